	.target	sm_90a

	.elftype	@"ET_EXEC"


//--------------------- .note.nv.tkinfo           --------------------------
	.section	.note.nv.tkinfo,"",@"SHT_NOTE"
	.sectionflags	@"SHF_NOTE_NV_TKINFO"
	.tkinfo
        /*0018*/ 	.word	0x00000002
        /*0030*/ 	.string	""
        /*0030*/ 	.string	"ptxas"
        /*0030*/ 	.string	"Cuda compilation tools, release 13.0, V13.0.88"
        /*0030*/ 	.string	"Build cuda_13.0.r13.0/compiler.36424714_0"
        /*0030*/ 	.string	"-arch sm_90a -m 64 "



//--------------------- .note.nv.cuinfo           --------------------------
	.section	.note.nv.cuinfo,"",@"SHT_NOTE"
	.sectionflags	@"SHF_NOTE_NV_CUINFO"
        /*0018*/ 	.short	0x0002
        /*001a*/ 	.short	0x005a
        /*001c*/ 	.short	0x0082
	.zero		2


//--------------------- .nv.info                  --------------------------
	.section	.nv.info,"",@"SHT_CUDA_INFO"
	.align	4


	//----- nvinfo : EIATTR_REGCOUNT
	.align		4
        /*0000*/ 	.byte	0x04, 0x2f
        /*0002*/ 	.short	(.L_23 - .L_22)
	.align		4
.L_22:
        /*0004*/ 	.word	index@(_ZN7cutlass13device_kernelIN5flash11enable_sm90INS1_16FlashAttnFwdSm90INS1_25CollectiveMainloopFwdSm90ILi2EN4cute5tupleIJNS5_1CILi1EEES8_S8_EEENS6_IJNS7_ILi192EEENS7_ILi144EEENS7_ILi96EEEEEELi96ENS_6half_tEfNS_4arch4Sm90ELb1ELb0ELb0ELb1ELb0ELb1ELb0ELb0ELb1ELb1ELb0ELb0EEENS1_21CollectiveEpilogueFwdINS6_IJSA_SC_SB_EEES9_SE_SG_Li384ELb1ELb1ELb0ELb0EEENS1_36VarlenDynamicPersistentTileSchedulerILi192ELi144ELi384ELi128ELb0ELb1ELb1ELb1ELb1ELb1EEEEEEEEEvNT_6ParamsE)
        /*0008*/ 	.word	0x00000080


	//----- nvinfo : EIATTR_FRAME_SIZE
	.align		4
.L_23:
        /*000c*/ 	.byte	0x04, 0x11
        /*000e*/ 	.short	(.L_25 - .L_24)
	.align		4
.L_24:
        /*0010*/ 	.word	index@(_ZN7cutlass13device_kernelIN5flash11enable_sm90INS1_16FlashAttnFwdSm90INS1_25CollectiveMainloopFwdSm90ILi2EN4cute5tupleIJNS5_1CILi1EEES8_S8_EEENS6_IJNS7_ILi192EEENS7_ILi144EEENS7_ILi96EEEEEELi96ENS_6half_tEfNS_4arch4Sm90ELb1ELb0ELb0ELb1ELb0ELb1ELb0ELb0ELb1ELb1ELb0ELb0EEENS1_21CollectiveEpilogueFwdINS6_IJSA_SC_SB_EEES9_SE_SG_Li384ELb1ELb1ELb0ELb0EEENS1_36VarlenDynamicPersistentTileSchedulerILi192ELi144ELi384ELi128ELb0ELb1ELb1ELb1ELb1ELb1EEEEEEEEEvNT_6ParamsE)
        /*0014*/ 	.word	0x00000088


	//----- nvinfo : EIATTR_REGCOUNT
	.align		4
.L_25:
        /*0018*/ 	.byte	0x04, 0x2f
        /*001a*/ 	.short	(.L_27 - .L_26)
	.align		4
.L_26:
        /*001c*/ 	.word	index@(_ZN7cutlass13device_kernelIN5flash11enable_sm90INS1_16FlashAttnFwdSm90INS1_25CollectiveMainloopFwdSm90ILi2EN4cute5tupleIJNS5_1CILi1EEES8_S8_EEENS6_IJNS7_ILi192EEENS7_ILi144EEENS7_ILi96EEEEEELi96ENS_6half_tEfNS_4arch4Sm90ELb1ELb0ELb0ELb1ELb0ELb0ELb0ELb0ELb1ELb1ELb0ELb0EEENS1_21CollectiveEpilogueFwdINS6_IJSA_SC_SB_EEES9_SE_SG_Li384ELb1ELb1ELb0ELb0EEENS1_36VarlenDynamicPersistentTileSchedulerILi192ELi144ELi384ELi128ELb0ELb1ELb1ELb1ELb1ELb1EEEEEEEEEvNT_6ParamsE)
        /*0020*/ 	.word	0x00000080


	//----- nvinfo : EIATTR_FRAME_SIZE
	.align		4
.L_27:
        /*0024*/ 	.byte	0x04, 0x11
        /*0026*/ 	.short	(.L_29 - .L_28)
	.align		4
.L_28:
        /*0028*/ 	.word	index@(_ZN7cutlass13device_kernelIN5flash11enable_sm90INS1_16FlashAttnFwdSm90INS1_25CollectiveMainloopFwdSm90ILi2EN4cute5tupleIJNS5_1CILi1EEES8_S8_EEENS6_IJNS7_ILi192EEENS7_ILi144EEENS7_ILi96EEEEEELi96ENS_6half_tEfNS_4arch4Sm90ELb1ELb0ELb0ELb1ELb0ELb0ELb0ELb0ELb1ELb1ELb0ELb0EEENS1_21CollectiveEpilogueFwdINS6_IJSA_SC_SB_EEES9_SE_SG_Li384ELb1ELb1ELb0ELb0EEENS1_36VarlenDynamicPersistentTileSchedulerILi192ELi144ELi384ELi128ELb0ELb1ELb1ELb1ELb1ELb1EEEEEEEEEvNT_6ParamsE)
        /*002c*/ 	.word	0x00000038


	//----- nvinfo : EIATTR_REGCOUNT
	.align		4
.L_29:
        /*0030*/ 	.byte	0x04, 0x2f
        /*0032*/ 	.short	(.L_31 - .L_30)
	.align		4
.L_30:
        /*0034*/ 	.word	index@(_ZN7cutlass13device_kernelIN5flash11enable_sm90INS1_16FlashAttnFwdSm90INS1_25CollectiveMainloopFwdSm90ILi2EN4cute5tupleIJNS5_1CILi1EEES8_S8_EEENS6_IJNS7_ILi192EEENS7_ILi144EEENS7_ILi96EEEEEELi96ENS_6half_tEfNS_4arch4Sm90ELb1ELb0ELb0ELb0ELb0ELb0ELb0ELb0ELb1ELb1ELb0ELb0EEENS1_21CollectiveEpilogueFwdINS6_IJSA_SC_SB_EEES9_SE_SG_Li384ELb0ELb1ELb0ELb0EEENS1_30DynamicPersistentTileSchedulerILi384ELi128ELb0ELb1ELb1EEEEEEEEEvNT_6ParamsE)
        /*0038*/ 	.word	0x00000080


	//----- nvinfo : EIATTR_FRAME_SIZE
	.align		4
.L_31:
        /*003c*/ 	.byte	0x04, 0x11
        /*003e*/ 	.short	(.L_33 - .L_32)
	.align		4
.L_32:
        /*0040*/ 	.word	index@(_ZN7cutlass13device_kernelIN5flash11enable_sm90INS1_16FlashAttnFwdSm90INS1_25CollectiveMainloopFwdSm90ILi2EN4cute5tupleIJNS5_1CILi1EEES8_S8_EEENS6_IJNS7_ILi192EEENS7_ILi144EEENS7_ILi96EEEEEELi96ENS_6half_tEfNS_4arch4Sm90ELb1ELb0ELb0ELb0ELb0ELb0ELb0ELb0ELb1ELb1ELb0ELb0EEENS1_21CollectiveEpilogueFwdINS6_IJSA_SC_SB_EEES9_SE_SG_Li384ELb0ELb1ELb0ELb0EEENS1_30DynamicPersistentTileSchedulerILi384ELi128ELb0ELb1ELb1EEEEEEEEEvNT_6ParamsE)
        /*0044*/ 	.word	0x00000010


	//----- nvinfo : EIATTR_REGCOUNT
	.align		4
.L_33:
        /*0048*/ 	.byte	0x04, 0x2f
        /*004a*/ 	.short	(.L_35 - .L_34)
	.align		4
.L_34:
        /*004c*/ 	.word	index@(_ZN7cutlass13device_kernelIN5flash11enable_sm90INS1_16FlashAttnFwdSm90INS1_25CollectiveMainloopFwdSm90ILi2EN4cute5tupleIJNS5_1CILi1EEES8_S8_EEENS6_IJNS7_ILi192EEENS7_ILi128EEENS7_ILi96EEEEEELi96ENS_6half_tEfNS_4arch4Sm90ELb0ELb1ELb0ELb1ELb0ELb1ELb0ELb0ELb1ELb1ELb0ELb0EEENS1_21CollectiveEpilogueFwdINS6_IJSA_SC_SB_EEES9_SE_SG_Li384ELb1ELb1ELb0ELb0EEENS1_36VarlenDynamicPersistentTileSchedulerILi192ELi128ELi384ELi128ELb0ELb1ELb1ELb1ELb0ELb1EEEEEEEEEvNT_6ParamsE)
        /*0050*/ 	.word	0x00000080


	//----- nvinfo : EIATTR_FRAME_SIZE
	.align		4
.L_35:
        /*0054*/ 	.byte	0x04, 0x11
        /*0056*/ 	.short	(.L_37 - .L_36)
	.align		4
.L_36:
        /*0058*/ 	.word	index@(_ZN7cutlass13device_kernelIN5flash11enable_sm90INS1_16FlashAttnFwdSm90INS1_25CollectiveMainloopFwdSm90ILi2EN4cute5tupleIJNS5_1CILi1EEES8_S8_EEENS6_IJNS7_ILi192EEENS7_ILi128EEENS7_ILi96EEEEEELi96ENS_6half_tEfNS_4arch4Sm90ELb0ELb1ELb0ELb1ELb0ELb1ELb0ELb0ELb1ELb1ELb0ELb0EEENS1_21CollectiveEpilogueFwdINS6_IJSA_SC_SB_EEES9_SE_SG_Li384ELb1ELb1ELb0ELb0EEENS1_36VarlenDynamicPersistentTileSchedulerILi192ELi128ELi384ELi128ELb0ELb1ELb1ELb1ELb0ELb1EEEEEEEEEvNT_6ParamsE)
        /*005c*/ 	.word	0x00000060


	//----- nvinfo : EIATTR_REGCOUNT
	.align		4
.L_37:
        /*0060*/ 	.byte	0x04, 0x2f
        /*0062*/ 	.short	(.L_39 - .L_38)
	.align		4
.L_38:
        /*0064*/ 	.word	index@(_ZN7cutlass13device_kernelIN5flash11enable_sm90INS1_16FlashAttnFwdSm90INS1_25CollectiveMainloopFwdSm90ILi2EN4cute5tupleIJNS5_1CILi1EEES8_S8_EEENS6_IJNS7_ILi192EEENS7_ILi128EEENS7_ILi96EEEEEELi96ENS_6half_tEfNS_4arch4Sm90ELb0ELb1ELb0ELb1ELb0ELb0ELb0ELb0ELb1ELb1ELb0ELb0EEENS1_21CollectiveEpilogueFwdINS6_IJSA_SC_SB_EEES9_SE_SG_Li384ELb1ELb1ELb0ELb0EEENS1_36VarlenDynamicPersistentTileSchedulerILi192ELi128ELi384ELi128ELb0ELb1ELb1ELb1ELb0ELb1EEEEEEEEEvNT_6ParamsE)
        /*0068*/ 	.word	0x00000080


	//----- nvinfo : EIATTR_FRAME_SIZE
	.align		4
.L_39:
        /*006c*/ 	.byte	0x04, 0x11
        /*006e*/ 	.short	(.L_41 - .L_40)
	.align		4
.L_40:
        /*0070*/ 	.word	index@(_ZN7cutlass13device_kernelIN5flash11enable_sm90INS1_16FlashAttnFwdSm90INS1_25CollectiveMainloopFwdSm90ILi2EN4cute5tupleIJNS5_1CILi1EEES8_S8_EEENS6_IJNS7_ILi192EEENS7_ILi128EEENS7_ILi96EEEEEELi96ENS_6half_tEfNS_4arch4Sm90ELb0ELb1ELb0ELb1ELb0ELb0ELb0ELb0ELb1ELb1ELb0ELb0EEENS1_21CollectiveEpilogueFwdINS6_IJSA_SC_SB_EEES9_SE_SG_Li384ELb1ELb1ELb0ELb0EEENS1_36VarlenDynamicPersistentTileSchedulerILi192ELi128ELi384ELi128ELb0ELb1ELb1ELb1ELb0ELb1EEEEEEEEEvNT_6ParamsE)
        /*0074*/ 	.word	0x00000038


	//----- nvinfo : EIATTR_REGCOUNT
	.align		4
.L_41:
        /*0078*/ 	.byte	0x04, 0x2f
        /*007a*/ 	.short	(.L_43 - .L_42)
	.align		4
.L_42:
        /*007c*/ 	.word	index@(_ZN7cutlass13device_kernelIN5flash11enable_sm90INS1_16FlashAttnFwdSm90INS1_25CollectiveMainloopFwdSm90ILi2EN4cute5tupleIJNS5_1CILi1EEES8_S8_EEENS6_IJNS7_ILi192EEENS7_ILi128EEENS7_ILi96EEEEEELi96ENS_6half_tEfNS_4arch4Sm90ELb0ELb1ELb0ELb0ELb0ELb0ELb0ELb0ELb1ELb1ELb0ELb0EEENS1_21CollectiveEpilogueFwdINS6_IJSA_SC_SB_EEES9_SE_SG_Li384ELb0ELb1ELb0ELb0EEENS1_30DynamicPersistentTileSchedulerILi384ELi128ELb0ELb1ELb1EEEEEEEEEvNT_6ParamsE)
        /*0080*/ 	.word	0x00000080


	//----- nvinfo : EIATTR_FRAME_SIZE
	.align		4
.L_43:
        /*0084*/ 	.byte	0x04, 0x11
        /*0086*/ 	.short	(.L_45 - .L_44)
	.align		4
.L_44:
        /*0088*/ 	.word	index@(_ZN7cutlass13device_kernelIN5flash11enable_sm90INS1_16FlashAttnFwdSm90INS1_25CollectiveMainloopFwdSm90ILi2EN4cute5tupleIJNS5_1CILi1EEES8_S8_EEENS6_IJNS7_ILi192EEENS7_ILi128EEENS7_ILi96EEEEEELi96ENS_6half_tEfNS_4arch4Sm90ELb0ELb1ELb0ELb0ELb0ELb0ELb0ELb0ELb1ELb1ELb0ELb0EEENS1_21CollectiveEpilogueFwdINS6_IJSA_SC_SB_EEES9_SE_SG_Li384ELb0ELb1ELb0ELb0EEENS1_30DynamicPersistentTileSchedulerILi384ELi128ELb0ELb1ELb1EEEEEEEEEvNT_6ParamsE)
        /*008c*/ 	.word	0x00000000


	//----- nvinfo : EIATTR_REGCOUNT
	.align		4
.L_45:
        /*0090*/ 	.byte	0x04, 0x2f
        /*0092*/ 	.short	(.L_47 - .L_46)
	.align		4
.L_46:
        /*0094*/ 	.word	index@(_ZN7cutlass13device_kernelIN5flash11enable_sm90INS1_16FlashAttnFwdSm90INS1_25CollectiveMainloopFwdSm90ILi2EN4cute5tupleIJNS5_1CILi1EEES8_S8_EEENS6_IJNS7_ILi192EEENS7_ILi144EEENS7_ILi96EEEEEELi96ENS_6half_tEfNS_4arch4Sm90ELb0ELb0ELb0ELb1ELb0ELb1ELb0ELb0ELb1ELb1ELb0ELb0EEENS1_21CollectiveEpilogueFwdINS6_IJSA_SC_SB_EEES9_SE_SG_Li384ELb1ELb1ELb0ELb0EEENS1_36VarlenDynamicPersistentTileSchedulerILi192ELi144ELi384ELi128ELb0ELb1ELb1ELb0ELb1ELb1EEEEEEEEEvNT_6ParamsE)
        /*0098*/ 	.word	0x00000080


	//----- nvinfo : EIATTR_FRAME_SIZE
	.align		4
.L_47:
        /*009c*/ 	.byte	0x04, 0x11
        /*009e*/ 	.short	(.L_49 - .L_48)
	.align		4
.L_48:
        /*00a0*/ 	.word	index@(_ZN7cutlass13device_kernelIN5flash11enable_sm90INS1_16FlashAttnFwdSm90INS1_25CollectiveMainloopFwdSm90ILi2EN4cute5tupleIJNS5_1CILi1EEES8_S8_EEENS6_IJNS7_ILi192EEENS7_ILi144EEENS7_ILi96EEEEEELi96ENS_6half_tEfNS_4arch4Sm90ELb0ELb0ELb0ELb1ELb0ELb1ELb0ELb0ELb1ELb1ELb0ELb0EEENS1_21CollectiveEpilogueFwdINS6_IJSA_SC_SB_EEES9_SE_SG_Li384ELb1ELb1ELb0ELb0EEENS1_36VarlenDynamicPersistentTileSchedulerILi192ELi144ELi384ELi128ELb0ELb1ELb1ELb0ELb1ELb1EEEEEEEEEvNT_6ParamsE)
        /*00a4*/ 	.word	0x000000e8


	//----- nvinfo : EIATTR_REGCOUNT
	.align		4
.L_49:
        /*00a8*/ 	.byte	0x04, 0x2f
        /*00aa*/ 	.short	(.L_51 - .L_50)
	.align		4
.L_50:
        /*00ac*/ 	.word	index@(_ZN7cutlass13device_kernelIN5flash11enable_sm90INS1_16FlashAttnFwdSm90INS1_25CollectiveMainloopFwdSm90ILi2EN4cute5tupleIJNS5_1CILi1EEES8_S8_EEENS6_IJNS7_ILi192EEENS7_ILi144EEENS7_ILi96EEEEEELi96ENS_6half_tEfNS_4arch4Sm90ELb0ELb0ELb0ELb1ELb0ELb0ELb0ELb0ELb1ELb1ELb0ELb0EEENS1_21CollectiveEpilogueFwdINS6_IJSA_SC_SB_EEES9_SE_SG_Li384ELb1ELb1ELb0ELb0EEENS1_36VarlenDynamicPersistentTileSchedulerILi192ELi144ELi384ELi128ELb0ELb1ELb1ELb0ELb1ELb1EEEEEEEEEvNT_6ParamsE)
        /*00b0*/ 	.word	0x00000080


	//----- nvinfo : EIATTR_FRAME_SIZE
	.align		4
.L_51:
        /*00b4*/ 	.byte	0x04, 0x11
        /*00b6*/ 	.short	(.L_53 - .L_52)
	.align		4
.L_52:
        /*00b8*/ 	.word	index@(_ZN7cutlass13device_kernelIN5flash11enable_sm90INS1_16FlashAttnFwdSm90INS1_25CollectiveMainloopFwdSm90ILi2EN4cute5tupleIJNS5_1CILi1EEES8_S8_EEENS6_IJNS7_ILi192EEENS7_ILi144EEENS7_ILi96EEEEEELi96ENS_6half_tEfNS_4arch4Sm90ELb0ELb0ELb0ELb1ELb0ELb0ELb0ELb0ELb1ELb1ELb0ELb0EEENS1_21CollectiveEpilogueFwdINS6_IJSA_SC_SB_EEES9_SE_SG_Li384ELb1ELb1ELb0ELb0EEENS1_36VarlenDynamicPersistentTileSchedulerILi192ELi144ELi384ELi128ELb0ELb1ELb1ELb0ELb1ELb1EEEEEEEEEvNT_6ParamsE)
        /*00bc*/ 	.word	0x00000040


	//----- nvinfo : EIATTR_REGCOUNT
	.align		4
.L_53:
        /*00c0*/ 	.byte	0x04, 0x2f
        /*00c2*/ 	.short	(.L_55 - .L_54)
	.align		4
.L_54:
        /*00c4*/ 	.word	index@(_ZN7cutlass13device_kernelIN5flash11enable_sm90INS1_16FlashAttnFwdSm90INS1_25CollectiveMainloopFwdSm90ILi2EN4cute5tupleIJNS5_1CILi1EEES8_S8_EEENS6_IJNS7_ILi192EEENS7_ILi144EEENS7_ILi96EEEEEELi96ENS_6half_tEfNS_4arch4Sm90ELb0ELb0ELb0ELb0ELb0ELb0ELb0ELb0ELb1ELb1ELb0ELb0EEENS1_21CollectiveEpilogueFwdINS6_IJSA_SC_SB_EEES9_SE_SG_Li384ELb0ELb1ELb0ELb0EEENS1_29StaticPersistentTileSchedulerILb0EEEEEEEEEvNT_6ParamsE)
        /*00c8*/ 	.word	0x00000080


	//----- nvinfo : EIATTR_FRAME_SIZE
	.align		4
.L_55:
        /*00cc*/ 	.byte	0x04, 0x11
        /*00ce*/ 	.short	(.L_57 - .L_56)
	.align		4
.L_56:
        /*00d0*/ 	.word	index@(_ZN7cutlass13device_kernelIN5flash11enable_sm90INS1_16FlashAttnFwdSm90INS1_25CollectiveMainloopFwdSm90ILi2EN4cute5tupleIJNS5_1CILi1EEES8_S8_EEENS6_IJNS7_ILi192EEENS7_ILi144EEENS7_ILi96EEEEEELi96ENS_6half_tEfNS_4arch4Sm90ELb0ELb0ELb0ELb0ELb0ELb0ELb0ELb0ELb1ELb1ELb0ELb0EEENS1_21CollectiveEpilogueFwdINS6_IJSA_SC_SB_EEES9_SE_SG_Li384ELb0ELb1ELb0ELb0EEENS1_29StaticPersistentTileSchedulerILb0EEEEEEEEEvNT_6ParamsE)
        /*00d4*/ 	.word	0x00000028


	//----- nvinfo : EIATTR_MIN_STACK_SIZE
	.align		4
.L_57:
        /*00d8*/ 	.byte	0x04, 0x12
        /*00da*/ 	.short	(.L_59 - .L_58)
	.align		4
.L_58:
        /*00dc*/ 	.word	index@(_ZN7cutlass13device_kernelIN5flash11enable_sm90INS1_16FlashAttnFwdSm90INS1_25CollectiveMainloopFwdSm90ILi2EN4cute5tupleIJNS5_1CILi1EEES8_S8_EEENS6_IJNS7_ILi192EEENS7_ILi144EEENS7_ILi96EEEEEELi96ENS_6half_tEfNS_4arch4Sm90ELb0ELb0ELb0ELb0ELb0ELb0ELb0ELb0ELb1ELb1ELb0ELb0EEENS1_21CollectiveEpilogueFwdINS6_IJSA_SC_SB_EEES9_SE_SG_Li384ELb0ELb1ELb0ELb0EEENS1_29StaticPersistentTileSchedulerILb0EEEEEEEEEvNT_6ParamsE)
        /*00e0*/ 	.word	0x00000028


	//----- nvinfo : EIATTR_MIN_STACK_SIZE
	.align		4
.L_59:
        /*00e4*/ 	.byte	0x04, 0x12
        /*00e6*/ 	.short	(.L_61 - .L_60)
	.align		4
.L_60:
        /*00e8*/ 	.word	index@(_ZN7cutlass13device_kernelIN5flash11enable_sm90INS1_16FlashAttnFwdSm90INS1_25CollectiveMainloopFwdSm90ILi2EN4cute5tupleIJNS5_1CILi1EEES8_S8_EEENS6_IJNS7_ILi192EEENS7_ILi144EEENS7_ILi96EEEEEELi96ENS_6half_tEfNS_4arch4Sm90ELb0ELb0ELb0ELb1ELb0ELb0ELb0ELb0ELb1ELb1ELb0ELb0EEENS1_21CollectiveEpilogueFwdINS6_IJSA_SC_SB_EEES9_SE_SG_Li384ELb1ELb1ELb0ELb0EEENS1_36VarlenDynamicPersistentTileSchedulerILi192ELi144ELi384ELi128ELb0ELb1ELb1ELb0ELb1ELb1EEEEEEEEEvNT_6ParamsE)
        /*00ec*/ 	.word	0x00000040


	//----- nvinfo : EIATTR_MIN_STACK_SIZE
	.align		4
.L_61:
        /*00f0*/ 	.byte	0x04, 0x12
        /*00f2*/ 	.short	(.L_63 - .L_62)
	.align		4
.L_62:
        /*00f4*/ 	.word	index@(_ZN7cutlass13device_kernelIN5flash11enable_sm90INS1_16FlashAttnFwdSm90INS1_25CollectiveMainloopFwdSm90ILi2EN4cute5tupleIJNS5_1CILi1EEES8_S8_EEENS6_IJNS7_ILi192EEENS7_ILi144EEENS7_ILi96EEEEEELi96ENS_6half_tEfNS_4arch4Sm90ELb0ELb0ELb0ELb1ELb0ELb1ELb0ELb0ELb1ELb1ELb0ELb0EEENS1_21CollectiveEpilogueFwdINS6_IJSA_SC_SB_EEES9_SE_SG_Li384ELb1ELb1ELb0ELb0EEENS1_36VarlenDynamicPersistentTileSchedulerILi192ELi144ELi384ELi128ELb0ELb1ELb1ELb0ELb1ELb1EEEEEEEEEvNT_6ParamsE)
        /*00f8*/ 	.word	0x000000e8


	//----- nvinfo : EIATTR_MIN_STACK_SIZE
	.align		4
.L_63:
        /*00fc*/ 	.byte	0x04, 0x12
        /*00fe*/ 	.short	(.L_65 - .L_64)
	.align		4
.L_64:
        /*0100*/ 	.word	index@(_ZN7cutlass13device_kernelIN5flash11enable_sm90INS1_16FlashAttnFwdSm90INS1_25CollectiveMainloopFwdSm90ILi2EN4cute5tupleIJNS5_1CILi1EEES8_S8_EEENS6_IJNS7_ILi192EEENS7_ILi128EEENS7_ILi96EEEEEELi96ENS_6half_tEfNS_4arch4Sm90ELb0ELb1ELb0ELb0ELb0ELb0ELb0ELb0ELb1ELb1ELb0ELb0EEENS1_21CollectiveEpilogueFwdINS6_IJSA_SC_SB_EEES9_SE_SG_Li384ELb0ELb1ELb0ELb0EEENS1_30DynamicPersistentTileSchedulerILi384ELi128ELb0ELb1ELb1EEEEEEEEEvNT_6ParamsE)
        /*0104*/ 	.word	0x00000000


	//----- nvinfo : EIATTR_MIN_STACK_SIZE
	.align		4
.L_65:
        /*0108*/ 	.byte	0x04, 0x12
        /*010a*/ 	.short	(.L_67 - .L_66)
	.align		4
.L_66:
        /*010c*/ 	.word	index@(_ZN7cutlass13device_kernelIN5flash11enable_sm90INS1_16FlashAttnFwdSm90INS1_25CollectiveMainloopFwdSm90ILi2EN4cute5tupleIJNS5_1CILi1EEES8_S8_EEENS6_IJNS7_ILi192EEENS7_ILi128EEENS7_ILi96EEEEEELi96ENS_6half_tEfNS_4arch4Sm90ELb0ELb1ELb0ELb1ELb0ELb0ELb0ELb0ELb1ELb1ELb0ELb0EEENS1_21CollectiveEpilogueFwdINS6_IJSA_SC_SB_EEES9_SE_SG_Li384ELb1ELb1ELb0ELb0EEENS1_36VarlenDynamicPersistentTileSchedulerILi192ELi128ELi384ELi128ELb0ELb1ELb1ELb1ELb0ELb1EEEEEEEEEvNT_6ParamsE)
        /*0110*/ 	.word	0x00000038


	//----- nvinfo : EIATTR_MIN_STACK_SIZE
	.align		4
.L_67:
        /*0114*/ 	.byte	0x04, 0x12
        /*0116*/ 	.short	(.L_69 - .L_68)
	.align		4
.L_68:
        /*0118*/ 	.word	index@(_ZN7cutlass13device_kernelIN5flash11enable_sm90INS1_16FlashAttnFwdSm90INS1_25CollectiveMainloopFwdSm90ILi2EN4cute5tupleIJNS5_1CILi1EEES8_S8_EEENS6_IJNS7_ILi192EEENS7_ILi128EEENS7_ILi96EEEEEELi96ENS_6half_tEfNS_4arch4Sm90ELb0ELb1ELb0ELb1ELb0ELb1ELb0ELb0ELb1ELb1ELb0ELb0EEENS1_21CollectiveEpilogueFwdINS6_IJSA_SC_SB_EEES9_SE_SG_Li384ELb1ELb1ELb0ELb0EEENS1_36VarlenDynamicPersistentTileSchedulerILi192ELi128ELi384ELi128ELb0ELb1ELb1ELb1ELb0ELb1EEEEEEEEEvNT_6ParamsE)
        /*011c*/ 	.word	0x00000060


	//----- nvinfo : EIATTR_MIN_STACK_SIZE
	.align		4
.L_69:
        /*0120*/ 	.byte	0x04, 0x12
        /*0122*/ 	.short	(.L_71 - .L_70)
	.align		4
.L_70:
        /*0124*/ 	.word	index@(_ZN7cutlass13device_kernelIN5flash11enable_sm90INS1_16FlashAttnFwdSm90INS1_25CollectiveMainloopFwdSm90ILi2EN4cute5tupleIJNS5_1CILi1EEES8_S8_EEENS6_IJNS7_ILi192EEENS7_ILi144EEENS7_ILi96EEEEEELi96ENS_6half_tEfNS_4arch4Sm90ELb1ELb0ELb0ELb0ELb0ELb0ELb0ELb0ELb1ELb1ELb0ELb0EEENS1_21CollectiveEpilogueFwdINS6_IJSA_SC_SB_EEES9_SE_SG_Li384ELb0ELb1ELb0ELb0EEENS1_30DynamicPersistentTileSchedulerILi384ELi128ELb0ELb1ELb1EEEEEEEEEvNT_6ParamsE)
        /*0128*/ 	.word	0x00000010


	//----- nvinfo : EIATTR_MIN_STACK_SIZE
	.align		4
.L_71:
        /*012c*/ 	.byte	0x04, 0x12
        /*012e*/ 	.short	(.L_73 - .L_72)
	.align		4
.L_72:
        /*0130*/ 	.word	index@(_ZN7cutlass13device_kernelIN5flash11enable_sm90INS1_16FlashAttnFwdSm90INS1_25CollectiveMainloopFwdSm90ILi2EN4cute5tupleIJNS5_1CILi1EEES8_S8_EEENS6_IJNS7_ILi192EEENS7_ILi144EEENS7_ILi96EEEEEELi96ENS_6half_tEfNS_4arch4Sm90ELb1ELb0ELb0ELb1ELb0ELb0ELb0ELb0ELb1ELb1ELb0ELb0EEENS1_21CollectiveEpilogueFwdINS6_IJSA_SC_SB_EEES9_SE_SG_Li384ELb1ELb1ELb0ELb0EEENS1_36VarlenDynamicPersistentTileSchedulerILi192ELi144ELi384ELi128ELb0ELb1ELb1ELb1ELb1ELb1EEEEEEEEEvNT_6ParamsE)
        /*0134*/ 	.word	0x00000038


	//----- nvinfo : EIATTR_MIN_STACK_SIZE
	.align		4
.L_73:
        /*0138*/ 	.byte	0x04, 0x12
        /*013a*/ 	.short	(.L_75 - .L_74)
	.align		4
.L_74:
        /*013c*/ 	.word	index@(_ZN7cutlass13device_kernelIN5flash11enable_sm90INS1_16FlashAttnFwdSm90INS1_25CollectiveMainloopFwdSm90ILi2EN4cute5tupleIJNS5_1CILi1EEES8_S8_EEENS6_IJNS7_ILi192EEENS7_ILi144EEENS7_ILi96EEEEEELi96ENS_6half_tEfNS_4arch4Sm90ELb1ELb0ELb0ELb1ELb0ELb1ELb0ELb0ELb1ELb1ELb0ELb0EEENS1_21CollectiveEpilogueFwdINS6_IJSA_SC_SB_EEES9_SE_SG_Li384ELb1ELb1ELb0ELb0EEENS1_36VarlenDynamicPersistentTileSchedulerILi192ELi144ELi384ELi128ELb0ELb1ELb1ELb1ELb1ELb1EEEEEEEEEvNT_6ParamsE)
        /*0140*/ 	.word	0x00000088
.L_75:


//--------------------- .nv.compat                --------------------------
	.section	.nv.compat,"",@"SHT_CUDA_COMPAT_INFO"
	.align	4
        /*0000*/ 	.byte	0x02, 0x09, 0x01, 0x00, 0x02, 0x02, 0x04, 0x00, 0x02, 0x05, 0x05, 0x00, 0x03, 0x07, 0x01, 0x01
        /*0010*/ 	.byte	0x02, 0x03, 0x01, 0x00, 0x02, 0x06, 0x01, 0x00, 0x04, 0x0b, 0x08, 0x00, 0x00, 0x00, 0x00, 0x00
        /*0020*/ 	.byte	0x00, 0x00, 0x00, 0x00


//--------------------- .nv.info._ZN7cutlass13device_kernelIN5flash11enable_sm90INS1_16FlashAttnFwdSm90INS1_25CollectiveMainloopFwdSm90ILi2EN4cute5tupleIJNS5_1CILi1EEES8_S8_EEENS6_IJNS7_ILi192EEENS7_ILi144EEENS7_ILi96EEEEEELi96ENS_6half_tEfNS_4arch4Sm90ELb0ELb0ELb0ELb0ELb0ELb0ELb0ELb0ELb1ELb1ELb0ELb0EEENS1_21CollectiveEpilogueFwdINS6_IJSA_SC_SB_EEES9_SE_SG_Li384ELb0ELb1ELb0ELb0EEENS1_29StaticPersistentTileSchedulerILb0EEEEEEEEEvNT_6ParamsE --------------------------
	.section	.nv.info._ZN7cutlass13device_kernelIN5flash11enable_sm90INS1_16FlashAttnFwdSm90INS1_25CollectiveMainloopFwdSm90ILi2EN4cute5tupleIJNS5_1CILi1EEES8_S8_EEENS6_IJNS7_ILi192EEENS7_ILi144EEENS7_ILi96EEEEEELi96ENS_6half_tEfNS_4arch4Sm90ELb0ELb0ELb0ELb0ELb0ELb0ELb0ELb0ELb1ELb1ELb0ELb0EEENS1_21CollectiveEpilogueFwdINS6_IJSA_SC_SB_EEES9_SE_SG_Li384ELb0ELb1ELb0ELb0EEENS1_29StaticPersistentTileSchedulerILb0EEEEEEEEEvNT_6ParamsE,"",@"SHT_CUDA_INFO"
	.sectionflags	@""
	.align	4


	//----- nvinfo : EIATTR_CUDA_API_VERSION
	.align		4
        /*0000*/ 	.byte	0x04, 0x37
        /*0002*/ 	.short	(.L_77 - .L_76)
.L_76:
        /*0004*/ 	.word	0x00000082


	//----- nvinfo : EIATTR_KPARAM_INFO
	.align		4
.L_77:
        /*0008*/ 	.byte	0x04, 0x17
        /*000a*/ 	.short	(.L_79 - .L_78)
.L_78:
        /*000c*/ 	.word	0x00000000
        /*0010*/ 	.short	0x0000
        /*0012*/ 	.short	0x0070
        /*0014*/ 	.byte	0x00, 0xf0, 0x01, 0x28


	//----- nvinfo : EIATTR_SPARSE_MMA_MASK
	.align		4
.L_79:
        /*0018*/ 	.byte	0x03, 0x50
        /*001a*/ 	.short	0x0000


	//----- nvinfo : EIATTR_MAXREG_COUNT
	.align		4
        /*001c*/ 	.byte	0x03, 0x1b
        /*001e*/ 	.short	0x0080


	//----- nvinfo : EIATTR_NUM_BARRIERS
	.align		4
        /*0020*/ 	.byte	0x02, 0x4c
        /*0022*/ 	.byte	0x10
	.zero		1


	//----- nvinfo : EIATTR_EXTERNS
	.align		4
        /*0024*/ 	.byte	0x04, 0x0f
        /*0026*/ 	.short	(.L_81 - .L_80)


	//   ....[0]....
	.align		4
.L_80:
        /*0028*/ 	.word	index@(__assertfail)


	//----- nvinfo : EIATTR_ANNOTATIONS
	.align		4
.L_81:
        /*002c*/ 	.byte	0x04, 0x55
        /*002e*/ 	.short	(.L_83 - .L_82)


	//   ....[0]....
.L_82:
        /*0030*/ 	.word	0x00000001
        /*0034*/ 	.byte	0x30, 0x09, 0x00, 0x00, 0x01, 0x00, 0x00, 0x00, 0x30, 0x0a, 0x00, 0x00, 0x01, 0x00, 0x00, 0x00
        /* <DEDUP_REMOVED lines=10> */
        /*00e4*/ 	.byte	0x30, 0xde, 0x00, 0x00


	//----- nvinfo : EIATTR_MERCURY_ISA_VERSION
	.align		4
.L_83:
        /*00e8*/ 	.byte	0x03, 0x5f
        /*00ea*/ 	.short	0x0101


	//----- nvinfo : EIATTR_INT_WARP_WIDE_INSTR_OFFSETS
	.align		4
        /*00ec*/ 	.byte	0x04, 0x31
        /*00ee*/ 	.short	(.L_85 - .L_84)


	//   ....[0]....
.L_84:
        /*00f0*/ 	.word	0x00000120


	//   ....[1]....
        /*00f4*/ 	.word	0x000001c0


	//   ....[2]....
        /*00f8*/ 	.word	0x00000230


	//----- nvinfo : EIATTR_COOP_GROUP_MASK_REGIDS
	.align		4
.L_85:
        /*00fc*/ 	.byte	0x04, 0x29
        /*00fe*/ 	.short	(.L_87 - .L_86)


	//   ....[0]....
.L_86:
        /*0100*/ 	.word	0xffffffff


	//   ....[1]....
        /*0104*/ 	.word	0xffffffff


	//   ....[2]....
        /*0108*/ 	.word	0xffffffff


	//   ....[3]....
        /*010c*/ 	.word	0xffffffff


	//   ....[4]....
        /*0110*/ 	.word	0xffffffff


	//   ....[5]....
        /*0114*/ 	.word	0xffffffff


	//   ....[6]....
        /*0118*/ 	.word	0xffffffff


	//   ....[7]....
        /*011c*/ 	.word	0xffffffff


	//   ....[8]....
        /*0120*/ 	.word	0xffffffff


	//   ....[9]....
        /*0124*/ 	.word	0xffffffff


	//   ....[10]....
        /*0128*/ 	.word	0xffffffff


	//   ....[11]....
        /*012c*/ 	.word	0xffffffff


	//   ....[12]....
        /*0130*/ 	.word	0xffffffff


	//   ....[13]....
        /*0134*/ 	.word	0xffffffff


	//   ....[14]....
        /*0138*/ 	.word	0xffffffff


	//   ....[15]....
        /*013c*/ 	.word	0xffffffff


	//   ....[16]....
        /*0140*/ 	.word	0xffffffff


	//   ....[17]....
        /*0144*/ 	.word	0xffffffff


	//   ....[18]....
        /*0148*/ 	.word	0xffffffff


	//   ....[19]....
        /*014c*/ 	.word	0xffffffff


	//   ....[20]....
        /*0150*/ 	.word	0xffffffff


	//   ....[21]....
        /*0154*/ 	.word	0xffffffff


	//   ....[22]....
        /*0158*/ 	.word	0xffffffff


	//   ....[23]....
        /*015c*/ 	.word	0xffffffff


	//   ....[24]....
        /*0160*/ 	.word	0xffffffff


	//   ....[25]....
        /*0164*/ 	.word	0xffffffff


	//   ....[26]....
        /*0168*/ 	.word	0xffffffff


	//   ....[27]....
        /*016c*/ 	.word	0xffffffff


	//   ....[28]....
        /*0170*/ 	.word	0xffffffff


	//   ....[29]....
        /*0174*/ 	.word	0xffffffff


	//   ....[30]....
        /*0178*/ 	.word	0xffffffff


	//   ....[31]....
        /*017c*/ 	.word	0xffffffff


	//   ....[32]....
        /*0180*/ 	.word	0xffffffff


	//   ....[33]....
        /*0184*/ 	.word	0xffffffff


	//   ....[34]....
        /*0188*/ 	.word	0xffffffff


	//   ....[35]....
        /*018c*/ 	.word	0xffffffff


	//   ....[36]....
        /*0190*/ 	.word	0xffffffff


	//   ....[37]....
        /*0194*/ 	.word	0xffffffff


	//   ....[38]....
        /*0198*/ 	.word	0xffffffff


	//   ....[39]....
        /*019c*/ 	.word	0xffffffff


	//   ....[40]....
        /*01a0*/ 	.word	0xffffffff


	//   ....[41]....
        /*01a4*/ 	.word	0xffffffff


	//   ....[42]....
        /*01a8*/ 	.word	0xffffffff


	//   ....[43]....
        /*01ac*/ 	.word	0xffffffff


	//   ....[44]....
        /*01b0*/ 	.word	0x0500000f


	//   ....[45]....
        /*01b4*/ 	.word	0x0500000f


	//   ....[46]....
        /*01b8*/ 	.word	0x0500000f


	//   ....[47]....
        /*01bc*/ 	.word	0x0500000f


	//   ....[48]....
        /*01c0*/ 	.word	0x0500000f


	//   ....[49]....
        /*01c4*/ 	.word	0x0500000f


	//   ....[50]....
        /*01c8*/ 	.word	0x0500000f


	//   ....[51]....
        /*01cc*/ 	.word	0x0500000f


	//   ....[52]....
        /*01d0*/ 	.word	0x0500000f


	//   ....[53]....
        /*01d4*/ 	.word	0x0500000f


	//   ....[54]....
        /*01d8*/ 	.word	0x0500000f


	//   ....[55]....
        /*01dc*/ 	.word	0x0500000f


	//   ....[56]....
        /*01e0*/ 	.word	0x0500000f


	//   ....[57]....
        /*01e4*/ 	.word	0x0500000f


	//----- nvinfo : EIATTR_COOP_GROUP_INSTR_OFFSETS
	.align		4
.L_87:
        /*01e8*/ 	.byte	0x04, 0x28
        /*01ea*/ 	.short	(.L_89 - .L_88)


	//   ....[0]....
.L_88:
        /*01ec*/ 	.word	0x00000060


	//   ....[1]....
        /*01f0*/ 	.word	0x00000130


	//   ....[2]....
        /*01f4*/ 	.word	0x000001e0


	//   ....[3]....
        /*01f8*/ 	.word	0x000003a0


	//   ....[4]....
        /*01fc*/ 	.word	0x00000500


	//   ....[5]....
        /*0200*/ 	.word	0x00000620


	//   ....[6]....
        /*0204*/ 	.word	0x00000780


	//   ....[7]....
        /*0208*/ 	.word	0x00000ef0


	//   ....[8]....
        /*020c*/ 	.word	0x00003190


	//   ....[9]....
        /*0210*/ 	.word	0x00003230


	//   ....[10]....
        /*0214*/ 	.word	0x000037c0


	//   ....[11]....
        /*0218*/ 	.word	0x00003850


	//   ....[12]....
        /*021c*/ 	.word	0x000048b0


	//   ....[13]....
        /*0220*/ 	.word	0x00006650


	//   ....[14]....
        /*0224*/ 	.word	0x00006670


	//   ....[15]....
        /*0228*/ 	.word	0x00006cd0


	//   ....[16]....
        /*022c*/ 	.word	0x00006d50


	//   ....[17]....
        /*0230*/ 	.word	0x00008160


	//   ....[18]....
        /*0234*/ 	.word	0x00008260


	//   ....[19]....
        /*0238*/ 	.word	0x000082c0


	//   ....[20]....
        /*023c*/ 	.word	0x00008410


	//   ....[21]....
        /*0240*/ 	.word	0x00008430


	//   ....[22]....
        /*0244*/ 	.word	0x00009340


	//   ....[23]....
        /*0248*/ 	.word	0x00009370


	//   ....[24]....
        /*024c*/ 	.word	0x000093d0


	//   ....[25]....
        /*0250*/ 	.word	0x00009430


	//   ....[26]....
        /*0254*/ 	.word	0x000098d0


	//   ....[27]....
        /*0258*/ 	.word	0x00009910


	//   ....[28]....
        /*025c*/ 	.word	0x00009a40


	//   ....[29]....
        /*0260*/ 	.word	0x00009a80


	//   ....[30]....
        /*0264*/ 	.word	0x0000a480


	//   ....[31]....
        /*0268*/ 	.word	0x0000b020


	//   ....[32]....
        /*026c*/ 	.word	0x0000b050


	//   ....[33]....
        /*0270*/ 	.word	0x0000b070


	//   ....[34]....
        /*0274*/ 	.word	0x0000b120


	//   ....[35]....
        /*0278*/ 	.word	0x0000b140


	//   ....[36]....
        /*027c*/ 	.word	0x0000b1e0


	//   ....[37]....
        /*0280*/ 	.word	0x0000b200


	//   ....[38]....
        /*0284*/ 	.word	0x0000b210


	//   ....[39]....
        /*0288*/ 	.word	0x0000b2a0


	//   ....[40]....
        /*028c*/ 	.word	0x0000b2f0


	//   ....[41]....
        /*0290*/ 	.word	0x0000b300


	//   ....[42]....
        /*0294*/ 	.word	0x0000b330


	//   ....[43]....
        /*0298*/ 	.word	0x0000ddb0


	//   ....[44]....
        /*029c*/ 	.word	0x0000e290


	//   ....[45]....
        /*02a0*/ 	.word	0x0000e400


	//   ....[46]....
        /*02a4*/ 	.word	0x0000e450


	//   ....[47]....
        /*02a8*/ 	.word	0x0000e4f0


	//   ....[48]....
        /*02ac*/ 	.word	0x0000e600


	//   ....[49]....
        /*02b0*/ 	.word	0x0000e660


	//   ....[50]....
        /*02b4*/ 	.word	0x0000e780


	//   ....[51]....
        /*02b8*/ 	.word	0x0000e7e0


	//   ....[52]....
        /*02bc*/ 	.word	0x0000e890


	//   ....[53]....
        /*02c0*/ 	.word	0x0000e960


	//   ....[54]....
        /*02c4*/ 	.word	0x0000ea30


	//   ....[55]....
        /*02c8*/ 	.word	0x0000eab0


	//   ....[56]....
        /*02cc*/ 	.word	0x0000eba0


	//   ....[57]....
        /*02d0*/ 	.word	0x0000ef30


	//----- nvinfo : EIATTR_REG_RECONFIG
	.align		4
.L_89:
        /*02d4*/ 	.byte	0x01, 0x54
	.zero		2


	//----- nvinfo : EIATTR_SYSCALL_OFFSETS
	.align		4
        /*02d8*/ 	.byte	0x04, 0x46
        /*02da*/ 	.short	(.L_91 - .L_90)


	//   ....[0]....
.L_90:
        /*02dc*/ 	.word	0x00001270


	//   ....[1]....
        /*02e0*/ 	.word	0x0000a100


	//   ....[2]....
        /*02e4*/ 	.word	0x0000a240


	//   ....[3]....
        /*02e8*/ 	.word	0x0000a330


	//   ....[4]....
        /*02ec*/ 	.word	0x0000ab20


	//----- nvinfo : EIATTR_MBARRIER_INSTR_OFFSETS
	.align		4
.L_91:
        /*02f0*/ 	.byte	0x04, 0x39
        /*02f2*/ 	.short	(.L_93 - .L_92)


	//   ....[0]....
.L_92:
        /*02f4*/ 	.word	0x00000250
        /*02f8*/ 	.word	0x000000ff
        /*02fc*/ 	.word	0x00031c00
        /*0300*/ 	.short	0x0100
        /*0302*/ 	.byte	0x08
	.zero		1


	//   ....[1]....
        /*0304*/ 	.word	0x00000260
        /*0308*/ 	.word	0x000000ff
        /*030c*/ 	.word	0x00031c20
        /*0310*/ 	.short	0x0100
        /*0312*/ 	.byte	0x08
	.zero		1


	//   ....[2]....
        /*0314*/ 	.word	0x00000350
        /*0318*/ 	.word	0x000000ff
        /*031c*/ 	.word	0x00031c30
        /*0320*/ 	.short	0x0100
        /*0322*/ 	.byte	0x08
	.zero		1


	//   ....[3]....
        /*0324*/ 	.word	0x00000360
        /*0328*/ 	.word	0x000000ff
        /*032c*/ 	.word	0x00031c40
        /*0330*/ 	.short	0x0100
        /*0332*/ 	.byte	0x08
	.zero		1


	//   ....[4]....
        /*0334*/ 	.word	0x00000370
        /*0338*/ 	.word	0x000000ff
        /*033c*/ 	.word	0x00031c38
        /*0340*/ 	.short	0x0100
        /*0342*/ 	.byte	0x08
	.zero		1


	//   ....[5]....
        /*0344*/ 	.word	0x00000380
        /*0348*/ 	.word	0x000000ff
        /*034c*/ 	.word	0x00031c48
        /*0350*/ 	.short	0x0100
        /*0352*/ 	.byte	0x08
	.zero		1


	//   ....[6]....
        /*0354*/ 	.word	0x000004b0
        /*0358*/ 	.word	0x000000ff
        /*035c*/ 	.word	0x00031c50
        /*0360*/ 	.short	0x0100
        /*0362*/ 	.byte	0x08
	.zero		1


	//   ....[7]....
        /*0364*/ 	.word	0x000004c0
        /*0368*/ 	.word	0x000000ff
        /*036c*/ 	.word	0x00031c60
        /*0370*/ 	.short	0x0100
        /*0372*/ 	.byte	0x08
	.zero		1


	//   ....[8]....
        /*0374*/ 	.word	0x000004d0
        /*0378*/ 	.word	0x000000ff
        /*037c*/ 	.word	0x00031c58
        /*0380*/ 	.short	0x0100
        /*0382*/ 	.byte	0x08
	.zero		1


	//   ....[9]....
        /*0384*/ 	.word	0x000004e0
        /*0388*/ 	.word	0x000000ff
        /*038c*/ 	.word	0x00031c68
        /*0390*/ 	.short	0x0100
        /*0392*/ 	.byte	0x08
	.zero		1


	//   ....[10]....
        /*0394*/ 	.word	0x000005d0
        /*0398*/ 	.word	0x000000ff
        /*039c*/ 	.word	0x00031c70
        /*03a0*/ 	.short	0x0100
        /*03a2*/ 	.byte	0x06
	.zero		1


	//   ....[11]....
        /*03a4*/ 	.word	0x000005e0
        /*03a8*/ 	.word	0x000000ff
        /*03ac*/ 	.word	0x00031c80
        /*03b0*/ 	.short	0x0100
        /*03b2*/ 	.byte	0x06
	.zero		1


	//   ....[12]....
        /*03b4*/ 	.word	0x000005f0
        /*03b8*/ 	.word	0x000000ff
        /*03bc*/ 	.word	0x00031c78
        /*03c0*/ 	.short	0x0100
        /*03c2*/ 	.byte	0x06
	.zero		1


	//   ....[13]....
        /*03c4*/ 	.word	0x00000600
        /*03c8*/ 	.word	0x000000ff
        /*03cc*/ 	.word	0x00031c88
        /*03d0*/ 	.short	0x0100
        /*03d2*/ 	.byte	0x06
	.zero		1


	//   ....[14]....
        /*03d4*/ 	.word	0x00000730
        /*03d8*/ 	.word	0x000000ff
        /*03dc*/ 	.word	0x00031c90
        /*03e0*/ 	.short	0x0100
        /*03e2*/ 	.byte	0x08
	.zero		1


	//   ....[15]....
        /*03e4*/ 	.word	0x00000740
        /*03e8*/ 	.word	0x000000ff
        /*03ec*/ 	.word	0x00031ca0
        /*03f0*/ 	.short	0x0100
        /*03f2*/ 	.byte	0x08
	.zero		1


	//   ....[16]....
        /*03f4*/ 	.word	0x00000750
        /*03f8*/ 	.word	0x000000ff
        /*03fc*/ 	.word	0x00031c98
        /*0400*/ 	.short	0x0100
        /*0402*/ 	.byte	0x08
	.zero		1


	//   ....[17]....
        /*0404*/ 	.word	0x00000760
        /*0408*/ 	.word	0x000000ff
        /*040c*/ 	.word	0x00031ca8
        /*0410*/ 	.short	0x0100
        /*0412*/ 	.byte	0x08
	.zero		1


	//   ....[18]....
        /*0414*/ 	.word	0x00000890
        /*0418*/ 	.word	0x000000ff
        /*041c*/ 	.word	0x00031cb0
        /*0420*/ 	.short	0x0100
        /*0422*/ 	.byte	0x08
	.zero		1


	//   ....[19]....
        /*0424*/ 	.word	0x000008a0
        /*0428*/ 	.word	0x000000ff
        /*042c*/ 	.word	0x00031cc0
        /*0430*/ 	.short	0x0100
        /*0432*/ 	.byte	0x08
	.zero		1


	//   ....[20]....
        /*0434*/ 	.word	0x000008b0
        /*0438*/ 	.word	0x000000ff
        /*043c*/ 	.word	0x00031cb8
        /*0440*/ 	.short	0x0100
        /*0442*/ 	.byte	0x08
	.zero		1


	//   ....[21]....
        /*0444*/ 	.word	0x000008c0
        /*0448*/ 	.word	0x000000ff
        /*044c*/ 	.word	0x00031cc8
        /*0450*/ 	.short	0x0100
        /*0452*/ 	.byte	0x08
	.zero		1


	//   ....[22]....
        /*0454*/ 	.word	0x000012b0
        /*0458*/ 	.word	0x000000ff
        /*045c*/ 	.word	0x00031c00
        /*0460*/ 	.short	0x010a
        /*0462*/ 	.byte	0x25
	.zero		1


	//   ....[23]....
        /*0464*/ 	.word	0x00001320
        /*0468*/ 	.word	0x00000004
        /*046c*/ 	.word	0x00031c30
        /*0470*/ 	.short	0x010a
        /*0472*/ 	.byte	0x3f
	.zero		1


	//   ....[24]....
        /*0474*/ 	.word	0x00001390
        /*0478*/ 	.word	0x00000004
        /*047c*/ 	.word	0x00031c30
        /*0480*/ 	.short	0x010a
        /*0482*/ 	.byte	0x3f
	.zero		1


	//   ....[25]....
        /*0484*/ 	.word	0x00003220
        /*0488*/ 	.word	0x00000004
        /*048c*/ 	.word	0x00000000
        /*0490*/ 	.short	0x0101
        /*0492*/ 	.byte	0x3f
	.zero		1


	//   ....[26]....
        /*0494*/ 	.word	0x00004b50
        /*0498*/ 	.word	0x000000ff
        /*049c*/ 	.word	0x00031c30
        /*04a0*/ 	.short	0x010a
        /*04a2*/ 	.byte	0x04
	.zero		1


	//   ....[27]....
        /*04a4*/ 	.word	0x00004b90
        /*04a8*/ 	.word	0x000000ff
        /*04ac*/ 	.word	0x00031c30
        /*04b0*/ 	.short	0x010a
        /*04b2*/ 	.byte	0x04
	.zero		1


	//   ....[28]....
        /*04b4*/ 	.word	0x00006210
        /*04b8*/ 	.word	0x000000ff
        /*04bc*/ 	.word	0x00031c50
        /*04c0*/ 	.short	0x010a
        /*04c2*/ 	.byte	0x04
	.zero		1


	//   ....[29]....
        /*04c4*/ 	.word	0x00006250
        /*04c8*/ 	.word	0x000000ff
        /*04cc*/ 	.word	0x00031c50
        /*04d0*/ 	.short	0x010a
        /*04d2*/ 	.byte	0x04
	.zero		1


	//   ....[30]....
        /*04d4*/ 	.word	0x000074a0
        /*04d8*/ 	.word	0x0000000a
        /*04dc*/ 	.word	0x00000000
        /*04e0*/ 	.short	0x0101
        /*04e2*/ 	.byte	0x3f
	.zero		1


	//   ....[31]....
        /*04e4*/ 	.word	0x000075f0
        /*04e8*/ 	.word	0x00000008
        /*04ec*/ 	.word	0x00000000
        /*04f0*/ 	.short	0x0101
        /*04f2*/ 	.byte	0x3f
	.zero		1


	//   ....[32]....
        /*04f4*/ 	.word	0x000081d0
        /*04f8*/ 	.word	0x000000ff
        /*04fc*/ 	.word	0x00031c50
        /*0500*/ 	.short	0x010a
        /*0502*/ 	.byte	0x0c
	.zero		1


	//   ....[33]....
        /*0504*/ 	.word	0x00008210
        /*0508*/ 	.word	0x000000ff
        /*050c*/ 	.word	0x00031c50
        /*0510*/ 	.short	0x010a
        /*0512*/ 	.byte	0x0c
	.zero		1


	//   ....[34]....
        /*0514*/ 	.word	0x00008f50
        /*0518*/ 	.word	0x00000014
        /*051c*/ 	.word	0x00000000
        /*0520*/ 	.short	0x0101
        /*0522*/ 	.byte	0x3f
	.zero		1


	//   ....[35]....
        /*0524*/ 	.word	0x000098f0
        /*0528*/ 	.word	0x000000ff
        /*052c*/ 	.word	0x00000000
        /*0530*/ 	.short	0x0101
        /*0532*/ 	.byte	0x04
	.zero		1


	//   ....[36]....
        /*0534*/ 	.word	0x0000a6b0
        /*0538*/ 	.word	0x00000003
        /*053c*/ 	.word	0x00031c40
        /*0540*/ 	.short	0x010a
        /*0542*/ 	.byte	0x3f
	.zero		1


	//   ....[37]....
        /*0544*/ 	.word	0x0000b490
        /*0548*/ 	.word	0x000000ff
        /*054c*/ 	.word	0x00031c00
        /*0550*/ 	.short	0x0107
        /*0552*/ 	.byte	0x24
	.zero		1


	//   ....[38]....
        /*0554*/ 	.word	0x0000b500
        /*0558*/ 	.word	0x000000ff
        /*055c*/ 	.word	0x00031c00
        /*0560*/ 	.short	0x0101
        /*0562*/ 	.byte	0x24
	.zero		1


	//   ....[39]....
        /*0564*/ 	.word	0x0000b530
        /*0568*/ 	.word	0x000000ff
        /*056c*/ 	.word	0x00031c20
        /*0570*/ 	.short	0x010a
        /*0572*/ 	.byte	0x24
	.zero		1


	//   ....[40]....
        /*0574*/ 	.word	0x0000b820
        /*0578*/ 	.word	0x00000003
        /*057c*/ 	.word	0x00031c40
        /*0580*/ 	.short	0x010a
        /*0582*/ 	.byte	0x3f
	.zero		1


	//   ....[41]....
        /*0584*/ 	.word	0x0000bca0
        /*0588*/ 	.word	0x00000003
        /*058c*/ 	.word	0x00000060
        /*0590*/ 	.short	0x010a
        /*0592*/ 	.byte	0x3f
	.zero		1


	//   ....[42]....
        /*0594*/ 	.word	0x0000c390
        /*0598*/ 	.word	0x00000003
        /*059c*/ 	.word	0x00031c40
        /*05a0*/ 	.short	0x010a
        /*05a2*/ 	.byte	0x3f
	.zero		1


	//   ....[43]....
        /*05a4*/ 	.word	0x0000c810
        /*05a8*/ 	.word	0x0000000d
        /*05ac*/ 	.word	0x00000060
        /*05b0*/ 	.short	0x010a
        /*05b2*/ 	.byte	0x3f
	.zero		1


	//   ....[44]....
        /*05b4*/ 	.word	0x0000ce50
        /*05b8*/ 	.word	0x00000002
        /*05bc*/ 	.word	0x00031c40
        /*05c0*/ 	.short	0x010a
        /*05c2*/ 	.byte	0x3f
	.zero		1


	//   ....[45]....
        /*05c4*/ 	.word	0x0000d2e0
        /*05c8*/ 	.word	0x00000007
        /*05cc*/ 	.word	0x00000060
        /*05d0*/ 	.short	0x010a
        /*05d2*/ 	.byte	0x3f
	.zero		1


	//   ....[46]....
        /*05d4*/ 	.word	0x0000d7f0
        /*05d8*/ 	.word	0x00000003
        /*05dc*/ 	.word	0x00031c60
        /*05e0*/ 	.short	0x010a
        /*05e2*/ 	.byte	0x3f
	.zero		1


	//   ....[47]....
        /*05e4*/ 	.word	0x0000dd30
        /*05e8*/ 	.word	0x00000007
        /*05ec*/ 	.word	0x00031c20
        /*05f0*/ 	.short	0x010a
        /*05f2*/ 	.byte	0x3f
	.zero		1


	//   ....[48]....
        /*05f4*/ 	.word	0x0000ded0
        /*05f8*/ 	.word	0x00000005
        /*05fc*/ 	.word	0x00000000
        /*0600*/ 	.short	0x010a
        /*0602*/ 	.byte	0x3f
	.zero		1


	//   ....[49]....
        /*0604*/ 	.word	0x0000df40
        /*0608*/ 	.word	0x00000003
        /*060c*/ 	.word	0x00000000
        /*0610*/ 	.short	0x010a
        /*0612*/ 	.byte	0x3f
	.zero		1


	//   ....[50]....
        /*0614*/ 	.word	0x0000dfa0
        /*0618*/ 	.word	0x00000005
        /*061c*/ 	.word	0x00000000
        /*0620*/ 	.short	0x010a
        /*0622*/ 	.byte	0x3f
	.zero		1


	//   ....[51]....
        /*0624*/ 	.word	0x0000dfd0
        /*0628*/ 	.word	0x00000003
        /*062c*/ 	.word	0x00000000
        /*0630*/ 	.short	0x010a
        /*0632*/ 	.byte	0x3f
	.zero		1


	//   ....[52]....
        /*0634*/ 	.word	0x0000e040
        /*0638*/ 	.word	0x00000003
        /*063c*/ 	.word	0x00031c00
        /*0640*/ 	.short	0x010a
        /*0642*/ 	.byte	0x3f
	.zero		1


	//   ....[53]....
        /*0644*/ 	.word	0x0000e090
        /*0648*/ 	.word	0x00000004
        /*064c*/ 	.word	0x00031c30
        /*0650*/ 	.short	0x010a
        /*0652*/ 	.byte	0x3f
	.zero		1


	//   ....[54]....
        /*0654*/ 	.word	0x0000e0f0
        /*0658*/ 	.word	0x00000003
        /*065c*/ 	.word	0x00031c30
        /*0660*/ 	.short	0x010a
        /*0662*/ 	.byte	0x3f
	.zero		1


	//   ....[55]....
        /*0664*/ 	.word	0x0000e150
        /*0668*/ 	.word	0x00000003
        /*066c*/ 	.word	0x00031c50
        /*0670*/ 	.short	0x010a
        /*0672*/ 	.byte	0x3f
	.zero		1


	//   ....[56]....
        /*0674*/ 	.word	0x0000e1b0
        /*0678*/ 	.word	0x00000005
        /*067c*/ 	.word	0x00031c50
        /*0680*/ 	.short	0x010a
        /*0682*/ 	.byte	0x3f
	.zero		1


	//   ....[57]....
        /*0684*/ 	.word	0x0000e350
        /*0688*/ 	.word	0x00000003
        /*068c*/ 	.word	0x00031c40
        /*0690*/ 	.short	0x010a
        /*0692*/ 	.byte	0x3f
	.zero		1


	//   ....[58]....
        /*0694*/ 	.word	0x0000ebd0
        /*0698*/ 	.word	0x00000009
        /*069c*/ 	.word	0x00031c20
        /*06a0*/ 	.short	0x010a
        /*06a2*/ 	.byte	0x3f
	.zero		1


	//   ....[59]....
        /*06a4*/ 	.word	0x0000ec20
        /*06a8*/ 	.word	0x00000003
        /*06ac*/ 	.word	0x00031c40
        /*06b0*/ 	.short	0x010a
        /*06b2*/ 	.byte	0x3f
	.zero		1


	//   ....[60]....
        /*06b4*/ 	.word	0x0000ec70
        /*06b8*/ 	.word	0x00000003
        /*06bc*/ 	.word	0x00000060
        /*06c0*/ 	.short	0x010a
        /*06c2*/ 	.byte	0x3f
	.zero		1


	//   ....[61]....
        /*06c4*/ 	.word	0x0000ecc0
        /*06c8*/ 	.word	0x00000003
        /*06cc*/ 	.word	0x00031c40
        /*06d0*/ 	.short	0x010a
        /*06d2*/ 	.byte	0x3f
	.zero		1


	//   ....[62]....
        /*06d4*/ 	.word	0x0000ed10
        /*06d8*/ 	.word	0x0000000d
        /*06dc*/ 	.word	0x00000060
        /*06e0*/ 	.short	0x010a
        /*06e2*/ 	.byte	0x3f
	.zero		1


	//   ....[63]....
        /*06e4*/ 	.word	0x0000ed60
        /*06e8*/ 	.word	0x00000002
        /*06ec*/ 	.word	0x00031c40
        /*06f0*/ 	.short	0x010a
        /*06f2*/ 	.byte	0x3f
	.zero		1


	//   ....[64]....
        /*06f4*/ 	.word	0x0000edb0
        /*06f8*/ 	.word	0x00000007
        /*06fc*/ 	.word	0x00000060
        /*0700*/ 	.short	0x010a
        /*0702*/ 	.byte	0x3f
	.zero		1


	//   ....[65]....
        /*0704*/ 	.word	0x0000ee00
        /*0708*/ 	.word	0x00000003
        /*070c*/ 	.word	0x00031c60
        /*0710*/ 	.short	0x010a
        /*0712*/ 	.byte	0x3f
	.zero		1


	//   ....[66]....
        /*0714*/ 	.word	0x0000ee50
        /*0718*/ 	.word	0x00000007
        /*071c*/ 	.word	0x00031c20
        /*0720*/ 	.short	0x010a
        /*0722*/ 	.byte	0x3f
	.zero		1


	//   ....[67]....
        /*0724*/ 	.word	0x0000eff0
        /*0728*/ 	.word	0x00000005
        /*072c*/ 	.word	0x00000000
        /*0730*/ 	.short	0x010a
        /*0732*/ 	.byte	0x3f
	.zero		1


	//   ....[68]....
        /*0734*/ 	.word	0x0000f040
        /*0738*/ 	.word	0x00000003
        /*073c*/ 	.word	0x00000000
        /*0740*/ 	.short	0x010a
        /*0742*/ 	.byte	0x3f
	.zero		1


	//   ....[69]....
        /*0744*/ 	.word	0x0000f090
        /*0748*/ 	.word	0x00000005
        /*074c*/ 	.word	0x00000000
        /*0750*/ 	.short	0x010a
        /*0752*/ 	.byte	0x3f
	.zero		1


	//----- nvinfo : EIATTR_NUM_MBARRIERS
	.align		4
.L_93:
        /*0754*/ 	.byte	0x03, 0x38
        /*0756*/ 	.short	0x0016


	//----- nvinfo : EIATTR_EXIT_INSTR_OFFSETS
	.align		4
        /*0758*/ 	.byte	0x04, 0x1c
        /*075a*/ 	.short	(.L_95 - .L_94)


	//   ....[0]....
.L_94:
        /*075c*/ 	.word	0x00000a20


	//   ....[1]....
        /*0760*/ 	.word	0x00009bb0


	//   ....[2]....
        /*0764*/ 	.word	0x0000e020


	//----- nvinfo : EIATTR_MAX_THREADS
	.align		4
.L_95:
        /*0768*/ 	.byte	0x04, 0x05
        /*076a*/ 	.short	(.L_97 - .L_96)
.L_96:
        /*076c*/ 	.word	0x00000200
        /*0770*/ 	.word	0x00000001
        /*0774*/ 	.word	0x00000001


	//----- nvinfo : EIATTR_CRS_STACK_SIZE
	.align		4
.L_97:
        /*0778*/ 	.byte	0x04, 0x1e
        /*077a*/ 	.short	(.L_99 - .L_98)
.L_98:
        /*077c*/ 	.word	0x00000000


	//----- nvinfo : EIATTR_CBANK_PARAM_SIZE
	.align		4
.L_99:
        /*0780*/ 	.byte	0x03, 0x19
        /*0782*/ 	.short	0x0a70


	//----- nvinfo : EIATTR_PARAM_CBANK
	.align		4
        /*0784*/ 	.byte	0x04, 0x0a
        /*0786*/ 	.short	(.L_101 - .L_100)
	.align		4
.L_100:
        /*0788*/ 	.word	index@(.nv.constant0._ZN7cutlass13device_kernelIN5flash11enable_sm90INS1_16FlashAttnFwdSm90INS1_25CollectiveMainloopFwdSm90ILi2EN4cute5tupleIJNS5_1CILi1EEES8_S8_EEENS6_IJNS7_ILi192EEENS7_ILi144EEENS7_ILi96EEEEEELi96ENS_6half_tEfNS_4arch4Sm90ELb0ELb0ELb0ELb0ELb0ELb0ELb0ELb0ELb1ELb1ELb0ELb0EEENS1_21CollectiveEpilogueFwdINS6_IJSA_SC_SB_EEES9_SE_SG_Li384ELb0ELb1ELb0ELb0EEENS1_29StaticPersistentTileSchedulerILb0EEEEEEEEEvNT_6ParamsE)
        /*078c*/ 	.short	0x0210
        /*078e*/ 	.short	0x0a70


	//----- nvinfo : EIATTR_SW_WAR
	.align		4
.L_101:
        /*0790*/ 	.byte	0x04, 0x36
        /*0792*/ 	.short	(.L_103 - .L_102)
.L_102:
        /*0794*/ 	.word	0x00000008
.L_103:


//--------------------- .nv.info._ZN7cutlass13device_kernelIN5flash11enable_sm90INS1_16FlashAttnFwdSm90INS1_25CollectiveMainloopFwdSm90ILi2EN4cute5tupleIJNS5_1CILi1EEES8_S8_EEENS6_IJNS7_ILi192EEENS7_ILi144EEENS7_ILi96EEEEEELi96ENS_6half_tEfNS_4arch4Sm90ELb0ELb0ELb0ELb1ELb0ELb0ELb0ELb0ELb1ELb1ELb0ELb0EEENS1_21CollectiveEpilogueFwdINS6_IJSA_SC_SB_EEES9_SE_SG_Li384ELb1ELb1ELb0ELb0EEENS1_36VarlenDynamicPersistentTileSchedulerILi192ELi144ELi384ELi128ELb0ELb1ELb1ELb0ELb1ELb1EEEEEEEEEvNT_6ParamsE --------------------------
	.section	.nv.info._ZN7cutlass13device_kernelIN5flash11enable_sm90INS1_16FlashAttnFwdSm90INS1_25CollectiveMainloopFwdSm90ILi2EN4cute5tupleIJNS5_1CILi1EEES8_S8_EEENS6_IJNS7_ILi192EEENS7_ILi144EEENS7_ILi96EEEEEELi96ENS_6half_tEfNS_4arch4Sm90ELb0ELb0ELb0ELb1ELb0ELb0ELb0ELb0ELb1ELb1ELb0ELb0EEENS1_21CollectiveEpilogueFwdINS6_IJSA_SC_SB_EEES9_SE_SG_Li384ELb1ELb1ELb0ELb0EEENS1_36VarlenDynamicPersistentTileSchedulerILi192ELi144ELi384ELi128ELb0ELb1ELb1ELb0ELb1ELb1EEEEEEEEEvNT_6ParamsE,"",@"SHT_CUDA_INFO"
	.sectionflags	@""
	.align	4


	//----- nvinfo : EIATTR_CUDA_API_VERSION
	.align		4
        /*0000*/ 	.byte	0x04, 0x37
        /*0002*/ 	.short	(.L_105 - .L_104)
.L_104:
        /*0004*/ 	.word	0x00000082


	//----- nvinfo : EIATTR_KPARAM_INFO
	.align		4
.L_105:
        /*0008*/ 	.byte	0x04, 0x17
        /*000a*/ 	.short	(.L_107 - .L_106)
.L_106:
        /*000c*/ 	.word	0x00000000
        /*0010*/ 	.short	0x0000
        /*0012*/ 	.short	0x0070
        /*0014*/ 	.byte	0x00, 0xf0, 0x01, 0x2a


	//----- nvinfo : EIATTR_SPARSE_MMA_MASK
	.align		4
.L_107:
        /*0018*/ 	.byte	0x03, 0x50
        /*001a*/ 	.short	0x0000


	//----- nvinfo : EIATTR_MAXREG_COUNT
	.align		4
        /*001c*/ 	.byte	0x03, 0x1b
        /*001e*/ 	.short	0x0080


	//----- nvinfo : EIATTR_NUM_BARRIERS
	.align		4
        /*0020*/ 	.byte	0x02, 0x4c
        /*0022*/ 	.byte	0x10
	.zero		1


	//----- nvinfo : EIATTR_EXTERNS
	.align		4
        /*0024*/ 	.byte	0x04, 0x0f
        /*0026*/ 	.short	(.L_109 - .L_108)


	//   ....[0]....
	.align		4
.L_108:
        /*0028*/ 	.word	index@(__assertfail)


	//----- nvinfo : EIATTR_ANNOTATIONS
	.align		4
.L_109:
        /*002c*/ 	.byte	0x04, 0x55
        /*002e*/ 	.short	(.L_111 - .L_110)


	//   ....[0]....
.L_110:
        /* <DEDUP_REMOVED lines=22> */
        /*0184*/ 	.byte	0x30, 0x07, 0x01, 0x00, 0x01, 0x00, 0x00, 0x00, 0xa0, 0x0c, 0x01, 0x00


	//----- nvinfo : EIATTR_MERCURY_ISA_VERSION
	.align		4
.L_111:
        /*0190*/ 	.byte	0x03, 0x5f
        /*0192*/ 	.short	0x0101


	//----- nvinfo : EIATTR_UNUSED_LOAD_BYTE_OFFSET
	.align		4
        /*0194*/ 	.byte	0x04, 0x44
        /*0196*/ 	.short	(.L_113 - .L_112)


	//   ....[0]....
.L_112:
        /*0198*/ 	.word	0x00000a40
        /*019c*/ 	.word	0x0000fff0


	//   ....[1]....
        /*01a0*/ 	.word	0x00009030
        /*01a4*/ 	.word	0x0000fff0


	//----- nvinfo : EIATTR_INT_WARP_WIDE_INSTR_OFFSETS
	.align		4
.L_113:
        /*01a8*/ 	.byte	0x04, 0x31
        /*01aa*/ 	.short	(.L_115 - .L_114)


	//   ....[0]....
.L_114:
        /*01ac*/ 	.word	0x00000120


	//   ....[1]....
        /*01b0*/ 	.word	0x000001c0


	//   ....[2]....
        /*01b4*/ 	.word	0x00000230


	//   ....[3]....
        /*01b8*/ 	.word	0x0000bac0


	//   ....[4]....
        /*01bc*/ 	.word	0x0000bb50


	//   ....[5]....
        /*01c0*/ 	.word	0x0000f610


	//   ....[6]....
        /*01c4*/ 	.word	0x0000f6a0


	//----- nvinfo : EIATTR_COOP_GROUP_MASK_REGIDS
	.align		4
.L_115:
        /*01c8*/ 	.byte	0x04, 0x29
        /*01ca*/ 	.short	(.L_117 - .L_116)


	//   ....[0]....
.L_116:
        /*01cc*/ 	.word	0xffffffff


	//   ....[1]....
        /*01d0*/ 	.word	0xffffffff


	//   ....[2]....
        /*01d4*/ 	.word	0xffffffff


	//   ....[3]....
        /*01d8*/ 	.word	0xffffffff


	//   ....[4]....
        /*01dc*/ 	.word	0xffffffff


	//   ....[5]....
        /*01e0*/ 	.word	0xffffffff


	//   ....[6]....
        /*01e4*/ 	.word	0xffffffff


	//   ....[7]....
        /*01e8*/ 	.word	0xffffffff


	//   ....[8]....
        /*01ec*/ 	.word	0xffffffff


	//   ....[9]....
        /*01f0*/ 	.word	0xffffffff


	//   ....[10]....
        /*01f4*/ 	.word	0xffffffff


	//   ....[11]....
        /*01f8*/ 	.word	0xffffffff


	//   ....[12]....
        /*01fc*/ 	.word	0xffffffff


	//   ....[13]....
        /*0200*/ 	.word	0xffffffff


	//   ....[14]....
        /*0204*/ 	.word	0xffffffff


	//   ....[15]....
        /*0208*/ 	.word	0xffffffff


	//   ....[16]....
        /*020c*/ 	.word	0xffffffff


	//   ....[17]....
        /*0210*/ 	.word	0xffffffff


	//   ....[18]....
        /*0214*/ 	.word	0xffffffff


	//   ....[19]....
        /*0218*/ 	.word	0xffffffff


	//   ....[20]....
        /*021c*/ 	.word	0xffffffff


	//   ....[21]....
        /*0220*/ 	.word	0xffffffff


	//   ....[22]....
        /*0224*/ 	.word	0xffffffff


	//   ....[23]....
        /*0228*/ 	.word	0xffffffff


	//   ....[24]....
        /*022c*/ 	.word	0xffffffff


	//   ....[25]....
        /*0230*/ 	.word	0xffffffff


	//   ....[26]....
        /*0234*/ 	.word	0xffffffff


	//   ....[27]....
        /*0238*/ 	.word	0xffffffff


	//   ....[28]....
        /*023c*/ 	.word	0xffffffff


	//   ....[29]....
        /*0240*/ 	.word	0xffffffff


	//   ....[30]....
        /*0244*/ 	.word	0xffffffff


	//   ....[31]....
        /*0248*/ 	.word	0xffffffff


	//   ....[32]....
        /*024c*/ 	.word	0xffffffff


	//   ....[33]....
        /*0250*/ 	.word	0xffffffff


	//   ....[34]....
        /*0254*/ 	.word	0xffffffff


	//   ....[35]....
        /*0258*/ 	.word	0xffffffff


	//   ....[36]....
        /*025c*/ 	.word	0xffffffff


	//   ....[37]....
        /*0260*/ 	.word	0xffffffff


	//   ....[38]....
        /*0264*/ 	.word	0xffffffff


	//   ....[39]....
        /*0268*/ 	.word	0xffffffff


	//   ....[40]....
        /*026c*/ 	.word	0xffffffff


	//   ....[41]....
        /*0270*/ 	.word	0xffffffff


	//   ....[42]....
        /*0274*/ 	.word	0xffffffff


	//   ....[43]....
        /*0278*/ 	.word	0xffffffff


	//   ....[44]....
        /*027c*/ 	.word	0xffffffff


	//   ....[45]....
        /*0280*/ 	.word	0xffffffff


	//   ....[46]....
        /*0284*/ 	.word	0xffffffff


	//   ....[47]....
        /*0288*/ 	.word	0xffffffff


	//   ....[48]....
        /*028c*/ 	.word	0xffffffff


	//   ....[49]....
        /*0290*/ 	.word	0xffffffff


	//   ....[50]....
        /*0294*/ 	.word	0xffffffff


	//   ....[51]....
        /*0298*/ 	.word	0xffffffff


	//   ....[52]....
        /*029c*/ 	.word	0xffffffff


	//   ....[53]....
        /*02a0*/ 	.word	0xffffffff


	//   ....[54]....
        /*02a4*/ 	.word	0xffffffff


	//   ....[55]....
        /*02a8*/ 	.word	0xffffffff


	//   ....[56]....
        /*02ac*/ 	.word	0xffffffff


	//   ....[57]....
        /*02b0*/ 	.word	0xffffffff


	//   ....[58]....
        /*02b4*/ 	.word	0xffffffff


	//   ....[59]....
        /*02b8*/ 	.word	0xffffffff


	//   ....[60]....
        /*02bc*/ 	.word	0xffffffff


	//   ....[61]....
        /*02c0*/ 	.word	0xffffffff


	//   ....[62]....
        /*02c4*/ 	.word	0xffffffff


	//   ....[63]....
        /*02c8*/ 	.word	0xffffffff


	//   ....[64]....
        /*02cc*/ 	.word	0xffffffff


	//   ....[65]....
        /*02d0*/ 	.word	0xffffffff


	//   ....[66]....
        /*02d4*/ 	.word	0xffffffff


	//   ....[67]....
        /*02d8*/ 	.word	0xffffffff


	//   ....[68]....
        /*02dc*/ 	.word	0xffffffff


	//   ....[69]....
        /*02e0*/ 	.word	0xffffffff


	//   ....[70]....
        /*02e4*/ 	.word	0xffffffff


	//   ....[71]....
        /*02e8*/ 	.word	0xffffffff


	//   ....[72]....
        /*02ec*/ 	.word	0xffffffff


	//   ....[73]....
        /*02f0*/ 	.word	0xffffffff


	//   ....[74]....
        /*02f4*/ 	.word	0xffffffff


	//   ....[75]....
        /*02f8*/ 	.word	0xffffffff


	//   ....[76]....
        /*02fc*/ 	.word	0xffffffff


	//   ....[77]....
        /*0300*/ 	.word	0xffffffff


	//   ....[78]....
        /*0304*/ 	.word	0xffffffff


	//   ....[79]....
        /*0308*/ 	.word	0xffffffff


	//   ....[80]....
        /*030c*/ 	.word	0xffffffff


	//   ....[81]....
        /*0310*/ 	.word	0x0500000f


	//   ....[82]....
        /*0314*/ 	.word	0x0500000f


	//   ....[83]....
        /*0318*/ 	.word	0x0500000f


	//   ....[84]....
        /*031c*/ 	.word	0x0500000f


	//   ....[85]....
        /*0320*/ 	.word	0x0500000f


	//   ....[86]....
        /*0324*/ 	.word	0x0500000f


	//   ....[87]....
        /*0328*/ 	.word	0x0500000f


	//   ....[88]....
        /*032c*/ 	.word	0x0500000f


	//   ....[89]....
        /*0330*/ 	.word	0x0500000f


	//   ....[90]....
        /*0334*/ 	.word	0x0500000f


	//   ....[91]....
        /*0338*/ 	.word	0x0500000f


	//   ....[92]....
        /*033c*/ 	.word	0x0500000f


	//   ....[93]....
        /*0340*/ 	.word	0x0500000f


	//   ....[94]....
        /*0344*/ 	.word	0x0500000f


	//   ....[95]....
        /*0348*/ 	.word	0x0500000f


	//   ....[96]....
        /*034c*/ 	.word	0x0500000f


	//   ....[97]....
        /*0350*/ 	.word	0x0500000f


	//   ....[98]....
        /*0354*/ 	.word	0x0500000f


	//   ....[99]....
        /*0358*/ 	.word	0x0500000f


	//   ....[100]....
        /*035c*/ 	.word	0x0500000f


	//   ....[101]....
        /*0360*/ 	.word	0x0500000f


	//   ....[102]....
        /*0364*/ 	.word	0x0500000f


	//   ....[103]....
        /*0368*/ 	.word	0x0500000f


	//   ....[104]....
        /*036c*/ 	.word	0x0500000f


	//   ....[105]....
        /*0370*/ 	.word	0x0500000f


	//   ....[106]....
        /*0374*/ 	.word	0x0500000f


	//   ....[107]....
        /*0378*/ 	.word	0x0500000f


	//   ....[108]....
        /*037c*/ 	.word	0x0500000f


	//   ....[109]....
        /*0380*/ 	.word	0x0500000f


	//   ....[110]....
        /*0384*/ 	.word	0x0500000f


	//   ....[111]....
        /*0388*/ 	.word	0x0500000f


	//----- nvinfo : EIATTR_COOP_GROUP_INSTR_OFFSETS
	.align		4
.L_117:
        /*038c*/ 	.byte	0x04, 0x28
        /*038e*/ 	.short	(.L_119 - .L_118)


	//   ....[0]....
.L_118:
        /*0390*/ 	.word	0x00000060


	//   ....[1]....
        /*0394*/ 	.word	0x00000130


	//   ....[2]....
        /*0398*/ 	.word	0x000001e0


	//   ....[3]....
        /*039c*/ 	.word	0x000003a0


	//   ....[4]....
        /*03a0*/ 	.word	0x00000500


	//   ....[5]....
        /*03a4*/ 	.word	0x00000620


	//   ....[6]....
        /*03a8*/ 	.word	0x00000780


	//   ....[7]....
        /*03ac*/ 	.word	0x000013b0


	//   ....[8]....
        /*03b0*/ 	.word	0x00003620


	//   ....[9]....
        /*03b4*/ 	.word	0x00003730


	//   ....[10]....
        /*03b8*/ 	.word	0x00003a90


	//   ....[11]....
        /*03bc*/ 	.word	0x00003bc0


	//   ....[12]....
        /*03c0*/ 	.word	0x00004cb0


	//   ....[13]....
        /*03c4*/ 	.word	0x00006ca0


	//   ....[14]....
        /*03c8*/ 	.word	0x00006d40


	//   ....[15]....
        /*03cc*/ 	.word	0x00006d60


	//   ....[16]....
        /*03d0*/ 	.word	0x00006df0


	//   ....[17]....
        /*03d4*/ 	.word	0x00008590


	//   ....[18]....
        /*03d8*/ 	.word	0x00008690


	//   ....[19]....
        /*03dc*/ 	.word	0x000086f0


	//   ....[20]....
        /*03e0*/ 	.word	0x00008810


	//   ....[21]....
        /*03e4*/ 	.word	0x00008820


	//   ....[22]....
        /*03e8*/ 	.word	0x00009990


	//   ....[23]....
        /*03ec*/ 	.word	0x000099d0


	//   ....[24]....
        /*03f0*/ 	.word	0x00009a10


	//   ....[25]....
        /*03f4*/ 	.word	0x00009a40


	//   ....[26]....
        /*03f8*/ 	.word	0x00009ea0


	//   ....[27]....
        /*03fc*/ 	.word	0x00009eb0


	//   ....[28]....
        /*0400*/ 	.word	0x00009fc0


	//   ....[29]....
        /*0404*/ 	.word	0x00009fe0


	//   ....[30]....
        /*0408*/ 	.word	0x0000a810


	//   ....[31]....
        /*040c*/ 	.word	0x0000a820


	//   ....[32]....
        /*0410*/ 	.word	0x0000a920


	//   ....[33]....
        /*0414*/ 	.word	0x0000a940


	//   ....[34]....
        /*0418*/ 	.word	0x0000aab0


	//   ....[35]....
        /*041c*/ 	.word	0x0000ac80


	//   ....[36]....
        /*0420*/ 	.word	0x0000acb0


	//   ....[37]....
        /*0424*/ 	.word	0x0000ace0


	//   ....[38]....
        /*0428*/ 	.word	0x0000ad10


	//   ....[39]....
        /*042c*/ 	.word	0x0000ad40


	//   ....[40]....
        /*0430*/ 	.word	0x0000ad70


	//   ....[41]....
        /*0434*/ 	.word	0x0000aee0


	//   ....[42]....
        /*0438*/ 	.word	0x0000af10


	//   ....[43]....
        /*043c*/ 	.word	0x0000af40


	//   ....[44]....
        /*0440*/ 	.word	0x0000af70


	//   ....[45]....
        /*0444*/ 	.word	0x0000afa0


	//   ....[46]....
        /*0448*/ 	.word	0x0000afd0


	//   ....[47]....
        /*044c*/ 	.word	0x0000b060


	//   ....[48]....
        /*0450*/ 	.word	0x0000b090


	//   ....[49]....
        /*0454*/ 	.word	0x0000b110


	//   ....[50]....
        /*0458*/ 	.word	0x0000c080


	//   ....[51]....
        /*045c*/ 	.word	0x0000cd60


	//   ....[52]....
        /*0460*/ 	.word	0x0000cd80


	//   ....[53]....
        /*0464*/ 	.word	0x0000ce40


	//   ....[54]....
        /*0468*/ 	.word	0x0000ce60


	//   ....[55]....
        /*046c*/ 	.word	0x0000cf00


	//   ....[56]....
        /*0470*/ 	.word	0x0000cf20


	//   ....[57]....
        /*0474*/ 	.word	0x0000cf30


	//   ....[58]....
        /*0478*/ 	.word	0x0000cfc0


	//   ....[59]....
        /*047c*/ 	.word	0x0000d010


	//   ....[60]....
        /*0480*/ 	.word	0x0000d020


	//   ....[61]....
        /*0484*/ 	.word	0x0000d050


	//   ....[62]....
        /*0488*/ 	.word	0x0000d100


	//   ....[63]....
        /*048c*/ 	.word	0x0000fd20


	//   ....[64]....
        /*0490*/ 	.word	0x0000fd50


	//   ....[65]....
        /*0494*/ 	.word	0x0000fd90


	//   ....[66]....
        /*0498*/ 	.word	0x0000fdc0


	//   ....[67]....
        /*049c*/ 	.word	0x0000fdf0


	//   ....[68]....
        /*04a0*/ 	.word	0x0000fe20


	//   ....[69]....
        /*04a4*/ 	.word	0x0000fe50


	//   ....[70]....
        /*04a8*/ 	.word	0x0000fe80


	//   ....[71]....
        /*04ac*/ 	.word	0x00010000


	//   ....[72]....
        /*04b0*/ 	.word	0x00010030


	//   ....[73]....
        /*04b4*/ 	.word	0x00010060


	//   ....[74]....
        /*04b8*/ 	.word	0x00010090


	//   ....[75]....
        /*04bc*/ 	.word	0x000100c0


	//   ....[76]....
        /*04c0*/ 	.word	0x000100f0


	//   ....[77]....
        /*04c4*/ 	.word	0x000101b0


	//   ....[78]....
        /*04c8*/ 	.word	0x000101d0


	//   ....[79]....
        /*04cc*/ 	.word	0x00010240


	//   ....[80]....
        /*04d0*/ 	.word	0x000106b0


	//   ....[81]....
        /*04d4*/ 	.word	0x00010b90


	//   ....[82]....
        /*04d8*/ 	.word	0x00010d40


	//   ....[83]....
        /*04dc*/ 	.word	0x00010d90


	//   ....[84]....
        /*04e0*/ 	.word	0x00010df0


	//   ....[85]....
        /*04e4*/ 	.word	0x00010f00


	//   ....[86]....
        /*04e8*/ 	.word	0x00010f60


	//   ....[87]....
        /*04ec*/ 	.word	0x00011080


	//   ....[88]....
        /*04f0*/ 	.word	0x000110e0


	//   ....[89]....
        /*04f4*/ 	.word	0x00011190


	//   ....[90]....
        /*04f8*/ 	.word	0x00011260


	//   ....[91]....
        /*04fc*/ 	.word	0x00011330


	//   ....[92]....
        /*0500*/ 	.word	0x000113b0


	//   ....[93]....
        /*0504*/ 	.word	0x000114a0


	//   ....[94]....
        /*0508*/ 	.word	0x000117c0


	//   ....[95]....
        /*050c*/ 	.word	0x00011860


	//   ....[96]....
        /*0510*/ 	.word	0x00011980


	//   ....[97]....
        /*0514*/ 	.word	0x000119f0


	//   ....[98]....
        /*0518*/ 	.word	0x00011a60


	//   ....[99]....
        /*051c*/ 	.word	0x00011ad0


	//   ....[100]....
        /*0520*/ 	.word	0x00011b40


	//   ....[101]....
        /*0524*/ 	.word	0x00011bc0


	//   ....[102]....
        /*0528*/ 	.word	0x00011c50


	//   ....[103]....
        /*052c*/ 	.word	0x00011ce0


	//   ....[104]....
        /*0530*/ 	.word	0x00011d50


	//   ....[105]....
        /*0534*/ 	.word	0x00011dc0


	//   ....[106]....
        /*0538*/ 	.word	0x00011e30


	//   ....[107]....
        /*053c*/ 	.word	0x00011eb0


	//   ....[108]....
        /*0540*/ 	.word	0x00011f20


	//   ....[109]....
        /*0544*/ 	.word	0x00011fc0


	//   ....[110]....
        /*0548*/ 	.word	0x00012050


	//   ....[111]....
        /*054c*/ 	.word	0x00012170


	//----- nvinfo : EIATTR_REG_RECONFIG
	.align		4
.L_119:
        /*0550*/ 	.byte	0x01, 0x54
	.zero		2


	//----- nvinfo : EIATTR_SYSCALL_OFFSETS
	.align		4
        /*0554*/ 	.byte	0x04, 0x46
        /*0556*/ 	.short	(.L_121 - .L_120)


	//   ....[0]....
.L_120:
        /*0558*/ 	.word	0x00001560


	//   ....[1]....
        /*055c*/ 	.word	0x0000bcb0


	//   ....[2]....
        /*0560*/ 	.word	0x0000be00


	//   ....[3]....
        /*0564*/ 	.word	0x0000bf00


	//   ....[4]....
        /*0568*/ 	.word	0x0000c7e0


	//----- nvinfo : EIATTR_MBARRIER_INSTR_OFFSETS
	.align		4
.L_121:
        /*056c*/ 	.byte	0x04, 0x39
        /*056e*/ 	.short	(.L_123 - .L_122)


	//   ....[0]....
.L_122:
        /*0570*/ 	.word	0x00000250
        /*0574*/ 	.word	0x000000ff
        /*0578*/ 	.word	0x00031c00
        /*057c*/ 	.short	0x0100
        /*057e*/ 	.byte	0x08
	.zero		1


	//   ....[1]....
        /*0580*/ 	.word	0x00000260
        /*0584*/ 	.word	0x000000ff
        /*0588*/ 	.word	0x00031c20
        /*058c*/ 	.short	0x0100
        /*058e*/ 	.byte	0x08
	.zero		1


	//   ....[2]....
        /*0590*/ 	.word	0x00000350
        /*0594*/ 	.word	0x000000ff
        /*0598*/ 	.word	0x00031c30
        /*059c*/ 	.short	0x0100
        /*059e*/ 	.byte	0x08
	.zero		1


	//   ....[3]....
        /*05a0*/ 	.word	0x00000360
        /*05a4*/ 	.word	0x000000ff
        /*05a8*/ 	.word	0x00031c40
        /*05ac*/ 	.short	0x0100
        /*05ae*/ 	.byte	0x08
	.zero		1


	//   ....[4]....
        /*05b0*/ 	.word	0x00000370
        /*05b4*/ 	.word	0x000000ff
        /*05b8*/ 	.word	0x00031c38
        /*05bc*/ 	.short	0x0100
        /*05be*/ 	.byte	0x08
	.zero		1


	//   ....[5]....
        /*05c0*/ 	.word	0x00000380
        /*05c4*/ 	.word	0x000000ff
        /*05c8*/ 	.word	0x00031c48
        /*05cc*/ 	.short	0x0100
        /*05ce*/ 	.byte	0x08
	.zero		1


	//   ....[6]....
        /*05d0*/ 	.word	0x000004b0
        /*05d4*/ 	.word	0x000000ff
        /*05d8*/ 	.word	0x00031c50
        /*05dc*/ 	.short	0x0100
        /*05de*/ 	.byte	0x08
	.zero		1


	//   ....[7]....
        /*05e0*/ 	.word	0x000004c0
        /*05e4*/ 	.word	0x000000ff
        /*05e8*/ 	.word	0x00031c60
        /*05ec*/ 	.short	0x0100
        /*05ee*/ 	.byte	0x08
	.zero		1


	//   ....[8]....
        /*05f0*/ 	.word	0x000004d0
        /*05f4*/ 	.word	0x000000ff
        /*05f8*/ 	.word	0x00031c58
        /*05fc*/ 	.short	0x0100
        /*05fe*/ 	.byte	0x08
	.zero		1


	//   ....[9]....
        /*0600*/ 	.word	0x000004e0
        /*0604*/ 	.word	0x000000ff
        /*0608*/ 	.word	0x00031c68
        /*060c*/ 	.short	0x0100
        /*060e*/ 	.byte	0x08
	.zero		1


	//   ....[10]....
        /*0610*/ 	.word	0x000005d0
        /*0614*/ 	.word	0x000000ff
        /*0618*/ 	.word	0x00031c70
        /*061c*/ 	.short	0x0100
        /*061e*/ 	.byte	0x06
	.zero		1


	//   ....[11]....
        /*0620*/ 	.word	0x000005e0
        /*0624*/ 	.word	0x000000ff
        /*0628*/ 	.word	0x00031c80
        /*062c*/ 	.short	0x0100
        /*062e*/ 	.byte	0x06
	.zero		1


	//   ....[12]....
        /*0630*/ 	.word	0x000005f0
        /*0634*/ 	.word	0x000000ff
        /*0638*/ 	.word	0x00031c78
        /*063c*/ 	.short	0x0100
        /*063e*/ 	.byte	0x06
	.zero		1


	//   ....[13]....
        /*0640*/ 	.word	0x00000600
        /*0644*/ 	.word	0x000000ff
        /*0648*/ 	.word	0x00031c88
        /*064c*/ 	.short	0x0100
        /*064e*/ 	.byte	0x06
	.zero		1


	//   ....[14]....
        /*0650*/ 	.word	0x00000730
        /*0654*/ 	.word	0x000000ff
        /*0658*/ 	.word	0x00031c90
        /*065c*/ 	.short	0x0100
        /*065e*/ 	.byte	0x08
	.zero		1


	//   ....[15]....
        /*0660*/ 	.word	0x00000740
        /*0664*/ 	.word	0x000000ff
        /*0668*/ 	.word	0x00031ca0
        /*066c*/ 	.short	0x0100
        /*066e*/ 	.byte	0x08
	.zero		1


	//   ....[16]....
        /*0670*/ 	.word	0x00000750
        /*0674*/ 	.word	0x000000ff
        /*0678*/ 	.word	0x00031c98
        /*067c*/ 	.short	0x0100
        /*067e*/ 	.byte	0x08
	.zero		1


	//   ....[17]....
        /*0680*/ 	.word	0x00000760
        /*0684*/ 	.word	0x000000ff
        /*0688*/ 	.word	0x00031ca8
        /*068c*/ 	.short	0x0100
        /*068e*/ 	.byte	0x08
	.zero		1


	//   ....[18]....
        /*0690*/ 	.word	0x00000890
        /*0694*/ 	.word	0x000000ff
        /*0698*/ 	.word	0x00031cb0
        /*069c*/ 	.short	0x0100
        /*069e*/ 	.byte	0x08
	.zero		1


	//   ....[19]....
        /*06a0*/ 	.word	0x000008a0
        /*06a4*/ 	.word	0x000000ff
        /*06a8*/ 	.word	0x00031cc0
        /*06ac*/ 	.short	0x0100
        /*06ae*/ 	.byte	0x08
	.zero		1


	//   ....[20]....
        /*06b0*/ 	.word	0x000008b0
        /*06b4*/ 	.word	0x000000ff
        /*06b8*/ 	.word	0x00031cb8
        /*06bc*/ 	.short	0x0100
        /*06be*/ 	.byte	0x08
	.zero		1


	//   ....[21]....
        /*06c0*/ 	.word	0x000008c0
        /*06c4*/ 	.word	0x000000ff
        /*06c8*/ 	.word	0x00031cc8
        /*06cc*/ 	.short	0x0100
        /*06ce*/ 	.byte	0x08
	.zero		1


	//   ....[22]....
        /*06d0*/ 	.word	0x000015c0
        /*06d4*/ 	.word	0x000000ff
        /*06d8*/ 	.word	0x00031c00
        /*06dc*/ 	.short	0x010a
        /*06de*/ 	.byte	0x24
	.zero		1


	//   ....[23]....
        /*06e0*/ 	.word	0x00001630
        /*06e4*/ 	.word	0x00000004
        /*06e8*/ 	.word	0x00031c30
        /*06ec*/ 	.short	0x010a
        /*06ee*/ 	.byte	0x3f
	.zero		1


	//   ....[24]....
        /*06f0*/ 	.word	0x000016a0
        /*06f4*/ 	.word	0x00000004
        /*06f8*/ 	.word	0x00031c30
        /*06fc*/ 	.short	0x010a
        /*06fe*/ 	.byte	0x3f
	.zero		1


	//   ....[25]....
        /*0700*/ 	.word	0x00003710
        /*0704*/ 	.word	0x00000004
        /*0708*/ 	.word	0x00000000
        /*070c*/ 	.short	0x0101
        /*070e*/ 	.byte	0x3f
	.zero		1


	//   ....[26]....
        /*0710*/ 	.word	0x00004f50
        /*0714*/ 	.word	0x000000ff
        /*0718*/ 	.word	0x00031c30
        /*071c*/ 	.short	0x010a
        /*071e*/ 	.byte	0x06
	.zero		1


	//   ....[27]....
        /*0720*/ 	.word	0x00004f90
        /*0724*/ 	.word	0x000000ff
        /*0728*/ 	.word	0x00031c30
        /*072c*/ 	.short	0x010a
        /*072e*/ 	.byte	0x06
	.zero		1


	//   ....[28]....
        /*0730*/ 	.word	0x00006640
        /*0734*/ 	.word	0x000000ff
        /*0738*/ 	.word	0x00031c50
        /*073c*/ 	.short	0x010a
        /*073e*/ 	.byte	0x06
	.zero		1


	//   ....[29]....
        /*0740*/ 	.word	0x00006680
        /*0744*/ 	.word	0x000000ff
        /*0748*/ 	.word	0x00031c50
        /*074c*/ 	.short	0x010a
        /*074e*/ 	.byte	0x06
	.zero		1


	//   ....[30]....
        /*0750*/ 	.word	0x00007710
        /*0754*/ 	.word	0x0000000c
        /*0758*/ 	.word	0x00000000
        /*075c*/ 	.short	0x0101
        /*075e*/ 	.byte	0x3f
	.zero		1


	//   ....[31]....
        /*0760*/ 	.word	0x00007790
        /*0764*/ 	.word	0x00000014
        /*0768*/ 	.word	0x00000000
        /*076c*/ 	.short	0x0101
        /*076e*/ 	.byte	0x3f
	.zero		1


	//   ....[32]....
        /*0770*/ 	.word	0x00008600
        /*0774*/ 	.word	0x000000ff
        /*0778*/ 	.word	0x00031c50
        /*077c*/ 	.short	0x010a
        /*077e*/ 	.byte	0x09
	.zero		1


	//   ....[33]....
        /*0780*/ 	.word	0x00008640
        /*0784*/ 	.word	0x000000ff
        /*0788*/ 	.word	0x00031c50
        /*078c*/ 	.short	0x010a
        /*078e*/ 	.byte	0x09
	.zero		1


	//   ....[34]....
        /*0790*/ 	.word	0x00008cd0
        /*0794*/ 	.word	0x00000005
        /*0798*/ 	.word	0x00000000
        /*079c*/ 	.short	0x0101
        /*079e*/ 	.byte	0x3f
	.zero		1


	//   ....[35]....
        /*07a0*/ 	.word	0x00009ec0
        /*07a4*/ 	.word	0x000000ff
        /*07a8*/ 	.word	0x00000000
        /*07ac*/ 	.short	0x0101
        /*07ae*/ 	.byte	0x04
	.zero		1


	//   ....[36]....
        /*07b0*/ 	.word	0x0000c290
        /*07b4*/ 	.word	0x00000000
        /*07b8*/ 	.word	0x00031c40
        /*07bc*/ 	.short	0x010a
        /*07be*/ 	.byte	0x3f
	.zero		1


	//   ....[37]....
        /*07c0*/ 	.word	0x0000d1d0
        /*07c4*/ 	.word	0x00000016
        /*07c8*/ 	.word	0x00031c00
        /*07cc*/ 	.short	0x0107
        /*07ce*/ 	.byte	0x3f
	.zero		1


	//   ....[38]....
        /*07d0*/ 	.word	0x0000d2d0
        /*07d4*/ 	.word	0x00000016
        /*07d8*/ 	.word	0x00031c00
        /*07dc*/ 	.short	0x0101
        /*07de*/ 	.byte	0x3f
	.zero		1


	//   ....[39]....
        /*07e0*/ 	.word	0x0000d2f0
        /*07e4*/ 	.word	0x00000016
        /*07e8*/ 	.word	0x00031c20
        /*07ec*/ 	.short	0x010a
        /*07ee*/ 	.byte	0x3f
	.zero		1


	//   ....[40]....
        /*07f0*/ 	.word	0x0000d610
        /*07f4*/ 	.word	0x00000003
        /*07f8*/ 	.word	0x00031c40
        /*07fc*/ 	.short	0x010a
        /*07fe*/ 	.byte	0x3f
	.zero		1


	//   ....[41]....
        /*0800*/ 	.word	0x0000da90
        /*0804*/ 	.word	0x00000003
        /*0808*/ 	.word	0x00000060
        /*080c*/ 	.short	0x010a
        /*080e*/ 	.byte	0x3f
	.zero		1


	//   ....[42]....
        /*0810*/ 	.word	0x0000e1c0
        /*0814*/ 	.word	0x00000003
        /*0818*/ 	.word	0x00031c40
        /*081c*/ 	.short	0x010a
        /*081e*/ 	.byte	0x3f
	.zero		1


	//   ....[43]....
        /*0820*/ 	.word	0x0000e640
        /*0824*/ 	.word	0x0000000c
        /*0828*/ 	.word	0x00000060
        /*082c*/ 	.short	0x010a
        /*082e*/ 	.byte	0x3f
	.zero		1


	//   ....[44]....
        /*0830*/ 	.word	0x0000eca0
        /*0834*/ 	.word	0x00000002
        /*0838*/ 	.word	0x00031c40
        /*083c*/ 	.short	0x010a
        /*083e*/ 	.byte	0x3f
	.zero		1


	//   ....[45]....
        /*0840*/ 	.word	0x0000f130
        /*0844*/ 	.word	0x00000008
        /*0848*/ 	.word	0x00000060
        /*084c*/ 	.short	0x010a
        /*084e*/ 	.byte	0x3f
	.zero		1


	//   ....[46]....
        /*0850*/ 	.word	0x0000f740
        /*0854*/ 	.word	0x00000003
        /*0858*/ 	.word	0x00031c60
        /*085c*/ 	.short	0x010a
        /*085e*/ 	.byte	0x3f
	.zero		1


	//   ....[47]....
        /*0860*/ 	.word	0x00010630
        /*0864*/ 	.word	0x00000009
        /*0868*/ 	.word	0x00031c20
        /*086c*/ 	.short	0x010a
        /*086e*/ 	.byte	0x3f
	.zero		1


	//   ....[48]....
        /*0870*/ 	.word	0x000107d0
        /*0874*/ 	.word	0x00000005
        /*0878*/ 	.word	0x00000000
        /*087c*/ 	.short	0x010a
        /*087e*/ 	.byte	0x3f
	.zero		1


	//   ....[49]....
        /*0880*/ 	.word	0x00010840
        /*0884*/ 	.word	0x00000003
        /*0888*/ 	.word	0x00000000
        /*088c*/ 	.short	0x010a
        /*088e*/ 	.byte	0x3f
	.zero		1


	//   ....[50]....
        /*0890*/ 	.word	0x000108a0
        /*0894*/ 	.word	0x00000017
        /*0898*/ 	.word	0x00000000
        /*089c*/ 	.short	0x010a
        /*089e*/ 	.byte	0x3f
	.zero		1


	//   ....[51]....
        /*08a0*/ 	.word	0x000108d0
        /*08a4*/ 	.word	0x00000007
        /*08a8*/ 	.word	0x00000000
        /*08ac*/ 	.short	0x010a
        /*08ae*/ 	.byte	0x3f
	.zero		1


	//   ....[52]....
        /*08b0*/ 	.word	0x00010940
        /*08b4*/ 	.word	0x00000003
        /*08b8*/ 	.word	0x00031c00
        /*08bc*/ 	.short	0x010a
        /*08be*/ 	.byte	0x3f
	.zero		1


	//   ....[53]....
        /*08c0*/ 	.word	0x00010990
        /*08c4*/ 	.word	0x00000004
        /*08c8*/ 	.word	0x00031c30
        /*08cc*/ 	.short	0x010a
        /*08ce*/ 	.byte	0x3f
	.zero		1


	//   ....[54]....
        /*08d0*/ 	.word	0x000109f0
        /*08d4*/ 	.word	0x00000003
        /*08d8*/ 	.word	0x00031c30
        /*08dc*/ 	.short	0x010a
        /*08de*/ 	.byte	0x3f
	.zero		1


	//   ....[55]....
        /*08e0*/ 	.word	0x00010a50
        /*08e4*/ 	.word	0x00000003
        /*08e8*/ 	.word	0x00031c50
        /*08ec*/ 	.short	0x010a
        /*08ee*/ 	.byte	0x3f
	.zero		1


	//   ....[56]....
        /*08f0*/ 	.word	0x00010ab0
        /*08f4*/ 	.word	0x00000007
        /*08f8*/ 	.word	0x00031c50
        /*08fc*/ 	.short	0x010a
        /*08fe*/ 	.byte	0x3f
	.zero		1


	//   ....[57]....
        /*0900*/ 	.word	0x00010c50
        /*0904*/ 	.word	0x00000000
        /*0908*/ 	.word	0x00031c40
        /*090c*/ 	.short	0x010a
        /*090e*/ 	.byte	0x3f
	.zero		1


	//   ....[58]....
        /*0910*/ 	.word	0x000114e0
        /*0914*/ 	.word	0x00000016
        /*0918*/ 	.word	0x00031c20
        /*091c*/ 	.short	0x010a
        /*091e*/ 	.byte	0x3f
	.zero		1


	//   ....[59]....
        /*0920*/ 	.word	0x00011530
        /*0924*/ 	.word	0x00000003
        /*0928*/ 	.word	0x00031c40
        /*092c*/ 	.short	0x010a
        /*092e*/ 	.byte	0x3f
	.zero		1


	//   ....[60]....
        /*0930*/ 	.word	0x00011580
        /*0934*/ 	.word	0x00000003
        /*0938*/ 	.word	0x00000060
        /*093c*/ 	.short	0x010a
        /*093e*/ 	.byte	0x3f
	.zero		1


	//   ....[61]....
        /*0940*/ 	.word	0x000115d0
        /*0944*/ 	.word	0x00000003
        /*0948*/ 	.word	0x00031c40
        /*094c*/ 	.short	0x010a
        /*094e*/ 	.byte	0x3f
	.zero		1


	//   ....[62]....
        /*0950*/ 	.word	0x00011620
        /*0954*/ 	.word	0x0000000c
        /*0958*/ 	.word	0x00000060
        /*095c*/ 	.short	0x010a
        /*095e*/ 	.byte	0x3f
	.zero		1


	//   ....[63]....
        /*0960*/ 	.word	0x00011670
        /*0964*/ 	.word	0x00000002
        /*0968*/ 	.word	0x00031c40
        /*096c*/ 	.short	0x010a
        /*096e*/ 	.byte	0x3f
	.zero		1


	//   ....[64]....
        /*0970*/ 	.word	0x000116c0
        /*0974*/ 	.word	0x00000008
        /*0978*/ 	.word	0x00000060
        /*097c*/ 	.short	0x010a
        /*097e*/ 	.byte	0x3f
	.zero		1


	//   ....[65]....
        /*0980*/ 	.word	0x00011710
        /*0984*/ 	.word	0x00000003
        /*0988*/ 	.word	0x00031c60
        /*098c*/ 	.short	0x010a
        /*098e*/ 	.byte	0x3f
	.zero		1


	//   ....[66]....
        /*0990*/ 	.word	0x00012090
        /*0994*/ 	.word	0x00000009
        /*0998*/ 	.word	0x00031c20
        /*099c*/ 	.short	0x010a
        /*099e*/ 	.byte	0x3f
	.zero		1


	//   ....[67]....
        /*09a0*/ 	.word	0x00012230
        /*09a4*/ 	.word	0x00000005
        /*09a8*/ 	.word	0x00000000
        /*09ac*/ 	.short	0x010a
        /*09ae*/ 	.byte	0x3f
	.zero		1


	//   ....[68]....
        /*09b0*/ 	.word	0x00012280
        /*09b4*/ 	.word	0x00000003
        /*09b8*/ 	.word	0x00000000
        /*09bc*/ 	.short	0x010a
        /*09be*/ 	.byte	0x3f
	.zero		1


	//   ....[69]....
        /*09c0*/ 	.word	0x000122d0
        /*09c4*/ 	.word	0x00000017
        /*09c8*/ 	.word	0x00000000
        /*09cc*/ 	.short	0x010a
        /*09ce*/ 	.byte	0x3f
	.zero		1


	//----- nvinfo : EIATTR_NUM_MBARRIERS
	.align		4
.L_123:
        /*09d0*/ 	.byte	0x03, 0x38
        /*09d2*/ 	.short	0x0016


	//----- nvinfo : EIATTR_EXIT_INSTR_OFFSETS
	.align		4
        /*09d4*/ 	.byte	0x04, 0x1c
        /*09d6*/ 	.short	(.L_125 - .L_124)


	//   ....[0]....
.L_124:
        /*09d8*/ 	.word	0x00000a70


	//   ....[1]....
        /*09dc*/ 	.word	0x0000aa60


	//   ....[2]....
        /*09e0*/ 	.word	0x00010920


	//----- nvinfo : EIATTR_MAX_THREADS
	.align		4
.L_125:
        /*09e4*/ 	.byte	0x04, 0x05
        /*09e6*/ 	.short	(.L_127 - .L_126)
.L_126:
        /*09e8*/ 	.word	0x00000200
        /*09ec*/ 	.word	0x00000001
        /*09f0*/ 	.word	0x00000001


	//----- nvinfo : EIATTR_CRS_STACK_SIZE
	.align		4
.L_127:
        /*09f4*/ 	.byte	0x04, 0x1e
        /*09f6*/ 	.short	(.L_129 - .L_128)
.L_128:
        /*09f8*/ 	.word	0x00000000


	//----- nvinfo : EIATTR_CBANK_PARAM_SIZE
	.align		4
.L_129:
        /*09fc*/ 	.byte	0x03, 0x19
        /*09fe*/ 	.short	0x0af0


	//----- nvinfo : EIATTR_PARAM_CBANK
	.align		4
        /*0a00*/ 	.byte	0x04, 0x0a
        /*0a02*/ 	.short	(.L_131 - .L_130)
	.align		4
.L_130:
        /*0a04*/ 	.word	index@(.nv.constant0._ZN7cutlass13device_kernelIN5flash11enable_sm90INS1_16FlashAttnFwdSm90INS1_25CollectiveMainloopFwdSm90ILi2EN4cute5tupleIJNS5_1CILi1EEES8_S8_EEENS6_IJNS7_ILi192EEENS7_ILi144EEENS7_ILi96EEEEEELi96ENS_6half_tEfNS_4arch4Sm90ELb0ELb0ELb0ELb1ELb0ELb0ELb0ELb0ELb1ELb1ELb0ELb0EEENS1_21CollectiveEpilogueFwdINS6_IJSA_SC_SB_EEES9_SE_SG_Li384ELb1ELb1ELb0ELb0EEENS1_36VarlenDynamicPersistentTileSchedulerILi192ELi144ELi384ELi128ELb0ELb1ELb1ELb0ELb1ELb1EEEEEEEEEvNT_6ParamsE)
        /*0a08*/ 	.short	0x0210
        /*0a0a*/ 	.short	0x0af0


	//----- nvinfo : EIATTR_SW_WAR
	.align		4
.L_131:
        /*0a0c*/ 	.byte	0x04, 0x36
        /*0a0e*/ 	.short	(.L_133 - .L_132)
.L_132:
        /*0a10*/ 	.word	0x00000008
.L_133:


//--------------------- .nv.info._ZN7cutlass13device_kernelIN5flash11enable_sm90INS1_16FlashAttnFwdSm90INS1_25CollectiveMainloopFwdSm90ILi2EN4cute5tupleIJNS5_1CILi1EEES8_S8_EEENS6_IJNS7_ILi192EEENS7_ILi144EEENS7_ILi96EEEEEELi96ENS_6half_tEfNS_4arch4Sm90ELb0ELb0ELb0ELb1ELb0ELb1ELb0ELb0ELb1ELb1ELb0ELb0EEENS1_21CollectiveEpilogueFwdINS6_IJSA_SC_SB_EEES9_SE_SG_Li384ELb1ELb1ELb0ELb0EEENS1_36VarlenDynamicPersistentTileSchedulerILi192ELi144ELi384ELi128ELb0ELb1ELb1ELb0ELb1ELb1EEEEEEEEEvNT_6ParamsE --------------------------
	.section	.nv.info._ZN7cutlass13device_kernelIN5flash11enable_sm90INS1_16FlashAttnFwdSm90INS1_25CollectiveMainloopFwdSm90ILi2EN4cute5tupleIJNS5_1CILi1EEES8_S8_EEENS6_IJNS7_ILi192EEENS7_ILi144EEENS7_ILi96EEEEEELi96ENS_6half_tEfNS_4arch4Sm90ELb0ELb0ELb0ELb1ELb0ELb1ELb0ELb0ELb1ELb1ELb0ELb0EEENS1_21CollectiveEpilogueFwdINS6_IJSA_SC_SB_EEES9_SE_SG_Li384ELb1ELb1ELb0ELb0EEENS1_36VarlenDynamicPersistentTileSchedulerILi192ELi144ELi384ELi128ELb0ELb1ELb1ELb0ELb1ELb1EEEEEEEEEvNT_6ParamsE,"",@"SHT_CUDA_INFO"
	.sectionflags	@""
	.align	4


	//----- nvinfo : EIATTR_CUDA_API_VERSION
	.align		4
        /*0000*/ 	.byte	0x04, 0x37
        /*0002*/ 	.short	(.L_135 - .L_134)
.L_134:
        /*0004*/ 	.word	0x00000082


	//----- nvinfo : EIATTR_KPARAM_INFO
	.align		4
.L_135:
        /*0008*/ 	.byte	0x04, 0x17
        /*000a*/ 	.short	(.L_137 - .L_136)
.L_136:
        /*000c*/ 	.word	0x00000000
        /*0010*/ 	.short	0x0000
        /*0012*/ 	.short	0x0070
        /*0014*/ 	.byte	0x00, 0xf0, 0x01, 0x2a


	//----- nvinfo : EIATTR_SPARSE_MMA_MASK
	.align		4
.L_137:
        /*0018*/ 	.byte	0x03, 0x50
        /*001a*/ 	.short	0x0000


	//----- nvinfo : EIATTR_MAXREG_COUNT
	.align		4
        /*001c*/ 	.byte	0x03, 0x1b
        /*001e*/ 	.short	0x0080


	//----- nvinfo : EIATTR_NUM_BARRIERS
	.align		4
        /*0020*/ 	.byte	0x02, 0x4c
        /*0022*/ 	.byte	0x10
	.zero		1


	//----- nvinfo : EIATTR_EXTERNS
	.align		4
        /*0024*/ 	.byte	0x04, 0x0f
        /*0026*/ 	.short	(.L_139 - .L_138)


	//   ....[0]....
	.align		4
.L_138:
        /*0028*/ 	.word	index@(__assertfail)


	//----- nvinfo : EIATTR_ANNOTATIONS
	.align		4
.L_139:
        /*002c*/ 	.byte	0x04, 0x55
        /*002e*/ 	.short	(.L_141 - .L_140)


	//   ....[0]....
.L_140:
        /* <DEDUP_REMOVED lines=111> */


	//----- nvinfo : EIATTR_MERCURY_ISA_VERSION
	.align		4
.L_141:
        /*0708*/ 	.byte	0x03, 0x5f
        /*070a*/ 	.short	0x0101


	//----- nvinfo : EIATTR_UNUSED_LOAD_BYTE_OFFSET
	.align		4
        /*070c*/ 	.byte	0x04, 0x44
        /*070e*/ 	.short	(.L_143 - .L_142)


	//   ....[0]....
.L_142:
        /*0710*/ 	.word	0x00000ad0
        /*0714*/ 	.word	0x0000fff0


	//   ....[1]....
        /*0718*/ 	.word	0x000144f0
        /*071c*/ 	.word	0x0000fff0


	//----- nvinfo : EIATTR_INT_WARP_WIDE_INSTR_OFFSETS
	.align		4
.L_143:
        /*0720*/ 	.byte	0x04, 0x31
        /*0722*/ 	.short	(.L_145 - .L_144)


	//   ....[0]....
.L_144:
        /*0724*/ 	.word	0x00000180


	//   ....[1]....
        /*0728*/ 	.word	0x00000220


	//   ....[2]....
        /*072c*/ 	.word	0x00000290


	//   ....[3]....
        /*0730*/ 	.word	0x000187a0


	//   ....[4]....
        /*0734*/ 	.word	0x00018830


	//   ....[5]....
        /*0738*/ 	.word	0x0001c370


	//   ....[6]....
        /*073c*/ 	.word	0x0001c400


	//----- nvinfo : EIATTR_COOP_GROUP_MASK_REGIDS
	.align		4
.L_145:
        /*0740*/ 	.byte	0x04, 0x29
        /*0742*/ 	.short	(.L_147 - .L_146)


	//   ....[0]....
.L_146:
        /*0744*/ 	.word	0xffffffff


	//   ....[1]....
        /*0748*/ 	.word	0xffffffff


	//   ....[2]....
        /*074c*/ 	.word	0xffffffff


	//   ....[3]....
        /*0750*/ 	.word	0xffffffff


	//   ....[4]....
        /*0754*/ 	.word	0xffffffff


	//   ....[5]....
        /*0758*/ 	.word	0xffffffff


	//   ....[6]....
        /*075c*/ 	.word	0xffffffff


	//   ....[7]....
        /*0760*/ 	.word	0xffffffff


	//   ....[8]....
        /*0764*/ 	.word	0xffffffff


	//   ....[9]....
        /*0768*/ 	.word	0xffffffff


	//   ....[10]....
        /*076c*/ 	.word	0xffffffff


	//   ....[11]....
        /*0770*/ 	.word	0xffffffff


	//   ....[12]....
        /*0774*/ 	.word	0xffffffff


	//   ....[13]....
        /*0778*/ 	.word	0xffffffff


	//   ....[14]....
        /*077c*/ 	.word	0xffffffff


	//   ....[15]....
        /*0780*/ 	.word	0xffffffff


	//   ....[16]....
        /*0784*/ 	.word	0xffffffff


	//   ....[17]....
        /*0788*/ 	.word	0xffffffff


	//   ....[18]....
        /*078c*/ 	.word	0xffffffff


	//   ....[19]....
        /*0790*/ 	.word	0xffffffff


	//   ....[20]....
        /*0794*/ 	.word	0xffffffff


	//   ....[21]....
        /*0798*/ 	.word	0xffffffff


	//   ....[22]....
        /*079c*/ 	.word	0xffffffff


	//   ....[23]....
        /*07a0*/ 	.word	0xffffffff


	//   ....[24]....
        /*07a4*/ 	.word	0xffffffff


	//   ....[25]....
        /*07a8*/ 	.word	0xffffffff


	//   ....[26]....
        /*07ac*/ 	.word	0xffffffff


	//   ....[27]....
        /*07b0*/ 	.word	0xffffffff


	//   ....[28]....
        /*07b4*/ 	.word	0xffffffff


	//   ....[29]....
        /*07b8*/ 	.word	0xffffffff


	//   ....[30]....
        /*07bc*/ 	.word	0xffffffff


	//   ....[31]....
        /*07c0*/ 	.word	0xffffffff


	//   ....[32]....
        /*07c4*/ 	.word	0xffffffff


	//   ....[33]....
        /*07c8*/ 	.word	0xffffffff


	//   ....[34]....
        /*07cc*/ 	.word	0xffffffff


	//   ....[35]....
        /*07d0*/ 	.word	0xffffffff


	//   ....[36]....
        /*07d4*/ 	.word	0xffffffff


	//   ....[37]....
        /*07d8*/ 	.word	0xffffffff


	//   ....[38]....
        /*07dc*/ 	.word	0xffffffff


	//   ....[39]....
        /*07e0*/ 	.word	0xffffffff


	//   ....[40]....
        /*07e4*/ 	.word	0xffffffff


	//   ....[41]....
        /*07e8*/ 	.word	0xffffffff


	//   ....[42]....
        /*07ec*/ 	.word	0xffffffff


	//   ....[43]....
        /*07f0*/ 	.word	0xffffffff


	//   ....[44]....
        /*07f4*/ 	.word	0xffffffff


	//   ....[45]....
        /*07f8*/ 	.word	0xffffffff


	//   ....[46]....
        /*07fc*/ 	.word	0xffffffff


	//   ....[47]....
        /*0800*/ 	.word	0xffffffff


	//   ....[48]....
        /*0804*/ 	.word	0xffffffff


	//   ....[49]....
        /*0808*/ 	.word	0xffffffff


	//   ....[50]....
        /*080c*/ 	.word	0xffffffff


	//   ....[51]....
        /*0810*/ 	.word	0xffffffff


	//   ....[52]....
        /*0814*/ 	.word	0xffffffff


	//   ....[53]....
        /*0818*/ 	.word	0xffffffff


	//   ....[54]....
        /*081c*/ 	.word	0xffffffff


	//   ....[55]....
        /*0820*/ 	.word	0xffffffff


	//   ....[56]....
        /*0824*/ 	.word	0xffffffff


	//   ....[57]....
        /*0828*/ 	.word	0xffffffff


	//   ....[58]....
        /*082c*/ 	.word	0xffffffff


	//   ....[59]....
        /*0830*/ 	.word	0xffffffff


	//   ....[60]....
        /*0834*/ 	.word	0xffffffff


	//   ....[61]....
        /*0838*/ 	.word	0xffffffff


	//   ....[62]....
        /*083c*/ 	.word	0xffffffff


	//   ....[63]....
        /*0840*/ 	.word	0xffffffff


	//   ....[64]....
        /*0844*/ 	.word	0xffffffff


	//   ....[65]....
        /*0848*/ 	.word	0xffffffff


	//   ....[66]....
        /*084c*/ 	.word	0xffffffff


	//   ....[67]....
        /*0850*/ 	.word	0xffffffff


	//   ....[68]....
        /*0854*/ 	.word	0xffffffff


	//   ....[69]....
        /*0858*/ 	.word	0xffffffff


	//   ....[70]....
        /*085c*/ 	.word	0xffffffff


	//   ....[71]....
        /*0860*/ 	.word	0xffffffff


	//   ....[72]....
        /*0864*/ 	.word	0xffffffff


	//   ....[73]....
        /*0868*/ 	.word	0xffffffff


	//   ....[74]....
        /*086c*/ 	.word	0xffffffff


	//   ....[75]....
        /*0870*/ 	.word	0xffffffff


	//   ....[76]....
        /*0874*/ 	.word	0xffffffff


	//   ....[77]....
        /*0878*/ 	.word	0xffffffff


	//   ....[78]....
        /*087c*/ 	.word	0xffffffff


	//   ....[79]....
        /*0880*/ 	.word	0xffffffff


	//   ....[80]....
        /*0884*/ 	.word	0xffffffff


	//   ....[81]....
        /*0888*/ 	.word	0xffffffff


	//   ....[82]....
        /*088c*/ 	.word	0xffffffff


	//   ....[83]....
        /*0890*/ 	.word	0xffffffff


	//   ....[84]....
        /*0894*/ 	.word	0xffffffff


	//   ....[85]....
        /*0898*/ 	.word	0xffffffff


	//   ....[86]....
        /*089c*/ 	.word	0xffffffff


	//   ....[87]....
        /*08a0*/ 	.word	0xffffffff


	//   ....[88]....
        /*08a4*/ 	.word	0xffffffff


	//   ....[89]....
        /*08a8*/ 	.word	0xffffffff


	//   ....[90]....
        /*08ac*/ 	.word	0x0500000f


	//   ....[91]....
        /*08b0*/ 	.word	0x0500000f


	//   ....[92]....
        /*08b4*/ 	.word	0x0500000f


	//   ....[93]....
        /*08b8*/ 	.word	0x0500000f


	//   ....[94]....
        /*08bc*/ 	.word	0x0500000f


	//   ....[95]....
        /*08c0*/ 	.word	0x0500000f


	//   ....[96]....
        /*08c4*/ 	.word	0x0500000f


	//   ....[97]....
        /*08c8*/ 	.word	0x0500000f


	//   ....[98]....
        /*08cc*/ 	.word	0x0500000f


	//   ....[99]....
        /*08d0*/ 	.word	0x0500000f


	//   ....[100]....
        /*08d4*/ 	.word	0x0500000f


	//   ....[101]....
        /*08d8*/ 	.word	0x0500000f


	//   ....[102]....
        /*08dc*/ 	.word	0x0500000f


	//   ....[103]....
        /*08e0*/ 	.word	0x0500000f


	//   ....[104]....
        /*08e4*/ 	.word	0x0500000f


	//   ....[105]....
        /*08e8*/ 	.word	0x0500000f


	//   ....[106]....
        /*08ec*/ 	.word	0x0500000f


	//   ....[107]....
        /*08f0*/ 	.word	0x0500000f


	//   ....[108]....
        /*08f4*/ 	.word	0x0500000f


	//   ....[109]....
        /*08f8*/ 	.word	0x0500000f


	//   ....[110]....
        /*08fc*/ 	.word	0x0500000f


	//   ....[111]....
        /*0900*/ 	.word	0x0500000f


	//   ....[112]....
        /*0904*/ 	.word	0x0500000f


	//   ....[113]....
        /*0908*/ 	.word	0x0500000f


	//   ....[114]....
        /*090c*/ 	.word	0x0500000f


	//   ....[115]....
        /*0910*/ 	.word	0x0500000f


	//   ....[116]....
        /*0914*/ 	.word	0x0500000f


	//   ....[117]....
        /*0918*/ 	.word	0x0500000f


	//   ....[118]....
        /*091c*/ 	.word	0x0500000f


	//   ....[119]....
        /*0920*/ 	.word	0x0500000f


	//   ....[120]....
        /*0924*/ 	.word	0x0500000f


	//   ....[121]....
        /*0928*/ 	.word	0x0500000f


	//   ....[122]....
        /*092c*/ 	.word	0x0500000f


	//   ....[123]....
        /*0930*/ 	.word	0x0500000f


	//   ....[124]....
        /*0934*/ 	.word	0x0500000f


	//   ....[125]....
        /*0938*/ 	.word	0x0500000f


	//   ....[126]....
        /*093c*/ 	.word	0x0500000f


	//   ....[127]....
        /*0940*/ 	.word	0x0500000f


	//   ....[128]....
        /*0944*/ 	.word	0x0500000f


	//   ....[129]....
        /*0948*/ 	.word	0x0500000f


	//   ....[130]....
        /*094c*/ 	.word	0x0500000f


	//   ....[131]....
        /*0950*/ 	.word	0x0500000f


	//   ....[132]....
        /*0954*/ 	.word	0x0500000f


	//   ....[133]....
        /*0958*/ 	.word	0x0500000f


	//   ....[134]....
        /*095c*/ 	.word	0x0500000f


	//----- nvinfo : EIATTR_COOP_GROUP_INSTR_OFFSETS
	.align		4
.L_147:
        /*0960*/ 	.byte	0x04, 0x28
        /*0962*/ 	.short	(.L_149 - .L_148)


	//   ....[0]....
.L_148:
        /*0964*/ 	.word	0x00000060


	//   ....[1]....
        /*0968*/ 	.word	0x00000190


	//   ....[2]....
        /*096c*/ 	.word	0x00000240


	//   ....[3]....
        /*0970*/ 	.word	0x00000400


	//   ....[4]....
        /*0974*/ 	.word	0x00000560


	//   ....[5]....
        /*0978*/ 	.word	0x00000680


	//   ....[6]....
        /*097c*/ 	.word	0x000007e0


	//   ....[7]....
        /*0980*/ 	.word	0x00006e60


	//   ....[8]....
        /*0984*/ 	.word	0x00007430


	//   ....[9]....
        /*0988*/ 	.word	0x00007440


	//   ....[10]....
        /*098c*/ 	.word	0x00007450


	//   ....[11]....
        /*0990*/ 	.word	0x00007460


	//   ....[12]....
        /*0994*/ 	.word	0x00008fe0


	//   ....[13]....
        /*0998*/ 	.word	0x00008ff0


	//   ....[14]....
        /*099c*/ 	.word	0x00009000


	//   ....[15]....
        /*09a0*/ 	.word	0x00009010


	//   ....[16]....
        /*09a4*/ 	.word	0x0000d440


	//   ....[17]....
        /*09a8*/ 	.word	0x0000d460


	//   ....[18]....
        /*09ac*/ 	.word	0x0000d860


	//   ....[19]....
        /*09b0*/ 	.word	0x0000d880


	//   ....[20]....
        /*09b4*/ 	.word	0x0000ec60


	//   ....[21]....
        /*09b8*/ 	.word	0x00011830


	//   ....[22]....
        /*09bc*/ 	.word	0x00011850


	//   ....[23]....
        /*09c0*/ 	.word	0x00011de0


	//   ....[24]....
        /*09c4*/ 	.word	0x00011e00


	//   ....[25]....
        /*09c8*/ 	.word	0x000136d0


	//   ....[26]....
        /*09cc*/ 	.word	0x00013b50


	//   ....[27]....
        /*09d0*/ 	.word	0x00013e50


	//   ....[28]....
        /*09d4*/ 	.word	0x00013e80


	//   ....[29]....
        /*09d8*/ 	.word	0x00013ec0


	//   ....[30]....
        /*09dc*/ 	.word	0x00014eb0


	//   ....[31]....
        /*09e0*/ 	.word	0x00014ee0


	//   ....[32]....
        /*09e4*/ 	.word	0x00014f20


	//   ....[33]....
        /*09e8*/ 	.word	0x00014f40


	//   ....[34]....
        /*09ec*/ 	.word	0x00015430


	//   ....[35]....
        /*09f0*/ 	.word	0x00015450


	//   ....[36]....
        /*09f4*/ 	.word	0x00015550


	//   ....[37]....
        /*09f8*/ 	.word	0x00015570


	//   ....[38]....
        /*09fc*/ 	.word	0x00015dc0


	//   ....[39]....
        /*0a00*/ 	.word	0x00015dd0


	//   ....[40]....
        /*0a04*/ 	.word	0x00015f30


	//   ....[41]....
        /*0a08*/ 	.word	0x00015f40


	//   ....[42]....
        /*0a0c*/ 	.word	0x000160e0


	//   ....[43]....
        /*0a10*/ 	.word	0x000162d0


	//   ....[44]....
        /*0a14*/ 	.word	0x00016300


	//   ....[45]....
        /*0a18*/ 	.word	0x00016330


	//   ....[46]....
        /*0a1c*/ 	.word	0x00016360


	//   ....[47]....
        /*0a20*/ 	.word	0x00016390


	//   ....[48]....
        /*0a24*/ 	.word	0x000163c0


	//   ....[49]....
        /*0a28*/ 	.word	0x00016530


	//   ....[50]....
        /*0a2c*/ 	.word	0x00016560


	//   ....[51]....
        /*0a30*/ 	.word	0x00016590


	//   ....[52]....
        /*0a34*/ 	.word	0x000165c0


	//   ....[53]....
        /*0a38*/ 	.word	0x000165f0


	//   ....[54]....
        /*0a3c*/ 	.word	0x00016620


	//   ....[55]....
        /*0a40*/ 	.word	0x000166b0


	//   ....[56]....
        /*0a44*/ 	.word	0x000166e0


	//   ....[57]....
        /*0a48*/ 	.word	0x00016760


	//   ....[58]....
        /*0a4c*/ 	.word	0x000172e0


	//   ....[59]....
        /*0a50*/ 	.word	0x00018d60


	//   ....[60]....
        /*0a54*/ 	.word	0x00019a90


	//   ....[61]....
        /*0a58*/ 	.word	0x00019ab0


	//   ....[62]....
        /*0a5c*/ 	.word	0x00019b70


	//   ....[63]....
        /*0a60*/ 	.word	0x00019b90


	//   ....[64]....
        /*0a64*/ 	.word	0x00019c30


	//   ....[65]....
        /*0a68*/ 	.word	0x00019c50


	//   ....[66]....
        /*0a6c*/ 	.word	0x00019c60


	//   ....[67]....
        /*0a70*/ 	.word	0x00019cf0


	//   ....[68]....
        /*0a74*/ 	.word	0x00019d10


	//   ....[69]....
        /*0a78*/ 	.word	0x00019d80


	//   ....[70]....
        /*0a7c*/ 	.word	0x00019dc0


	//   ....[71]....
        /*0a80*/ 	.word	0x00019e30


	//   ....[72]....
        /*0a84*/ 	.word	0x0001caa0


	//   ....[73]....
        /*0a88*/ 	.word	0x0001cad0


	//   ....[74]....
        /*0a8c*/ 	.word	0x0001cb10


	//   ....[75]....
        /*0a90*/ 	.word	0x0001cb40


	//   ....[76]....
        /*0a94*/ 	.word	0x0001cb70


	//   ....[77]....
        /*0a98*/ 	.word	0x0001cba0


	//   ....[78]....
        /*0a9c*/ 	.word	0x0001cbd0


	//   ....[79]....
        /*0aa0*/ 	.word	0x0001cc00


	//   ....[80]....
        /*0aa4*/ 	.word	0x0001cd80


	//   ....[81]....
        /*0aa8*/ 	.word	0x0001cdb0


	//   ....[82]....
        /*0aac*/ 	.word	0x0001cde0


	//   ....[83]....
        /*0ab0*/ 	.word	0x0001ce10


	//   ....[84]....
        /*0ab4*/ 	.word	0x0001ce40


	//   ....[85]....
        /*0ab8*/ 	.word	0x0001ce70


	//   ....[86]....
        /*0abc*/ 	.word	0x0001cf30


	//   ....[87]....
        /*0ac0*/ 	.word	0x0001cf50


	//   ....[88]....
        /*0ac4*/ 	.word	0x0001cfc0


	//   ....[89]....
        /*0ac8*/ 	.word	0x0001d430


	//   ....[90]....
        /*0acc*/ 	.word	0x0001d890


	//   ....[91]....
        /*0ad0*/ 	.word	0x0001d940


	//   ....[92]....
        /*0ad4*/ 	.word	0x0001d9d0


	//   ....[93]....
        /*0ad8*/ 	.word	0x0001da20


	//   ....[94]....
        /*0adc*/ 	.word	0x0001da70


	//   ....[95]....
        /*0ae0*/ 	.word	0x0001db50


	//   ....[96]....
        /*0ae4*/ 	.word	0x0001dbe0


	//   ....[97]....
        /*0ae8*/ 	.word	0x0001dc40


	//   ....[98]....
        /*0aec*/ 	.word	0x0001dca0


	//   ....[99]....
        /*0af0*/ 	.word	0x0001deb0


	//   ....[100]....
        /*0af4*/ 	.word	0x0001df00


	//   ....[101]....
        /*0af8*/ 	.word	0x0001df90


	//   ....[102]....
        /*0afc*/ 	.word	0x0001e020


	//   ....[103]....
        /*0b00*/ 	.word	0x0001e0e0


	//   ....[104]....
        /*0b04*/ 	.word	0x0001e3c0


	//   ....[105]....
        /*0b08*/ 	.word	0x0001e570


	//   ....[106]....
        /*0b0c*/ 	.word	0x0001e5c0


	//   ....[107]....
        /*0b10*/ 	.word	0x0001e620


	//   ....[108]....
        /*0b14*/ 	.word	0x0001e730


	//   ....[109]....
        /*0b18*/ 	.word	0x0001e790


	//   ....[110]....
        /*0b1c*/ 	.word	0x0001e8b0


	//   ....[111]....
        /*0b20*/ 	.word	0x0001e910


	//   ....[112]....
        /*0b24*/ 	.word	0x0001e9b0


	//   ....[113]....
        /*0b28*/ 	.word	0x0001ea80


	//   ....[114]....
        /*0b2c*/ 	.word	0x0001eb00


	//   ....[115]....
        /*0b30*/ 	.word	0x0001ebc0


	//   ....[116]....
        /*0b34*/ 	.word	0x0001ec40


	//   ....[117]....
        /*0b38*/ 	.word	0x0001eff0


	//   ....[118]....
        /*0b3c*/ 	.word	0x0001f090


	//   ....[119]....
        /*0b40*/ 	.word	0x0001f1b0


	//   ....[120]....
        /*0b44*/ 	.word	0x0001f220


	//   ....[121]....
        /*0b48*/ 	.word	0x0001f290


	//   ....[122]....
        /*0b4c*/ 	.word	0x0001f300


	//   ....[123]....
        /*0b50*/ 	.word	0x0001f370


	//   ....[124]....
        /*0b54*/ 	.word	0x0001f3f0


	//   ....[125]....
        /*0b58*/ 	.word	0x0001f480


	//   ....[126]....
        /*0b5c*/ 	.word	0x0001f510


	//   ....[127]....
        /*0b60*/ 	.word	0x0001f580


	//   ....[128]....
        /*0b64*/ 	.word	0x0001f5f0


	//   ....[129]....
        /*0b68*/ 	.word	0x0001f660


	//   ....[130]....
        /*0b6c*/ 	.word	0x0001f6e0


	//   ....[131]....
        /*0b70*/ 	.word	0x0001f750


	//   ....[132]....
        /*0b74*/ 	.word	0x0001f7f0


	//   ....[133]....
        /*0b78*/ 	.word	0x0001f880


	//   ....[134]....
        /*0b7c*/ 	.word	0x0001f9a0


	//----- nvinfo : EIATTR_REG_RECONFIG
	.align		4
.L_149:
        /*0b80*/ 	.byte	0x01, 0x54
	.zero		2


	//----- nvinfo : EIATTR_SYSCALL_OFFSETS
	.align		4
        /*0b84*/ 	.byte	0x04, 0x46
        /*0b86*/ 	.short	(.L_151 - .L_150)


	//   ....[0]....
.L_150:
        /*0b88*/ 	.word	0x00001bc0


	//   ....[1]....
        /*0b8c*/ 	.word	0x00001d10


	//   ....[2]....
        /*0b90*/ 	.word	0x00007030


	//   ....[3]....
        /*0b94*/ 	.word	0x000073b0


	//   ....[4]....
        /*0b98*/ 	.word	0x00018990


	//   ....[5]....
        /*0b9c*/ 	.word	0x00018ae0


	//   ....[6]....
        /*0ba0*/ 	.word	0x00018be0


	//   ....[7]....
        /*0ba4*/ 	.word	0x00019510


	//----- nvinfo : EIATTR_MBARRIER_INSTR_OFFSETS
	.align		4
.L_151:
        /*0ba8*/ 	.byte	0x04, 0x39
        /*0baa*/ 	.short	(.L_153 - .L_152)


	//   ....[0]....
.L_152:
        /*0bac*/ 	.word	0x000002b0
        /*0bb0*/ 	.word	0x000000ff
        /*0bb4*/ 	.word	0x00031c00
        /*0bb8*/ 	.short	0x0100
        /*0bba*/ 	.byte	0x08
	.zero		1


	//   ....[1]....
        /*0bbc*/ 	.word	0x000002c0
        /*0bc0*/ 	.word	0x000000ff
        /*0bc4*/ 	.word	0x00031c20
        /*0bc8*/ 	.short	0x0100
        /*0bca*/ 	.byte	0x08
	.zero		1


	//   ....[2]....
        /*0bcc*/ 	.word	0x000003b0
        /*0bd0*/ 	.word	0x000000ff
        /*0bd4*/ 	.word	0x00031c30
        /*0bd8*/ 	.short	0x0100
        /*0bda*/ 	.byte	0x08
	.zero		1


	//   ....[3]....
        /*0bdc*/ 	.word	0x000003c0
        /*0be0*/ 	.word	0x000000ff
        /*0be4*/ 	.word	0x00031c40
        /*0be8*/ 	.short	0x0100
        /*0bea*/ 	.byte	0x08
	.zero		1


	//   ....[4]....
        /*0bec*/ 	.word	0x000003d0
        /*0bf0*/ 	.word	0x000000ff
        /*0bf4*/ 	.word	0x00031c38
        /*0bf8*/ 	.short	0x0100
        /*0bfa*/ 	.byte	0x08
	.zero		1


	//   ....[5]....
        /*0bfc*/ 	.word	0x000003e0
        /*0c00*/ 	.word	0x000000ff
        /*0c04*/ 	.word	0x00031c48
        /*0c08*/ 	.short	0x0100
        /*0c0a*/ 	.byte	0x08
	.zero		1


	//   ....[6]....
        /*0c0c*/ 	.word	0x00000510
        /*0c10*/ 	.word	0x000000ff
        /*0c14*/ 	.word	0x00031c50
        /*0c18*/ 	.short	0x0100
        /*0c1a*/ 	.byte	0x08
	.zero		1


	//   ....[7]....
        /*0c1c*/ 	.word	0x00000520
        /*0c20*/ 	.word	0x000000ff
        /*0c24*/ 	.word	0x00031c60
        /*0c28*/ 	.short	0x0100
        /*0c2a*/ 	.byte	0x08
	.zero		1


	//   ....[8]....
        /*0c2c*/ 	.word	0x00000530
        /*0c30*/ 	.word	0x000000ff
        /*0c34*/ 	.word	0x00031c58
        /*0c38*/ 	.short	0x0100
        /*0c3a*/ 	.byte	0x08
	.zero		1


	//   ....[9]....
        /*0c3c*/ 	.word	0x00000540
        /*0c40*/ 	.word	0x000000ff
        /*0c44*/ 	.word	0x00031c68
        /*0c48*/ 	.short	0x0100
        /*0c4a*/ 	.byte	0x08
	.zero		1


	//   ....[10]....
        /*0c4c*/ 	.word	0x00000630
        /*0c50*/ 	.word	0x000000ff
        /*0c54*/ 	.word	0x00031c70
        /*0c58*/ 	.short	0x0100
        /*0c5a*/ 	.byte	0x06
	.zero		1


	//   ....[11]....
        /*0c5c*/ 	.word	0x00000640
        /*0c60*/ 	.word	0x000000ff
        /*0c64*/ 	.word	0x00031c80
        /*0c68*/ 	.short	0x0100
        /*0c6a*/ 	.byte	0x06
	.zero		1


	//   ....[12]....
        /*0c6c*/ 	.word	0x00000650
        /*0c70*/ 	.word	0x000000ff
        /*0c74*/ 	.word	0x00031c78
        /*0c78*/ 	.short	0x0100
        /*0c7a*/ 	.byte	0x06
	.zero		1


	//   ....[13]....
        /*0c7c*/ 	.word	0x00000660
        /*0c80*/ 	.word	0x000000ff
        /*0c84*/ 	.word	0x00031c88
        /*0c88*/ 	.short	0x0100
        /*0c8a*/ 	.byte	0x06
	.zero		1


	//   ....[14]....
        /*0c8c*/ 	.word	0x00000790
        /*0c90*/ 	.word	0x000000ff
        /*0c94*/ 	.word	0x00031c90
        /*0c98*/ 	.short	0x0100
        /*0c9a*/ 	.byte	0x08
	.zero		1


	//   ....[15]....
        /*0c9c*/ 	.word	0x000007a0
        /*0ca0*/ 	.word	0x000000ff
        /*0ca4*/ 	.word	0x00031ca0
        /*0ca8*/ 	.short	0x0100
        /*0caa*/ 	.byte	0x08
	.zero		1


	//   ....[16]....
        /*0cac*/ 	.word	0x000007b0
        /*0cb0*/ 	.word	0x000000ff
        /*0cb4*/ 	.word	0x00031c98
        /*0cb8*/ 	.short	0x0100
        /*0cba*/ 	.byte	0x08
	.zero		1


	//   ....[17]....
        /*0cbc*/ 	.word	0x000007c0
        /*0cc0*/ 	.word	0x000000ff
        /*0cc4*/ 	.word	0x00031ca8
        /*0cc8*/ 	.short	0x0100
        /*0cca*/ 	.byte	0x08
	.zero		1


	//   ....[18]....
        /*0ccc*/ 	.word	0x000008f0
        /*0cd0*/ 	.word	0x000000ff
        /*0cd4*/ 	.word	0x00031cb0
        /*0cd8*/ 	.short	0x0100
        /*0cda*/ 	.byte	0x08
	.zero		1


	//   ....[19]....
        /*0cdc*/ 	.word	0x00000900
        /*0ce0*/ 	.word	0x000000ff
        /*0ce4*/ 	.word	0x00031cc0
        /*0ce8*/ 	.short	0x0100
        /*0cea*/ 	.byte	0x08
	.zero		1


	//   ....[20]....
        /*0cec*/ 	.word	0x00000910
        /*0cf0*/ 	.word	0x000000ff
        /*0cf4*/ 	.word	0x00031cb8
        /*0cf8*/ 	.short	0x0100
        /*0cfa*/ 	.byte	0x08
	.zero		1


	//   ....[21]....
        /*0cfc*/ 	.word	0x00000920
        /*0d00*/ 	.word	0x000000ff
        /*0d04*/ 	.word	0x00031cc8
        /*0d08*/ 	.short	0x0100
        /*0d0a*/ 	.byte	0x08
	.zero		1


	//   ....[22]....
        /*0d0c*/ 	.word	0x00003140
        /*0d10*/ 	.word	0x00000015
        /*0d14*/ 	.word	0x00031c90
        /*0d18*/ 	.short	0x010a
        /*0d1a*/ 	.byte	0x3f
	.zero		1


	//   ....[23]....
        /*0d1c*/ 	.word	0x00004b40
        /*0d20*/ 	.word	0x00000015
        /*0d24*/ 	.word	0x00031c90
        /*0d28*/ 	.short	0x010a
        /*0d2a*/ 	.byte	0x3f
	.zero		1


	//   ....[24]....
        /*0d2c*/ 	.word	0x00006540
        /*0d30*/ 	.word	0x00000015
        /*0d34*/ 	.word	0x00031c90
        /*0d38*/ 	.short	0x010a
        /*0d3a*/ 	.byte	0x3f
	.zero		1


	//   ....[25]....
        /*0d3c*/ 	.word	0x000067b0
        /*0d40*/ 	.word	0x00000020
        /*0d44*/ 	.word	0x00000000
        /*0d48*/ 	.short	0x0101
        /*0d4a*/ 	.byte	0x3f
	.zero		1


	//   ....[26]....
        /*0d4c*/ 	.word	0x000067f0
        /*0d50*/ 	.word	0x00000015
        /*0d54*/ 	.word	0x00031cb0
        /*0d58*/ 	.short	0x010a
        /*0d5a*/ 	.byte	0x3f
	.zero		1


	//   ....[27]....
        /*0d5c*/ 	.word	0x00006b30
        /*0d60*/ 	.word	0x00000015
        /*0d64*/ 	.word	0x00000000
        /*0d68*/ 	.short	0x0101
        /*0d6a*/ 	.byte	0x3f
	.zero		1


	//   ....[28]....
        /*0d6c*/ 	.word	0x000070d0
        /*0d70*/ 	.word	0x00000010
        /*0d74*/ 	.word	0x00031c00
        /*0d78*/ 	.short	0x010a
        /*0d7a*/ 	.byte	0x3f
	.zero		1


	//   ....[29]....
        /*0d7c*/ 	.word	0x00007120
        /*0d80*/ 	.word	0x00000010
        /*0d84*/ 	.word	0x00031c00
        /*0d88*/ 	.short	0x010a
        /*0d8a*/ 	.byte	0x3f
	.zero		1


	//   ....[30]....
        /*0d8c*/ 	.word	0x00007ba0
        /*0d90*/ 	.word	0x00000010
        /*0d94*/ 	.word	0x00031c00
        /*0d98*/ 	.short	0x010a
        /*0d9a*/ 	.byte	0x3f
	.zero		1


	//   ....[31]....
        /*0d9c*/ 	.word	0x000094c0
        /*0da0*/ 	.word	0x00000010
        /*0da4*/ 	.word	0x00031c00
        /*0da8*/ 	.short	0x010a
        /*0daa*/ 	.byte	0x3f
	.zero		1


	//   ....[32]....
        /*0dac*/ 	.word	0x0000ab60
        /*0db0*/ 	.word	0x00000000
        /*0db4*/ 	.word	0x00031c30
        /*0db8*/ 	.short	0x010a
        /*0dba*/ 	.byte	0x3f
	.zero		1


	//   ....[33]....
        /*0dbc*/ 	.word	0x0000ac30
        /*0dc0*/ 	.word	0x00000000
        /*0dc4*/ 	.word	0x00031c30
        /*0dc8*/ 	.short	0x010a
        /*0dca*/ 	.byte	0x3f
	.zero		1


	//   ....[34]....
        /*0dcc*/ 	.word	0x0000dde0
        /*0dd0*/ 	.word	0x00000000
        /*0dd4*/ 	.word	0x00000000
        /*0dd8*/ 	.short	0x0101
        /*0dda*/ 	.byte	0x3f
	.zero		1


	//   ....[35]....
        /*0ddc*/ 	.word	0x0000ef40
        /*0de0*/ 	.word	0x0000000e
        /*0de4*/ 	.word	0x00031c30
        /*0de8*/ 	.short	0x010a
        /*0dea*/ 	.byte	0x3f
	.zero		1


	//   ....[36]....
        /*0dec*/ 	.word	0x0000ef90
        /*0df0*/ 	.word	0x0000000e
        /*0df4*/ 	.word	0x00031c30
        /*0df8*/ 	.short	0x010a
        /*0dfa*/ 	.byte	0x3f
	.zero		1


	//   ....[37]....
        /*0dfc*/ 	.word	0x00011540
        /*0e00*/ 	.word	0x0000000f
        /*0e04*/ 	.word	0x00031c50
        /*0e08*/ 	.short	0x010a
        /*0e0a*/ 	.byte	0x3f
	.zero		1


	//   ....[38]....
        /*0e0c*/ 	.word	0x00011590
        /*0e10*/ 	.word	0x0000000f
        /*0e14*/ 	.word	0x00031c50
        /*0e18*/ 	.short	0x010a
        /*0e1a*/ 	.byte	0x3f
	.zero		1


	//   ....[39]....
        /*0e1c*/ 	.word	0x000127f0
        /*0e20*/ 	.word	0x0000004c
        /*0e24*/ 	.word	0x00000000
        /*0e28*/ 	.short	0x0101
        /*0e2a*/ 	.byte	0x3f
	.zero		1


	//   ....[40]....
        /*0e2c*/ 	.word	0x00012860
        /*0e30*/ 	.word	0x0000004b
        /*0e34*/ 	.word	0x00000000
        /*0e38*/ 	.short	0x0101
        /*0e3a*/ 	.byte	0x3f
	.zero		1


	//   ....[41]....
        /*0e3c*/ 	.word	0x00013760
        /*0e40*/ 	.word	0x00000009
        /*0e44*/ 	.word	0x00031c50
        /*0e48*/ 	.short	0x010a
        /*0e4a*/ 	.byte	0x3f
	.zero		1


	//   ....[42]....
        /*0e4c*/ 	.word	0x00013810
        /*0e50*/ 	.word	0x00000009
        /*0e54*/ 	.word	0x00031c50
        /*0e58*/ 	.short	0x010a
        /*0e5a*/ 	.byte	0x3f
	.zero		1


	//   ....[43]....
        /*0e5c*/ 	.word	0x00014180
        /*0e60*/ 	.word	0x00000008
        /*0e64*/ 	.word	0x00000000
        /*0e68*/ 	.short	0x0101
        /*0e6a*/ 	.byte	0x3f
	.zero		1


	//   ....[44]....
        /*0e6c*/ 	.word	0x00015440
        /*0e70*/ 	.word	0x00000000
        /*0e74*/ 	.word	0x00000000
        /*0e78*/ 	.short	0x0101
        /*0e7a*/ 	.byte	0x3f
	.zero		1


	//   ....[45]....
        /*0e7c*/ 	.word	0x000173c0
        /*0e80*/ 	.word	0x00000016
        /*0e84*/ 	.word	0x00031c20
        /*0e88*/ 	.short	0x010a
        /*0e8a*/ 	.byte	0x3f
	.zero		1


	//   ....[46]....
        /*0e8c*/ 	.word	0x00017480
        /*0e90*/ 	.word	0x00000008
        /*0e94*/ 	.word	0x00031ca0
        /*0e98*/ 	.short	0x010a
        /*0e9a*/ 	.byte	0x3f
	.zero		1


	//   ....[47]....
        /*0e9c*/ 	.word	0x000178b0
        /*0ea0*/ 	.word	0x00000008
        /*0ea4*/ 	.word	0x00031cc0
        /*0ea8*/ 	.short	0x010a
        /*0eaa*/ 	.byte	0x3f
	.zero		1


	//   ....[48]....
        /*0eac*/ 	.word	0x00017e10
        /*0eb0*/ 	.word	0x00000008
        /*0eb4*/ 	.word	0x00031ca0
        /*0eb8*/ 	.short	0x010a
        /*0eba*/ 	.byte	0x3f
	.zero		1


	//   ....[49]....
        /*0ebc*/ 	.word	0x00018230
        /*0ec0*/ 	.word	0x00000008
        /*0ec4*/ 	.word	0x00031cc0
        /*0ec8*/ 	.short	0x010a
        /*0eca*/ 	.byte	0x3f
	.zero		1


	//   ....[50]....
        /*0ecc*/ 	.word	0x00018fa0
        /*0ed0*/ 	.word	0x00000000
        /*0ed4*/ 	.word	0x00031c40
        /*0ed8*/ 	.short	0x010a
        /*0eda*/ 	.byte	0x3f
	.zero		1


	//   ....[51]....
        /*0edc*/ 	.word	0x00019f00
        /*0ee0*/ 	.word	0x00000016
        /*0ee4*/ 	.word	0x00031c00
        /*0ee8*/ 	.short	0x0107
        /*0eea*/ 	.byte	0x3f
	.zero		1


	//   ....[52]....
        /*0eec*/ 	.word	0x00019ff0
        /*0ef0*/ 	.word	0x00000016
        /*0ef4*/ 	.word	0x00031c00
        /*0ef8*/ 	.short	0x0101
        /*0efa*/ 	.byte	0x3f
	.zero		1


	//   ....[53]....
        /*0efc*/ 	.word	0x0001a010
        /*0f00*/ 	.word	0x00000016
        /*0f04*/ 	.word	0x00031c20
        /*0f08*/ 	.short	0x010a
        /*0f0a*/ 	.byte	0x3f
	.zero		1


	//   ....[54]....
        /*0f0c*/ 	.word	0x0001a350
        /*0f10*/ 	.word	0x00000003
        /*0f14*/ 	.word	0x00031c40
        /*0f18*/ 	.short	0x010a
        /*0f1a*/ 	.byte	0x3f
	.zero		1


	//   ....[55]....
        /*0f1c*/ 	.word	0x0001a7d0
        /*0f20*/ 	.word	0x00000003
        /*0f24*/ 	.word	0x00000060
        /*0f28*/ 	.short	0x010a
        /*0f2a*/ 	.byte	0x3f
	.zero		1


	//   ....[56]....
        /*0f2c*/ 	.word	0x0001af10
        /*0f30*/ 	.word	0x00000003
        /*0f34*/ 	.word	0x00031c40
        /*0f38*/ 	.short	0x010a
        /*0f3a*/ 	.byte	0x3f
	.zero		1


	//   ....[57]....
        /*0f3c*/ 	.word	0x0001b390
        /*0f40*/ 	.word	0x0000000c
        /*0f44*/ 	.word	0x00000060
        /*0f48*/ 	.short	0x010a
        /*0f4a*/ 	.byte	0x3f
	.zero		1


	//   ....[58]....
        /*0f4c*/ 	.word	0x0001ba00
        /*0f50*/ 	.word	0x00000002
        /*0f54*/ 	.word	0x00031c40
        /*0f58*/ 	.short	0x010a
        /*0f5a*/ 	.byte	0x3f
	.zero		1


	//   ....[59]....
        /*0f5c*/ 	.word	0x0001be90
        /*0f60*/ 	.word	0x00000007
        /*0f64*/ 	.word	0x00000060
        /*0f68*/ 	.short	0x010a
        /*0f6a*/ 	.byte	0x3f
	.zero		1


	//   ....[60]....
        /*0f6c*/ 	.word	0x0001c4b0
        /*0f70*/ 	.word	0x00000003
        /*0f74*/ 	.word	0x00031c60
        /*0f78*/ 	.short	0x010a
        /*0f7a*/ 	.byte	0x3f
	.zero		1


	//   ....[61]....
        /*0f7c*/ 	.word	0x0001d3b0
        /*0f80*/ 	.word	0x00000009
        /*0f84*/ 	.word	0x00031c20
        /*0f88*/ 	.short	0x010a
        /*0f8a*/ 	.byte	0x3f
	.zero		1


	//   ....[62]....
        /*0f8c*/ 	.word	0x0001d540
        /*0f90*/ 	.word	0x00000005
        /*0f94*/ 	.word	0x00000000
        /*0f98*/ 	.short	0x010a
        /*0f9a*/ 	.byte	0x3f
	.zero		1


	//   ....[63]....
        /*0f9c*/ 	.word	0x0001d5b0
        /*0fa0*/ 	.word	0x00000003
        /*0fa4*/ 	.word	0x00000000
        /*0fa8*/ 	.short	0x010a
        /*0faa*/ 	.byte	0x3f
	.zero		1


	//   ....[64]....
        /*0fac*/ 	.word	0x0001d610
        /*0fb0*/ 	.word	0x00000017
        /*0fb4*/ 	.word	0x00000000
        /*0fb8*/ 	.short	0x010a
        /*0fba*/ 	.byte	0x3f
	.zero		1


	//   ....[65]....
        /*0fbc*/ 	.word	0x0001d640
        /*0fc0*/ 	.word	0x00000007
        /*0fc4*/ 	.word	0x00000000
        /*0fc8*/ 	.short	0x010a
        /*0fca*/ 	.byte	0x3f
	.zero		1


	//   ....[66]....
        /*0fcc*/ 	.word	0x0001d6a0
        /*0fd0*/ 	.word	0x00000015
        /*0fd4*/ 	.word	0x00031c90
        /*0fd8*/ 	.short	0x010a
        /*0fda*/ 	.byte	0x3f
	.zero		1


	//   ....[67]....
        /*0fdc*/ 	.word	0x0001d6f0
        /*0fe0*/ 	.word	0x00000015
        /*0fe4*/ 	.word	0x00031c90
        /*0fe8*/ 	.short	0x010a
        /*0fea*/ 	.byte	0x3f
	.zero		1


	//   ....[68]....
        /*0fec*/ 	.word	0x0001d740
        /*0ff0*/ 	.word	0x00000015
        /*0ff4*/ 	.word	0x00031c90
        /*0ff8*/ 	.short	0x010a
        /*0ffa*/ 	.byte	0x3f
	.zero		1


	//   ....[69]....
        /*0ffc*/ 	.word	0x0001d790
        /*1000*/ 	.word	0x00000015
        /*1004*/ 	.word	0x00031cb0
        /*1008*/ 	.short	0x010a
        /*100a*/ 	.byte	0x3f
	.zero		1


	//   ....[70]....
        /*100c*/ 	.word	0x0001daa0
        /*1010*/ 	.word	0x00000010
        /*1014*/ 	.word	0x00031c00
        /*1018*/ 	.short	0x010a
        /*101a*/ 	.byte	0x3f
	.zero		1


	//   ....[71]....
        /*101c*/ 	.word	0x0001dcd0
        /*1020*/ 	.word	0x00000010
        /*1024*/ 	.word	0x00031c00
        /*1028*/ 	.short	0x010a
        /*102a*/ 	.byte	0x3f
	.zero		1


	//   ....[72]....
        /*102c*/ 	.word	0x0001dd20
        /*1030*/ 	.word	0x00000000
        /*1034*/ 	.word	0x00031c30
        /*1038*/ 	.short	0x010a
        /*103a*/ 	.byte	0x3f
	.zero		1


	//   ....[73]....
        /*103c*/ 	.word	0x0001dd70
        /*1040*/ 	.word	0x0000000e
        /*1044*/ 	.word	0x00031c30
        /*1048*/ 	.short	0x010a
        /*104a*/ 	.byte	0x3f
	.zero		1


	//   ....[74]....
        /*104c*/ 	.word	0x0001ddc0
        /*1050*/ 	.word	0x0000000f
        /*1054*/ 	.word	0x00031c50
        /*1058*/ 	.short	0x010a
        /*105a*/ 	.byte	0x3f
	.zero		1


	//   ....[75]....
        /*105c*/ 	.word	0x0001de10
        /*1060*/ 	.word	0x00000009
        /*1064*/ 	.word	0x00031c50
        /*1068*/ 	.short	0x010a
        /*106a*/ 	.byte	0x3f
	.zero		1


	//   ....[76]....
        /*106c*/ 	.word	0x0001e1a0
        /*1070*/ 	.word	0x00000016
        /*1074*/ 	.word	0x00031c20
        /*1078*/ 	.short	0x010a
        /*107a*/ 	.byte	0x3f
	.zero		1


	//   ....[77]....
        /*107c*/ 	.word	0x0001e1f0
        /*1080*/ 	.word	0x00000008
        /*1084*/ 	.word	0x00031ca0
        /*1088*/ 	.short	0x010a
        /*108a*/ 	.byte	0x3f
	.zero		1


	//   ....[78]....
        /*108c*/ 	.word	0x0001e240
        /*1090*/ 	.word	0x00000008
        /*1094*/ 	.word	0x00031cc0
        /*1098*/ 	.short	0x010a
        /*109a*/ 	.byte	0x3f
	.zero		1


	//   ....[79]....
        /*109c*/ 	.word	0x0001e290
        /*10a0*/ 	.word	0x00000008
        /*10a4*/ 	.word	0x00031ca0
        /*10a8*/ 	.short	0x010a
        /*10aa*/ 	.byte	0x3f
	.zero		1


	//   ....[80]....
        /*10ac*/ 	.word	0x0001e2e0
        /*10b0*/ 	.word	0x00000008
        /*10b4*/ 	.word	0x00031cc0
        /*10b8*/ 	.short	0x010a
        /*10ba*/ 	.byte	0x3f
	.zero		1


	//   ....[81]....
        /*10bc*/ 	.word	0x0001e480
        /*10c0*/ 	.word	0x00000000
        /*10c4*/ 	.word	0x00031c40
        /*10c8*/ 	.short	0x010a
        /*10ca*/ 	.byte	0x3f
	.zero		1


	//   ....[82]....
        /*10cc*/ 	.word	0x0001ed10
        /*10d0*/ 	.word	0x00000016
        /*10d4*/ 	.word	0x00031c20
        /*10d8*/ 	.short	0x010a
        /*10da*/ 	.byte	0x3f
	.zero		1


	//   ....[83]....
        /*10dc*/ 	.word	0x0001ed60
        /*10e0*/ 	.word	0x00000003
        /*10e4*/ 	.word	0x00031c40
        /*10e8*/ 	.short	0x010a
        /*10ea*/ 	.byte	0x3f
	.zero		1


	//   ....[84]....
        /*10ec*/ 	.word	0x0001edb0
        /*10f0*/ 	.word	0x00000003
        /*10f4*/ 	.word	0x00000060
        /*10f8*/ 	.short	0x010a
        /*10fa*/ 	.byte	0x3f
	.zero		1


	//   ....[85]....
        /*10fc*/ 	.word	0x0001ee00
        /*1100*/ 	.word	0x00000003
        /*1104*/ 	.word	0x00031c40
        /*1108*/ 	.short	0x010a
        /*110a*/ 	.byte	0x3f
	.zero		1


	//   ....[86]....
        /*110c*/ 	.word	0x0001ee50
        /*1110*/ 	.word	0x0000000c
        /*1114*/ 	.word	0x00000060
        /*1118*/ 	.short	0x010a
        /*111a*/ 	.byte	0x3f
	.zero		1


	//   ....[87]....
        /*111c*/ 	.word	0x0001eea0
        /*1120*/ 	.word	0x00000002
        /*1124*/ 	.word	0x00031c40
        /*1128*/ 	.short	0x010a
        /*112a*/ 	.byte	0x3f
	.zero		1


	//   ....[88]....
        /*112c*/ 	.word	0x0001eef0
        /*1130*/ 	.word	0x00000007
        /*1134*/ 	.word	0x00000060
        /*1138*/ 	.short	0x010a
        /*113a*/ 	.byte	0x3f
	.zero		1


	//   ....[89]....
        /*113c*/ 	.word	0x0001ef40
        /*1140*/ 	.word	0x00000003
        /*1144*/ 	.word	0x00031c60
        /*1148*/ 	.short	0x010a
        /*114a*/ 	.byte	0x3f
	.zero		1


	//   ....[90]....
        /*114c*/ 	.word	0x0001f8c0
        /*1150*/ 	.word	0x00000009
        /*1154*/ 	.word	0x00031c20
        /*1158*/ 	.short	0x010a
        /*115a*/ 	.byte	0x3f
	.zero		1


	//   ....[91]....
        /*115c*/ 	.word	0x0001fa60
        /*1160*/ 	.word	0x00000005
        /*1164*/ 	.word	0x00000000
        /*1168*/ 	.short	0x010a
        /*116a*/ 	.byte	0x3f
	.zero		1


	//   ....[92]....
        /*116c*/ 	.word	0x0001fab0
        /*1170*/ 	.word	0x00000003
        /*1174*/ 	.word	0x00000000
        /*1178*/ 	.short	0x010a
        /*117a*/ 	.byte	0x3f
	.zero		1


	//   ....[93]....
        /*117c*/ 	.word	0x0001fb00
        /*1180*/ 	.word	0x00000017
        /*1184*/ 	.word	0x00000000
        /*1188*/ 	.short	0x010a
        /*118a*/ 	.byte	0x3f
	.zero		1


	//----- nvinfo : EIATTR_NUM_MBARRIERS
	.align		4
.L_153:
        /*118c*/ 	.byte	0x03, 0x38
        /*118e*/ 	.short	0x0016


	//----- nvinfo : EIATTR_EXIT_INSTR_OFFSETS
	.align		4
        /*1190*/ 	.byte	0x04, 0x1c
        /*1192*/ 	.short	(.L_155 - .L_154)


	//   ....[0]....
.L_154:
        /*1194*/ 	.word	0x0001d690


	//----- nvinfo : EIATTR_MAX_THREADS
	.align		4
.L_155:
        /*1198*/ 	.byte	0x04, 0x05
        /*119a*/ 	.short	(.L_157 - .L_156)
.L_156:
        /*119c*/ 	.word	0x00000200
        /*11a0*/ 	.word	0x00000001
        /*11a4*/ 	.word	0x00000001


	//----- nvinfo : EIATTR_CRS_STACK_SIZE
	.align		4
.L_157:
        /*11a8*/ 	.byte	0x04, 0x1e
        /*11aa*/ 	.short	(.L_159 - .L_158)
.L_158:
        /*11ac*/ 	.word	0x00000000


	//----- nvinfo : EIATTR_CBANK_PARAM_SIZE
	.align		4
.L_159:
        /*11b0*/ 	.byte	0x03, 0x19
        /*11b2*/ 	.short	0x0af0


	//----- nvinfo : EIATTR_PARAM_CBANK
	.align		4
        /*11b4*/ 	.byte	0x04, 0x0a
        /*11b6*/ 	.short	(.L_161 - .L_160)
	.align		4
.L_160:
        /*11b8*/ 	.word	index@(.nv.constant0._ZN7cutlass13device_kernelIN5flash11enable_sm90INS1_16FlashAttnFwdSm90INS1_25CollectiveMainloopFwdSm90ILi2EN4cute5tupleIJNS5_1CILi1EEES8_S8_EEENS6_IJNS7_ILi192EEENS7_ILi144EEENS7_ILi96EEEEEELi96ENS_6half_tEfNS_4arch4Sm90ELb0ELb0ELb0ELb1ELb0ELb1ELb0ELb0ELb1ELb1ELb0ELb0EEENS1_21CollectiveEpilogueFwdINS6_IJSA_SC_SB_EEES9_SE_SG_Li384ELb1ELb1ELb0ELb0EEENS1_36VarlenDynamicPersistentTileSchedulerILi192ELi144ELi384ELi128ELb0ELb1ELb1ELb0ELb1ELb1EEEEEEEEEvNT_6ParamsE)
        /*11bc*/ 	.short	0x0210
        /*11be*/ 	.short	0x0af0


	//----- nvinfo : EIATTR_SW_WAR
	.align		4
.L_161:
        /*11c0*/ 	.byte	0x04, 0x36
        /*11c2*/ 	.short	(.L_163 - .L_162)
.L_162:
        /*11c4*/ 	.word	0x00000008
.L_163:


//--------------------- .nv.info._ZN7cutlass13device_kernelIN5flash11enable_sm90INS1_16FlashAttnFwdSm90INS1_25CollectiveMainloopFwdSm90ILi2EN4cute5tupleIJNS5_1CILi1EEES8_S8_EEENS6_IJNS7_ILi192EEENS7_ILi128EEENS7_ILi96EEEEEELi96ENS_6half_tEfNS_4arch4Sm90ELb0ELb1ELb0ELb0ELb0ELb0ELb0ELb0ELb1ELb1ELb0ELb0EEENS1_21CollectiveEpilogueFwdINS6_IJSA_SC_SB_EEES9_SE_SG_Li384ELb0ELb1ELb0ELb0EEENS1_30DynamicPersistentTileSchedulerILi384ELi128ELb0ELb1ELb1EEEEEEEEEvNT_6ParamsE --------------------------
	.section	.nv.info._ZN7cutlass13device_kernelIN5flash11enable_sm90INS1_16FlashAttnFwdSm90INS1_25CollectiveMainloopFwdSm90ILi2EN4cute5tupleIJNS5_1CILi1EEES8_S8_EEENS6_IJNS7_ILi192EEENS7_ILi128EEENS7_ILi96EEEEEELi96ENS_6half_tEfNS_4arch4Sm90ELb0ELb1ELb0ELb0ELb0ELb0ELb0ELb0ELb1ELb1ELb0ELb0EEENS1_21CollectiveEpilogueFwdINS6_IJSA_SC_SB_EEES9_SE_SG_Li384ELb0ELb1ELb0ELb0EEENS1_30DynamicPersistentTileSchedulerILi384ELi128ELb0ELb1ELb1EEEEEEEEEvNT_6ParamsE,"",@"SHT_CUDA_INFO"
	.sectionflags	@""
	.align	4


	//----- nvinfo : EIATTR_CUDA_API_VERSION
	.align		4
        /*0000*/ 	.byte	0x04, 0x37
        /*0002*/ 	.short	(.L_165 - .L_164)
.L_164:
        /*0004*/ 	.word	0x00000082


	//----- nvinfo : EIATTR_KPARAM_INFO
	.align		4
.L_165:
        /*0008*/ 	.byte	0x04, 0x17
        /*000a*/ 	.short	(.L_167 - .L_166)
.L_166:
        /*000c*/ 	.word	0x00000000
        /*0010*/ 	.short	0x0000
        /*0012*/ 	.short	0x0070
        /*0014*/ 	.byte	0x00, 0xf0, 0x01, 0x2a


	//----- nvinfo : EIATTR_SPARSE_MMA_MASK
	.align		4
.L_167:
        /*0018*/ 	.byte	0x03, 0x50
        /*001a*/ 	.short	0x0000


	//----- nvinfo : EIATTR_MAXREG_COUNT
	.align		4
        /*001c*/ 	.byte	0x03, 0x1b
        /*001e*/ 	.short	0x0080


	//----- nvinfo : EIATTR_NUM_BARRIERS
	.align		4
        /*0020*/ 	.byte	0x02, 0x4c
        /*0022*/ 	.byte	0x10
	.zero		1


	//----- nvinfo : EIATTR_EXTERNS
	.align		4
        /*0024*/ 	.byte	0x04, 0x0f
        /*0026*/ 	.short	(.L_169 - .L_168)


	//   ....[0]....
	.align		4
.L_168:
        /*0028*/ 	.word	index@(__assertfail)


	//----- nvinfo : EIATTR_MERCURY_ISA_VERSION
	.align		4
.L_169:
        /*002c*/ 	.byte	0x03, 0x5f
        /*002e*/ 	.short	0x0101


	//----- nvinfo : EIATTR_INT_WARP_WIDE_INSTR_OFFSETS
	.align		4
        /*0030*/ 	.byte	0x04, 0x31
        /*0032*/ 	.short	(.L_171 - .L_170)


	//   ....[0]....
.L_170:
        /*0034*/ 	.word	0x00000120


	//   ....[1]....
        /*0038*/ 	.word	0x00000160


	//   ....[2]....
        /*003c*/ 	.word	0x000001d0


	//   ....[3]....
        /*0040*/ 	.word	0x00010190


	//   ....[4]....
        /*0044*/ 	.word	0x00010220


	//   ....[5]....
        /*0048*/ 	.word	0x00013a00


	//   ....[6]....
        /*004c*/ 	.word	0x00013a90


	//----- nvinfo : EIATTR_COOP_GROUP_MASK_REGIDS
	.align		4
.L_171:
        /*0050*/ 	.byte	0x04, 0x29
        /*0052*/ 	.short	(.L_173 - .L_172)


	//   ....[0]....
.L_172:
        /*0054*/ 	.word	0xffffffff


	//   ....[1]....
        /*0058*/ 	.word	0xffffffff


	//   ....[2]....
        /*005c*/ 	.word	0xffffffff


	//   ....[3]....
        /*0060*/ 	.word	0xffffffff


	//   ....[4]....
        /*0064*/ 	.word	0xffffffff


	//   ....[5]....
        /*0068*/ 	.word	0xffffffff


	//   ....[6]....
        /*006c*/ 	.word	0xffffffff


	//   ....[7]....
        /*0070*/ 	.word	0xffffffff


	//   ....[8]....
        /*0074*/ 	.word	0xffffffff


	//   ....[9]....
        /*0078*/ 	.word	0xffffffff


	//   ....[10]....
        /*007c*/ 	.word	0xffffffff


	//   ....[11]....
        /*0080*/ 	.word	0xffffffff


	//   ....[12]....
        /*0084*/ 	.word	0xffffffff


	//   ....[13]....
        /*0088*/ 	.word	0xffffffff


	//   ....[14]....
        /*008c*/ 	.word	0xffffffff


	//   ....[15]....
        /*0090*/ 	.word	0xffffffff


	//   ....[16]....
        /*0094*/ 	.word	0xffffffff


	//   ....[17]....
        /*0098*/ 	.word	0xffffffff


	//   ....[18]....
        /*009c*/ 	.word	0xffffffff


	//   ....[19]....
        /*00a0*/ 	.word	0xffffffff


	//   ....[20]....
        /*00a4*/ 	.word	0xffffffff


	//   ....[21]....
        /*00a8*/ 	.word	0xffffffff


	//   ....[22]....
        /*00ac*/ 	.word	0xffffffff


	//   ....[23]....
        /*00b0*/ 	.word	0xffffffff


	//   ....[24]....
        /*00b4*/ 	.word	0xffffffff


	//   ....[25]....
        /*00b8*/ 	.word	0xffffffff


	//   ....[26]....
        /*00bc*/ 	.word	0xffffffff


	//   ....[27]....
        /*00c0*/ 	.word	0xffffffff


	//   ....[28]....
        /*00c4*/ 	.word	0xffffffff


	//   ....[29]....
        /*00c8*/ 	.word	0xffffffff


	//   ....[30]....
        /*00cc*/ 	.word	0xffffffff


	//   ....[31]....
        /*00d0*/ 	.word	0xffffffff


	//   ....[32]....
        /*00d4*/ 	.word	0xffffffff


	//   ....[33]....
        /*00d8*/ 	.word	0xffffffff


	//   ....[34]....
        /*00dc*/ 	.word	0xffffffff


	//   ....[35]....
        /*00e0*/ 	.word	0xffffffff


	//   ....[36]....
        /*00e4*/ 	.word	0xffffffff


	//   ....[37]....
        /*00e8*/ 	.word	0xffffffff


	//   ....[38]....
        /*00ec*/ 	.word	0xffffffff


	//   ....[39]....
        /*00f0*/ 	.word	0xffffffff


	//   ....[40]....
        /*00f4*/ 	.word	0xffffffff


	//   ....[41]....
        /*00f8*/ 	.word	0xffffffff


	//   ....[42]....
        /*00fc*/ 	.word	0xffffffff


	//   ....[43]....
        /*0100*/ 	.word	0xffffffff


	//   ....[44]....
        /*0104*/ 	.word	0xffffffff


	//   ....[45]....
        /*0108*/ 	.word	0xffffffff


	//   ....[46]....
        /*010c*/ 	.word	0xffffffff


	//   ....[47]....
        /*0110*/ 	.word	0xffffffff


	//   ....[48]....
        /*0114*/ 	.word	0xffffffff


	//   ....[49]....
        /*0118*/ 	.word	0xffffffff


	//   ....[50]....
        /*011c*/ 	.word	0xffffffff


	//   ....[51]....
        /*0120*/ 	.word	0xffffffff


	//   ....[52]....
        /*0124*/ 	.word	0xffffffff


	//   ....[53]....
        /*0128*/ 	.word	0xffffffff


	//   ....[54]....
        /*012c*/ 	.word	0xffffffff


	//   ....[55]....
        /*0130*/ 	.word	0xffffffff


	//   ....[56]....
        /*0134*/ 	.word	0xffffffff


	//   ....[57]....
        /*0138*/ 	.word	0xffffffff


	//   ....[58]....
        /*013c*/ 	.word	0xffffffff


	//   ....[59]....
        /*0140*/ 	.word	0xffffffff


	//   ....[60]....
        /*0144*/ 	.word	0xffffffff


	//   ....[61]....
        /*0148*/ 	.word	0xffffffff


	//   ....[62]....
        /*014c*/ 	.word	0xffffffff


	//   ....[63]....
        /*0150*/ 	.word	0xffffffff


	//   ....[64]....
        /*0154*/ 	.word	0xffffffff


	//   ....[65]....
        /*0158*/ 	.word	0xffffffff


	//   ....[66]....
        /*015c*/ 	.word	0x0500000f


	//   ....[67]....
        /*0160*/ 	.word	0x0500000f


	//   ....[68]....
        /*0164*/ 	.word	0x0500000f


	//   ....[69]....
        /*0168*/ 	.word	0x0500000f


	//   ....[70]....
        /*016c*/ 	.word	0x0500000f


	//   ....[71]....
        /*0170*/ 	.word	0x0500000f


	//   ....[72]....
        /*0174*/ 	.word	0x0500000f


	//   ....[73]....
        /*0178*/ 	.word	0x0500000f


	//   ....[74]....
        /*017c*/ 	.word	0x0500000f


	//   ....[75]....
        /*0180*/ 	.word	0x0500000f


	//   ....[76]....
        /*0184*/ 	.word	0x0500000f


	//   ....[77]....
        /*0188*/ 	.word	0x0500000f


	//   ....[78]....
        /*018c*/ 	.word	0x0500000f


	//   ....[79]....
        /*0190*/ 	.word	0x0500000f


	//   ....[80]....
        /*0194*/ 	.word	0x0500000f


	//----- nvinfo : EIATTR_COOP_GROUP_INSTR_OFFSETS
	.align		4
.L_173:
        /*0198*/ 	.byte	0x04, 0x28
        /*019a*/ 	.short	(.L_175 - .L_174)


	//   ....[0]....
.L_174:
        /*019c*/ 	.word	0x00000060


	//   ....[1]....
        /*01a0*/ 	.word	0x00000130


	//   ....[2]....
        /*01a4*/ 	.word	0x00000180


	//   ....[3]....
        /*01a8*/ 	.word	0x000003b0


	//   ....[4]....
        /*01ac*/ 	.word	0x00000510


	//   ....[5]....
        /*01b0*/ 	.word	0x00000630


	//   ....[6]....
        /*01b4*/ 	.word	0x00000790


	//   ....[7]....
        /*01b8*/ 	.word	0x000018d0


	//   ....[8]....
        /*01bc*/ 	.word	0x00001f90


	//   ....[9]....
        /*01c0*/ 	.word	0x00002e10


	//   ....[10]....
        /*01c4*/ 	.word	0x000035a0


	//   ....[11]....
        /*01c8*/ 	.word	0x000036b0


	//   ....[12]....
        /*01cc*/ 	.word	0x00003fa0


	//   ....[13]....
        /*01d0*/ 	.word	0x00004000


	//   ....[14]....
        /*01d4*/ 	.word	0x00004bd0


	//   ....[15]....
        /*01d8*/ 	.word	0x00005880


	//   ....[16]....
        /*01dc*/ 	.word	0x00005af0


	//   ....[17]....
        /*01e0*/ 	.word	0x000066d0


	//   ....[18]....
        /*01e4*/ 	.word	0x000067d0


	//   ....[19]....
        /*01e8*/ 	.word	0x00007010


	//   ....[20]....
        /*01ec*/ 	.word	0x000070a0


	//   ....[21]....
        /*01f0*/ 	.word	0x00008060


	//   ....[22]....
        /*01f4*/ 	.word	0x00008af0


	//   ....[23]....
        /*01f8*/ 	.word	0x00008b40


	//   ....[24]....
        /*01fc*/ 	.word	0x000090c0


	//   ....[25]....
        /*0200*/ 	.word	0x00009130


	//   ....[26]....
        /*0204*/ 	.word	0x0000a380


	//   ....[27]....
        /*0208*/ 	.word	0x0000aa50


	//   ....[28]....
        /*020c*/ 	.word	0x0000af80


	//   ....[29]....
        /*0210*/ 	.word	0x0000bb50


	//   ....[30]....
        /*0214*/ 	.word	0x0000bc50


	//   ....[31]....
        /*0218*/ 	.word	0x0000c4c0


	//   ....[32]....
        /*021c*/ 	.word	0x0000c530


	//   ....[33]....
        /*0220*/ 	.word	0x0000d4e0


	//   ....[34]....
        /*0224*/ 	.word	0x0000d5f0


	//   ....[35]....
        /*0228*/ 	.word	0x0000d650


	//   ....[36]....
        /*022c*/ 	.word	0x0000d770


	//   ....[37]....
        /*0230*/ 	.word	0x0000d790


	//   ....[38]....
        /*0234*/ 	.word	0x0000e680


	//   ....[39]....
        /*0238*/ 	.word	0x0000e6b0


	//   ....[40]....
        /*023c*/ 	.word	0x0000e6e0


	//   ....[41]....
        /*0240*/ 	.word	0x0000e710


	//   ....[42]....
        /*0244*/ 	.word	0x0000ec20


	//   ....[43]....
        /*0248*/ 	.word	0x0000ec50


	//   ....[44]....
        /*024c*/ 	.word	0x0000ed50


	//   ....[45]....
        /*0250*/ 	.word	0x0000ed70


	//   ....[46]....
        /*0254*/ 	.word	0x0000f410


	//   ....[47]....
        /*0258*/ 	.word	0x0000f420


	//   ....[48]....
        /*025c*/ 	.word	0x0000f520


	//   ....[49]....
        /*0260*/ 	.word	0x0000f540


	//   ....[50]....
        /*0264*/ 	.word	0x0000f6e0


	//   ....[51]....
        /*0268*/ 	.word	0x00010760


	//   ....[52]....
        /*026c*/ 	.word	0x000112b0


	//   ....[53]....
        /*0270*/ 	.word	0x000112e0


	//   ....[54]....
        /*0274*/ 	.word	0x00011350


	//   ....[55]....
        /*0278*/ 	.word	0x000113b0


	//   ....[56]....
        /*027c*/ 	.word	0x00011400


	//   ....[57]....
        /*0280*/ 	.word	0x00011460


	//   ....[58]....
        /*0284*/ 	.word	0x00011480


	//   ....[59]....
        /*0288*/ 	.word	0x000114b0


	//   ....[60]....
        /*028c*/ 	.word	0x000114d0


	//   ....[61]....
        /*0290*/ 	.word	0x00011530


	//   ....[62]....
        /*0294*/ 	.word	0x00011570


	//   ....[63]....
        /*0298*/ 	.word	0x00011610


	//   ....[64]....
        /*029c*/ 	.word	0x00014040


	//   ....[65]....
        /*02a0*/ 	.word	0x00014210


	//   ....[66]....
        /*02a4*/ 	.word	0x00014830


	//   ....[67]....
        /*02a8*/ 	.word	0x00014990


	//   ....[68]....
        /*02ac*/ 	.word	0x000149f0


	//   ....[69]....
        /*02b0*/ 	.word	0x00014aa0


	//   ....[70]....
        /*02b4*/ 	.word	0x00014b70


	//   ....[71]....
        /*02b8*/ 	.word	0x00014bf0


	//   ....[72]....
        /*02bc*/ 	.word	0x00014cc0


	//   ....[73]....
        /*02c0*/ 	.word	0x00014d40


	//   ....[74]....
        /*02c4*/ 	.word	0x00014e30


	//   ....[75]....
        /*02c8*/ 	.word	0x00014ea0


	//   ....[76]....
        /*02cc*/ 	.word	0x00014f80


	//   ....[77]....
        /*02d0*/ 	.word	0x00014ff0


	//   ....[78]....
        /*02d4*/ 	.word	0x000150c0


	//   ....[79]....
        /*02d8*/ 	.word	0x000153d0


	//   ....[80]....
        /*02dc*/ 	.word	0x000154f0


	//----- nvinfo : EIATTR_REG_RECONFIG
	.align		4
.L_175:
        /*02e0*/ 	.byte	0x01, 0x54
	.zero		2


	//----- nvinfo : EIATTR_SYSCALL_OFFSETS
	.align		4
        /*02e4*/ 	.byte	0x04, 0x46
        /*02e6*/ 	.short	(.L_177 - .L_176)


	//   ....[0]....
.L_176:
        /*02e8*/ 	.word	0x00001ac0


	//   ....[1]....
        /*02ec*/ 	.word	0x00010380


	//   ....[2]....
        /*02f0*/ 	.word	0x000104d0


	//   ....[3]....
        /*02f4*/ 	.word	0x000105c0


	//   ....[4]....
        /*02f8*/ 	.word	0x00010dd0


	//----- nvinfo : EIATTR_MBARRIER_INSTR_OFFSETS
	.align		4
.L_177:
        /*02fc*/ 	.byte	0x04, 0x39
        /*02fe*/ 	.short	(.L_179 - .L_178)


	//   ....[0]....
.L_178:
        /*0300*/ 	.word	0x00000260
        /*0304*/ 	.word	0x000000ff
        /*0308*/ 	.word	0x0002d800
        /*030c*/ 	.short	0x0100
        /*030e*/ 	.byte	0x08
	.zero		1


	//   ....[1]....
        /*0310*/ 	.word	0x00000270
        /*0314*/ 	.word	0x000000ff
        /*0318*/ 	.word	0x0002d820
        /*031c*/ 	.short	0x0100
        /*031e*/ 	.byte	0x08
	.zero		1


	//   ....[2]....
        /*0320*/ 	.word	0x00000360
        /*0324*/ 	.word	0x000000ff
        /*0328*/ 	.word	0x0002d830
        /*032c*/ 	.short	0x0100
        /*032e*/ 	.byte	0x08
	.zero		1


	//   ....[3]....
        /*0330*/ 	.word	0x00000370
        /*0334*/ 	.word	0x000000ff
        /*0338*/ 	.word	0x0002d840
        /*033c*/ 	.short	0x0100
        /*033e*/ 	.byte	0x08
	.zero		1


	//   ....[4]....
        /*0340*/ 	.word	0x00000380
        /*0344*/ 	.word	0x000000ff
        /*0348*/ 	.word	0x0002d838
        /*034c*/ 	.short	0x0100
        /*034e*/ 	.byte	0x08
	.zero		1


	//   ....[5]....
        /*0350*/ 	.word	0x00000390
        /*0354*/ 	.word	0x000000ff
        /*0358*/ 	.word	0x0002d848
        /*035c*/ 	.short	0x0100
        /*035e*/ 	.byte	0x08
	.zero		1


	//   ....[6]....
        /*0360*/ 	.word	0x000004c0
        /*0364*/ 	.word	0x000000ff
        /*0368*/ 	.word	0x0002d850
        /*036c*/ 	.short	0x0100
        /*036e*/ 	.byte	0x08
	.zero		1


	//   ....[7]....
        /*0370*/ 	.word	0x000004d0
        /*0374*/ 	.word	0x000000ff
        /*0378*/ 	.word	0x0002d860
        /*037c*/ 	.short	0x0100
        /*037e*/ 	.byte	0x08
	.zero		1


	//   ....[8]....
        /*0380*/ 	.word	0x000004e0
        /*0384*/ 	.word	0x000000ff
        /*0388*/ 	.word	0x0002d858
        /*038c*/ 	.short	0x0100
        /*038e*/ 	.byte	0x08
	.zero		1


	//   ....[9]....
        /*0390*/ 	.word	0x000004f0
        /*0394*/ 	.word	0x000000ff
        /*0398*/ 	.word	0x0002d868
        /*039c*/ 	.short	0x0100
        /*039e*/ 	.byte	0x08
	.zero		1


	//   ....[10]....
        /*03a0*/ 	.word	0x000005e0
        /*03a4*/ 	.word	0x000000ff
        /*03a8*/ 	.word	0x0002d870
        /*03ac*/ 	.short	0x0100
        /*03ae*/ 	.byte	0x06
	.zero		1


	//   ....[11]....
        /*03b0*/ 	.word	0x000005f0
        /*03b4*/ 	.word	0x000000ff
        /*03b8*/ 	.word	0x0002d880
        /*03bc*/ 	.short	0x0100
        /*03be*/ 	.byte	0x06
	.zero		1


	//   ....[12]....
        /*03c0*/ 	.word	0x00000600
        /*03c4*/ 	.word	0x000000ff
        /*03c8*/ 	.word	0x0002d878
        /*03cc*/ 	.short	0x0100
        /*03ce*/ 	.byte	0x06
	.zero		1


	//   ....[13]....
        /*03d0*/ 	.word	0x00000610
        /*03d4*/ 	.word	0x000000ff
        /*03d8*/ 	.word	0x0002d888
        /*03dc*/ 	.short	0x0100
        /*03de*/ 	.byte	0x06
	.zero		1


	//   ....[14]....
        /*03e0*/ 	.word	0x00000740
        /*03e4*/ 	.word	0x000000ff
        /*03e8*/ 	.word	0x0002d890
        /*03ec*/ 	.short	0x0100
        /*03ee*/ 	.byte	0x08
	.zero		1


	//   ....[15]....
        /*03f0*/ 	.word	0x00000750
        /*03f4*/ 	.word	0x000000ff
        /*03f8*/ 	.word	0x0002d8a0
        /*03fc*/ 	.short	0x0100
        /*03fe*/ 	.byte	0x08
	.zero		1


	//   ....[16]....
        /*0400*/ 	.word	0x00000760
        /*0404*/ 	.word	0x000000ff
        /*0408*/ 	.word	0x0002d898
        /*040c*/ 	.short	0x0100
        /*040e*/ 	.byte	0x08
	.zero		1


	//   ....[17]....
        /*0410*/ 	.word	0x00000770
        /*0414*/ 	.word	0x000000ff
        /*0418*/ 	.word	0x0002d8a8
        /*041c*/ 	.short	0x0100
        /*041e*/ 	.byte	0x08
	.zero		1


	//   ....[18]....
        /*0420*/ 	.word	0x000008a0
        /*0424*/ 	.word	0x000000ff
        /*0428*/ 	.word	0x0002d8b0
        /*042c*/ 	.short	0x0100
        /*042e*/ 	.byte	0x08
	.zero		1


	//   ....[19]....
        /*0430*/ 	.word	0x000008b0
        /*0434*/ 	.word	0x000000ff
        /*0438*/ 	.word	0x0002d8c0
        /*043c*/ 	.short	0x0100
        /*043e*/ 	.byte	0x08
	.zero		1


	//   ....[20]....
        /*0440*/ 	.word	0x000008c0
        /*0444*/ 	.word	0x000000ff
        /*0448*/ 	.word	0x0002d8b8
        /*044c*/ 	.short	0x0100
        /*044e*/ 	.byte	0x08
	.zero		1


	//   ....[21]....
        /*0450*/ 	.word	0x000008d0
        /*0454*/ 	.word	0x000000ff
        /*0458*/ 	.word	0x0002d8c8
        /*045c*/ 	.short	0x0100
        /*045e*/ 	.byte	0x08
	.zero		1


	//   ....[22]....
        /*0460*/ 	.word	0x00001b40
        /*0464*/ 	.word	0x000000ff
        /*0468*/ 	.word	0x0002d800
        /*046c*/ 	.short	0x010a
        /*046e*/ 	.byte	0x2a
	.zero		1


	//   ....[23]....
        /*0470*/ 	.word	0x00001bc0
        /*0474*/ 	.word	0x00000005
        /*0478*/ 	.word	0x0002d830
        /*047c*/ 	.short	0x010a
        /*047e*/ 	.byte	0x3f
	.zero		1


	//   ....[24]....
        /*0480*/ 	.word	0x00001c20
        /*0484*/ 	.word	0x00000005
        /*0488*/ 	.word	0x0002d830
        /*048c*/ 	.short	0x010a
        /*048e*/ 	.byte	0x3f
	.zero		1


	//   ....[25]....
        /*0490*/ 	.word	0x000020c0
        /*0494*/ 	.word	0x00000000
        /*0498*/ 	.word	0x00000000
        /*049c*/ 	.short	0x0101
        /*049e*/ 	.byte	0x3f
	.zero		1


	//   ....[26]....
        /*04a0*/ 	.word	0x00005000
        /*04a4*/ 	.word	0x000000ff
        /*04a8*/ 	.word	0x0002d830
        /*04ac*/ 	.short	0x010a
        /*04ae*/ 	.byte	0x06
	.zero		1


	//   ....[27]....
        /*04b0*/ 	.word	0x00005040
        /*04b4*/ 	.word	0x000000ff
        /*04b8*/ 	.word	0x0002d830
        /*04bc*/ 	.short	0x010a
        /*04be*/ 	.byte	0x06
	.zero		1


	//   ....[28]....
        /*04c0*/ 	.word	0x000052e0
        /*04c4*/ 	.word	0x000000ff
        /*04c8*/ 	.word	0x0002d850
        /*04cc*/ 	.short	0x010a
        /*04ce*/ 	.byte	0x06
	.zero		1


	//   ....[29]....
        /*04d0*/ 	.word	0x00005320
        /*04d4*/ 	.word	0x000000ff
        /*04d8*/ 	.word	0x0002d850
        /*04dc*/ 	.short	0x010a
        /*04de*/ 	.byte	0x06
	.zero		1


	//   ....[30]....
        /*04e0*/ 	.word	0x000058f0
        /*04e4*/ 	.word	0x00000008
        /*04e8*/ 	.word	0x00000000
        /*04ec*/ 	.short	0x0101
        /*04ee*/ 	.byte	0x3f
	.zero		1


	//   ....[31]....
        /*04f0*/ 	.word	0x00007320
        /*04f4*/ 	.word	0x00000036
        /*04f8*/ 	.word	0x00000000
        /*04fc*/ 	.short	0x0101
        /*04fe*/ 	.byte	0x3f
	.zero		1


	//   ....[32]....
        /*0500*/ 	.word	0x00008420
        /*0504*/ 	.word	0x000000ff
        /*0508*/ 	.word	0x0002d830
        /*050c*/ 	.short	0x010a
        /*050e*/ 	.byte	0x06
	.zero		1


	//   ....[33]....
        /*0510*/ 	.word	0x00008460
        /*0514*/ 	.word	0x000000ff
        /*0518*/ 	.word	0x0002d830
        /*051c*/ 	.short	0x010a
        /*051e*/ 	.byte	0x06
	.zero		1


	//   ....[34]....
        /*0520*/ 	.word	0x00008700
        /*0524*/ 	.word	0x000000ff
        /*0528*/ 	.word	0x0002d850
        /*052c*/ 	.short	0x010a
        /*052e*/ 	.byte	0x06
	.zero		1


	//   ....[35]....
        /*0530*/ 	.word	0x00008740
        /*0534*/ 	.word	0x000000ff
        /*0538*/ 	.word	0x0002d850
        /*053c*/ 	.short	0x010a
        /*053e*/ 	.byte	0x06
	.zero		1


	//   ....[36]....
        /*0540*/ 	.word	0x00009940
        /*0544*/ 	.word	0x0000001e
        /*0548*/ 	.word	0x00000000
        /*054c*/ 	.short	0x0101
        /*054e*/ 	.byte	0x3f
	.zero		1


	//   ....[37]....
        /*0550*/ 	.word	0x000099d0
        /*0554*/ 	.word	0x00000036
        /*0558*/ 	.word	0x00000000
        /*055c*/ 	.short	0x0101
        /*055e*/ 	.byte	0x3f
	.zero		1


	//   ....[38]....
        /*0560*/ 	.word	0x0000a510
        /*0564*/ 	.word	0x000000ff
        /*0568*/ 	.word	0x0002d830
        /*056c*/ 	.short	0x010a
        /*056e*/ 	.byte	0x06
	.zero		1


	//   ....[39]....
        /*0570*/ 	.word	0x0000a550
        /*0574*/ 	.word	0x000000ff
        /*0578*/ 	.word	0x0002d830
        /*057c*/ 	.short	0x010a
        /*057e*/ 	.byte	0x06
	.zero		1


	//   ....[40]....
        /*0580*/ 	.word	0x0000a7f0
        /*0584*/ 	.word	0x000000ff
        /*0588*/ 	.word	0x0002d850
        /*058c*/ 	.short	0x010a
        /*058e*/ 	.byte	0x06
	.zero		1


	//   ....[41]....
        /*0590*/ 	.word	0x0000a830
        /*0594*/ 	.word	0x000000ff
        /*0598*/ 	.word	0x0002d850
        /*059c*/ 	.short	0x010a
        /*059e*/ 	.byte	0x06
	.zero		1


	//   ....[42]....
        /*05a0*/ 	.word	0x0000adc0
        /*05a4*/ 	.word	0x0000000a
        /*05a8*/ 	.word	0x00000000
        /*05ac*/ 	.short	0x0101
        /*05ae*/ 	.byte	0x3f
	.zero		1


	//   ....[43]....
        /*05b0*/ 	.word	0x0000c930
        /*05b4*/ 	.word	0x00000036
        /*05b8*/ 	.word	0x00000000
        /*05bc*/ 	.short	0x0101
        /*05be*/ 	.byte	0x3f
	.zero		1


	//   ....[44]....
        /*05c0*/ 	.word	0x0000d560
        /*05c4*/ 	.word	0x000000ff
        /*05c8*/ 	.word	0x0002d850
        /*05cc*/ 	.short	0x010a
        /*05ce*/ 	.byte	0x09
	.zero		1


	//   ....[45]....
        /*05d0*/ 	.word	0x0000d5a0
        /*05d4*/ 	.word	0x000000ff
        /*05d8*/ 	.word	0x0002d850
        /*05dc*/ 	.short	0x010a
        /*05de*/ 	.byte	0x09
	.zero		1


	//   ....[46]....
        /*05e0*/ 	.word	0x0000dbe0
        /*05e4*/ 	.word	0x00000000
        /*05e8*/ 	.word	0x00000000
        /*05ec*/ 	.short	0x0101
        /*05ee*/ 	.byte	0x3f
	.zero		1


	//   ....[47]....
        /*05f0*/ 	.word	0x0000ec40
        /*05f4*/ 	.word	0x000000ff
        /*05f8*/ 	.word	0x00000000
        /*05fc*/ 	.short	0x0101
        /*05fe*/ 	.byte	0x05
	.zero		1


	//   ....[48]....
        /*0600*/ 	.word	0x00010990
        /*0604*/ 	.word	0x00000003
        /*0608*/ 	.word	0x0002d840
        /*060c*/ 	.short	0x010a
        /*060e*/ 	.byte	0x3f
	.zero		1


	//   ....[49]....
        /*0610*/ 	.word	0x00011710
        /*0614*/ 	.word	0x00000011
        /*0618*/ 	.word	0x0002d800
        /*061c*/ 	.short	0x0107
        /*061e*/ 	.byte	0x3f
	.zero		1


	//   ....[50]....
        /*0620*/ 	.word	0x000117e0
        /*0624*/ 	.word	0x00000011
        /*0628*/ 	.word	0x0002d800
        /*062c*/ 	.short	0x0101
        /*062e*/ 	.byte	0x3f
	.zero		1


	//   ....[51]....
        /*0630*/ 	.word	0x00011800
        /*0634*/ 	.word	0x00000011
        /*0638*/ 	.word	0x0002d820
        /*063c*/ 	.short	0x010a
        /*063e*/ 	.byte	0x3f
	.zero		1


	//   ....[52]....
        /*0640*/ 	.word	0x00011b20
        /*0644*/ 	.word	0x00000003
        /*0648*/ 	.word	0x0002d840
        /*064c*/ 	.short	0x010a
        /*064e*/ 	.byte	0x3f
	.zero		1


	//   ....[53]....
        /*0650*/ 	.word	0x00011f50
        /*0654*/ 	.word	0x00000002
        /*0658*/ 	.word	0x00000060
        /*065c*/ 	.short	0x010a
        /*065e*/ 	.byte	0x3f
	.zero		1


	//   ....[54]....
        /*0660*/ 	.word	0x00012670
        /*0664*/ 	.word	0x00000003
        /*0668*/ 	.word	0x0002d840
        /*066c*/ 	.short	0x010a
        /*066e*/ 	.byte	0x3f
	.zero		1


	//   ....[55]....
        /*0670*/ 	.word	0x00012aa0
        /*0674*/ 	.word	0x0000000c
        /*0678*/ 	.word	0x00000060
        /*067c*/ 	.short	0x010a
        /*067e*/ 	.byte	0x3f
	.zero		1


	//   ....[56]....
        /*0680*/ 	.word	0x000130d0
        /*0684*/ 	.word	0x00000002
        /*0688*/ 	.word	0x0002d840
        /*068c*/ 	.short	0x010a
        /*068e*/ 	.byte	0x3f
	.zero		1


	//   ....[57]....
        /*0690*/ 	.word	0x00013540
        /*0694*/ 	.word	0x00000008
        /*0698*/ 	.word	0x00000060
        /*069c*/ 	.short	0x010a
        /*069e*/ 	.byte	0x3f
	.zero		1


	//   ....[58]....
        /*06a0*/ 	.word	0x00013b30
        /*06a4*/ 	.word	0x00000003
        /*06a8*/ 	.word	0x0002d860
        /*06ac*/ 	.short	0x010a
        /*06ae*/ 	.byte	0x3f
	.zero		1


	//   ....[59]....
        /*06b0*/ 	.word	0x00014190
        /*06b4*/ 	.word	0x00000009
        /*06b8*/ 	.word	0x0002d820
        /*06bc*/ 	.short	0x010a
        /*06be*/ 	.byte	0x3f
	.zero		1


	//   ....[60]....
        /*06c0*/ 	.word	0x00014330
        /*06c4*/ 	.word	0x00000007
        /*06c8*/ 	.word	0x00000000
        /*06cc*/ 	.short	0x010a
        /*06ce*/ 	.byte	0x3f
	.zero		1


	//   ....[61]....
        /*06d0*/ 	.word	0x000143a0
        /*06d4*/ 	.word	0x00000003
        /*06d8*/ 	.word	0x00000000
        /*06dc*/ 	.short	0x010a
        /*06de*/ 	.byte	0x3f
	.zero		1


	//   ....[62]....
        /*06e0*/ 	.word	0x00014400
        /*06e4*/ 	.word	0x00000005
        /*06e8*/ 	.word	0x00000000
        /*06ec*/ 	.short	0x010a
        /*06ee*/ 	.byte	0x3f
	.zero		1


	//   ....[63]....
        /*06f0*/ 	.word	0x00014430
        /*06f4*/ 	.word	0x00000003
        /*06f8*/ 	.word	0x00000000
        /*06fc*/ 	.short	0x010a
        /*06fe*/ 	.byte	0x3f
	.zero		1


	//   ....[64]....
        /*0700*/ 	.word	0x000144a0
        /*0704*/ 	.word	0x00000003
        /*0708*/ 	.word	0x0002d800
        /*070c*/ 	.short	0x010a
        /*070e*/ 	.byte	0x3f
	.zero		1


	//   ....[65]....
        /*0710*/ 	.word	0x000144f0
        /*0714*/ 	.word	0x00000005
        /*0718*/ 	.word	0x0002d830
        /*071c*/ 	.short	0x010a
        /*071e*/ 	.byte	0x3f
	.zero		1


	//   ....[66]....
        /*0720*/ 	.word	0x00014550
        /*0724*/ 	.word	0x00000007
        /*0728*/ 	.word	0x0002d830
        /*072c*/ 	.short	0x010a
        /*072e*/ 	.byte	0x3f
	.zero		1


	//   ....[67]....
        /*0730*/ 	.word	0x000145b0
        /*0734*/ 	.word	0x00000007
        /*0738*/ 	.word	0x0002d850
        /*073c*/ 	.short	0x010a
        /*073e*/ 	.byte	0x3f
	.zero		1


	//   ....[68]....
        /*0740*/ 	.word	0x00014610
        /*0744*/ 	.word	0x00000005
        /*0748*/ 	.word	0x0002d830
        /*074c*/ 	.short	0x010a
        /*074e*/ 	.byte	0x3f
	.zero		1


	//   ....[69]....
        /*0750*/ 	.word	0x00014670
        /*0754*/ 	.word	0x00000005
        /*0758*/ 	.word	0x0002d850
        /*075c*/ 	.short	0x010a
        /*075e*/ 	.byte	0x3f
	.zero		1


	//   ....[70]....
        /*0760*/ 	.word	0x000146d0
        /*0764*/ 	.word	0x00000005
        /*0768*/ 	.word	0x0002d830
        /*076c*/ 	.short	0x010a
        /*076e*/ 	.byte	0x3f
	.zero		1


	//   ....[71]....
        /*0770*/ 	.word	0x00014730
        /*0774*/ 	.word	0x00000005
        /*0778*/ 	.word	0x0002d850
        /*077c*/ 	.short	0x010a
        /*077e*/ 	.byte	0x3f
	.zero		1


	//   ....[72]....
        /*0780*/ 	.word	0x00014790
        /*0784*/ 	.word	0x00000007
        /*0788*/ 	.word	0x0002d850
        /*078c*/ 	.short	0x010a
        /*078e*/ 	.byte	0x3f
	.zero		1


	//   ....[73]....
        /*0790*/ 	.word	0x000148e0
        /*0794*/ 	.word	0x00000003
        /*0798*/ 	.word	0x0002d840
        /*079c*/ 	.short	0x010a
        /*079e*/ 	.byte	0x3f
	.zero		1


	//   ....[74]....
        /*07a0*/ 	.word	0x000150f0
        /*07a4*/ 	.word	0x00000011
        /*07a8*/ 	.word	0x0002d820
        /*07ac*/ 	.short	0x010a
        /*07ae*/ 	.byte	0x3f
	.zero		1


	//   ....[75]....
        /*07b0*/ 	.word	0x00015140
        /*07b4*/ 	.word	0x00000003
        /*07b8*/ 	.word	0x0002d840
        /*07bc*/ 	.short	0x010a
        /*07be*/ 	.byte	0x3f
	.zero		1


	//   ....[76]....
        /*07c0*/ 	.word	0x00015190
        /*07c4*/ 	.word	0x00000002
        /*07c8*/ 	.word	0x00000060
        /*07cc*/ 	.short	0x010a
        /*07ce*/ 	.byte	0x3f
	.zero		1


	//   ....[77]....
        /*07d0*/ 	.word	0x000151e0
        /*07d4*/ 	.word	0x00000003
        /*07d8*/ 	.word	0x0002d840
        /*07dc*/ 	.short	0x010a
        /*07de*/ 	.byte	0x3f
	.zero		1


	//   ....[78]....
        /*07e0*/ 	.word	0x00015230
        /*07e4*/ 	.word	0x0000000c
        /*07e8*/ 	.word	0x00000060
        /*07ec*/ 	.short	0x010a
        /*07ee*/ 	.byte	0x3f
	.zero		1


	//   ....[79]....
        /*07f0*/ 	.word	0x00015280
        /*07f4*/ 	.word	0x00000002
        /*07f8*/ 	.word	0x0002d840
        /*07fc*/ 	.short	0x010a
        /*07fe*/ 	.byte	0x3f
	.zero		1


	//   ....[80]....
        /*0800*/ 	.word	0x000152d0
        /*0804*/ 	.word	0x00000008
        /*0808*/ 	.word	0x00000060
        /*080c*/ 	.short	0x010a
        /*080e*/ 	.byte	0x3f
	.zero		1


	//   ....[81]....
        /*0810*/ 	.word	0x00015320
        /*0814*/ 	.word	0x00000003
        /*0818*/ 	.word	0x0002d860
        /*081c*/ 	.short	0x010a
        /*081e*/ 	.byte	0x3f
	.zero		1


	//   ....[82]....
        /*0820*/ 	.word	0x00015410
        /*0824*/ 	.word	0x00000009
        /*0828*/ 	.word	0x0002d820
        /*082c*/ 	.short	0x010a
        /*082e*/ 	.byte	0x3f
	.zero		1


	//   ....[83]....
        /*0830*/ 	.word	0x000155b0
        /*0834*/ 	.word	0x00000007
        /*0838*/ 	.word	0x00000000
        /*083c*/ 	.short	0x010a
        /*083e*/ 	.byte	0x3f
	.zero		1


	//   ....[84]....
        /*0840*/ 	.word	0x00015600
        /*0844*/ 	.word	0x00000003
        /*0848*/ 	.word	0x00000000
        /*084c*/ 	.short	0x010a
        /*084e*/ 	.byte	0x3f
	.zero		1


	//   ....[85]....
        /*0850*/ 	.word	0x00015650
        /*0854*/ 	.word	0x00000005
        /*0858*/ 	.word	0x00000000
        /*085c*/ 	.short	0x010a
        /*085e*/ 	.byte	0x3f
	.zero		1


	//----- nvinfo : EIATTR_NUM_MBARRIERS
	.align		4
.L_179:
        /*0860*/ 	.byte	0x03, 0x38
        /*0862*/ 	.short	0x0016


	//----- nvinfo : EIATTR_EXIT_INSTR_OFFSETS
	.align		4
        /*0864*/ 	.byte	0x04, 0x1c
        /*0866*/ 	.short	(.L_181 - .L_180)


	//   ....[0]....
.L_180:
        /*0868*/ 	.word	0x00000a30


	//   ....[1]....
        /*086c*/ 	.word	0x0000f670


	//   ....[2]....
        /*0870*/ 	.word	0x00014480


	//----- nvinfo : EIATTR_MAX_THREADS
	.align		4
.L_181:
        /*0874*/ 	.byte	0x04, 0x05
        /*0876*/ 	.short	(.L_183 - .L_182)
.L_182:
        /*0878*/ 	.word	0x00000200
        /*087c*/ 	.word	0x00000001
        /*0880*/ 	.word	0x00000001


	//----- nvinfo : EIATTR_CRS_STACK_SIZE
	.align		4
.L_183:
        /*0884*/ 	.byte	0x04, 0x1e
        /*0886*/ 	.short	(.L_185 - .L_184)
.L_184:
        /*0888*/ 	.word	0x00000000


	//----- nvinfo : EIATTR_CBANK_PARAM_SIZE
	.align		4
.L_185:
        /*088c*/ 	.byte	0x03, 0x19
        /*088e*/ 	.short	0x0af0


	//----- nvinfo : EIATTR_PARAM_CBANK
	.align		4
        /*0890*/ 	.byte	0x04, 0x0a
        /*0892*/ 	.short	(.L_187 - .L_186)
	.align		4
.L_186:
        /*0894*/ 	.word	index@(.nv.constant0._ZN7cutlass13device_kernelIN5flash11enable_sm90INS1_16FlashAttnFwdSm90INS1_25CollectiveMainloopFwdSm90ILi2EN4cute5tupleIJNS5_1CILi1EEES8_S8_EEENS6_IJNS7_ILi192EEENS7_ILi128EEENS7_ILi96EEEEEELi96ENS_6half_tEfNS_4arch4Sm90ELb0ELb1ELb0ELb0ELb0ELb0ELb0ELb0ELb1ELb1ELb0ELb0EEENS1_21CollectiveEpilogueFwdINS6_IJSA_SC_SB_EEES9_SE_SG_Li384ELb0ELb1ELb0ELb0EEENS1_30DynamicPersistentTileSchedulerILi384ELi128ELb0ELb1ELb1EEEEEEEEEvNT_6ParamsE)
        /*0898*/ 	.short	0x0210
        /*089a*/ 	.short	0x0af0


	//----- nvinfo : EIATTR_SW_WAR
	.align		4
.L_187:
        /*089c*/ 	.byte	0x04, 0x36
        /*089e*/ 	.short	(.L_189 - .L_188)
.L_188:
        /*08a0*/ 	.word	0x00000008
.L_189:


//--------------------- .nv.info._ZN7cutlass13device_kernelIN5flash11enable_sm90INS1_16FlashAttnFwdSm90INS1_25CollectiveMainloopFwdSm90ILi2EN4cute5tupleIJNS5_1CILi1EEES8_S8_EEENS6_IJNS7_ILi192EEENS7_ILi128EEENS7_ILi96EEEEEELi96ENS_6half_tEfNS_4arch4Sm90ELb0ELb1ELb0ELb1ELb0ELb0ELb0ELb0ELb1ELb1ELb0ELb0EEENS1_21CollectiveEpilogueFwdINS6_IJSA_SC_SB_EEES9_SE_SG_Li384ELb1ELb1ELb0ELb0EEENS1_36VarlenDynamicPersistentTileSchedulerILi192ELi128ELi384ELi128ELb0ELb1ELb1ELb1ELb0ELb1EEEEEEEEEvNT_6ParamsE --------------------------
	.section	.nv.info._ZN7cutlass13device_kernelIN5flash11enable_sm90INS1_16FlashAttnFwdSm90INS1_25CollectiveMainloopFwdSm90ILi2EN4cute5tupleIJNS5_1CILi1EEES8_S8_EEENS6_IJNS7_ILi192EEENS7_ILi128EEENS7_ILi96EEEEEELi96ENS_6half_tEfNS_4arch4Sm90ELb0ELb1ELb0ELb1ELb0ELb0ELb0ELb0ELb1ELb1ELb0ELb0EEENS1_21CollectiveEpilogueFwdINS6_IJSA_SC_SB_EEES9_SE_SG_Li384ELb1ELb1ELb0ELb0EEENS1_36VarlenDynamicPersistentTileSchedulerILi192ELi128ELi384ELi128ELb0ELb1ELb1ELb1ELb0ELb1EEEEEEEEEvNT_6ParamsE,"",@"SHT_CUDA_INFO"
	.sectionflags	@""
	.align	4


	//----- nvinfo : EIATTR_CUDA_API_VERSION
	.align		4
        /*0000*/ 	.byte	0x04, 0x37
        /*0002*/ 	.short	(.L_191 - .L_190)
.L_190:
        /*0004*/ 	.word	0x00000082


	//----- nvinfo : EIATTR_KPARAM_INFO
	.align		4
.L_191:
        /*0008*/ 	.byte	0x04, 0x17
        /*000a*/ 	.short	(.L_193 - .L_192)
.L_192:
        /*000c*/ 	.word	0x00000000
        /*0010*/ 	.short	0x0000
        /*0012*/ 	.short	0x0070
        /*0014*/ 	.byte	0x00, 0xf0, 0x01, 0x2a


	//----- nvinfo : EIATTR_SPARSE_MMA_MASK
	.align		4
.L_193:
        /*0018*/ 	.byte	0x03, 0x50
        /*001a*/ 	.short	0x0000


	//----- nvinfo : EIATTR_MAXREG_COUNT
	.align		4
        /*001c*/ 	.byte	0x03, 0x1b
        /*001e*/ 	.short	0x0080


	//----- nvinfo : EIATTR_NUM_BARRIERS
	.align		4
        /*0020*/ 	.byte	0x02, 0x4c
        /*0022*/ 	.byte	0x10
	.zero		1


	//----- nvinfo : EIATTR_EXTERNS
	.align		4
        /*0024*/ 	.byte	0x04, 0x0f
        /*0026*/ 	.short	(.L_195 - .L_194)


	//   ....[0]....
	.align		4
.L_194:
        /*0028*/ 	.word	index@(__assertfail)


	//----- nvinfo : EIATTR_ANNOTATIONS
	.align		4
.L_195:
        /*002c*/ 	.byte	0x04, 0x55
        /*002e*/ 	.short	(.L_197 - .L_196)


	//   ....[0]....
.L_196:
        /* <DEDUP_REMOVED lines=23> */


	//----- nvinfo : EIATTR_MERCURY_ISA_VERSION
	.align		4
.L_197:
        /*0190*/ 	.byte	0x03, 0x5f
        /*0192*/ 	.short	0x0101


	//----- nvinfo : EIATTR_UNUSED_LOAD_BYTE_OFFSET
	.align		4
        /*0194*/ 	.byte	0x04, 0x44
        /*0196*/ 	.short	(.L_199 - .L_198)


	//   ....[0]....
.L_198:
        /*0198*/ 	.word	0x00000a50
        /*019c*/ 	.word	0x0000fff0


	//   ....[1]....
        /*01a0*/ 	.word	0x0000e090
        /*01a4*/ 	.word	0x0000fff0


	//----- nvinfo : EIATTR_INT_WARP_WIDE_INSTR_OFFSETS
	.align		4
.L_199:
        /*01a8*/ 	.byte	0x04, 0x31
        /*01aa*/ 	.short	(.L_201 - .L_200)


	//   ....[0]....
.L_200:
        /*01ac*/ 	.word	0x00000130


	//   ....[1]....
        /*01b0*/ 	.word	0x00000170


	//   ....[2]....
        /*01b4*/ 	.word	0x000001e0


	//   ....[3]....
        /*01b8*/ 	.word	0x000112b0


	//   ....[4]....
        /*01bc*/ 	.word	0x00011340


	//   ....[5]....
        /*01c0*/ 	.word	0x00014e30


	//   ....[6]....
        /*01c4*/ 	.word	0x00014ec0


	//----- nvinfo : EIATTR_COOP_GROUP_MASK_REGIDS
	.align		4
.L_201:
        /*01c8*/ 	.byte	0x04, 0x29
        /*01ca*/ 	.short	(.L_203 - .L_202)


	//   ....[0]....
.L_202:
        /*01cc*/ 	.word	0xffffffff


	//   ....[1]....
        /*01d0*/ 	.word	0xffffffff


	//   ....[2]....
        /*01d4*/ 	.word	0xffffffff


	//   ....[3]....
        /*01d8*/ 	.word	0xffffffff


	//   ....[4]....
        /*01dc*/ 	.word	0xffffffff


	//   ....[5]....
        /*01e0*/ 	.word	0xffffffff


	//   ....[6]....
        /*01e4*/ 	.word	0xffffffff


	//   ....[7]....
        /*01e8*/ 	.word	0xffffffff


	//   ....[8]....
        /*01ec*/ 	.word	0xffffffff


	//   ....[9]....
        /*01f0*/ 	.word	0xffffffff


	//   ....[10]....
        /*01f4*/ 	.word	0xffffffff


	//   ....[11]....
        /*01f8*/ 	.word	0xffffffff


	//   ....[12]....
        /*01fc*/ 	.word	0xffffffff


	//   ....[13]....
        /*0200*/ 	.word	0xffffffff


	//   ....[14]....
        /*0204*/ 	.word	0xffffffff


	//   ....[15]....
        /*0208*/ 	.word	0xffffffff


	//   ....[16]....
        /*020c*/ 	.word	0xffffffff


	//   ....[17]....
        /*0210*/ 	.word	0xffffffff


	//   ....[18]....
        /*0214*/ 	.word	0xffffffff


	//   ....[19]....
        /*0218*/ 	.word	0xffffffff


	//   ....[20]....
        /*021c*/ 	.word	0xffffffff


	//   ....[21]....
        /*0220*/ 	.word	0xffffffff


	//   ....[22]....
        /*0224*/ 	.word	0xffffffff


	//   ....[23]....
        /*0228*/ 	.word	0xffffffff


	//   ....[24]....
        /*022c*/ 	.word	0xffffffff


	//   ....[25]....
        /*0230*/ 	.word	0xffffffff


	//   ....[26]....
        /*0234*/ 	.word	0xffffffff


	//   ....[27]....
        /*0238*/ 	.word	0xffffffff


	//   ....[28]....
        /*023c*/ 	.word	0xffffffff


	//   ....[29]....
        /*0240*/ 	.word	0xffffffff


	//   ....[30]....
        /*0244*/ 	.word	0xffffffff


	//   ....[31]....
        /*0248*/ 	.word	0xffffffff


	//   ....[32]....
        /*024c*/ 	.word	0xffffffff


	//   ....[33]....
        /*0250*/ 	.word	0xffffffff


	//   ....[34]....
        /*0254*/ 	.word	0xffffffff


	//   ....[35]....
        /*0258*/ 	.word	0xffffffff


	//   ....[36]....
        /*025c*/ 	.word	0xffffffff


	//   ....[37]....
        /*0260*/ 	.word	0xffffffff


	//   ....[38]....
        /*0264*/ 	.word	0xffffffff


	//   ....[39]....
        /*0268*/ 	.word	0xffffffff


	//   ....[40]....
        /*026c*/ 	.word	0xffffffff


	//   ....[41]....
        /*0270*/ 	.word	0xffffffff


	//   ....[42]....
        /*0274*/ 	.word	0xffffffff


	//   ....[43]....
        /*0278*/ 	.word	0xffffffff


	//   ....[44]....
        /*027c*/ 	.word	0xffffffff


	//   ....[45]....
        /*0280*/ 	.word	0xffffffff


	//   ....[46]....
        /*0284*/ 	.word	0xffffffff


	//   ....[47]....
        /*0288*/ 	.word	0xffffffff


	//   ....[48]....
        /*028c*/ 	.word	0xffffffff


	//   ....[49]....
        /*0290*/ 	.word	0xffffffff


	//   ....[50]....
        /*0294*/ 	.word	0xffffffff


	//   ....[51]....
        /*0298*/ 	.word	0xffffffff


	//   ....[52]....
        /*029c*/ 	.word	0xffffffff


	//   ....[53]....
        /*02a0*/ 	.word	0xffffffff


	//   ....[54]....
        /*02a4*/ 	.word	0xffffffff


	//   ....[55]....
        /*02a8*/ 	.word	0xffffffff


	//   ....[56]....
        /*02ac*/ 	.word	0xffffffff


	//   ....[57]....
        /*02b0*/ 	.word	0xffffffff


	//   ....[58]....
        /*02b4*/ 	.word	0xffffffff


	//   ....[59]....
        /*02b8*/ 	.word	0xffffffff


	//   ....[60]....
        /*02bc*/ 	.word	0xffffffff


	//   ....[61]....
        /*02c0*/ 	.word	0xffffffff


	//   ....[62]....
        /*02c4*/ 	.word	0xffffffff


	//   ....[63]....
        /*02c8*/ 	.word	0xffffffff


	//   ....[64]....
        /*02cc*/ 	.word	0xffffffff


	//   ....[65]....
        /*02d0*/ 	.word	0xffffffff


	//   ....[66]....
        /*02d4*/ 	.word	0xffffffff


	//   ....[67]....
        /*02d8*/ 	.word	0xffffffff


	//   ....[68]....
        /*02dc*/ 	.word	0xffffffff


	//   ....[69]....
        /*02e0*/ 	.word	0xffffffff


	//   ....[70]....
        /*02e4*/ 	.word	0xffffffff


	//   ....[71]....
        /*02e8*/ 	.word	0xffffffff


	//   ....[72]....
        /*02ec*/ 	.word	0xffffffff


	//   ....[73]....
        /*02f0*/ 	.word	0xffffffff


	//   ....[74]....
        /*02f4*/ 	.word	0xffffffff


	//   ....[75]....
        /*02f8*/ 	.word	0xffffffff


	//   ....[76]....
        /*02fc*/ 	.word	0xffffffff


	//   ....[77]....
        /*0300*/ 	.word	0xffffffff


	//   ....[78]....
        /*0304*/ 	.word	0xffffffff


	//   ....[79]....
        /*0308*/ 	.word	0xffffffff


	//   ....[80]....
        /*030c*/ 	.word	0xffffffff


	//   ....[81]....
        /*0310*/ 	.word	0xffffffff


	//   ....[82]....
        /*0314*/ 	.word	0xffffffff


	//   ....[83]....
        /*0318*/ 	.word	0xffffffff


	//   ....[84]....
        /*031c*/ 	.word	0xffffffff


	//   ....[85]....
        /*0320*/ 	.word	0xffffffff


	//   ....[86]....
        /*0324*/ 	.word	0xffffffff


	//   ....[87]....
        /*0328*/ 	.word	0xffffffff


	//   ....[88]....
        /*032c*/ 	.word	0xffffffff


	//   ....[89]....
        /*0330*/ 	.word	0xffffffff


	//   ....[90]....
        /*0334*/ 	.word	0xffffffff


	//   ....[91]....
        /*0338*/ 	.word	0xffffffff


	//   ....[92]....
        /*033c*/ 	.word	0xffffffff


	//   ....[93]....
        /*0340*/ 	.word	0xffffffff


	//   ....[94]....
        /*0344*/ 	.word	0xffffffff


	//   ....[95]....
        /*0348*/ 	.word	0xffffffff


	//   ....[96]....
        /*034c*/ 	.word	0xffffffff


	//   ....[97]....
        /*0350*/ 	.word	0x0500000f


	//   ....[98]....
        /*0354*/ 	.word	0x0500000f


	//   ....[99]....
        /*0358*/ 	.word	0x0500000f


	//   ....[100]....
        /*035c*/ 	.word	0x0500000f


	//   ....[101]....
        /*0360*/ 	.word	0x0500000f


	//   ....[102]....
        /*0364*/ 	.word	0x0500000f


	//   ....[103]....
        /*0368*/ 	.word	0x0500000f


	//   ....[104]....
        /*036c*/ 	.word	0x0500000f


	//   ....[105]....
        /*0370*/ 	.word	0x0500000f


	//   ....[106]....
        /*0374*/ 	.word	0x0500000f


	//   ....[107]....
        /*0378*/ 	.word	0x0500000f


	//   ....[108]....
        /*037c*/ 	.word	0x0500000f


	//   ....[109]....
        /*0380*/ 	.word	0x0500000f


	//   ....[110]....
        /*0384*/ 	.word	0x0500000f


	//   ....[111]....
        /*0388*/ 	.word	0x0500000f


	//   ....[112]....
        /*038c*/ 	.word	0x0500000f


	//   ....[113]....
        /*0390*/ 	.word	0x0500000f


	//   ....[114]....
        /*0394*/ 	.word	0x0500000f


	//   ....[115]....
        /*0398*/ 	.word	0x0500000f


	//   ....[116]....
        /*039c*/ 	.word	0x0500000f


	//   ....[117]....
        /*03a0*/ 	.word	0x0500000f


	//   ....[118]....
        /*03a4*/ 	.word	0x0500000f


	//   ....[119]....
        /*03a8*/ 	.word	0x0500000f


	//   ....[120]....
        /*03ac*/ 	.word	0x0500000f


	//   ....[121]....
        /*03b0*/ 	.word	0x0500000f


	//   ....[122]....
        /*03b4*/ 	.word	0x0500000f


	//   ....[123]....
        /*03b8*/ 	.word	0x0500000f


	//   ....[124]....
        /*03bc*/ 	.word	0x0500000f


	//   ....[125]....
        /*03c0*/ 	.word	0x0500000f


	//   ....[126]....
        /*03c4*/ 	.word	0x0500000f


	//   ....[127]....
        /*03c8*/ 	.word	0x0500000f


	//----- nvinfo : EIATTR_COOP_GROUP_INSTR_OFFSETS
	.align		4
.L_203:
        /*03cc*/ 	.byte	0x04, 0x28
        /*03ce*/ 	.short	(.L_205 - .L_204)


	//   ....[0]....
.L_204:
        /*03d0*/ 	.word	0x00000070


	//   ....[1]....
        /*03d4*/ 	.word	0x00000140


	//   ....[2]....
        /*03d8*/ 	.word	0x00000190


	//   ....[3]....
        /*03dc*/ 	.word	0x000003c0


	//   ....[4]....
        /*03e0*/ 	.word	0x00000520


	//   ....[5]....
        /*03e4*/ 	.word	0x00000640


	//   ....[6]....
        /*03e8*/ 	.word	0x000007a0


	//   ....[7]....
        /*03ec*/ 	.word	0x00001a30


	//   ....[8]....
        /*03f0*/ 	.word	0x000020c0


	//   ....[9]....
        /*03f4*/ 	.word	0x00002440


	//   ....[10]....
        /*03f8*/ 	.word	0x00003700


	//   ....[11]....
        /*03fc*/ 	.word	0x00003810


	//   ....[12]....
        /*0400*/ 	.word	0x000040d0


	//   ....[13]....
        /*0404*/ 	.word	0x00004130


	//   ....[14]....
        /*0408*/ 	.word	0x00004d30


	//   ....[15]....
        /*040c*/ 	.word	0x000059b0


	//   ....[16]....
        /*0410*/ 	.word	0x00005c30


	//   ....[17]....
        /*0414*/ 	.word	0x00006810


	//   ....[18]....
        /*0418*/ 	.word	0x00006910


	//   ....[19]....
        /*041c*/ 	.word	0x00007190


	//   ....[20]....
        /*0420*/ 	.word	0x00007200


	//   ....[21]....
        /*0424*/ 	.word	0x000081a0


	//   ....[22]....
        /*0428*/ 	.word	0x00008c50


	//   ....[23]....
        /*042c*/ 	.word	0x00008ca0


	//   ....[24]....
        /*0430*/ 	.word	0x000091f0


	//   ....[25]....
        /*0434*/ 	.word	0x00009240


	//   ....[26]....
        /*0438*/ 	.word	0x0000a4e0


	//   ....[27]....
        /*043c*/ 	.word	0x0000ae30


	//   ....[28]....
        /*0440*/ 	.word	0x0000b0d0


	//   ....[29]....
        /*0444*/ 	.word	0x0000bca0


	//   ....[30]....
        /*0448*/ 	.word	0x0000bda0


	//   ....[31]....
        /*044c*/ 	.word	0x0000c620


	//   ....[32]....
        /*0450*/ 	.word	0x0000c680


	//   ....[33]....
        /*0454*/ 	.word	0x0000d630


	//   ....[34]....
        /*0458*/ 	.word	0x0000d740


	//   ....[35]....
        /*045c*/ 	.word	0x0000d7a0


	//   ....[36]....
        /*0460*/ 	.word	0x0000d8b0


	//   ....[37]....
        /*0464*/ 	.word	0x0000d8d0


	//   ....[38]....
        /*0468*/ 	.word	0x0000ea60


	//   ....[39]....
        /*046c*/ 	.word	0x0000eaa0


	//   ....[40]....
        /*0470*/ 	.word	0x0000ead0


	//   ....[41]....
        /*0474*/ 	.word	0x0000eb10


	//   ....[42]....
        /*0478*/ 	.word	0x0000efc0


	//   ....[43]....
        /*047c*/ 	.word	0x0000efe0


	//   ....[44]....
        /*0480*/ 	.word	0x0000f0f0


	//   ....[45]....
        /*0484*/ 	.word	0x0000f110


	//   ....[46]....
        /*0488*/ 	.word	0x0000f9e0


	//   ....[47]....
        /*048c*/ 	.word	0x0000f9f0


	//   ....[48]....
        /*0490*/ 	.word	0x0000faf0


	//   ....[49]....
        /*0494*/ 	.word	0x0000fb10


	//   ....[50]....
        /*0498*/ 	.word	0x0000fc90


	//   ....[51]....
        /*049c*/ 	.word	0x0000fe80


	//   ....[52]....
        /*04a0*/ 	.word	0x0000feb0


	//   ....[53]....
        /*04a4*/ 	.word	0x0000fee0


	//   ....[54]....
        /*04a8*/ 	.word	0x0000ff10


	//   ....[55]....
        /*04ac*/ 	.word	0x0000ff40


	//   ....[56]....
        /*04b0*/ 	.word	0x0000ff70


	//   ....[57]....
        /*04b4*/ 	.word	0x000100e0


	//   ....[58]....
        /*04b8*/ 	.word	0x00010110


	//   ....[59]....
        /*04bc*/ 	.word	0x00010140


	//   ....[60]....
        /*04c0*/ 	.word	0x00010170


	//   ....[61]....
        /*04c4*/ 	.word	0x000101a0


	//   ....[62]....
        /*04c8*/ 	.word	0x000101d0


	//   ....[63]....
        /*04cc*/ 	.word	0x00010270


	//   ....[64]....
        /*04d0*/ 	.word	0x000102d0


	//   ....[65]....
        /*04d4*/ 	.word	0x00010370


	//   ....[66]....
        /*04d8*/ 	.word	0x00011830


	//   ....[67]....
        /*04dc*/ 	.word	0x00012540


	//   ....[68]....
        /*04e0*/ 	.word	0x00012550


	//   ....[69]....
        /*04e4*/ 	.word	0x00012570


	//   ....[70]....
        /*04e8*/ 	.word	0x00012630


	//   ....[71]....
        /*04ec*/ 	.word	0x00012650


	//   ....[72]....
        /*04f0*/ 	.word	0x000126f0


	//   ....[73]....
        /*04f4*/ 	.word	0x00012710


	//   ....[74]....
        /*04f8*/ 	.word	0x00012720


	//   ....[75]....
        /*04fc*/ 	.word	0x000127b0


	//   ....[76]....
        /*0500*/ 	.word	0x00012800


	//   ....[77]....
        /*0504*/ 	.word	0x00012810


	//   ....[78]....
        /*0508*/ 	.word	0x00012840


	//   ....[79]....
        /*050c*/ 	.word	0x00015570


	//   ....[80]....
        /*0510*/ 	.word	0x000155c0


	//   ....[81]....
        /*0514*/ 	.word	0x000155f0


	//   ....[82]....
        /*0518*/ 	.word	0x00015620


	//   ....[83]....
        /*051c*/ 	.word	0x00015630


	//   ....[84]....
        /*0520*/ 	.word	0x00015660


	//   ....[85]....
        /*0524*/ 	.word	0x00015690


	//   ....[86]....
        /*0528*/ 	.word	0x000156c0


	//   ....[87]....
        /*052c*/ 	.word	0x00015840


	//   ....[88]....
        /*0530*/ 	.word	0x00015870


	//   ....[89]....
        /*0534*/ 	.word	0x000158a0


	//   ....[90]....
        /*0538*/ 	.word	0x000158d0


	//   ....[91]....
        /*053c*/ 	.word	0x00015900


	//   ....[92]....
        /*0540*/ 	.word	0x00015930


	//   ....[93]....
        /*0544*/ 	.word	0x000159f0


	//   ....[94]....
        /*0548*/ 	.word	0x00015a10


	//   ....[95]....
        /*054c*/ 	.word	0x00015a80


	//   ....[96]....
        /*0550*/ 	.word	0x00016120


	//   ....[97]....
        /*0554*/ 	.word	0x00016780


	//   ....[98]....
        /*0558*/ 	.word	0x00016940


	//   ....[99]....
        /*055c*/ 	.word	0x00016990


	//   ....[100]....
        /*0560*/ 	.word	0x000169f0


	//   ....[101]....
        /*0564*/ 	.word	0x00016b00


	//   ....[102]....
        /*0568*/ 	.word	0x00016b60


	//   ....[103]....
        /*056c*/ 	.word	0x00016c80


	//   ....[104]....
        /*0570*/ 	.word	0x00016ce0


	//   ....[105]....
        /*0574*/ 	.word	0x00016d80


	//   ....[106]....
        /*0578*/ 	.word	0x00016e50


	//   ....[107]....
        /*057c*/ 	.word	0x00016f50


	//   ....[108]....
        /*0580*/ 	.word	0x00016fd0


	//   ....[109]....
        /*0584*/ 	.word	0x000170c0


	//   ....[110]....
        /*0588*/ 	.word	0x000173d0


	//   ....[111]....
        /*058c*/ 	.word	0x00017470


	//   ....[112]....
        /*0590*/ 	.word	0x00017590


	//   ....[113]....
        /*0594*/ 	.word	0x00017600


	//   ....[114]....
        /*0598*/ 	.word	0x00017670


	//   ....[115]....
        /*059c*/ 	.word	0x000176e0


	//   ....[116]....
        /*05a0*/ 	.word	0x00017750


	//   ....[117]....
        /*05a4*/ 	.word	0x000177d0


	//   ....[118]....
        /*05a8*/ 	.word	0x00017860


	//   ....[119]....
        /*05ac*/ 	.word	0x000178f0


	//   ....[120]....
        /*05b0*/ 	.word	0x00017960


	//   ....[121]....
        /*05b4*/ 	.word	0x000179d0


	//   ....[122]....
        /*05b8*/ 	.word	0x00017a40


	//   ....[123]....
        /*05bc*/ 	.word	0x00017ac0


	//   ....[124]....
        /*05c0*/ 	.word	0x00017b30


	//   ....[125]....
        /*05c4*/ 	.word	0x00017bd0


	//   ....[126]....
        /*05c8*/ 	.word	0x00017c60


	//   ....[127]....
        /*05cc*/ 	.word	0x00017d80


	//----- nvinfo : EIATTR_REG_RECONFIG
	.align		4
.L_205:
        /*05d0*/ 	.byte	0x01, 0x54
	.zero		2


	//----- nvinfo : EIATTR_SYSCALL_OFFSETS
	.align		4
        /*05d4*/ 	.byte	0x04, 0x46
        /*05d6*/ 	.short	(.L_207 - .L_206)


	//   ....[0]....
.L_206:
        /*05d8*/ 	.word	0x00001c20


	//   ....[1]....
        /*05dc*/ 	.word	0x000114a0


	//   ....[2]....
        /*05e0*/ 	.word	0x000115f0


	//   ....[3]....
        /*05e4*/ 	.word	0x000116e0


	//   ....[4]....
        /*05e8*/ 	.word	0x00011fb0


	//----- nvinfo : EIATTR_MBARRIER_INSTR_OFFSETS
	.align		4
.L_207:
        /*05ec*/ 	.byte	0x04, 0x39
        /*05ee*/ 	.short	(.L_209 - .L_208)


	//   ....[0]....
.L_208:
        /*05f0*/ 	.word	0x00000270
        /*05f4*/ 	.word	0x000000ff
        /*05f8*/ 	.word	0x0002d800
        /*05fc*/ 	.short	0x0100
        /*05fe*/ 	.byte	0x08
	.zero		1


	//   ....[1]....
        /*0600*/ 	.word	0x00000280
        /*0604*/ 	.word	0x000000ff
        /*0608*/ 	.word	0x0002d820
        /*060c*/ 	.short	0x0100
        /*060e*/ 	.byte	0x08
	.zero		1


	//   ....[2]....
        /*0610*/ 	.word	0x00000370
        /*0614*/ 	.word	0x000000ff
        /*0618*/ 	.word	0x0002d830
        /*061c*/ 	.short	0x0100
        /*061e*/ 	.byte	0x08
	.zero		1


	//   ....[3]....
        /*0620*/ 	.word	0x00000380
        /*0624*/ 	.word	0x000000ff
        /*0628*/ 	.word	0x0002d840
        /*062c*/ 	.short	0x0100
        /*062e*/ 	.byte	0x08
	.zero		1


	//   ....[4]....
        /*0630*/ 	.word	0x00000390
        /*0634*/ 	.word	0x000000ff
        /*0638*/ 	.word	0x0002d838
        /*063c*/ 	.short	0x0100
        /*063e*/ 	.byte	0x08
	.zero		1


	//   ....[5]....
        /*0640*/ 	.word	0x000003a0
        /*0644*/ 	.word	0x000000ff
        /*0648*/ 	.word	0x0002d848
        /*064c*/ 	.short	0x0100
        /*064e*/ 	.byte	0x08
	.zero		1


	//   ....[6]....
        /*0650*/ 	.word	0x000004d0
        /*0654*/ 	.word	0x000000ff
        /*0658*/ 	.word	0x0002d850
        /*065c*/ 	.short	0x0100
        /*065e*/ 	.byte	0x08
	.zero		1


	//   ....[7]....
        /*0660*/ 	.word	0x000004e0
        /*0664*/ 	.word	0x000000ff
        /*0668*/ 	.word	0x0002d860
        /*066c*/ 	.short	0x0100
        /*066e*/ 	.byte	0x08
	.zero		1


	//   ....[8]....
        /*0670*/ 	.word	0x000004f0
        /*0674*/ 	.word	0x000000ff
        /*0678*/ 	.word	0x0002d858
        /*067c*/ 	.short	0x0100
        /*067e*/ 	.byte	0x08
	.zero		1


	//   ....[9]....
        /*0680*/ 	.word	0x00000500
        /*0684*/ 	.word	0x000000ff
        /*0688*/ 	.word	0x0002d868
        /*068c*/ 	.short	0x0100
        /*068e*/ 	.byte	0x08
	.zero		1


	//   ....[10]....
        /*0690*/ 	.word	0x000005f0
        /*0694*/ 	.word	0x000000ff
        /*0698*/ 	.word	0x0002d870
        /*069c*/ 	.short	0x0100
        /*069e*/ 	.byte	0x06
	.zero		1


	//   ....[11]....
        /*06a0*/ 	.word	0x00000600
        /*06a4*/ 	.word	0x000000ff
        /*06a8*/ 	.word	0x0002d880
        /*06ac*/ 	.short	0x0100
        /*06ae*/ 	.byte	0x06
	.zero		1


	//   ....[12]....
        /*06b0*/ 	.word	0x00000610
        /*06b4*/ 	.word	0x000000ff
        /*06b8*/ 	.word	0x0002d878
        /*06bc*/ 	.short	0x0100
        /*06be*/ 	.byte	0x06
	.zero		1


	//   ....[13]....
        /*06c0*/ 	.word	0x00000620
        /*06c4*/ 	.word	0x000000ff
        /*06c8*/ 	.word	0x0002d888
        /*06cc*/ 	.short	0x0100
        /*06ce*/ 	.byte	0x06
	.zero		1


	//   ....[14]....
        /*06d0*/ 	.word	0x00000750
        /*06d4*/ 	.word	0x000000ff
        /*06d8*/ 	.word	0x0002d890
        /*06dc*/ 	.short	0x0100
        /*06de*/ 	.byte	0x08
	.zero		1


	//   ....[15]....
        /*06e0*/ 	.word	0x00000760
        /*06e4*/ 	.word	0x000000ff
        /*06e8*/ 	.word	0x0002d8a0
        /*06ec*/ 	.short	0x0100
        /*06ee*/ 	.byte	0x08
	.zero		1


	//   ....[16]....
        /*06f0*/ 	.word	0x00000770
        /*06f4*/ 	.word	0x000000ff
        /*06f8*/ 	.word	0x0002d898
        /*06fc*/ 	.short	0x0100
        /*06fe*/ 	.byte	0x08
	.zero		1


	//   ....[17]....
        /*0700*/ 	.word	0x00000780
        /*0704*/ 	.word	0x000000ff
        /*0708*/ 	.word	0x0002d8a8
        /*070c*/ 	.short	0x0100
        /*070e*/ 	.byte	0x08
	.zero		1


	//   ....[18]....
        /*0710*/ 	.word	0x000008b0
        /*0714*/ 	.word	0x000000ff
        /*0718*/ 	.word	0x0002d8b0
        /*071c*/ 	.short	0x0100
        /*071e*/ 	.byte	0x08
	.zero		1


	//   ....[19]....
        /*0720*/ 	.word	0x000008c0
        /*0724*/ 	.word	0x000000ff
        /*0728*/ 	.word	0x0002d8c0
        /*072c*/ 	.short	0x0100
        /*072e*/ 	.byte	0x08
	.zero		1


	//   ....[20]....
        /*0730*/ 	.word	0x000008d0
        /*0734*/ 	.word	0x000000ff
        /*0738*/ 	.word	0x0002d8b8
        /*073c*/ 	.short	0x0100
        /*073e*/ 	.byte	0x08
	.zero		1


	//   ....[21]....
        /*0740*/ 	.word	0x000008e0
        /*0744*/ 	.word	0x000000ff
        /*0748*/ 	.word	0x0002d8c8
        /*074c*/ 	.short	0x0100
        /*074e*/ 	.byte	0x08
	.zero		1


	//   ....[22]....
        /*0750*/ 	.word	0x00001ca0
        /*0754*/ 	.word	0x000000ff
        /*0758*/ 	.word	0x0002d800
        /*075c*/ 	.short	0x010a
        /*075e*/ 	.byte	0x2a
	.zero		1


	//   ....[23]....
        /*0760*/ 	.word	0x00001d20
        /*0764*/ 	.word	0x00000005
        /*0768*/ 	.word	0x0002d830
        /*076c*/ 	.short	0x010a
        /*076e*/ 	.byte	0x3f
	.zero		1


	//   ....[24]....
        /*0770*/ 	.word	0x00001d80
        /*0774*/ 	.word	0x00000005
        /*0778*/ 	.word	0x0002d830
        /*077c*/ 	.short	0x010a
        /*077e*/ 	.byte	0x3f
	.zero		1


	//   ....[25]....
        /*0780*/ 	.word	0x000021f0
        /*0784*/ 	.word	0x00000000
        /*0788*/ 	.word	0x00000000
        /*078c*/ 	.short	0x0101
        /*078e*/ 	.byte	0x3f
	.zero		1


	//   ....[26]....
        /*0790*/ 	.word	0x00005160
        /*0794*/ 	.word	0x000000ff
        /*0798*/ 	.word	0x0002d830
        /*079c*/ 	.short	0x010a
        /*079e*/ 	.byte	0x06
	.zero		1


	//   ....[27]....
        /*07a0*/ 	.word	0x000051a0
        /*07a4*/ 	.word	0x000000ff
        /*07a8*/ 	.word	0x0002d830
        /*07ac*/ 	.short	0x010a
        /*07ae*/ 	.byte	0x06
	.zero		1


	//   ....[28]....
        /*07b0*/ 	.word	0x00005440
        /*07b4*/ 	.word	0x000000ff
        /*07b8*/ 	.word	0x0002d850
        /*07bc*/ 	.short	0x010a
        /*07be*/ 	.byte	0x06
	.zero		1


	//   ....[29]....
        /*07c0*/ 	.word	0x00005480
        /*07c4*/ 	.word	0x000000ff
        /*07c8*/ 	.word	0x0002d850
        /*07cc*/ 	.short	0x010a
        /*07ce*/ 	.byte	0x06
	.zero		1


	//   ....[30]....
        /*07d0*/ 	.word	0x00005a70
        /*07d4*/ 	.word	0x00000007
        /*07d8*/ 	.word	0x00000000
        /*07dc*/ 	.short	0x0101
        /*07de*/ 	.byte	0x3f
	.zero		1


	//   ....[31]....
        /*07e0*/ 	.word	0x00007600
        /*07e4*/ 	.word	0x00000036
        /*07e8*/ 	.word	0x00000000
        /*07ec*/ 	.short	0x0101
        /*07ee*/ 	.byte	0x3f
	.zero		1


	//   ....[32]....
        /*07f0*/ 	.word	0x00008580
        /*07f4*/ 	.word	0x000000ff
        /*07f8*/ 	.word	0x0002d830
        /*07fc*/ 	.short	0x010a
        /*07fe*/ 	.byte	0x06
	.zero		1


	//   ....[33]....
        /*0800*/ 	.word	0x000085c0
        /*0804*/ 	.word	0x000000ff
        /*0808*/ 	.word	0x0002d830
        /*080c*/ 	.short	0x010a
        /*080e*/ 	.byte	0x06
	.zero		1


	//   ....[34]....
        /*0810*/ 	.word	0x00008860
        /*0814*/ 	.word	0x000000ff
        /*0818*/ 	.word	0x0002d850
        /*081c*/ 	.short	0x010a
        /*081e*/ 	.byte	0x06
	.zero		1


	//   ....[35]....
        /*0820*/ 	.word	0x000088a0
        /*0824*/ 	.word	0x000000ff
        /*0828*/ 	.word	0x0002d850
        /*082c*/ 	.short	0x010a
        /*082e*/ 	.byte	0x06
	.zero		1


	//   ....[36]....
        /*0830*/ 	.word	0x00009a80
        /*0834*/ 	.word	0x0000002a
        /*0838*/ 	.word	0x00000000
        /*083c*/ 	.short	0x0101
        /*083e*/ 	.byte	0x3f
	.zero		1


	//   ....[37]....
        /*0840*/ 	.word	0x00009b10
        /*0844*/ 	.word	0x00000037
        /*0848*/ 	.word	0x00000000
        /*084c*/ 	.short	0x0101
        /*084e*/ 	.byte	0x3f
	.zero		1


	//   ....[38]....
        /*0850*/ 	.word	0x0000a660
        /*0854*/ 	.word	0x000000ff
        /*0858*/ 	.word	0x0002d830
        /*085c*/ 	.short	0x010a
        /*085e*/ 	.byte	0x06
	.zero		1


	//   ....[39]....
        /*0860*/ 	.word	0x0000a6a0
        /*0864*/ 	.word	0x000000ff
        /*0868*/ 	.word	0x0002d830
        /*086c*/ 	.short	0x010a
        /*086e*/ 	.byte	0x06
	.zero		1


	//   ....[40]....
        /*0870*/ 	.word	0x0000a940
        /*0874*/ 	.word	0x000000ff
        /*0878*/ 	.word	0x0002d850
        /*087c*/ 	.short	0x010a
        /*087e*/ 	.byte	0x06
	.zero		1


	//   ....[41]....
        /*0880*/ 	.word	0x0000a980
        /*0884*/ 	.word	0x000000ff
        /*0888*/ 	.word	0x0002d850
        /*088c*/ 	.short	0x010a
        /*088e*/ 	.byte	0x06
	.zero		1


	//   ....[42]....
        /*0890*/ 	.word	0x0000af30
        /*0894*/ 	.word	0x00000009
        /*0898*/ 	.word	0x00000000
        /*089c*/ 	.short	0x0101
        /*089e*/ 	.byte	0x3f
	.zero		1


	//   ....[43]....
        /*08a0*/ 	.word	0x0000ca90
        /*08a4*/ 	.word	0x00000036
        /*08a8*/ 	.word	0x00000000
        /*08ac*/ 	.short	0x0101
        /*08ae*/ 	.byte	0x3f
	.zero		1


	//   ....[44]....
        /*08b0*/ 	.word	0x0000d6b0
        /*08b4*/ 	.word	0x000000ff
        /*08b8*/ 	.word	0x0002d850
        /*08bc*/ 	.short	0x010a
        /*08be*/ 	.byte	0x09
	.zero		1


	//   ....[45]....
        /*08c0*/ 	.word	0x0000d6f0
        /*08c4*/ 	.word	0x000000ff
        /*08c8*/ 	.word	0x0002d850
        /*08cc*/ 	.short	0x010a
        /*08ce*/ 	.byte	0x09
	.zero		1


	//   ....[46]....
        /*08d0*/ 	.word	0x0000dd30
        /*08d4*/ 	.word	0x00000006
        /*08d8*/ 	.word	0x00000000
        /*08dc*/ 	.short	0x0101
        /*08de*/ 	.byte	0x3f
	.zero		1


	//   ....[47]....
        /*08e0*/ 	.word	0x0000eff0
        /*08e4*/ 	.word	0x000000ff
        /*08e8*/ 	.word	0x00000000
        /*08ec*/ 	.short	0x0101
        /*08ee*/ 	.byte	0x04
	.zero		1


	//   ....[48]....
        /*08f0*/ 	.word	0x00011a50
        /*08f4*/ 	.word	0x00000000
        /*08f8*/ 	.word	0x0002d840
        /*08fc*/ 	.short	0x010a
        /*08fe*/ 	.byte	0x3f
	.zero		1


	//   ....[49]....
        /*0900*/ 	.word	0x000129d0
        /*0904*/ 	.word	0x00000016
        /*0908*/ 	.word	0x0002d800
        /*090c*/ 	.short	0x0107
        /*090e*/ 	.byte	0x3f
	.zero		1


	//   ....[50]....
        /*0910*/ 	.word	0x00012ad0
        /*0914*/ 	.word	0x00000016
        /*0918*/ 	.word	0x0002d800
        /*091c*/ 	.short	0x0101
        /*091e*/ 	.byte	0x3f
	.zero		1


	//   ....[51]....
        /*0920*/ 	.word	0x00012af0
        /*0924*/ 	.word	0x00000016
        /*0928*/ 	.word	0x0002d820
        /*092c*/ 	.short	0x010a
        /*092e*/ 	.byte	0x3f
	.zero		1


	//   ....[52]....
        /*0930*/ 	.word	0x00012e10
        /*0934*/ 	.word	0x00000003
        /*0938*/ 	.word	0x0002d840
        /*093c*/ 	.short	0x010a
        /*093e*/ 	.byte	0x3f
	.zero		1


	//   ....[53]....
        /*0940*/ 	.word	0x00013290
        /*0944*/ 	.word	0x00000003
        /*0948*/ 	.word	0x00000060
        /*094c*/ 	.short	0x010a
        /*094e*/ 	.byte	0x3f
	.zero		1


	//   ....[54]....
        /*0950*/ 	.word	0x000139d0
        /*0954*/ 	.word	0x00000003
        /*0958*/ 	.word	0x0002d840
        /*095c*/ 	.short	0x010a
        /*095e*/ 	.byte	0x3f
	.zero		1


	//   ....[55]....
        /*0960*/ 	.word	0x00013e50
        /*0964*/ 	.word	0x0000000c
        /*0968*/ 	.word	0x00000060
        /*096c*/ 	.short	0x010a
        /*096e*/ 	.byte	0x3f
	.zero		1


	//   ....[56]....
        /*0970*/ 	.word	0x000144c0
        /*0974*/ 	.word	0x00000002
        /*0978*/ 	.word	0x0002d840
        /*097c*/ 	.short	0x010a
        /*097e*/ 	.byte	0x3f
	.zero		1


	//   ....[57]....
        /*0980*/ 	.word	0x00014950
        /*0984*/ 	.word	0x00000007
        /*0988*/ 	.word	0x00000060
        /*098c*/ 	.short	0x010a
        /*098e*/ 	.byte	0x3f
	.zero		1


	//   ....[58]....
        /*0990*/ 	.word	0x00014f70
        /*0994*/ 	.word	0x00000003
        /*0998*/ 	.word	0x0002d860
        /*099c*/ 	.short	0x010a
        /*099e*/ 	.byte	0x3f
	.zero		1


	//   ....[59]....
        /*09a0*/ 	.word	0x000160a0
        /*09a4*/ 	.word	0x00000009
        /*09a8*/ 	.word	0x0002d820
        /*09ac*/ 	.short	0x010a
        /*09ae*/ 	.byte	0x3f
	.zero		1


	//   ....[60]....
        /*09b0*/ 	.word	0x00016240
        /*09b4*/ 	.word	0x00000005
        /*09b8*/ 	.word	0x00000000
        /*09bc*/ 	.short	0x010a
        /*09be*/ 	.byte	0x3f
	.zero		1


	//   ....[61]....
        /*09c0*/ 	.word	0x000162b0
        /*09c4*/ 	.word	0x00000003
        /*09c8*/ 	.word	0x00000000
        /*09cc*/ 	.short	0x010a
        /*09ce*/ 	.byte	0x3f
	.zero		1


	//   ....[62]....
        /*09d0*/ 	.word	0x00016310
        /*09d4*/ 	.word	0x00000017
        /*09d8*/ 	.word	0x00000000
        /*09dc*/ 	.short	0x010a
        /*09de*/ 	.byte	0x3f
	.zero		1


	//   ....[63]....
        /*09e0*/ 	.word	0x00016340
        /*09e4*/ 	.word	0x00000007
        /*09e8*/ 	.word	0x00000000
        /*09ec*/ 	.short	0x010a
        /*09ee*/ 	.byte	0x3f
	.zero		1


	//   ....[64]....
        /*09f0*/ 	.word	0x000163b0
        /*09f4*/ 	.word	0x00000003
        /*09f8*/ 	.word	0x0002d800
        /*09fc*/ 	.short	0x010a
        /*09fe*/ 	.byte	0x3f
	.zero		1


	//   ....[65]....
        /*0a00*/ 	.word	0x00016400
        /*0a04*/ 	.word	0x00000005
        /*0a08*/ 	.word	0x0002d830
        /*0a0c*/ 	.short	0x010a
        /*0a0e*/ 	.byte	0x3f
	.zero		1


	//   ....[66]....
        /*0a10*/ 	.word	0x00016460
        /*0a14*/ 	.word	0x00000007
        /*0a18*/ 	.word	0x0002d830
        /*0a1c*/ 	.short	0x010a
        /*0a1e*/ 	.byte	0x3f
	.zero		1


	//   ....[67]....
        /*0a20*/ 	.word	0x000164c0
        /*0a24*/ 	.word	0x00000007
        /*0a28*/ 	.word	0x0002d850
        /*0a2c*/ 	.short	0x010a
        /*0a2e*/ 	.byte	0x3f
	.zero		1


	//   ....[68]....
        /*0a30*/ 	.word	0x00016520
        /*0a34*/ 	.word	0x00000005
        /*0a38*/ 	.word	0x0002d830
        /*0a3c*/ 	.short	0x010a
        /*0a3e*/ 	.byte	0x3f
	.zero		1


	//   ....[69]....
        /*0a40*/ 	.word	0x00016580
        /*0a44*/ 	.word	0x00000005
        /*0a48*/ 	.word	0x0002d850
        /*0a4c*/ 	.short	0x010a
        /*0a4e*/ 	.byte	0x3f
	.zero		1


	//   ....[70]....
        /*0a50*/ 	.word	0x000165e0
        /*0a54*/ 	.word	0x00000005
        /*0a58*/ 	.word	0x0002d830
        /*0a5c*/ 	.short	0x010a
        /*0a5e*/ 	.byte	0x3f
	.zero		1


	//   ....[71]....
        /*0a60*/ 	.word	0x00016640
        /*0a64*/ 	.word	0x00000005
        /*0a68*/ 	.word	0x0002d850
        /*0a6c*/ 	.short	0x010a
        /*0a6e*/ 	.byte	0x3f
	.zero		1


	//   ....[72]....
        /*0a70*/ 	.word	0x000166a0
        /*0a74*/ 	.word	0x00000007
        /*0a78*/ 	.word	0x0002d850
        /*0a7c*/ 	.short	0x010a
        /*0a7e*/ 	.byte	0x3f
	.zero		1


	//   ....[73]....
        /*0a80*/ 	.word	0x00016840
        /*0a84*/ 	.word	0x00000000
        /*0a88*/ 	.word	0x0002d840
        /*0a8c*/ 	.short	0x010a
        /*0a8e*/ 	.byte	0x3f
	.zero		1


	//   ....[74]....
        /*0a90*/ 	.word	0x000170f0
        /*0a94*/ 	.word	0x00000016
        /*0a98*/ 	.word	0x0002d820
        /*0a9c*/ 	.short	0x010a
        /*0a9e*/ 	.byte	0x3f
	.zero		1


	//   ....[75]....
        /*0aa0*/ 	.word	0x00017140
        /*0aa4*/ 	.word	0x00000003
        /*0aa8*/ 	.word	0x0002d840
        /*0aac*/ 	.short	0x010a
        /*0aae*/ 	.byte	0x3f
	.zero		1


	//   ....[76]....
        /*0ab0*/ 	.word	0x00017190
        /*0ab4*/ 	.word	0x00000003
        /*0ab8*/ 	.word	0x00000060
        /*0abc*/ 	.short	0x010a
        /*0abe*/ 	.byte	0x3f
	.zero		1


	//   ....[77]....
        /*0ac0*/ 	.word	0x000171e0
        /*0ac4*/ 	.word	0x00000003
        /*0ac8*/ 	.word	0x0002d840
        /*0acc*/ 	.short	0x010a
        /*0ace*/ 	.byte	0x3f
	.zero		1


	//   ....[78]....
        /*0ad0*/ 	.word	0x00017230
        /*0ad4*/ 	.word	0x0000000c
        /*0ad8*/ 	.word	0x00000060
        /*0adc*/ 	.short	0x010a
        /*0ade*/ 	.byte	0x3f
	.zero		1


	//   ....[79]....
        /*0ae0*/ 	.word	0x00017280
        /*0ae4*/ 	.word	0x00000002
        /*0ae8*/ 	.word	0x0002d840
        /*0aec*/ 	.short	0x010a
        /*0aee*/ 	.byte	0x3f
	.zero		1


	//   ....[80]....
        /*0af0*/ 	.word	0x000172d0
        /*0af4*/ 	.word	0x00000007
        /*0af8*/ 	.word	0x00000060
        /*0afc*/ 	.short	0x010a
        /*0afe*/ 	.byte	0x3f
	.zero		1


	//   ....[81]....
        /*0b00*/ 	.word	0x00017320
        /*0b04*/ 	.word	0x00000003
        /*0b08*/ 	.word	0x0002d860
        /*0b0c*/ 	.short	0x010a
        /*0b0e*/ 	.byte	0x3f
	.zero		1


	//   ....[82]....
        /*0b10*/ 	.word	0x00017ca0
        /*0b14*/ 	.word	0x00000009
        /*0b18*/ 	.word	0x0002d820
        /*0b1c*/ 	.short	0x010a
        /*0b1e*/ 	.byte	0x3f
	.zero		1


	//   ....[83]....
        /*0b20*/ 	.word	0x00017e40
        /*0b24*/ 	.word	0x00000005
        /*0b28*/ 	.word	0x00000000
        /*0b2c*/ 	.short	0x010a
        /*0b2e*/ 	.byte	0x3f
	.zero		1


	//   ....[84]....
        /*0b30*/ 	.word	0x00017e90
        /*0b34*/ 	.word	0x00000003
        /*0b38*/ 	.word	0x00000000
        /*0b3c*/ 	.short	0x010a
        /*0b3e*/ 	.byte	0x3f
	.zero		1


	//   ....[85]....
        /*0b40*/ 	.word	0x00017ee0
        /*0b44*/ 	.word	0x00000017
        /*0b48*/ 	.word	0x00000000
        /*0b4c*/ 	.short	0x010a
        /*0b4e*/ 	.byte	0x3f
	.zero		1


	//----- nvinfo : EIATTR_NUM_MBARRIERS
	.align		4
.L_209:
        /*0b50*/ 	.byte	0x03, 0x38
        /*0b52*/ 	.short	0x0016


	//----- nvinfo : EIATTR_EXIT_INSTR_OFFSETS
	.align		4
        /*0b54*/ 	.byte	0x04, 0x1c
        /*0b56*/ 	.short	(.L_211 - .L_210)


	//   ....[0]....
.L_210:
        /*0b58*/ 	.word	0x00000a80


	//   ....[1]....
        /*0b5c*/ 	.word	0x0000fc40


	//   ....[2]....
        /*0b60*/ 	.word	0x00016390


	//----- nvinfo : EIATTR_MAX_THREADS
	.align		4
.L_211:
        /*0b64*/ 	.byte	0x04, 0x05
        /*0b66*/ 	.short	(.L_213 - .L_212)
.L_212:
        /*0b68*/ 	.word	0x00000200
        /*0b6c*/ 	.word	0x00000001
        /*0b70*/ 	.word	0x00000001


	//----- nvinfo : EIATTR_CRS_STACK_SIZE
	.align		4
.L_213:
        /*0b74*/ 	.byte	0x04, 0x1e
        /*0b76*/ 	.short	(.L_215 - .L_214)
.L_214:
        /*0b78*/ 	.word	0x00000000


	//----- nvinfo : EIATTR_CBANK_PARAM_SIZE
	.align		4
.L_215:
        /*0b7c*/ 	.byte	0x03, 0x19
        /*0b7e*/ 	.short	0x0af0


	//----- nvinfo : EIATTR_PARAM_CBANK
	.align		4
        /*0b80*/ 	.byte	0x04, 0x0a
        /*0b82*/ 	.short	(.L_217 - .L_216)
	.align		4
.L_216:
        /*0b84*/ 	.word	index@(.nv.constant0._ZN7cutlass13device_kernelIN5flash11enable_sm90INS1_16FlashAttnFwdSm90INS1_25CollectiveMainloopFwdSm90ILi2EN4cute5tupleIJNS5_1CILi1EEES8_S8_EEENS6_IJNS7_ILi192EEENS7_ILi128EEENS7_ILi96EEEEEELi96ENS_6half_tEfNS_4arch4Sm90ELb0ELb1ELb0ELb1ELb0ELb0ELb0ELb0ELb1ELb1ELb0ELb0EEENS1_21CollectiveEpilogueFwdINS6_IJSA_SC_SB_EEES9_SE_SG_Li384ELb1ELb1ELb0ELb0EEENS1_36VarlenDynamicPersistentTileSchedulerILi192ELi128ELi384ELi128ELb0ELb1ELb1ELb1ELb0ELb1EEEEEEEEEvNT_6ParamsE)
        /*0b88*/ 	.short	0x0210
        /*0b8a*/ 	.short	0x0af0


	//----- nvinfo : EIATTR_SW_WAR
	.align		4
.L_217:
        /*0b8c*/ 	.byte	0x04, 0x36
        /*0b8e*/ 	.short	(.L_219 - .L_218)
.L_218:
        /*0b90*/ 	.word	0x00000008
.L_219:


//--------------------- .nv.info._ZN7cutlass13device_kernelIN5flash11enable_sm90INS1_16FlashAttnFwdSm90INS1_25CollectiveMainloopFwdSm90ILi2EN4cute5tupleIJNS5_1CILi1EEES8_S8_EEENS6_IJNS7_ILi192EEENS7_ILi128EEENS7_ILi96EEEEEELi96ENS_6half_tEfNS_4arch4Sm90ELb0ELb1ELb0ELb1ELb0ELb1ELb0ELb0ELb1ELb1ELb0ELb0EEENS1_21CollectiveEpilogueFwdINS6_IJSA_SC_SB_EEES9_SE_SG_Li384ELb1ELb1ELb0ELb0EEENS1_36VarlenDynamicPersistentTileSchedulerILi192ELi128ELi384ELi128ELb0ELb1ELb1ELb1ELb0ELb1EEEEEEEEEvNT_6ParamsE --------------------------
	.section	.nv.info._ZN7cutlass13device_kernelIN5flash11enable_sm90INS1_16FlashAttnFwdSm90INS1_25CollectiveMainloopFwdSm90ILi2EN4cute5tupleIJNS5_1CILi1EEES8_S8_EEENS6_IJNS7_ILi192EEENS7_ILi128EEENS7_ILi96EEEEEELi96ENS_6half_tEfNS_4arch4Sm90ELb0ELb1ELb0ELb1ELb0ELb1ELb0ELb0ELb1ELb1ELb0ELb0EEENS1_21CollectiveEpilogueFwdINS6_IJSA_SC_SB_EEES9_SE_SG_Li384ELb1ELb1ELb0ELb0EEENS1_36VarlenDynamicPersistentTileSchedulerILi192ELi128ELi384ELi128ELb0ELb1ELb1ELb1ELb0ELb1EEEEEEEEEvNT_6ParamsE,"",@"SHT_CUDA_INFO"
	.sectionflags	@""
	.align	4


	//----- nvinfo : EIATTR_CUDA_API_VERSION
	.align		4
        /*0000*/ 	.byte	0x04, 0x37
        /*0002*/ 	.short	(.L_221 - .L_220)
.L_220:
        /*0004*/ 	.word	0x00000082


	//----- nvinfo : EIATTR_KPARAM_INFO
	.align		4
.L_221:
        /*0008*/ 	.byte	0x04, 0x17
        /*000a*/ 	.short	(.L_223 - .L_222)
.L_222:
        /*000c*/ 	.word	0x00000000
        /*0010*/ 	.short	0x0000
        /*0012*/ 	.short	0x0070
        /*0014*/ 	.byte	0x00, 0xf0, 0x01, 0x2a


	//----- nvinfo : EIATTR_SPARSE_MMA_MASK
	.align		4
.L_223:
        /*0018*/ 	.byte	0x03, 0x50
        /*001a*/ 	.short	0x0000


	//----- nvinfo : EIATTR_MAXREG_COUNT
	.align		4
        /*001c*/ 	.byte	0x03, 0x1b
        /*001e*/ 	.short	0x0080


	//----- nvinfo : EIATTR_NUM_BARRIERS
	.align		4
        /*0020*/ 	.byte	0x02, 0x4c
        /*0022*/ 	.byte	0x10
	.zero		1


	//----- nvinfo : EIATTR_EXTERNS
	.align		4
        /*0024*/ 	.byte	0x04, 0x0f
        /*0026*/ 	.short	(.L_225 - .L_224)


	//   ....[0]....
	.align		4
.L_224:
        /*0028*/ 	.word	index@(__assertfail)


	//----- nvinfo : EIATTR_ANNOTATIONS
	.align		4
.L_225:
        /*002c*/ 	.byte	0x04, 0x55
        /*002e*/ 	.short	(.L_227 - .L_226)


	//   ....[0]....
.L_226:
        /* <DEDUP_REMOVED lines=84> */


	//----- nvinfo : EIATTR_MERCURY_ISA_VERSION
	.align		4
.L_227:
        /*0558*/ 	.byte	0x03, 0x5f
        /*055a*/ 	.short	0x0101


	//----- nvinfo : EIATTR_UNUSED_LOAD_BYTE_OFFSET
	.align		4
        /*055c*/ 	.byte	0x04, 0x44
        /*055e*/ 	.short	(.L_229 - .L_228)


	//   ....[0]....
.L_228:
        /*0560*/ 	.word	0x00000ae0
        /*0564*/ 	.word	0x0000fff0


	//   ....[1]....
        /*0568*/ 	.word	0x00018770
        /*056c*/ 	.word	0x0000fff0


	//----- nvinfo : EIATTR_INT_WARP_WIDE_INSTR_OFFSETS
	.align		4
.L_229:
        /*0570*/ 	.byte	0x04, 0x31
        /*0572*/ 	.short	(.L_231 - .L_230)


	//   ....[0]....
.L_230:
        /*0574*/ 	.word	0x00000190


	//   ....[1]....
        /*0578*/ 	.word	0x000001d0


	//   ....[2]....
        /*057c*/ 	.word	0x00000240


	//   ....[3]....
        /*0580*/ 	.word	0x0001d4b0


	//   ....[4]....
        /*0584*/ 	.word	0x0001d540


	//   ....[5]....
        /*0588*/ 	.word	0x00021070


	//   ....[6]....
        /*058c*/ 	.word	0x00021100


	//----- nvinfo : EIATTR_COOP_GROUP_MASK_REGIDS
	.align		4
.L_231:
        /*0590*/ 	.byte	0x04, 0x29
        /*0592*/ 	.short	(.L_233 - .L_232)


	//   ....[0]....
.L_232:
        /*0594*/ 	.word	0xffffffff


	//   ....[1]....
        /*0598*/ 	.word	0xffffffff


	//   ....[2]....
        /*059c*/ 	.word	0xffffffff


	//   ....[3]....
        /*05a0*/ 	.word	0xffffffff


	//   ....[4]....
        /*05a4*/ 	.word	0xffffffff


	//   ....[5]....
        /*05a8*/ 	.word	0xffffffff


	//   ....[6]....
        /*05ac*/ 	.word	0xffffffff


	//   ....[7]....
        /*05b0*/ 	.word	0xffffffff


	//   ....[8]....
        /*05b4*/ 	.word	0xffffffff


	//   ....[9]....
        /*05b8*/ 	.word	0xffffffff


	//   ....[10]....
        /*05bc*/ 	.word	0xffffffff


	//   ....[11]....
        /*05c0*/ 	.word	0xffffffff


	//   ....[12]....
        /*05c4*/ 	.word	0xffffffff


	//   ....[13]....
        /*05c8*/ 	.word	0xffffffff


	//   ....[14]....
        /*05cc*/ 	.word	0xffffffff


	//   ....[15]....
        /*05d0*/ 	.word	0xffffffff


	//   ....[16]....
        /*05d4*/ 	.word	0xffffffff


	//   ....[17]....
        /*05d8*/ 	.word	0xffffffff


	//   ....[18]....
        /*05dc*/ 	.word	0xffffffff


	//   ....[19]....
        /*05e0*/ 	.word	0xffffffff


	//   ....[20]....
        /*05e4*/ 	.word	0xffffffff


	//   ....[21]....
        /*05e8*/ 	.word	0xffffffff


	//   ....[22]....
        /*05ec*/ 	.word	0xffffffff


	//   ....[23]....
        /*05f0*/ 	.word	0xffffffff


	//   ....[24]....
        /*05f4*/ 	.word	0xffffffff


	//   ....[25]....
        /*05f8*/ 	.word	0xffffffff


	//   ....[26]....
        /*05fc*/ 	.word	0xffffffff


	//   ....[27]....
        /*0600*/ 	.word	0xffffffff


	//   ....[28]....
        /*0604*/ 	.word	0xffffffff


	//   ....[29]....
        /*0608*/ 	.word	0xffffffff


	//   ....[30]....
        /*060c*/ 	.word	0xffffffff


	//   ....[31]....
        /*0610*/ 	.word	0xffffffff


	//   ....[32]....
        /*0614*/ 	.word	0xffffffff


	//   ....[33]....
        /*0618*/ 	.word	0xffffffff


	//   ....[34]....
        /*061c*/ 	.word	0xffffffff


	//   ....[35]....
        /*0620*/ 	.word	0xffffffff


	//   ....[36]....
        /*0624*/ 	.word	0xffffffff


	//   ....[37]....
        /*0628*/ 	.word	0xffffffff


	//   ....[38]....
        /*062c*/ 	.word	0xffffffff


	//   ....[39]....
        /*0630*/ 	.word	0xffffffff


	//   ....[40]....
        /*0634*/ 	.word	0xffffffff


	//   ....[41]....
        /*0638*/ 	.word	0xffffffff


	//   ....[42]....
        /*063c*/ 	.word	0xffffffff


	//   ....[43]....
        /*0640*/ 	.word	0xffffffff


	//   ....[44]....
        /*0644*/ 	.word	0xffffffff


	//   ....[45]....
        /*0648*/ 	.word	0xffffffff


	//   ....[46]....
        /*064c*/ 	.word	0xffffffff


	//   ....[47]....
        /*0650*/ 	.word	0xffffffff


	//   ....[48]....
        /*0654*/ 	.word	0xffffffff


	//   ....[49]....
        /*0658*/ 	.word	0xffffffff


	//   ....[50]....
        /*065c*/ 	.word	0xffffffff


	//   ....[51]....
        /*0660*/ 	.word	0xffffffff


	//   ....[52]....
        /*0664*/ 	.word	0xffffffff


	//   ....[53]....
        /*0668*/ 	.word	0xffffffff


	//   ....[54]....
        /*066c*/ 	.word	0xffffffff


	//   ....[55]....
        /*0670*/ 	.word	0xffffffff


	//   ....[56]....
        /*0674*/ 	.word	0xffffffff


	//   ....[57]....
        /*0678*/ 	.word	0xffffffff


	//   ....[58]....
        /*067c*/ 	.word	0xffffffff


	//   ....[59]....
        /*0680*/ 	.word	0xffffffff


	//   ....[60]....
        /*0684*/ 	.word	0xffffffff


	//   ....[61]....
        /*0688*/ 	.word	0xffffffff


	//   ....[62]....
        /*068c*/ 	.word	0xffffffff


	//   ....[63]....
        /*0690*/ 	.word	0xffffffff


	//   ....[64]....
        /*0694*/ 	.word	0xffffffff


	//   ....[65]....
        /*0698*/ 	.word	0xffffffff


	//   ....[66]....
        /*069c*/ 	.word	0xffffffff


	//   ....[67]....
        /*06a0*/ 	.word	0xffffffff


	//   ....[68]....
        /*06a4*/ 	.word	0xffffffff


	//   ....[69]....
        /*06a8*/ 	.word	0xffffffff


	//   ....[70]....
        /*06ac*/ 	.word	0xffffffff


	//   ....[71]....
        /*06b0*/ 	.word	0xffffffff


	//   ....[72]....
        /*06b4*/ 	.word	0xffffffff


	//   ....[73]....
        /*06b8*/ 	.word	0xffffffff


	//   ....[74]....
        /*06bc*/ 	.word	0xffffffff


	//   ....[75]....
        /*06c0*/ 	.word	0xffffffff


	//   ....[76]....
        /*06c4*/ 	.word	0xffffffff


	//   ....[77]....
        /*06c8*/ 	.word	0xffffffff


	//   ....[78]....
        /*06cc*/ 	.word	0xffffffff


	//   ....[79]....
        /*06d0*/ 	.word	0xffffffff


	//   ....[80]....
        /*06d4*/ 	.word	0xffffffff


	//   ....[81]....
        /*06d8*/ 	.word	0xffffffff


	//   ....[82]....
        /*06dc*/ 	.word	0xffffffff


	//   ....[83]....
        /*06e0*/ 	.word	0xffffffff


	//   ....[84]....
        /*06e4*/ 	.word	0xffffffff


	//   ....[85]....
        /*06e8*/ 	.word	0xffffffff


	//   ....[86]....
        /*06ec*/ 	.word	0xffffffff


	//   ....[87]....
        /*06f0*/ 	.word	0xffffffff


	//   ....[88]....
        /*06f4*/ 	.word	0xffffffff


	//   ....[89]....
        /*06f8*/ 	.word	0xffffffff


	//   ....[90]....
        /*06fc*/ 	.word	0xffffffff


	//   ....[91]....
        /*0700*/ 	.word	0xffffffff


	//   ....[92]....
        /*0704*/ 	.word	0xffffffff


	//   ....[93]....
        /*0708*/ 	.word	0xffffffff


	//   ....[94]....
        /*070c*/ 	.word	0xffffffff


	//   ....[95]....
        /*0710*/ 	.word	0xffffffff


	//   ....[96]....
        /*0714*/ 	.word	0xffffffff


	//   ....[97]....
        /*0718*/ 	.word	0xffffffff


	//   ....[98]....
        /*071c*/ 	.word	0xffffffff


	//   ....[99]....
        /*0720*/ 	.word	0xffffffff


	//   ....[100]....
        /*0724*/ 	.word	0xffffffff


	//   ....[101]....
        /*0728*/ 	.word	0xffffffff


	//   ....[102]....
        /*072c*/ 	.word	0xffffffff


	//   ....[103]....
        /*0730*/ 	.word	0xffffffff


	//   ....[104]....
        /*0734*/ 	.word	0xffffffff


	//   ....[105]....
        /*0738*/ 	.word	0xffffffff


	//   ....[106]....
        /*073c*/ 	.word	0x0500000f


	//   ....[107]....
        /*0740*/ 	.word	0x0500000f


	//   ....[108]....
        /*0744*/ 	.word	0x0500000f


	//   ....[109]....
        /*0748*/ 	.word	0x0500000f


	//   ....[110]....
        /*074c*/ 	.word	0x0500000f


	//   ....[111]....
        /*0750*/ 	.word	0x0500000f


	//   ....[112]....
        /*0754*/ 	.word	0x0500000f


	//   ....[113]....
        /*0758*/ 	.word	0x0500000f


	//   ....[114]....
        /*075c*/ 	.word	0x0500000f


	//   ....[115]....
        /*0760*/ 	.word	0x0500000f


	//   ....[116]....
        /*0764*/ 	.word	0x0500000f


	//   ....[117]....
        /*0768*/ 	.word	0x0500000f


	//   ....[118]....
        /*076c*/ 	.word	0x0500000f


	//   ....[119]....
        /*0770*/ 	.word	0x0500000f


	//   ....[120]....
        /*0774*/ 	.word	0x0500000f


	//   ....[121]....
        /*0778*/ 	.word	0x0500000f


	//   ....[122]....
        /*077c*/ 	.word	0x0500000f


	//   ....[123]....
        /*0780*/ 	.word	0x0500000f


	//   ....[124]....
        /*0784*/ 	.word	0x0500000f


	//   ....[125]....
        /*0788*/ 	.word	0x0500000f


	//   ....[126]....
        /*078c*/ 	.word	0x0500000f


	//   ....[127]....
        /*0790*/ 	.word	0x0500000f


	//   ....[128]....
        /*0794*/ 	.word	0x0500000f


	//   ....[129]....
        /*0798*/ 	.word	0x0500000f


	//   ....[130]....
        /*079c*/ 	.word	0x0500000f


	//   ....[131]....
        /*07a0*/ 	.word	0x0500000f


	//   ....[132]....
        /*07a4*/ 	.word	0x0500000f


	//   ....[133]....
        /*07a8*/ 	.word	0x0500000f


	//   ....[134]....
        /*07ac*/ 	.word	0x0500000f


	//   ....[135]....
        /*07b0*/ 	.word	0x0500000f


	//   ....[136]....
        /*07b4*/ 	.word	0x0500000f


	//   ....[137]....
        /*07b8*/ 	.word	0x0500000f


	//   ....[138]....
        /*07bc*/ 	.word	0x0500000f


	//   ....[139]....
        /*07c0*/ 	.word	0x0500000f


	//   ....[140]....
        /*07c4*/ 	.word	0x0500000f


	//   ....[141]....
        /*07c8*/ 	.word	0x0500000f


	//   ....[142]....
        /*07cc*/ 	.word	0x0500000f


	//   ....[143]....
        /*07d0*/ 	.word	0x0500000f


	//   ....[144]....
        /*07d4*/ 	.word	0x0500000f


	//   ....[145]....
        /*07d8*/ 	.word	0x0500000f


	//   ....[146]....
        /*07dc*/ 	.word	0x0500000f


	//   ....[147]....
        /*07e0*/ 	.word	0x0500000f


	//   ....[148]....
        /*07e4*/ 	.word	0x0500000f


	//   ....[149]....
        /*07e8*/ 	.word	0x0500000f


	//   ....[150]....
        /*07ec*/ 	.word	0x0500000f


	//----- nvinfo : EIATTR_COOP_GROUP_INSTR_OFFSETS
	.align		4
.L_233:
        /*07f0*/ 	.byte	0x04, 0x28
        /*07f2*/ 	.short	(.L_235 - .L_234)


	//   ....[0]....
.L_234:
        /*07f4*/ 	.word	0x00000070


	//   ....[1]....
        /*07f8*/ 	.word	0x000001a0


	//   ....[2]....
        /*07fc*/ 	.word	0x000001f0


	//   ....[3]....
        /*0800*/ 	.word	0x00000420


	//   ....[4]....
        /*0804*/ 	.word	0x00000580


	//   ....[5]....
        /*0808*/ 	.word	0x000006a0


	//   ....[6]....
        /*080c*/ 	.word	0x00000800


	//   ....[7]....
        /*0810*/ 	.word	0x000074c0


	//   ....[8]....
        /*0814*/ 	.word	0x00007c30


	//   ....[9]....
        /*0818*/ 	.word	0x00007c40


	//   ....[10]....
        /*081c*/ 	.word	0x00007c50


	//   ....[11]....
        /*0820*/ 	.word	0x00007c60


	//   ....[12]....
        /*0824*/ 	.word	0x00009ac0


	//   ....[13]....
        /*0828*/ 	.word	0x00009ad0


	//   ....[14]....
        /*082c*/ 	.word	0x00009ae0


	//   ....[15]....
        /*0830*/ 	.word	0x00009af0


	//   ....[16]....
        /*0834*/ 	.word	0x0000bac0


	//   ....[17]....
        /*0838*/ 	.word	0x0000ca80


	//   ....[18]....
        /*083c*/ 	.word	0x0000d180


	//   ....[19]....
        /*0840*/ 	.word	0x0000d220


	//   ....[20]....
        /*0844*/ 	.word	0x0000d8f0


	//   ....[21]....
        /*0848*/ 	.word	0x0000d960


	//   ....[22]....
        /*084c*/ 	.word	0x0000e850


	//   ....[23]....
        /*0850*/ 	.word	0x0000f330


	//   ....[24]....
        /*0854*/ 	.word	0x0000fa70


	//   ....[25]....
        /*0858*/ 	.word	0x00010480


	//   ....[26]....
        /*085c*/ 	.word	0x000104a0


	//   ....[27]....
        /*0860*/ 	.word	0x00011260


	//   ....[28]....
        /*0864*/ 	.word	0x000112a0


	//   ....[29]....
        /*0868*/ 	.word	0x00012000


	//   ....[30]....
        /*086c*/ 	.word	0x00012cc0


	//   ....[31]....
        /*0870*/ 	.word	0x00012ce0


	//   ....[32]....
        /*0874*/ 	.word	0x00013410


	//   ....[33]....
        /*0878*/ 	.word	0x00013450


	//   ....[34]....
        /*087c*/ 	.word	0x00014660


	//   ....[35]....
        /*0880*/ 	.word	0x00014da0


	//   ....[36]....
        /*0884*/ 	.word	0x00015520


	//   ....[37]....
        /*0888*/ 	.word	0x00015f20


	//   ....[38]....
        /*088c*/ 	.word	0x00015f40


	//   ....[39]....
        /*0890*/ 	.word	0x00016c60


	//   ....[40]....
        /*0894*/ 	.word	0x00016c80


	//   ....[41]....
        /*0898*/ 	.word	0x00017aa0


	//   ....[42]....
        /*089c*/ 	.word	0x00018170


	//   ....[43]....
        /*08a0*/ 	.word	0x000181a0


	//   ....[44]....
        /*08a4*/ 	.word	0x000181f0


	//   ....[45]....
        /*08a8*/ 	.word	0x00018200


	//   ....[46]....
        /*08ac*/ 	.word	0x000191c0


	//   ....[47]....
        /*08b0*/ 	.word	0x00019200


	//   ....[48]....
        /*08b4*/ 	.word	0x00019240


	//   ....[49]....
        /*08b8*/ 	.word	0x00019250


	//   ....[50]....
        /*08bc*/ 	.word	0x00019790


	//   ....[51]....
        /*08c0*/ 	.word	0x000197b0


	//   ....[52]....
        /*08c4*/ 	.word	0x000198d0


	//   ....[53]....
        /*08c8*/ 	.word	0x000198f0


	//   ....[54]....
        /*08cc*/ 	.word	0x0001a140


	//   ....[55]....
        /*08d0*/ 	.word	0x0001a150


	//   ....[56]....
        /*08d4*/ 	.word	0x0001a2b0


	//   ....[57]....
        /*08d8*/ 	.word	0x0001a2c0


	//   ....[58]....
        /*08dc*/ 	.word	0x0001a460


	//   ....[59]....
        /*08e0*/ 	.word	0x0001a650


	//   ....[60]....
        /*08e4*/ 	.word	0x0001a680


	//   ....[61]....
        /*08e8*/ 	.word	0x0001a6b0


	//   ....[62]....
        /*08ec*/ 	.word	0x0001a6e0


	//   ....[63]....
        /*08f0*/ 	.word	0x0001a710


	//   ....[64]....
        /*08f4*/ 	.word	0x0001a740


	//   ....[65]....
        /*08f8*/ 	.word	0x0001a8b0


	//   ....[66]....
        /*08fc*/ 	.word	0x0001a8e0


	//   ....[67]....
        /*0900*/ 	.word	0x0001a910


	//   ....[68]....
        /*0904*/ 	.word	0x0001a940


	//   ....[69]....
        /*0908*/ 	.word	0x0001a970


	//   ....[70]....
        /*090c*/ 	.word	0x0001a9a0


	//   ....[71]....
        /*0910*/ 	.word	0x0001aa40


	//   ....[72]....
        /*0914*/ 	.word	0x0001aaa0


	//   ....[73]....
        /*0918*/ 	.word	0x0001ab40


	//   ....[74]....
        /*091c*/ 	.word	0x0001bc20


	//   ....[75]....
        /*0920*/ 	.word	0x0001da40


	//   ....[76]....
        /*0924*/ 	.word	0x0001e750


	//   ....[77]....
        /*0928*/ 	.word	0x0001e770


	//   ....[78]....
        /*092c*/ 	.word	0x0001e840


	//   ....[79]....
        /*0930*/ 	.word	0x0001e860


	//   ....[80]....
        /*0934*/ 	.word	0x0001e900


	//   ....[81]....
        /*0938*/ 	.word	0x0001e920


	//   ....[82]....
        /*093c*/ 	.word	0x0001e930


	//   ....[83]....
        /*0940*/ 	.word	0x0001e9c0


	//   ....[84]....
        /*0944*/ 	.word	0x0001e9e0


	//   ....[85]....
        /*0948*/ 	.word	0x0001ea50


	//   ....[86]....
        /*094c*/ 	.word	0x0001ea90


	//   ....[87]....
        /*0950*/ 	.word	0x0001eb00


	//   ....[88]....
        /*0954*/ 	.word	0x000217a0


	//   ....[89]....
        /*0958*/ 	.word	0x000217d0


	//   ....[90]....
        /*095c*/ 	.word	0x00021810


	//   ....[91]....
        /*0960*/ 	.word	0x00021840


	//   ....[92]....
        /*0964*/ 	.word	0x00021870


	//   ....[93]....
        /*0968*/ 	.word	0x000218a0


	//   ....[94]....
        /*096c*/ 	.word	0x000218d0


	//   ....[95]....
        /*0970*/ 	.word	0x00021900


	//   ....[96]....
        /*0974*/ 	.word	0x00021a80


	//   ....[97]....
        /*0978*/ 	.word	0x00021ab0


	//   ....[98]....
        /*097c*/ 	.word	0x00021ae0


	//   ....[99]....
        /*0980*/ 	.word	0x00021b10


	//   ....[100]....
        /*0984*/ 	.word	0x00021b40


	//   ....[101]....
        /*0988*/ 	.word	0x00021b70


	//   ....[102]....
        /*098c*/ 	.word	0x00021c30


	//   ....[103]....
        /*0990*/ 	.word	0x00021c50


	//   ....[104]....
        /*0994*/ 	.word	0x00021cc0


	//   ....[105]....
        /*0998*/ 	.word	0x00022360


	//   ....[106]....
        /*099c*/ 	.word	0x000227c0


	//   ....[107]....
        /*09a0*/ 	.word	0x00022860


	//   ....[108]....
        /*09a4*/ 	.word	0x000228f0


	//   ....[109]....
        /*09a8*/ 	.word	0x00022940


	//   ....[110]....
        /*09ac*/ 	.word	0x00022990


	//   ....[111]....
        /*09b0*/ 	.word	0x00022a60


	//   ....[112]....
        /*09b4*/ 	.word	0x00022af0


	//   ....[113]....
        /*09b8*/ 	.word	0x00022b50


	//   ....[114]....
        /*09bc*/ 	.word	0x00022bb0


	//   ....[115]....
        /*09c0*/ 	.word	0x00022f00


	//   ....[116]....
        /*09c4*/ 	.word	0x00022f50


	//   ....[117]....
        /*09c8*/ 	.word	0x00022fe0


	//   ....[118]....
        /*09cc*/ 	.word	0x00023070


	//   ....[119]....
        /*09d0*/ 	.word	0x00023130


	//   ....[120]....
        /*09d4*/ 	.word	0x00023410


	//   ....[121]....
        /*09d8*/ 	.word	0x000235d0


	//   ....[122]....
        /*09dc*/ 	.word	0x00023620


	//   ....[123]....
        /*09e0*/ 	.word	0x00023680


	//   ....[124]....
        /*09e4*/ 	.word	0x00023790


	//   ....[125]....
        /*09e8*/ 	.word	0x000237f0


	//   ....[126]....
        /*09ec*/ 	.word	0x00023910


	//   ....[127]....
        /*09f0*/ 	.word	0x00023970


	//   ....[128]....
        /*09f4*/ 	.word	0x00023a10


	//   ....[129]....
        /*09f8*/ 	.word	0x00023ae0


	//   ....[130]....
        /*09fc*/ 	.word	0x00023b60


	//   ....[131]....
        /*0a00*/ 	.word	0x00023c20


	//   ....[132]....
        /*0a04*/ 	.word	0x00023ca0


	//   ....[133]....
        /*0a08*/ 	.word	0x00024050


	//   ....[134]....
        /*0a0c*/ 	.word	0x000240f0


	//   ....[135]....
        /*0a10*/ 	.word	0x00024210


	//   ....[136]....
        /*0a14*/ 	.word	0x00024280


	//   ....[137]....
        /*0a18*/ 	.word	0x000242f0


	//   ....[138]....
        /*0a1c*/ 	.word	0x00024360


	//   ....[139]....
        /*0a20*/ 	.word	0x000243d0


	//   ....[140]....
        /*0a24*/ 	.word	0x00024450


	//   ....[141]....
        /*0a28*/ 	.word	0x000244e0


	//   ....[142]....
        /*0a2c*/ 	.word	0x00024570


	//   ....[143]....
        /*0a30*/ 	.word	0x000245e0


	//   ....[144]....
        /*0a34*/ 	.word	0x00024650


	//   ....[145]....
        /*0a38*/ 	.word	0x000246c0


	//   ....[146]....
        /*0a3c*/ 	.word	0x00024740


	//   ....[147]....
        /*0a40*/ 	.word	0x000247b0


	//   ....[148]....
        /*0a44*/ 	.word	0x00024850


	//   ....[149]....
        /*0a48*/ 	.word	0x000248e0


	//   ....[150]....
        /*0a4c*/ 	.word	0x00024a10


	//----- nvinfo : EIATTR_REG_RECONFIG
	.align		4
.L_235:
        /*0a50*/ 	.byte	0x01, 0x54
	.zero		2


	//----- nvinfo : EIATTR_SYSCALL_OFFSETS
	.align		4
        /*0a54*/ 	.byte	0x04, 0x46
        /*0a56*/ 	.short	(.L_237 - .L_236)


	//   ....[0]....
.L_236:
        /*0a58*/ 	.word	0x00001da0


	//   ....[1]....
        /*0a5c*/ 	.word	0x00001ef0


	//   ....[2]....
        /*0a60*/ 	.word	0x000076c0


	//   ....[3]....
        /*0a64*/ 	.word	0x000079e0


	//   ....[4]....
        /*0a68*/ 	.word	0x0001d6a0


	//   ....[5]....
        /*0a6c*/ 	.word	0x0001d7f0


	//   ....[6]....
        /*0a70*/ 	.word	0x0001d8e0


	//   ....[7]....
        /*0a74*/ 	.word	0x0001e1c0


	//----- nvinfo : EIATTR_MBARRIER_INSTR_OFFSETS
	.align		4
.L_237:
        /*0a78*/ 	.byte	0x04, 0x39
        /*0a7a*/ 	.short	(.L_239 - .L_238)


	//   ....[0]....
.L_238:
        /*0a7c*/ 	.word	0x000002d0
        /*0a80*/ 	.word	0x000000ff
        /*0a84*/ 	.word	0x0002d800
        /*0a88*/ 	.short	0x0100
        /*0a8a*/ 	.byte	0x08
	.zero		1


	//   ....[1]....
        /*0a8c*/ 	.word	0x000002e0
        /*0a90*/ 	.word	0x000000ff
        /*0a94*/ 	.word	0x0002d820
        /*0a98*/ 	.short	0x0100
        /*0a9a*/ 	.byte	0x08
	.zero		1


	//   ....[2]....
        /*0a9c*/ 	.word	0x000003d0
        /*0aa0*/ 	.word	0x000000ff
        /*0aa4*/ 	.word	0x0002d830
        /*0aa8*/ 	.short	0x0100
        /*0aaa*/ 	.byte	0x08
	.zero		1


	//   ....[3]....
        /*0aac*/ 	.word	0x000003e0
        /*0ab0*/ 	.word	0x000000ff
        /*0ab4*/ 	.word	0x0002d840
        /*0ab8*/ 	.short	0x0100
        /*0aba*/ 	.byte	0x08
	.zero		1


	//   ....[4]....
        /*0abc*/ 	.word	0x000003f0
        /*0ac0*/ 	.word	0x000000ff
        /*0ac4*/ 	.word	0x0002d838
        /*0ac8*/ 	.short	0x0100
        /*0aca*/ 	.byte	0x08
	.zero		1


	//   ....[5]....
        /*0acc*/ 	.word	0x00000400
        /*0ad0*/ 	.word	0x000000ff
        /*0ad4*/ 	.word	0x0002d848
        /*0ad8*/ 	.short	0x0100
        /*0ada*/ 	.byte	0x08
	.zero		1


	//   ....[6]....
        /*0adc*/ 	.word	0x00000530
        /*0ae0*/ 	.word	0x000000ff
        /*0ae4*/ 	.word	0x0002d850
        /*0ae8*/ 	.short	0x0100
        /*0aea*/ 	.byte	0x08
	.zero		1


	//   ....[7]....
        /*0aec*/ 	.word	0x00000540
        /*0af0*/ 	.word	0x000000ff
        /*0af4*/ 	.word	0x0002d860
        /*0af8*/ 	.short	0x0100
        /*0afa*/ 	.byte	0x08
	.zero		1


	//   ....[8]....
        /*0afc*/ 	.word	0x00000550
        /*0b00*/ 	.word	0x000000ff
        /*0b04*/ 	.word	0x0002d858
        /*0b08*/ 	.short	0x0100
        /*0b0a*/ 	.byte	0x08
	.zero		1


	//   ....[9]....
        /*0b0c*/ 	.word	0x00000560
        /*0b10*/ 	.word	0x000000ff
        /*0b14*/ 	.word	0x0002d868
        /*0b18*/ 	.short	0x0100
        /*0b1a*/ 	.byte	0x08
	.zero		1


	//   ....[10]....
        /*0b1c*/ 	.word	0x00000650
        /*0b20*/ 	.word	0x000000ff
        /*0b24*/ 	.word	0x0002d870
        /*0b28*/ 	.short	0x0100
        /*0b2a*/ 	.byte	0x06
	.zero		1


	//   ....[11]....
        /*0b2c*/ 	.word	0x00000660
        /*0b30*/ 	.word	0x000000ff
        /*0b34*/ 	.word	0x0002d880
        /*0b38*/ 	.short	0x0100
        /*0b3a*/ 	.byte	0x06
	.zero		1


	//   ....[12]....
        /*0b3c*/ 	.word	0x00000670
        /*0b40*/ 	.word	0x000000ff
        /*0b44*/ 	.word	0x0002d878
        /*0b48*/ 	.short	0x0100
        /*0b4a*/ 	.byte	0x06
	.zero		1


	//   ....[13]....
        /*0b4c*/ 	.word	0x00000680
        /*0b50*/ 	.word	0x000000ff
        /*0b54*/ 	.word	0x0002d888
        /*0b58*/ 	.short	0x0100
        /*0b5a*/ 	.byte	0x06
	.zero		1


	//   ....[14]....
        /*0b5c*/ 	.word	0x000007b0
        /*0b60*/ 	.word	0x000000ff
        /*0b64*/ 	.word	0x0002d890
        /*0b68*/ 	.short	0x0100
        /*0b6a*/ 	.byte	0x08
	.zero		1


	//   ....[15]....
        /*0b6c*/ 	.word	0x000007c0
        /*0b70*/ 	.word	0x000000ff
        /*0b74*/ 	.word	0x0002d8a0
        /*0b78*/ 	.short	0x0100
        /*0b7a*/ 	.byte	0x08
	.zero		1


	//   ....[16]....
        /*0b7c*/ 	.word	0x000007d0
        /*0b80*/ 	.word	0x000000ff
        /*0b84*/ 	.word	0x0002d898
        /*0b88*/ 	.short	0x0100
        /*0b8a*/ 	.byte	0x08
	.zero		1


	//   ....[17]....
        /*0b8c*/ 	.word	0x000007e0
        /*0b90*/ 	.word	0x000000ff
        /*0b94*/ 	.word	0x0002d8a8
        /*0b98*/ 	.short	0x0100
        /*0b9a*/ 	.byte	0x08
	.zero		1


	//   ....[18]....
        /*0b9c*/ 	.word	0x00000910
        /*0ba0*/ 	.word	0x000000ff
        /*0ba4*/ 	.word	0x0002d8b0
        /*0ba8*/ 	.short	0x0100
        /*0baa*/ 	.byte	0x08
	.zero		1


	//   ....[19]....
        /*0bac*/ 	.word	0x00000920
        /*0bb0*/ 	.word	0x000000ff
        /*0bb4*/ 	.word	0x0002d8c0
        /*0bb8*/ 	.short	0x0100
        /*0bba*/ 	.byte	0x08
	.zero		1


	//   ....[20]....
        /*0bbc*/ 	.word	0x00000930
        /*0bc0*/ 	.word	0x000000ff
        /*0bc4*/ 	.word	0x0002d8b8
        /*0bc8*/ 	.short	0x0100
        /*0bca*/ 	.byte	0x08
	.zero		1


	//   ....[21]....
        /*0bcc*/ 	.word	0x00000940
        /*0bd0*/ 	.word	0x000000ff
        /*0bd4*/ 	.word	0x0002d8c8
        /*0bd8*/ 	.short	0x0100
        /*0bda*/ 	.byte	0x08
	.zero		1


	//   ....[22]....
        /*0bdc*/ 	.word	0x00003390
        /*0be0*/ 	.word	0x0000000e
        /*0be4*/ 	.word	0x0002d890
        /*0be8*/ 	.short	0x010a
        /*0bea*/ 	.byte	0x3f
	.zero		1


	//   ....[23]....
        /*0bec*/ 	.word	0x00004da0
        /*0bf0*/ 	.word	0x0000000e
        /*0bf4*/ 	.word	0x0002d890
        /*0bf8*/ 	.short	0x010a
        /*0bfa*/ 	.byte	0x3f
	.zero		1


	//   ....[24]....
        /*0bfc*/ 	.word	0x00006780
        /*0c00*/ 	.word	0x0000000e
        /*0c04*/ 	.word	0x0002d890
        /*0c08*/ 	.short	0x010a
        /*0c0a*/ 	.byte	0x3f
	.zero		1


	//   ....[25]....
        /*0c0c*/ 	.word	0x000069f0
        /*0c10*/ 	.word	0x0000001c
        /*0c14*/ 	.word	0x00000000
        /*0c18*/ 	.short	0x0101
        /*0c1a*/ 	.byte	0x3f
	.zero		1


	//   ....[26]....
        /*0c1c*/ 	.word	0x00006a30
        /*0c20*/ 	.word	0x0000000e
        /*0c24*/ 	.word	0x0002d8b0
        /*0c28*/ 	.short	0x010a
        /*0c2a*/ 	.byte	0x3f
	.zero		1


	//   ....[27]....
        /*0c2c*/ 	.word	0x00006d50
        /*0c30*/ 	.word	0x0000000e
        /*0c34*/ 	.word	0x00000000
        /*0c38*/ 	.short	0x0101
        /*0c3a*/ 	.byte	0x3f
	.zero		1


	//   ....[28]....
        /*0c3c*/ 	.word	0x00007760
        /*0c40*/ 	.word	0x00000002
        /*0c44*/ 	.word	0x0002d800
        /*0c48*/ 	.short	0x010a
        /*0c4a*/ 	.byte	0x3f
	.zero		1


	//   ....[29]....
        /*0c4c*/ 	.word	0x000077b0
        /*0c50*/ 	.word	0x00000002
        /*0c54*/ 	.word	0x0002d800
        /*0c58*/ 	.short	0x010a
        /*0c5a*/ 	.byte	0x3f
	.zero		1


	//   ....[30]....
        /*0c5c*/ 	.word	0x00008390
        /*0c60*/ 	.word	0x00000002
        /*0c64*/ 	.word	0x0002d800
        /*0c68*/ 	.short	0x010a
        /*0c6a*/ 	.byte	0x3f
	.zero		1


	//   ....[31]....
        /*0c6c*/ 	.word	0x00009f70
        /*0c70*/ 	.word	0x00000002
        /*0c74*/ 	.word	0x0002d800
        /*0c78*/ 	.short	0x010a
        /*0c7a*/ 	.byte	0x3f
	.zero		1


	//   ....[32]....
        /*0c7c*/ 	.word	0x0000b690
        /*0c80*/ 	.word	0x0000000b
        /*0c84*/ 	.word	0x0002d830
        /*0c88*/ 	.short	0x010a
        /*0c8a*/ 	.byte	0x3f
	.zero		1


	//   ....[33]....
        /*0c8c*/ 	.word	0x0000b700
        /*0c90*/ 	.word	0x0000000b
        /*0c94*/ 	.word	0x0002d830
        /*0c98*/ 	.short	0x010a
        /*0c9a*/ 	.byte	0x3f
	.zero		1


	//   ....[34]....
        /*0c9c*/ 	.word	0x0000bd30
        /*0ca0*/ 	.word	0x00000000
        /*0ca4*/ 	.word	0x00000000
        /*0ca8*/ 	.short	0x0101
        /*0caa*/ 	.byte	0x3f
	.zero		1


	//   ....[35]....
        /*0cac*/ 	.word	0x0000ed20
        /*0cb0*/ 	.word	0x00000009
        /*0cb4*/ 	.word	0x0002d830
        /*0cb8*/ 	.short	0x010a
        /*0cba*/ 	.byte	0x3f
	.zero		1


	//   ....[36]....
        /*0cbc*/ 	.word	0x0000ed70
        /*0cc0*/ 	.word	0x00000009
        /*0cc4*/ 	.word	0x0002d830
        /*0cc8*/ 	.short	0x010a
        /*0cca*/ 	.byte	0x3f
	.zero		1


	//   ....[37]....
        /*0ccc*/ 	.word	0x0000f180
        /*0cd0*/ 	.word	0x00000009
        /*0cd4*/ 	.word	0x0002d850
        /*0cd8*/ 	.short	0x010a
        /*0cda*/ 	.byte	0x3f
	.zero		1


	//   ....[38]....
        /*0cdc*/ 	.word	0x0000f1c0
        /*0ce0*/ 	.word	0x00000009
        /*0ce4*/ 	.word	0x0002d850
        /*0ce8*/ 	.short	0x010a
        /*0cea*/ 	.byte	0x3f
	.zero		1


	//   ....[39]....
        /*0cec*/ 	.word	0x0000f8e0
        /*0cf0*/ 	.word	0x00000009
        /*0cf4*/ 	.word	0x00000000
        /*0cf8*/ 	.short	0x0101
        /*0cfa*/ 	.byte	0x3f
	.zero		1


	//   ....[40]....
        /*0cfc*/ 	.word	0x00010270
        /*0d00*/ 	.word	0x00000008
        /*0d04*/ 	.word	0x00000000
        /*0d08*/ 	.short	0x0101
        /*0d0a*/ 	.byte	0x3f
	.zero		1


	//   ....[41]....
        /*0d0c*/ 	.word	0x000123d0
        /*0d10*/ 	.word	0x00000000
        /*0d14*/ 	.word	0x0002d830
        /*0d18*/ 	.short	0x010a
        /*0d1a*/ 	.byte	0x3f
	.zero		1


	//   ....[42]....
        /*0d1c*/ 	.word	0x00012420
        /*0d20*/ 	.word	0x00000000
        /*0d24*/ 	.word	0x0002d830
        /*0d28*/ 	.short	0x010a
        /*0d2a*/ 	.byte	0x3f
	.zero		1


	//   ....[43]....
        /*0d2c*/ 	.word	0x00012830
        /*0d30*/ 	.word	0x00000006
        /*0d34*/ 	.word	0x0002d850
        /*0d38*/ 	.short	0x010a
        /*0d3a*/ 	.byte	0x3f
	.zero		1


	//   ....[44]....
        /*0d3c*/ 	.word	0x00012870
        /*0d40*/ 	.word	0x00000006
        /*0d44*/ 	.word	0x0002d850
        /*0d48*/ 	.short	0x010a
        /*0d4a*/ 	.byte	0x3f
	.zero		1


	//   ....[45]....
        /*0d4c*/ 	.word	0x000138f0
        /*0d50*/ 	.word	0x0000000b
        /*0d54*/ 	.word	0x00000000
        /*0d58*/ 	.short	0x0101
        /*0d5a*/ 	.byte	0x3f
	.zero		1


	//   ....[46]....
        /*0d5c*/ 	.word	0x00013900
        /*0d60*/ 	.word	0x00000009
        /*0d64*/ 	.word	0x00000000
        /*0d68*/ 	.short	0x0101
        /*0d6a*/ 	.byte	0x3f
	.zero		1


	//   ....[47]....
        /*0d6c*/ 	.word	0x000147b0
        /*0d70*/ 	.word	0x00000000
        /*0d74*/ 	.word	0x0002d830
        /*0d78*/ 	.short	0x010a
        /*0d7a*/ 	.byte	0x3f
	.zero		1


	//   ....[48]....
        /*0d7c*/ 	.word	0x00014800
        /*0d80*/ 	.word	0x00000000
        /*0d84*/ 	.word	0x0002d830
        /*0d88*/ 	.short	0x010a
        /*0d8a*/ 	.byte	0x3f
	.zero		1


	//   ....[49]....
        /*0d8c*/ 	.word	0x00014c10
        /*0d90*/ 	.word	0x00000006
        /*0d94*/ 	.word	0x0002d850
        /*0d98*/ 	.short	0x010a
        /*0d9a*/ 	.byte	0x3f
	.zero		1


	//   ....[50]....
        /*0d9c*/ 	.word	0x00014c50
        /*0da0*/ 	.word	0x00000006
        /*0da4*/ 	.word	0x0002d850
        /*0da8*/ 	.short	0x010a
        /*0daa*/ 	.byte	0x3f
	.zero		1


	//   ....[51]....
        /*0dac*/ 	.word	0x00015320
        /*0db0*/ 	.word	0x0000000a
        /*0db4*/ 	.word	0x00000000
        /*0db8*/ 	.short	0x0101
        /*0dba*/ 	.byte	0x3f
	.zero		1


	//   ....[52]....
        /*0dbc*/ 	.word	0x00015d10
        /*0dc0*/ 	.word	0x00000000
        /*0dc4*/ 	.word	0x00000000
        /*0dc8*/ 	.short	0x0101
        /*0dca*/ 	.byte	0x3f
	.zero		1


	//   ....[53]....
        /*0dcc*/ 	.word	0x00017b20
        /*0dd0*/ 	.word	0x0000000a
        /*0dd4*/ 	.word	0x0002d850
        /*0dd8*/ 	.short	0x010a
        /*0dda*/ 	.byte	0x3f
	.zero		1


	//   ....[54]....
        /*0ddc*/ 	.word	0x00017bd0
        /*0de0*/ 	.word	0x0000000a
        /*0de4*/ 	.word	0x0002d850
        /*0de8*/ 	.short	0x010a
        /*0dea*/ 	.byte	0x3f
	.zero		1


	//   ....[55]....
        /*0dec*/ 	.word	0x000183b0
        /*0df0*/ 	.word	0x00000007
        /*0df4*/ 	.word	0x00000000
        /*0df8*/ 	.short	0x0101
        /*0dfa*/ 	.byte	0x3f
	.zero		1


	//   ....[56]....
        /*0dfc*/ 	.word	0x000197a0
        /*0e00*/ 	.word	0x00000000
        /*0e04*/ 	.word	0x00000000
        /*0e08*/ 	.short	0x0101
        /*0e0a*/ 	.byte	0x3f
	.zero		1


	//   ....[57]....
        /*0e0c*/ 	.word	0x0001bd00
        /*0e10*/ 	.word	0x00000016
        /*0e14*/ 	.word	0x0002d820
        /*0e18*/ 	.short	0x010a
        /*0e1a*/ 	.byte	0x3f
	.zero		1


	//   ....[58]....
        /*0e1c*/ 	.word	0x0001bd90
        /*0e20*/ 	.word	0x0000000b
        /*0e24*/ 	.word	0x0002d8a0
        /*0e28*/ 	.short	0x010a
        /*0e2a*/ 	.byte	0x3f
	.zero		1


	//   ....[59]....
        /*0e2c*/ 	.word	0x0001c1e0
        /*0e30*/ 	.word	0x0000000b
        /*0e34*/ 	.word	0x0002d8c0
        /*0e38*/ 	.short	0x010a
        /*0e3a*/ 	.byte	0x3f
	.zero		1


	//   ....[60]....
        /*0e3c*/ 	.word	0x0001c6f0
        /*0e40*/ 	.word	0x00000006
        /*0e44*/ 	.word	0x0002d8a0
        /*0e48*/ 	.short	0x010a
        /*0e4a*/ 	.byte	0x3f
	.zero		1


	//   ....[61]....
        /*0e4c*/ 	.word	0x0001cb30
        /*0e50*/ 	.word	0x00000006
        /*0e54*/ 	.word	0x0002d8c0
        /*0e58*/ 	.short	0x010a
        /*0e5a*/ 	.byte	0x3f
	.zero		1


	//   ....[62]....
        /*0e5c*/ 	.word	0x0001dc60
        /*0e60*/ 	.word	0x00000000
        /*0e64*/ 	.word	0x0002d840
        /*0e68*/ 	.short	0x010a
        /*0e6a*/ 	.byte	0x3f
	.zero		1


	//   ....[63]....
        /*0e6c*/ 	.word	0x0001ebd0
        /*0e70*/ 	.word	0x00000016
        /*0e74*/ 	.word	0x0002d800
        /*0e78*/ 	.short	0x0107
        /*0e7a*/ 	.byte	0x3f
	.zero		1


	//   ....[64]....
        /*0e7c*/ 	.word	0x0001ecc0
        /*0e80*/ 	.word	0x00000016
        /*0e84*/ 	.word	0x0002d800
        /*0e88*/ 	.short	0x0101
        /*0e8a*/ 	.byte	0x3f
	.zero		1


	//   ....[65]....
        /*0e8c*/ 	.word	0x0001ece0
        /*0e90*/ 	.word	0x00000016
        /*0e94*/ 	.word	0x0002d820
        /*0e98*/ 	.short	0x010a
        /*0e9a*/ 	.byte	0x3f
	.zero		1


	//   ....[66]....
        /*0e9c*/ 	.word	0x0001f020
        /*0ea0*/ 	.word	0x00000003
        /*0ea4*/ 	.word	0x0002d840
        /*0ea8*/ 	.short	0x010a
        /*0eaa*/ 	.byte	0x3f
	.zero		1


	//   ....[67]....
        /*0eac*/ 	.word	0x0001f4a0
        /*0eb0*/ 	.word	0x00000003
        /*0eb4*/ 	.word	0x00000060
        /*0eb8*/ 	.short	0x010a
        /*0eba*/ 	.byte	0x3f
	.zero		1


	//   ....[68]....
        /*0ebc*/ 	.word	0x0001fbf0
        /*0ec0*/ 	.word	0x00000003
        /*0ec4*/ 	.word	0x0002d840
        /*0ec8*/ 	.short	0x010a
        /*0eca*/ 	.byte	0x3f
	.zero		1


	//   ....[69]....
        /*0ecc*/ 	.word	0x00020070
        /*0ed0*/ 	.word	0x0000000b
        /*0ed4*/ 	.word	0x00000060
        /*0ed8*/ 	.short	0x010a
        /*0eda*/ 	.byte	0x3f
	.zero		1


	//   ....[70]....
        /*0edc*/ 	.word	0x000206f0
        /*0ee0*/ 	.word	0x00000002
        /*0ee4*/ 	.word	0x0002d840
        /*0ee8*/ 	.short	0x010a
        /*0eea*/ 	.byte	0x3f
	.zero		1


	//   ....[71]....
        /*0eec*/ 	.word	0x00020b80
        /*0ef0*/ 	.word	0x00000007
        /*0ef4*/ 	.word	0x00000060
        /*0ef8*/ 	.short	0x010a
        /*0efa*/ 	.byte	0x3f
	.zero		1


	//   ....[72]....
        /*0efc*/ 	.word	0x000211b0
        /*0f00*/ 	.word	0x00000003
        /*0f04*/ 	.word	0x0002d860
        /*0f08*/ 	.short	0x010a
        /*0f0a*/ 	.byte	0x3f
	.zero		1


	//   ....[73]....
        /*0f0c*/ 	.word	0x000222e0
        /*0f10*/ 	.word	0x00000009
        /*0f14*/ 	.word	0x0002d820
        /*0f18*/ 	.short	0x010a
        /*0f1a*/ 	.byte	0x3f
	.zero		1


	//   ....[74]....
        /*0f1c*/ 	.word	0x00022470
        /*0f20*/ 	.word	0x00000005
        /*0f24*/ 	.word	0x00000000
        /*0f28*/ 	.short	0x010a
        /*0f2a*/ 	.byte	0x3f
	.zero		1


	//   ....[75]....
        /*0f2c*/ 	.word	0x000224e0
        /*0f30*/ 	.word	0x00000003
        /*0f34*/ 	.word	0x00000000
        /*0f38*/ 	.short	0x010a
        /*0f3a*/ 	.byte	0x3f
	.zero		1


	//   ....[76]....
        /*0f3c*/ 	.word	0x00022540
        /*0f40*/ 	.word	0x00000017
        /*0f44*/ 	.word	0x00000000
        /*0f48*/ 	.short	0x010a
        /*0f4a*/ 	.byte	0x3f
	.zero		1


	//   ....[77]....
        /*0f4c*/ 	.word	0x00022570
        /*0f50*/ 	.word	0x00000007
        /*0f54*/ 	.word	0x00000000
        /*0f58*/ 	.short	0x010a
        /*0f5a*/ 	.byte	0x3f
	.zero		1


	//   ....[78]....
        /*0f5c*/ 	.word	0x000225d0
        /*0f60*/ 	.word	0x0000000e
        /*0f64*/ 	.word	0x0002d890
        /*0f68*/ 	.short	0x010a
        /*0f6a*/ 	.byte	0x3f
	.zero		1


	//   ....[79]....
        /*0f6c*/ 	.word	0x00022620
        /*0f70*/ 	.word	0x0000000e
        /*0f74*/ 	.word	0x0002d890
        /*0f78*/ 	.short	0x010a
        /*0f7a*/ 	.byte	0x3f
	.zero		1


	//   ....[80]....
        /*0f7c*/ 	.word	0x00022670
        /*0f80*/ 	.word	0x0000000e
        /*0f84*/ 	.word	0x0002d890
        /*0f88*/ 	.short	0x010a
        /*0f8a*/ 	.byte	0x3f
	.zero		1


	//   ....[81]....
        /*0f8c*/ 	.word	0x000226c0
        /*0f90*/ 	.word	0x0000000e
        /*0f94*/ 	.word	0x0002d8b0
        /*0f98*/ 	.short	0x010a
        /*0f9a*/ 	.byte	0x3f
	.zero		1


	//   ....[82]....
        /*0f9c*/ 	.word	0x000229c0
        /*0fa0*/ 	.word	0x00000002
        /*0fa4*/ 	.word	0x0002d800
        /*0fa8*/ 	.short	0x010a
        /*0faa*/ 	.byte	0x3f
	.zero		1


	//   ....[83]....
        /*0fac*/ 	.word	0x00022be0
        /*0fb0*/ 	.word	0x00000002
        /*0fb4*/ 	.word	0x0002d800
        /*0fb8*/ 	.short	0x010a
        /*0fba*/ 	.byte	0x3f
	.zero		1


	//   ....[84]....
        /*0fbc*/ 	.word	0x00022c30
        /*0fc0*/ 	.word	0x0000000b
        /*0fc4*/ 	.word	0x0002d830
        /*0fc8*/ 	.short	0x010a
        /*0fca*/ 	.byte	0x3f
	.zero		1


	//   ....[85]....
        /*0fcc*/ 	.word	0x00022c80
        /*0fd0*/ 	.word	0x00000009
        /*0fd4*/ 	.word	0x0002d830
        /*0fd8*/ 	.short	0x010a
        /*0fda*/ 	.byte	0x3f
	.zero		1


	//   ....[86]....
        /*0fdc*/ 	.word	0x00022cd0
        /*0fe0*/ 	.word	0x00000009
        /*0fe4*/ 	.word	0x0002d850
        /*0fe8*/ 	.short	0x010a
        /*0fea*/ 	.byte	0x3f
	.zero		1


	//   ....[87]....
        /*0fec*/ 	.word	0x00022d20
        /*0ff0*/ 	.word	0x00000000
        /*0ff4*/ 	.word	0x0002d830
        /*0ff8*/ 	.short	0x010a
        /*0ffa*/ 	.byte	0x3f
	.zero		1


	//   ....[88]....
        /*0ffc*/ 	.word	0x00022d70
        /*1000*/ 	.word	0x00000006
        /*1004*/ 	.word	0x0002d850
        /*1008*/ 	.short	0x010a
        /*100a*/ 	.byte	0x3f
	.zero		1


	//   ....[89]....
        /*100c*/ 	.word	0x00022dc0
        /*1010*/ 	.word	0x00000000
        /*1014*/ 	.word	0x0002d830
        /*1018*/ 	.short	0x010a
        /*101a*/ 	.byte	0x3f
	.zero		1


	//   ....[90]....
        /*101c*/ 	.word	0x00022e10
        /*1020*/ 	.word	0x00000006
        /*1024*/ 	.word	0x0002d850
        /*1028*/ 	.short	0x010a
        /*102a*/ 	.byte	0x3f
	.zero		1


	//   ....[91]....
        /*102c*/ 	.word	0x00022e60
        /*1030*/ 	.word	0x0000000a
        /*1034*/ 	.word	0x0002d850
        /*1038*/ 	.short	0x010a
        /*103a*/ 	.byte	0x3f
	.zero		1


	//   ....[92]....
        /*103c*/ 	.word	0x000231f0
        /*1040*/ 	.word	0x00000016
        /*1044*/ 	.word	0x0002d820
        /*1048*/ 	.short	0x010a
        /*104a*/ 	.byte	0x3f
	.zero		1


	//   ....[93]....
        /*104c*/ 	.word	0x00023240
        /*1050*/ 	.word	0x0000000b
        /*1054*/ 	.word	0x0002d8a0
        /*1058*/ 	.short	0x010a
        /*105a*/ 	.byte	0x3f
	.zero		1


	//   ....[94]....
        /*105c*/ 	.word	0x00023290
        /*1060*/ 	.word	0x0000000b
        /*1064*/ 	.word	0x0002d8c0
        /*1068*/ 	.short	0x010a
        /*106a*/ 	.byte	0x3f
	.zero		1


	//   ....[95]....
        /*106c*/ 	.word	0x000232e0
        /*1070*/ 	.word	0x00000006
        /*1074*/ 	.word	0x0002d8a0
        /*1078*/ 	.short	0x010a
        /*107a*/ 	.byte	0x3f
	.zero		1


	//   ....[96]....
        /*107c*/ 	.word	0x00023330
        /*1080*/ 	.word	0x00000006
        /*1084*/ 	.word	0x0002d8c0
        /*1088*/ 	.short	0x010a
        /*108a*/ 	.byte	0x3f
	.zero		1


	//   ....[97]....
        /*108c*/ 	.word	0x000234d0
        /*1090*/ 	.word	0x00000000
        /*1094*/ 	.word	0x0002d840
        /*1098*/ 	.short	0x010a
        /*109a*/ 	.byte	0x3f
	.zero		1


	//   ....[98]....
        /*109c*/ 	.word	0x00023d70
        /*10a0*/ 	.word	0x00000016
        /*10a4*/ 	.word	0x0002d820
        /*10a8*/ 	.short	0x010a
        /*10aa*/ 	.byte	0x3f
	.zero		1


	//   ....[99]....
        /*10ac*/ 	.word	0x00023dc0
        /*10b0*/ 	.word	0x00000003
        /*10b4*/ 	.word	0x0002d840
        /*10b8*/ 	.short	0x010a
        /*10ba*/ 	.byte	0x3f
	.zero		1


	//   ....[100]....
        /*10bc*/ 	.word	0x00023e10
        /*10c0*/ 	.word	0x00000003
        /*10c4*/ 	.word	0x00000060
        /*10c8*/ 	.short	0x010a
        /*10ca*/ 	.byte	0x3f
	.zero		1


	//   ....[101]....
        /*10cc*/ 	.word	0x00023e60
        /*10d0*/ 	.word	0x00000003
        /*10d4*/ 	.word	0x0002d840
        /*10d8*/ 	.short	0x010a
        /*10da*/ 	.byte	0x3f
	.zero		1


	//   ....[102]....
        /*10dc*/ 	.word	0x00023eb0
        /*10e0*/ 	.word	0x0000000b
        /*10e4*/ 	.word	0x00000060
        /*10e8*/ 	.short	0x010a
        /*10ea*/ 	.byte	0x3f
	.zero		1


	//   ....[103]....
        /*10ec*/ 	.word	0x00023f00
        /*10f0*/ 	.word	0x00000002
        /*10f4*/ 	.word	0x0002d840
        /*10f8*/ 	.short	0x010a
        /*10fa*/ 	.byte	0x3f
	.zero		1


	//   ....[104]....
        /*10fc*/ 	.word	0x00023f50
        /*1100*/ 	.word	0x00000007
        /*1104*/ 	.word	0x00000060
        /*1108*/ 	.short	0x010a
        /*110a*/ 	.byte	0x3f
	.zero		1


	//   ....[105]....
        /*110c*/ 	.word	0x00023fa0
        /*1110*/ 	.word	0x00000003
        /*1114*/ 	.word	0x0002d860
        /*1118*/ 	.short	0x010a
        /*111a*/ 	.byte	0x3f
	.zero		1


	//   ....[106]....
        /*111c*/ 	.word	0x00024930
        /*1120*/ 	.word	0x00000009
        /*1124*/ 	.word	0x0002d820
        /*1128*/ 	.short	0x010a
        /*112a*/ 	.byte	0x3f
	.zero		1


	//   ....[107]....
        /*112c*/ 	.word	0x00024ad0
        /*1130*/ 	.word	0x00000005
        /*1134*/ 	.word	0x00000000
        /*1138*/ 	.short	0x010a
        /*113a*/ 	.byte	0x3f
	.zero		1


	//   ....[108]....
        /*113c*/ 	.word	0x00024b20
        /*1140*/ 	.word	0x00000003
        /*1144*/ 	.word	0x00000000
        /*1148*/ 	.short	0x010a
        /*114a*/ 	.byte	0x3f
	.zero		1


	//   ....[109]....
        /*114c*/ 	.word	0x00024b70
        /*1150*/ 	.word	0x00000017
        /*1154*/ 	.word	0x00000000
        /*1158*/ 	.short	0x010a
        /*115a*/ 	.byte	0x3f
	.zero		1


	//----- nvinfo : EIATTR_NUM_MBARRIERS
	.align		4
.L_239:
        /*115c*/ 	.byte	0x03, 0x38
        /*115e*/ 	.short	0x0016


	//----- nvinfo : EIATTR_EXIT_INSTR_OFFSETS
	.align		4
        /*1160*/ 	.byte	0x04, 0x1c
        /*1162*/ 	.short	(.L_241 - .L_240)


	//   ....[0]....
.L_240:
        /*1164*/ 	.word	0x000225c0


	//----- nvinfo : EIATTR_MAX_THREADS
	.align		4
.L_241:
        /*1168*/ 	.byte	0x04, 0x05
        /*116a*/ 	.short	(.L_243 - .L_242)
.L_242:
        /*116c*/ 	.word	0x00000200
        /*1170*/ 	.word	0x00000001
        /*1174*/ 	.word	0x00000001


	//----- nvinfo : EIATTR_CRS_STACK_SIZE
	.align		4
.L_243:
        /*1178*/ 	.byte	0x04, 0x1e
        /*117a*/ 	.short	(.L_245 - .L_244)
.L_244:
        /*117c*/ 	.word	0x00000000


	//----- nvinfo : EIATTR_CBANK_PARAM_SIZE
	.align		4
.L_245:
        /*1180*/ 	.byte	0x03, 0x19
        /*1182*/ 	.short	0x0af0


	//----- nvinfo : EIATTR_PARAM_CBANK
	.align		4
        /*1184*/ 	.byte	0x04, 0x0a
        /*1186*/ 	.short	(.L_247 - .L_246)
	.align		4
.L_246:
        /*1188*/ 	.word	index@(.nv.constant0._ZN7cutlass13device_kernelIN5flash11enable_sm90INS1_16FlashAttnFwdSm90INS1_25CollectiveMainloopFwdSm90ILi2EN4cute5tupleIJNS5_1CILi1EEES8_S8_EEENS6_IJNS7_ILi192EEENS7_ILi128EEENS7_ILi96EEEEEELi96ENS_6half_tEfNS_4arch4Sm90ELb0ELb1ELb0ELb1ELb0ELb1ELb0ELb0ELb1ELb1ELb0ELb0EEENS1_21CollectiveEpilogueFwdINS6_IJSA_SC_SB_EEES9_SE_SG_Li384ELb1ELb1ELb0ELb0EEENS1_36VarlenDynamicPersistentTileSchedulerILi192ELi128ELi384ELi128ELb0ELb1ELb1ELb1ELb0ELb1EEEEEEEEEvNT_6ParamsE)
        /*118c*/ 	.short	0x0210
        /*118e*/ 	.short	0x0af0


	//----- nvinfo : EIATTR_SW_WAR
	.align		4
.L_247:
        /*1190*/ 	.byte	0x04, 0x36
        /*1192*/ 	.short	(.L_249 - .L_248)
.L_248:
        /*1194*/ 	.word	0x00000008
.L_249:


//--------------------- .nv.info._ZN7cutlass13device_kernelIN5flash11enable_sm90INS1_16FlashAttnFwdSm90INS1_25CollectiveMainloopFwdSm90ILi2EN4cute5tupleIJNS5_1CILi1EEES8_S8_EEENS6_IJNS7_ILi192EEENS7_ILi144EEENS7_ILi96EEEEEELi96ENS_6half_tEfNS_4arch4Sm90ELb1ELb0ELb0ELb0ELb0ELb0ELb0ELb0ELb1ELb1ELb0ELb0EEENS1_21CollectiveEpilogueFwdINS6_IJSA_SC_SB_EEES9_SE_SG_Li384ELb0ELb1ELb0ELb0EEENS1_30DynamicPersistentTileSchedulerILi384ELi128ELb0ELb1ELb1EEEEEEEEEvNT_6ParamsE --------------------------
	.section	.nv.info._ZN7cutlass13device_kernelIN5flash11enable_sm90INS1_16FlashAttnFwdSm90INS1_25CollectiveMainloopFwdSm90ILi2EN4cute5tupleIJNS5_1CILi1EEES8_S8_EEENS6_IJNS7_ILi192EEENS7_ILi144EEENS7_ILi96EEEEEELi96ENS_6half_tEfNS_4arch4Sm90ELb1ELb0ELb0ELb0ELb0ELb0ELb0ELb0ELb1ELb1ELb0ELb0EEENS1_21CollectiveEpilogueFwdINS6_IJSA_SC_SB_EEES9_SE_SG_Li384ELb0ELb1ELb0ELb0EEENS1_30DynamicPersistentTileSchedulerILi384ELi128ELb0ELb1ELb1EEEEEEEEEvNT_6ParamsE,"",@"SHT_CUDA_INFO"
	.sectionflags	@""
	.align	4


	//----- nvinfo : EIATTR_CUDA_API_VERSION
	.align		4
        /*0000*/ 	.byte	0x04, 0x37
        /*0002*/ 	.short	(.L_251 - .L_250)
.L_250:
        /*0004*/ 	.word	0x00000082


	//----- nvinfo : EIATTR_KPARAM_INFO
	.align		4
.L_251:
        /*0008*/ 	.byte	0x04, 0x17
        /*000a*/ 	.short	(.L_253 - .L_252)
.L_252:
        /*000c*/ 	.word	0x00000000
        /*0010*/ 	.short	0x0000
        /*0012*/ 	.short	0x0070
        /*0014*/ 	.byte	0x00, 0xf0, 0x01, 0x2a


	//----- nvinfo : EIATTR_SPARSE_MMA_MASK
	.align		4
.L_253:
        /*0018*/ 	.byte	0x03, 0x50
        /*001a*/ 	.short	0x0000


	//----- nvinfo : EIATTR_MAXREG_COUNT
	.align		4
        /*001c*/ 	.byte	0x03, 0x1b
        /*001e*/ 	.short	0x0080


	//----- nvinfo : EIATTR_NUM_BARRIERS
	.align		4
        /*0020*/ 	.byte	0x02, 0x4c
        /*0022*/ 	.byte	0x10
	.zero		1


	//----- nvinfo : EIATTR_EXTERNS
	.align		4
        /*0024*/ 	.byte	0x04, 0x0f
        /*0026*/ 	.short	(.L_255 - .L_254)


	//   ....[0]....
	.align		4
.L_254:
        /*0028*/ 	.word	index@(__assertfail)


	//----- nvinfo : EIATTR_ANNOTATIONS
	.align		4
.L_255:
        /*002c*/ 	.byte	0x04, 0x55
        /*002e*/ 	.short	(.L_257 - .L_256)


	//   ....[0]....
.L_256:
        /*0030*/ 	.word	0x00000001
        /*0034*/ 	.byte	0x50, 0x09, 0x00, 0x00, 0x01, 0x00, 0x00, 0x00, 0x60, 0x0a, 0x00, 0x00, 0x01, 0x00, 0x00, 0x00
        /*0044*/ 	.byte	0xb0, 0xee, 0x00, 0x00, 0x01, 0x00, 0x00, 0x00, 0xc0, 0xee, 0x00, 0x00, 0x01, 0x00, 0x00, 0x00
        /*0054*/ 	.byte	0x40, 0xef, 0x00, 0x00, 0x01, 0x00, 0x00, 0x00, 0x20, 0x0c, 0x01, 0x00, 0x01, 0x00, 0x00, 0x00
        /*0064*/ 	.byte	0x40, 0x0c, 0x01, 0x00, 0x01, 0x00, 0x00, 0x00, 0x10, 0x34, 0x01, 0x00, 0x01, 0x00, 0x00, 0x00
        /*0074*/ 	.byte	0xb0, 0x35, 0x01, 0x00, 0x01, 0x00, 0x00, 0x00, 0x50, 0x37, 0x01, 0x00


	//----- nvinfo : EIATTR_MERCURY_ISA_VERSION
	.align		4
.L_257:
        /*0080*/ 	.byte	0x03, 0x5f
        /*0082*/ 	.short	0x0101


	//----- nvinfo : EIATTR_INT_WARP_WIDE_INSTR_OFFSETS
	.align		4
        /*0084*/ 	.byte	0x04, 0x31
        /*0086*/ 	.short	(.L_259 - .L_258)


	//   ....[0]....
.L_258:
        /*0088*/ 	.word	0x00000130


	//   ....[1]....
        /*008c*/ 	.word	0x00000170


	//   ....[2]....
        /*0090*/ 	.word	0x000001e0


	//   ....[3]....
        /*0094*/ 	.word	0x0000f5a0


	//   ....[4]....
        /*0098*/ 	.word	0x0000f640


	//   ....[5]....
        /*009c*/ 	.word	0x00012e90


	//   ....[6]....
        /*00a0*/ 	.word	0x00012f30


	//----- nvinfo : EIATTR_COOP_GROUP_MASK_REGIDS
	.align		4
.L_259:
        /*00a4*/ 	.byte	0x04, 0x29
        /*00a6*/ 	.short	(.L_261 - .L_260)


	//   ....[0]....
.L_260:
        /*00a8*/ 	.word	0xffffffff


	//   ....[1]....
        /*00ac*/ 	.word	0xffffffff


	//   ....[2]....
        /*00b0*/ 	.word	0xffffffff


	//   ....[3]....
        /*00b4*/ 	.word	0xffffffff


	//   ....[4]....
        /*00b8*/ 	.word	0xffffffff


	//   ....[5]....
        /*00bc*/ 	.word	0xffffffff


	//   ....[6]....
        /*00c0*/ 	.word	0xffffffff


	//   ....[7]....
        /*00c4*/ 	.word	0xffffffff


	//   ....[8]....
        /*00c8*/ 	.word	0xffffffff


	//   ....[9]....
        /*00cc*/ 	.word	0xffffffff


	//   ....[10]....
        /*00d0*/ 	.word	0xffffffff


	//   ....[11]....
        /*00d4*/ 	.word	0xffffffff


	//   ....[12]....
        /*00d8*/ 	.word	0xffffffff


	//   ....[13]....
        /*00dc*/ 	.word	0xffffffff


	//   ....[14]....
        /*00e0*/ 	.word	0xffffffff


	//   ....[15]....
        /*00e4*/ 	.word	0xffffffff


	//   ....[16]....
        /*00e8*/ 	.word	0xffffffff


	//   ....[17]....
        /*00ec*/ 	.word	0xffffffff


	//   ....[18]....
        /*00f0*/ 	.word	0xffffffff


	//   ....[19]....
        /*00f4*/ 	.word	0xffffffff


	//   ....[20]....
        /*00f8*/ 	.word	0xffffffff


	//   ....[21]....
        /*00fc*/ 	.word	0xffffffff


	//   ....[22]....
        /*0100*/ 	.word	0xffffffff


	//   ....[23]....
        /*0104*/ 	.word	0xffffffff


	//   ....[24]....
        /*0108*/ 	.word	0xffffffff


	//   ....[25]....
        /*010c*/ 	.word	0xffffffff


	//   ....[26]....
        /*0110*/ 	.word	0xffffffff


	//   ....[27]....
        /*0114*/ 	.word	0xffffffff


	//   ....[28]....
        /*0118*/ 	.word	0xffffffff


	//   ....[29]....
        /*011c*/ 	.word	0xffffffff


	//   ....[30]....
        /*0120*/ 	.word	0xffffffff


	//   ....[31]....
        /*0124*/ 	.word	0xffffffff


	//   ....[32]....
        /*0128*/ 	.word	0xffffffff


	//   ....[33]....
        /*012c*/ 	.word	0xffffffff


	//   ....[34]....
        /*0130*/ 	.word	0xffffffff


	//   ....[35]....
        /*0134*/ 	.word	0xffffffff


	//   ....[36]....
        /*0138*/ 	.word	0xffffffff


	//   ....[37]....
        /*013c*/ 	.word	0xffffffff


	//   ....[38]....
        /*0140*/ 	.word	0xffffffff


	//   ....[39]....
        /*0144*/ 	.word	0xffffffff


	//   ....[40]....
        /*0148*/ 	.word	0xffffffff


	//   ....[41]....
        /*014c*/ 	.word	0xffffffff


	//   ....[42]....
        /*0150*/ 	.word	0xffffffff


	//   ....[43]....
        /*0154*/ 	.word	0xffffffff


	//   ....[44]....
        /*0158*/ 	.word	0xffffffff


	//   ....[45]....
        /*015c*/ 	.word	0xffffffff


	//   ....[46]....
        /*0160*/ 	.word	0xffffffff


	//   ....[47]....
        /*0164*/ 	.word	0xffffffff


	//   ....[48]....
        /*0168*/ 	.word	0xffffffff


	//   ....[49]....
        /*016c*/ 	.word	0xffffffff


	//   ....[50]....
        /*0170*/ 	.word	0xffffffff


	//   ....[51]....
        /*0174*/ 	.word	0xffffffff


	//   ....[52]....
        /*0178*/ 	.word	0xffffffff


	//   ....[53]....
        /*017c*/ 	.word	0xffffffff


	//   ....[54]....
        /*0180*/ 	.word	0xffffffff


	//   ....[55]....
        /*0184*/ 	.word	0xffffffff


	//   ....[56]....
        /*0188*/ 	.word	0xffffffff


	//   ....[57]....
        /*018c*/ 	.word	0xffffffff


	//   ....[58]....
        /*0190*/ 	.word	0xffffffff


	//   ....[59]....
        /*0194*/ 	.word	0x0500000f


	//   ....[60]....
        /*0198*/ 	.word	0x0500000f


	//   ....[61]....
        /*019c*/ 	.word	0x0500000f


	//   ....[62]....
        /*01a0*/ 	.word	0x0500000f


	//   ....[63]....
        /*01a4*/ 	.word	0x0500000f


	//   ....[64]....
        /*01a8*/ 	.word	0x0500000f


	//   ....[65]....
        /*01ac*/ 	.word	0x0500000f


	//   ....[66]....
        /*01b0*/ 	.word	0x0500000f


	//   ....[67]....
        /*01b4*/ 	.word	0x0500000f


	//   ....[68]....
        /*01b8*/ 	.word	0x0500000f


	//   ....[69]....
        /*01bc*/ 	.word	0x0500000f


	//   ....[70]....
        /*01c0*/ 	.word	0x0500000f


	//   ....[71]....
        /*01c4*/ 	.word	0x0500000f


	//   ....[72]....
        /*01c8*/ 	.word	0x0500000f


	//   ....[73]....
        /*01cc*/ 	.word	0x0500000f


	//----- nvinfo : EIATTR_COOP_GROUP_INSTR_OFFSETS
	.align		4
.L_261:
        /*01d0*/ 	.byte	0x04, 0x28
        /*01d2*/ 	.short	(.L_263 - .L_262)


	//   ....[0]....
.L_262:
        /*01d4*/ 	.word	0x00000070


	//   ....[1]....
        /*01d8*/ 	.word	0x00000140


	//   ....[2]....
        /*01dc*/ 	.word	0x00000190


	//   ....[3]....
        /*01e0*/ 	.word	0x000003c0


	//   ....[4]....
        /*01e4*/ 	.word	0x00000520


	//   ....[5]....
        /*01e8*/ 	.word	0x00000640


	//   ....[6]....
        /*01ec*/ 	.word	0x000007a0


	//   ....[7]....
        /*01f0*/ 	.word	0x000015a0


	//   ....[8]....
        /*01f4*/ 	.word	0x00002c00


	//   ....[9]....
        /*01f8*/ 	.word	0x00002c10


	//   ....[10]....
        /*01fc*/ 	.word	0x00003800


	//   ....[11]....
        /*0200*/ 	.word	0x000038a0


	//   ....[12]....
        /*0204*/ 	.word	0x00004240


	//   ....[13]....
        /*0208*/ 	.word	0x000042c0


	//   ....[14]....
        /*020c*/ 	.word	0x00005150


	//   ....[15]....
        /*0210*/ 	.word	0x00006b60


	//   ....[16]....
        /*0214*/ 	.word	0x00006b90


	//   ....[17]....
        /*0218*/ 	.word	0x000073b0


	//   ....[18]....
        /*021c*/ 	.word	0x000074b0


	//   ....[19]....
        /*0220*/ 	.word	0x00007f00


	//   ....[20]....
        /*0224*/ 	.word	0x00007f90


	//   ....[21]....
        /*0228*/ 	.word	0x00009350


	//   ....[22]....
        /*022c*/ 	.word	0x0000afd0


	//   ....[23]....
        /*0230*/ 	.word	0x0000b000


	//   ....[24]....
        /*0234*/ 	.word	0x0000b640


	//   ....[25]....
        /*0238*/ 	.word	0x0000b6c0


	//   ....[26]....
        /*023c*/ 	.word	0x0000caf0


	//   ....[27]....
        /*0240*/ 	.word	0x0000cc00


	//   ....[28]....
        /*0244*/ 	.word	0x0000cc60


	//   ....[29]....
        /*0248*/ 	.word	0x0000cd90


	//   ....[30]....
        /*024c*/ 	.word	0x0000cdc0


	//   ....[31]....
        /*0250*/ 	.word	0x0000dd20


	//   ....[32]....
        /*0254*/ 	.word	0x0000dd50


	//   ....[33]....
        /*0258*/ 	.word	0x0000dd90


	//   ....[34]....
        /*025c*/ 	.word	0x0000ddc0


	//   ....[35]....
        /*0260*/ 	.word	0x0000e2f0


	//   ....[36]....
        /*0264*/ 	.word	0x0000e320


	//   ....[37]....
        /*0268*/ 	.word	0x0000e430


	//   ....[38]....
        /*026c*/ 	.word	0x0000e450


	//   ....[39]....
        /*0270*/ 	.word	0x0000eb80


	//   ....[40]....
        /*0274*/ 	.word	0x0000eb90


	//   ....[41]....
        /*0278*/ 	.word	0x0000eca0


	//   ....[42]....
        /*027c*/ 	.word	0x0000ecc0


	//   ....[43]....
        /*0280*/ 	.word	0x0000ee70


	//   ....[44]....
        /*0284*/ 	.word	0x0000fb80


	//   ....[45]....
        /*0288*/ 	.word	0x000106e0


	//   ....[46]....
        /*028c*/ 	.word	0x00010720


	//   ....[47]....
        /*0290*/ 	.word	0x00010750


	//   ....[48]....
        /*0294*/ 	.word	0x00010820


	//   ....[49]....
        /*0298*/ 	.word	0x00010830


	//   ....[50]....
        /*029c*/ 	.word	0x000108e0


	//   ....[51]....
        /*02a0*/ 	.word	0x000108f0


	//   ....[52]....
        /*02a4*/ 	.word	0x00010900


	//   ....[53]....
        /*02a8*/ 	.word	0x00010910


	//   ....[54]....
        /*02ac*/ 	.word	0x00010920


	//   ....[55]....
        /*02b0*/ 	.word	0x00010a00


	//   ....[56]....
        /*02b4*/ 	.word	0x00010aa0


	//   ....[57]....
        /*02b8*/ 	.word	0x000134f0


	//   ....[58]....
        /*02bc*/ 	.word	0x000136d0


	//   ....[59]....
        /*02c0*/ 	.word	0x00013c50


	//   ....[60]....
        /*02c4*/ 	.word	0x00013db0


	//   ....[61]....
        /*02c8*/ 	.word	0x00013e20


	//   ....[62]....
        /*02cc*/ 	.word	0x00013f90


	//   ....[63]....
        /*02d0*/ 	.word	0x00013fe0


	//   ....[64]....
        /*02d4*/ 	.word	0x00014110


	//   ....[65]....
        /*02d8*/ 	.word	0x00014160


	//   ....[66]....
        /*02dc*/ 	.word	0x00014280


	//   ....[67]....
        /*02e0*/ 	.word	0x00014300


	//   ....[68]....
        /*02e4*/ 	.word	0x00014410


	//   ....[69]....
        /*02e8*/ 	.word	0x00014460


	//   ....[70]....
        /*02ec*/ 	.word	0x00014560


	//   ....[71]....
        /*02f0*/ 	.word	0x000145b0


	//   ....[72]....
        /*02f4*/ 	.word	0x000148c0


	//   ....[73]....
        /*02f8*/ 	.word	0x000149e0


	//----- nvinfo : EIATTR_REG_RECONFIG
	.align		4
.L_263:
        /*02fc*/ 	.byte	0x01, 0x54
	.zero		2


	//----- nvinfo : EIATTR_SYSCALL_OFFSETS
	.align		4
        /*0300*/ 	.byte	0x04, 0x46
        /*0302*/ 	.short	(.L_265 - .L_264)


	//   ....[0]....
.L_264:
        /*0304*/ 	.word	0x000017a0


	//   ....[1]....
        /*0308*/ 	.word	0x0000f7a0


	//   ....[2]....
        /*030c*/ 	.word	0x0000f8f0


	//   ....[3]....
        /*0310*/ 	.word	0x0000f9e0


	//   ....[4]....
        /*0314*/ 	.word	0x000101e0


	//----- nvinfo : EIATTR_MBARRIER_INSTR_OFFSETS
	.align		4
.L_265:
        /*0318*/ 	.byte	0x04, 0x39
        /*031a*/ 	.short	(.L_267 - .L_266)


	//   ....[0]....
.L_266:
        /*031c*/ 	.word	0x00000270
        /*0320*/ 	.word	0x000000ff
        /*0324*/ 	.word	0x00031c00
        /*0328*/ 	.short	0x0100
        /*032a*/ 	.byte	0x08
	.zero		1


	//   ....[1]....
        /*032c*/ 	.word	0x00000280
        /*0330*/ 	.word	0x000000ff
        /*0334*/ 	.word	0x00031c20
        /*0338*/ 	.short	0x0100
        /*033a*/ 	.byte	0x08
	.zero		1


	//   ....[2]....
        /*033c*/ 	.word	0x00000370
        /*0340*/ 	.word	0x000000ff
        /*0344*/ 	.word	0x00031c30
        /*0348*/ 	.short	0x0100
        /*034a*/ 	.byte	0x08
	.zero		1


	//   ....[3]....
        /*034c*/ 	.word	0x00000380
        /*0350*/ 	.word	0x000000ff
        /*0354*/ 	.word	0x00031c40
        /*0358*/ 	.short	0x0100
        /*035a*/ 	.byte	0x08
	.zero		1


	//   ....[4]....
        /*035c*/ 	.word	0x00000390
        /*0360*/ 	.word	0x000000ff
        /*0364*/ 	.word	0x00031c38
        /*0368*/ 	.short	0x0100
        /*036a*/ 	.byte	0x08
	.zero		1


	//   ....[5]....
        /*036c*/ 	.word	0x000003a0
        /*0370*/ 	.word	0x000000ff
        /*0374*/ 	.word	0x00031c48
        /*0378*/ 	.short	0x0100
        /*037a*/ 	.byte	0x08
	.zero		1


	//   ....[6]....
        /*037c*/ 	.word	0x000004d0
        /*0380*/ 	.word	0x000000ff
        /*0384*/ 	.word	0x00031c50
        /*0388*/ 	.short	0x0100
        /*038a*/ 	.byte	0x08
	.zero		1


	//   ....[7]....
        /*038c*/ 	.word	0x000004e0
        /*0390*/ 	.word	0x000000ff
        /*0394*/ 	.word	0x00031c60
        /*0398*/ 	.short	0x0100
        /*039a*/ 	.byte	0x08
	.zero		1


	//   ....[8]....
        /*039c*/ 	.word	0x000004f0
        /*03a0*/ 	.word	0x000000ff
        /*03a4*/ 	.word	0x00031c58
        /*03a8*/ 	.short	0x0100
        /*03aa*/ 	.byte	0x08
	.zero		1


	//   ....[9]....
        /*03ac*/ 	.word	0x00000500
        /*03b0*/ 	.word	0x000000ff
        /*03b4*/ 	.word	0x00031c68
        /*03b8*/ 	.short	0x0100
        /*03ba*/ 	.byte	0x08
	.zero		1


	//   ....[10]....
        /*03bc*/ 	.word	0x000005f0
        /*03c0*/ 	.word	0x000000ff
        /*03c4*/ 	.word	0x00031c70
        /*03c8*/ 	.short	0x0100
        /*03ca*/ 	.byte	0x06
	.zero		1


	//   ....[11]....
        /*03cc*/ 	.word	0x00000600
        /*03d0*/ 	.word	0x000000ff
        /*03d4*/ 	.word	0x00031c80
        /*03d8*/ 	.short	0x0100
        /*03da*/ 	.byte	0x06
	.zero		1


	//   ....[12]....
        /*03dc*/ 	.word	0x00000610
        /*03e0*/ 	.word	0x000000ff
        /*03e4*/ 	.word	0x00031c78
        /*03e8*/ 	.short	0x0100
        /*03ea*/ 	.byte	0x06
	.zero		1


	//   ....[13]....
        /*03ec*/ 	.word	0x00000620
        /*03f0*/ 	.word	0x000000ff
        /*03f4*/ 	.word	0x00031c88
        /*03f8*/ 	.short	0x0100
        /*03fa*/ 	.byte	0x06
	.zero		1


	//   ....[14]....
        /*03fc*/ 	.word	0x00000750
        /*0400*/ 	.word	0x000000ff
        /*0404*/ 	.word	0x00031c90
        /*0408*/ 	.short	0x0100
        /*040a*/ 	.byte	0x08
	.zero		1


	//   ....[15]....
        /*040c*/ 	.word	0x00000760
        /*0410*/ 	.word	0x000000ff
        /*0414*/ 	.word	0x00031ca0
        /*0418*/ 	.short	0x0100
        /*041a*/ 	.byte	0x08
	.zero		1


	//   ....[16]....
        /*041c*/ 	.word	0x00000770
        /*0420*/ 	.word	0x000000ff
        /*0424*/ 	.word	0x00031c98
        /*0428*/ 	.short	0x0100
        /*042a*/ 	.byte	0x08
	.zero		1


	//   ....[17]....
        /*042c*/ 	.word	0x00000780
        /*0430*/ 	.word	0x000000ff
        /*0434*/ 	.word	0x00031ca8
        /*0438*/ 	.short	0x0100
        /*043a*/ 	.byte	0x08
	.zero		1


	//   ....[18]....
        /*043c*/ 	.word	0x000008b0
        /*0440*/ 	.word	0x000000ff
        /*0444*/ 	.word	0x00031cb0
        /*0448*/ 	.short	0x0100
        /*044a*/ 	.byte	0x08
	.zero		1


	//   ....[19]....
        /*044c*/ 	.word	0x000008c0
        /*0450*/ 	.word	0x000000ff
        /*0454*/ 	.word	0x00031cc0
        /*0458*/ 	.short	0x0100
        /*045a*/ 	.byte	0x08
	.zero		1


	//   ....[20]....
        /*045c*/ 	.word	0x000008d0
        /*0460*/ 	.word	0x000000ff
        /*0464*/ 	.word	0x00031cb8
        /*0468*/ 	.short	0x0100
        /*046a*/ 	.byte	0x08
	.zero		1


	//   ....[21]....
        /*046c*/ 	.word	0x000008e0
        /*0470*/ 	.word	0x000000ff
        /*0474*/ 	.word	0x00031cc8
        /*0478*/ 	.short	0x0100
        /*047a*/ 	.byte	0x08
	.zero		1


	//   ....[22]....
        /*047c*/ 	.word	0x00001840
        /*0480*/ 	.word	0x000000ff
        /*0484*/ 	.word	0x00031c00
        /*0488*/ 	.short	0x010a
        /*048a*/ 	.byte	0x25
	.zero		1


	//   ....[23]....
        /*048c*/ 	.word	0x000018c0
        /*0490*/ 	.word	0x00000003
        /*0494*/ 	.word	0x00031c30
        /*0498*/ 	.short	0x010a
        /*049a*/ 	.byte	0x3f
	.zero		1


	//   ....[24]....
        /*049c*/ 	.word	0x00001920
        /*04a0*/ 	.word	0x00000003
        /*04a4*/ 	.word	0x00031c30
        /*04a8*/ 	.short	0x010a
        /*04aa*/ 	.byte	0x3f
	.zero		1


	//   ....[25]....
        /*04ac*/ 	.word	0x00004440
        /*04b0*/ 	.word	0x0000000b
        /*04b4*/ 	.word	0x00000000
        /*04b8*/ 	.short	0x0101
        /*04ba*/ 	.byte	0x3f
	.zero		1


	//   ....[26]....
        /*04bc*/ 	.word	0x00005290
        /*04c0*/ 	.word	0x000000ff
        /*04c4*/ 	.word	0x00031c30
        /*04c8*/ 	.short	0x010a
        /*04ca*/ 	.byte	0x04
	.zero		1


	//   ....[27]....
        /*04cc*/ 	.word	0x000052d0
        /*04d0*/ 	.word	0x000000ff
        /*04d4*/ 	.word	0x00031c30
        /*04d8*/ 	.short	0x010a
        /*04da*/ 	.byte	0x04
	.zero		1


	//   ....[28]....
        /*04dc*/ 	.word	0x00006960
        /*04e0*/ 	.word	0x000000ff
        /*04e4*/ 	.word	0x00031c50
        /*04e8*/ 	.short	0x010a
        /*04ea*/ 	.byte	0x04
	.zero		1


	//   ....[29]....
        /*04ec*/ 	.word	0x000069a0
        /*04f0*/ 	.word	0x000000ff
        /*04f4*/ 	.word	0x00031c50
        /*04f8*/ 	.short	0x010a
        /*04fa*/ 	.byte	0x04
	.zero		1


	//   ....[30]....
        /*04fc*/ 	.word	0x000086d0
        /*0500*/ 	.word	0x00000007
        /*0504*/ 	.word	0x00000000
        /*0508*/ 	.short	0x0101
        /*050a*/ 	.byte	0x3f
	.zero		1


	//   ....[31]....
        /*050c*/ 	.word	0x00008820
        /*0510*/ 	.word	0x00000049
        /*0514*/ 	.word	0x00000000
        /*0518*/ 	.short	0x0101
        /*051a*/ 	.byte	0x3f
	.zero		1


	//   ....[32]....
        /*051c*/ 	.word	0x000094b0
        /*0520*/ 	.word	0x000000ff
        /*0524*/ 	.word	0x00031c30
        /*0528*/ 	.short	0x010a
        /*052a*/ 	.byte	0x04
	.zero		1


	//   ....[33]....
        /*052c*/ 	.word	0x000094f0
        /*0530*/ 	.word	0x000000ff
        /*0534*/ 	.word	0x00031c30
        /*0538*/ 	.short	0x010a
        /*053a*/ 	.byte	0x04
	.zero		1


	//   ....[34]....
        /*053c*/ 	.word	0x0000ab80
        /*0540*/ 	.word	0x000000ff
        /*0544*/ 	.word	0x00031c50
        /*0548*/ 	.short	0x010a
        /*054a*/ 	.byte	0x04
	.zero		1


	//   ....[35]....
        /*054c*/ 	.word	0x0000abc0
        /*0550*/ 	.word	0x000000ff
        /*0554*/ 	.word	0x00031c50
        /*0558*/ 	.short	0x010a
        /*055a*/ 	.byte	0x04
	.zero		1


	//   ....[36]....
        /*055c*/ 	.word	0x0000bf00
        /*0560*/ 	.word	0x00000087
        /*0564*/ 	.word	0x00000000
        /*0568*/ 	.short	0x0101
        /*056a*/ 	.byte	0x3f
	.zero		1


	//   ....[37]....
        /*056c*/ 	.word	0x0000c050
        /*0570*/ 	.word	0x00000008
        /*0574*/ 	.word	0x00000000
        /*0578*/ 	.short	0x0101
        /*057a*/ 	.byte	0x3f
	.zero		1


	//   ....[38]....
        /*057c*/ 	.word	0x0000cb70
        /*0580*/ 	.word	0x000000ff
        /*0584*/ 	.word	0x00031c50
        /*0588*/ 	.short	0x010a
        /*058a*/ 	.byte	0x05
	.zero		1


	//   ....[39]....
        /*058c*/ 	.word	0x0000cbb0
        /*0590*/ 	.word	0x000000ff
        /*0594*/ 	.word	0x00031c50
        /*0598*/ 	.short	0x010a
        /*059a*/ 	.byte	0x05
	.zero		1


	//   ....[40]....
        /*059c*/ 	.word	0x0000d280
        /*05a0*/ 	.word	0x00000008
        /*05a4*/ 	.word	0x00000000
        /*05a8*/ 	.short	0x0101
        /*05aa*/ 	.byte	0x3f
	.zero		1


	//   ....[41]....
        /*05ac*/ 	.word	0x0000e310
        /*05b0*/ 	.word	0x000000ff
        /*05b4*/ 	.word	0x00000000
        /*05b8*/ 	.short	0x0101
        /*05ba*/ 	.byte	0x05
	.zero		1


	//   ....[42]....
        /*05bc*/ 	.word	0x0000fdb0
        /*05c0*/ 	.word	0x00000003
        /*05c4*/ 	.word	0x00031c40
        /*05c8*/ 	.short	0x010a
        /*05ca*/ 	.byte	0x3f
	.zero		1


	//   ....[43]....
        /*05cc*/ 	.word	0x00010bb0
        /*05d0*/ 	.word	0x00000011
        /*05d4*/ 	.word	0x00031c00
        /*05d8*/ 	.short	0x0107
        /*05da*/ 	.byte	0x3f
	.zero		1


	//   ....[44]....
        /*05dc*/ 	.word	0x00010ca0
        /*05e0*/ 	.word	0x00000011
        /*05e4*/ 	.word	0x00031c00
        /*05e8*/ 	.short	0x0101
        /*05ea*/ 	.byte	0x3f
	.zero		1


	//   ....[45]....
        /*05ec*/ 	.word	0x00010cc0
        /*05f0*/ 	.word	0x00000011
        /*05f4*/ 	.word	0x00031c20
        /*05f8*/ 	.short	0x010a
        /*05fa*/ 	.byte	0x3f
	.zero		1


	//   ....[46]....
        /*05fc*/ 	.word	0x00010fe0
        /*0600*/ 	.word	0x00000002
        /*0604*/ 	.word	0x00031c40
        /*0608*/ 	.short	0x010a
        /*060a*/ 	.byte	0x3f
	.zero		1


	//   ....[47]....
        /*060c*/ 	.word	0x000113f0
        /*0610*/ 	.word	0x00000003
        /*0614*/ 	.word	0x00000060
        /*0618*/ 	.short	0x010a
        /*061a*/ 	.byte	0x3f
	.zero		1


	//   ....[48]....
        /*061c*/ 	.word	0x00011b00
        /*0620*/ 	.word	0x00000003
        /*0624*/ 	.word	0x00031c40
        /*0628*/ 	.short	0x010a
        /*062a*/ 	.byte	0x3f
	.zero		1


	//   ....[49]....
        /*062c*/ 	.word	0x00011f30
        /*0630*/ 	.word	0x0000000c
        /*0634*/ 	.word	0x00000060
        /*0638*/ 	.short	0x010a
        /*063a*/ 	.byte	0x3f
	.zero		1


	//   ....[50]....
        /*063c*/ 	.word	0x00012590
        /*0640*/ 	.word	0x00000002
        /*0644*/ 	.word	0x00031c40
        /*0648*/ 	.short	0x010a
        /*064a*/ 	.byte	0x3f
	.zero		1


	//   ....[51]....
        /*064c*/ 	.word	0x000129d0
        /*0650*/ 	.word	0x00000008
        /*0654*/ 	.word	0x00000060
        /*0658*/ 	.short	0x010a
        /*065a*/ 	.byte	0x3f
	.zero		1


	//   ....[52]....
        /*065c*/ 	.word	0x00012fd0
        /*0660*/ 	.word	0x00000003
        /*0664*/ 	.word	0x00031c60
        /*0668*/ 	.short	0x010a
        /*066a*/ 	.byte	0x3f
	.zero		1


	//   ....[53]....
        /*066c*/ 	.word	0x00013650
        /*0670*/ 	.word	0x00000007
        /*0674*/ 	.word	0x00031c20
        /*0678*/ 	.short	0x010a
        /*067a*/ 	.byte	0x3f
	.zero		1


	//   ....[54]....
        /*067c*/ 	.word	0x00013810
        /*0680*/ 	.word	0x00000005
        /*0684*/ 	.word	0x00000000
        /*0688*/ 	.short	0x010a
        /*068a*/ 	.byte	0x3f
	.zero		1


	//   ....[55]....
        /*068c*/ 	.word	0x00013880
        /*0690*/ 	.word	0x00000003
        /*0694*/ 	.word	0x00000000
        /*0698*/ 	.short	0x010a
        /*069a*/ 	.byte	0x3f
	.zero		1


	//   ....[56]....
        /*069c*/ 	.word	0x000138e0
        /*06a0*/ 	.word	0x00000005
        /*06a4*/ 	.word	0x00000000
        /*06a8*/ 	.short	0x010a
        /*06aa*/ 	.byte	0x3f
	.zero		1


	//   ....[57]....
        /*06ac*/ 	.word	0x00013910
        /*06b0*/ 	.word	0x00000003
        /*06b4*/ 	.word	0x00000000
        /*06b8*/ 	.short	0x010a
        /*06ba*/ 	.byte	0x3f
	.zero		1


	//   ....[58]....
        /*06bc*/ 	.word	0x00013980
        /*06c0*/ 	.word	0x00000003
        /*06c4*/ 	.word	0x00031c00
        /*06c8*/ 	.short	0x010a
        /*06ca*/ 	.byte	0x3f
	.zero		1


	//   ....[59]....
        /*06cc*/ 	.word	0x000139d0
        /*06d0*/ 	.word	0x00000003
        /*06d4*/ 	.word	0x00031c30
        /*06d8*/ 	.short	0x010a
        /*06da*/ 	.byte	0x3f
	.zero		1


	//   ....[60]....
        /*06dc*/ 	.word	0x00013a30
        /*06e0*/ 	.word	0x00000005
        /*06e4*/ 	.word	0x00031c30
        /*06e8*/ 	.short	0x010a
        /*06ea*/ 	.byte	0x3f
	.zero		1


	//   ....[61]....
        /*06ec*/ 	.word	0x00013a90
        /*06f0*/ 	.word	0x00000005
        /*06f4*/ 	.word	0x00031c50
        /*06f8*/ 	.short	0x010a
        /*06fa*/ 	.byte	0x3f
	.zero		1


	//   ....[62]....
        /*06fc*/ 	.word	0x00013af0
        /*0700*/ 	.word	0x00000005
        /*0704*/ 	.word	0x00031c30
        /*0708*/ 	.short	0x010a
        /*070a*/ 	.byte	0x3f
	.zero		1


	//   ....[63]....
        /*070c*/ 	.word	0x00013b50
        /*0710*/ 	.word	0x00000005
        /*0714*/ 	.word	0x00031c50
        /*0718*/ 	.short	0x010a
        /*071a*/ 	.byte	0x3f
	.zero		1


	//   ....[64]....
        /*071c*/ 	.word	0x00013bb0
        /*0720*/ 	.word	0x00000007
        /*0724*/ 	.word	0x00031c50
        /*0728*/ 	.short	0x010a
        /*072a*/ 	.byte	0x3f
	.zero		1


	//   ....[65]....
        /*072c*/ 	.word	0x00013d00
        /*0730*/ 	.word	0x00000003
        /*0734*/ 	.word	0x00031c40
        /*0738*/ 	.short	0x010a
        /*073a*/ 	.byte	0x3f
	.zero		1


	//   ....[66]....
        /*073c*/ 	.word	0x000145e0
        /*0740*/ 	.word	0x00000011
        /*0744*/ 	.word	0x00031c20
        /*0748*/ 	.short	0x010a
        /*074a*/ 	.byte	0x3f
	.zero		1


	//   ....[67]....
        /*074c*/ 	.word	0x00014630
        /*0750*/ 	.word	0x00000002
        /*0754*/ 	.word	0x00031c40
        /*0758*/ 	.short	0x010a
        /*075a*/ 	.byte	0x3f
	.zero		1


	//   ....[68]....
        /*075c*/ 	.word	0x00014680
        /*0760*/ 	.word	0x00000003
        /*0764*/ 	.word	0x00000060
        /*0768*/ 	.short	0x010a
        /*076a*/ 	.byte	0x3f
	.zero		1


	//   ....[69]....
        /*076c*/ 	.word	0x000146d0
        /*0770*/ 	.word	0x00000003
        /*0774*/ 	.word	0x00031c40
        /*0778*/ 	.short	0x010a
        /*077a*/ 	.byte	0x3f
	.zero		1


	//   ....[70]....
        /*077c*/ 	.word	0x00014720
        /*0780*/ 	.word	0x0000000c
        /*0784*/ 	.word	0x00000060
        /*0788*/ 	.short	0x010a
        /*078a*/ 	.byte	0x3f
	.zero		1


	//   ....[71]....
        /*078c*/ 	.word	0x00014770
        /*0790*/ 	.word	0x00000002
        /*0794*/ 	.word	0x00031c40
        /*0798*/ 	.short	0x010a
        /*079a*/ 	.byte	0x3f
	.zero		1


	//   ....[72]....
        /*079c*/ 	.word	0x000147c0
        /*07a0*/ 	.word	0x00000008
        /*07a4*/ 	.word	0x00000060
        /*07a8*/ 	.short	0x010a
        /*07aa*/ 	.byte	0x3f
	.zero		1


	//   ....[73]....
        /*07ac*/ 	.word	0x00014810
        /*07b0*/ 	.word	0x00000003
        /*07b4*/ 	.word	0x00031c60
        /*07b8*/ 	.short	0x010a
        /*07ba*/ 	.byte	0x3f
	.zero		1


	//   ....[74]....
        /*07bc*/ 	.word	0x00014900
        /*07c0*/ 	.word	0x00000007
        /*07c4*/ 	.word	0x00031c20
        /*07c8*/ 	.short	0x010a
        /*07ca*/ 	.byte	0x3f
	.zero		1


	//   ....[75]....
        /*07cc*/ 	.word	0x00014aa0
        /*07d0*/ 	.word	0x00000005
        /*07d4*/ 	.word	0x00000000
        /*07d8*/ 	.short	0x010a
        /*07da*/ 	.byte	0x3f
	.zero		1


	//   ....[76]....
        /*07dc*/ 	.word	0x00014af0
        /*07e0*/ 	.word	0x00000003
        /*07e4*/ 	.word	0x00000000
        /*07e8*/ 	.short	0x010a
        /*07ea*/ 	.byte	0x3f
	.zero		1


	//   ....[77]....
        /*07ec*/ 	.word	0x00014b40
        /*07f0*/ 	.word	0x00000005
        /*07f4*/ 	.word	0x00000000
        /*07f8*/ 	.short	0x010a
        /*07fa*/ 	.byte	0x3f
	.zero		1


	//----- nvinfo : EIATTR_NUM_MBARRIERS
	.align		4
.L_267:
        /*07fc*/ 	.byte	0x03, 0x38
        /*07fe*/ 	.short	0x0016


	//----- nvinfo : EIATTR_EXIT_INSTR_OFFSETS
	.align		4
        /*0800*/ 	.byte	0x04, 0x1c
        /*0802*/ 	.short	(.L_269 - .L_268)


	//   ....[0]....
.L_268:
        /*0804*/ 	.word	0x00000a50


	//   ....[1]....
        /*0808*/ 	.word	0x0000ee00


	//   ....[2]....
        /*080c*/ 	.word	0x00013960


	//----- nvinfo : EIATTR_MAX_THREADS
	.align		4
.L_269:
        /*0810*/ 	.byte	0x04, 0x05
        /*0812*/ 	.short	(.L_271 - .L_270)
.L_270:
        /*0814*/ 	.word	0x00000200
        /*0818*/ 	.word	0x00000001
        /*081c*/ 	.word	0x00000001


	//----- nvinfo : EIATTR_CRS_STACK_SIZE
	.align		4
.L_271:
        /*0820*/ 	.byte	0x04, 0x1e
        /*0822*/ 	.short	(.L_273 - .L_272)
.L_272:
        /*0824*/ 	.word	0x00000000


	//----- nvinfo : EIATTR_CBANK_PARAM_SIZE
	.align		4
.L_273:
        /*0828*/ 	.byte	0x03, 0x19
        /*082a*/ 	.short	0x0af0


	//----- nvinfo : EIATTR_PARAM_CBANK
	.align		4
        /*082c*/ 	.byte	0x04, 0x0a
        /*082e*/ 	.short	(.L_275 - .L_274)
	.align		4
.L_274:
        /*0830*/ 	.word	index@(.nv.constant0._ZN7cutlass13device_kernelIN5flash11enable_sm90INS1_16FlashAttnFwdSm90INS1_25CollectiveMainloopFwdSm90ILi2EN4cute5tupleIJNS5_1CILi1EEES8_S8_EEENS6_IJNS7_ILi192EEENS7_ILi144EEENS7_ILi96EEEEEELi96ENS_6half_tEfNS_4arch4Sm90ELb1ELb0ELb0ELb0ELb0ELb0ELb0ELb0ELb1ELb1ELb0ELb0EEENS1_21CollectiveEpilogueFwdINS6_IJSA_SC_SB_EEES9_SE_SG_Li384ELb0ELb1ELb0ELb0EEENS1_30DynamicPersistentTileSchedulerILi384ELi128ELb0ELb1ELb1EEEEEEEEEvNT_6ParamsE)
        /*0834*/ 	.short	0x0210
        /*0836*/ 	.short	0x0af0


	//----- nvinfo : EIATTR_SW_WAR
	.align		4
.L_275:
        /*0838*/ 	.byte	0x04, 0x36
        /*083a*/ 	.short	(.L_277 - .L_276)
.L_276:
        /*083c*/ 	.word	0x00000008
.L_277:


//--------------------- .nv.info._ZN7cutlass13device_kernelIN5flash11enable_sm90INS1_16FlashAttnFwdSm90INS1_25CollectiveMainloopFwdSm90ILi2EN4cute5tupleIJNS5_1CILi1EEES8_S8_EEENS6_IJNS7_ILi192EEENS7_ILi144EEENS7_ILi96EEEEEELi96ENS_6half_tEfNS_4arch4Sm90ELb1ELb0ELb0ELb1ELb0ELb0ELb0ELb0ELb1ELb1ELb0ELb0EEENS1_21CollectiveEpilogueFwdINS6_IJSA_SC_SB_EEES9_SE_SG_Li384ELb1ELb1ELb0ELb0EEENS1_36VarlenDynamicPersistentTileSchedulerILi192ELi144ELi384ELi128ELb0ELb1ELb1ELb1ELb1ELb1EEEEEEEEEvNT_6ParamsE --------------------------
	.section	.nv.info._ZN7cutlass13device_kernelIN5flash11enable_sm90INS1_16FlashAttnFwdSm90INS1_25CollectiveMainloopFwdSm90ILi2EN4cute5tupleIJNS5_1CILi1EEES8_S8_EEENS6_IJNS7_ILi192EEENS7_ILi144EEENS7_ILi96EEEEEELi96ENS_6half_tEfNS_4arch4Sm90ELb1ELb0ELb0ELb1ELb0ELb0ELb0ELb0ELb1ELb1ELb0ELb0EEENS1_21CollectiveEpilogueFwdINS6_IJSA_SC_SB_EEES9_SE_SG_Li384ELb1ELb1ELb0ELb0EEENS1_36VarlenDynamicPersistentTileSchedulerILi192ELi144ELi384ELi128ELb0ELb1ELb1ELb1ELb1ELb1EEEEEEEEEvNT_6ParamsE,"",@"SHT_CUDA_INFO"
	.sectionflags	@""
	.align	4


	//----- nvinfo : EIATTR_CUDA_API_VERSION
	.align		4
        /*0000*/ 	.byte	0x04, 0x37
        /*0002*/ 	.short	(.L_279 - .L_278)
.L_278:
        /*0004*/ 	.word	0x00000082


	//----- nvinfo : EIATTR_KPARAM_INFO
	.align		4
.L_279:
        /*0008*/ 	.byte	0x04, 0x17
        /*000a*/ 	.short	(.L_281 - .L_280)
.L_280:
        /*000c*/ 	.word	0x00000000
        /*0010*/ 	.short	0x0000
        /*0012*/ 	.short	0x0070
        /*0014*/ 	.byte	0x00, 0xf0, 0x01, 0x2a


	//----- nvinfo : EIATTR_SPARSE_MMA_MASK
	.align		4
.L_281:
        /*0018*/ 	.byte	0x03, 0x50
        /*001a*/ 	.short	0x0000


	//----- nvinfo : EIATTR_MAXREG_COUNT
	.align		4
        /*001c*/ 	.byte	0x03, 0x1b
        /*001e*/ 	.short	0x0080


	//----- nvinfo : EIATTR_NUM_BARRIERS
	.align		4
        /*0020*/ 	.byte	0x02, 0x4c
        /*0022*/ 	.byte	0x10
	.zero		1


	//----- nvinfo : EIATTR_EXTERNS
	.align		4
        /*0024*/ 	.byte	0x04, 0x0f
        /*0026*/ 	.short	(.L_283 - .L_282)


	//   ....[0]....
	.align		4
.L_282:
        /*0028*/ 	.word	index@(__assertfail)


	//----- nvinfo : EIATTR_ANNOTATIONS
	.align		4
.L_283:
        /*002c*/ 	.byte	0x04, 0x55
        /*002e*/ 	.short	(.L_285 - .L_284)


	//   ....[0]....
.L_284:
        /* <DEDUP_REMOVED lines=23> */


	//----- nvinfo : EIATTR_MERCURY_ISA_VERSION
	.align		4
.L_285:
        /*0188*/ 	.byte	0x03, 0x5f
        /*018a*/ 	.short	0x0101


	//----- nvinfo : EIATTR_UNUSED_LOAD_BYTE_OFFSET
	.align		4
        /*018c*/ 	.byte	0x04, 0x44
        /*018e*/ 	.short	(.L_287 - .L_286)


	//   ....[0]....
.L_286:
        /*0190*/ 	.word	0x00000a60
        /*0194*/ 	.word	0x0000fff0


	//   ....[1]....
        /*0198*/ 	.word	0x0000d8d0
        /*019c*/ 	.word	0x0000fff0


	//----- nvinfo : EIATTR_INT_WARP_WIDE_INSTR_OFFSETS
	.align		4
.L_287:
        /*01a0*/ 	.byte	0x04, 0x31
        /*01a2*/ 	.short	(.L_289 - .L_288)


	//   ....[0]....
.L_288:
        /*01a4*/ 	.word	0x00000130


	//   ....[1]....
        /*01a8*/ 	.word	0x00000170


	//   ....[2]....
        /*01ac*/ 	.word	0x000001e0


	//   ....[3]....
        /*01b0*/ 	.word	0x00010a40


	//   ....[4]....
        /*01b4*/ 	.word	0x00010ae0


	//   ....[5]....
        /*01b8*/ 	.word	0x00014570


	//   ....[6]....
        /*01bc*/ 	.word	0x00014610


	//----- nvinfo : EIATTR_COOP_GROUP_MASK_REGIDS
	.align		4
.L_289:
        /*01c0*/ 	.byte	0x04, 0x29
        /*01c2*/ 	.short	(.L_291 - .L_290)


	//   ....[0]....
.L_290:
        /*01c4*/ 	.word	0xffffffff


	//   ....[1]....
        /*01c8*/ 	.word	0xffffffff


	//   ....[2]....
        /*01cc*/ 	.word	0xffffffff


	//   ....[3]....
        /*01d0*/ 	.word	0xffffffff


	//   ....[4]....
        /*01d4*/ 	.word	0xffffffff


	//   ....[5]....
        /*01d8*/ 	.word	0xffffffff


	//   ....[6]....
        /*01dc*/ 	.word	0xffffffff


	//   ....[7]....
        /*01e0*/ 	.word	0xffffffff


	//   ....[8]....
        /*01e4*/ 	.word	0xffffffff


	//   ....[9]....
        /*01e8*/ 	.word	0xffffffff


	//   ....[10]....
        /*01ec*/ 	.word	0xffffffff


	//   ....[11]....
        /*01f0*/ 	.word	0xffffffff


	//   ....[12]....
        /*01f4*/ 	.word	0xffffffff


	//   ....[13]....
        /*01f8*/ 	.word	0xffffffff


	//   ....[14]....
        /*01fc*/ 	.word	0xffffffff


	//   ....[15]....
        /*0200*/ 	.word	0xffffffff


	//   ....[16]....
        /*0204*/ 	.word	0xffffffff


	//   ....[17]....
        /*0208*/ 	.word	0xffffffff


	//   ....[18]....
        /*020c*/ 	.word	0xffffffff


	//   ....[19]....
        /*0210*/ 	.word	0xffffffff


	//   ....[20]....
        /*0214*/ 	.word	0xffffffff


	//   ....[21]....
        /*0218*/ 	.word	0xffffffff


	//   ....[22]....
        /*021c*/ 	.word	0xffffffff


	//   ....[23]....
        /*0220*/ 	.word	0xffffffff


	//   ....[24]....
        /*0224*/ 	.word	0xffffffff


	//   ....[25]....
        /*0228*/ 	.word	0xffffffff


	//   ....[26]....
        /*022c*/ 	.word	0xffffffff


	//   ....[27]....
        /*0230*/ 	.word	0xffffffff


	//   ....[28]....
        /*0234*/ 	.word	0xffffffff


	//   ....[29]....
        /*0238*/ 	.word	0xffffffff


	//   ....[30]....
        /*023c*/ 	.word	0xffffffff


	//   ....[31]....
        /*0240*/ 	.word	0xffffffff


	//   ....[32]....
        /*0244*/ 	.word	0xffffffff


	//   ....[33]....
        /*0248*/ 	.word	0xffffffff


	//   ....[34]....
        /*024c*/ 	.word	0xffffffff


	//   ....[35]....
        /*0250*/ 	.word	0xffffffff


	//   ....[36]....
        /*0254*/ 	.word	0xffffffff


	//   ....[37]....
        /*0258*/ 	.word	0xffffffff


	//   ....[38]....
        /*025c*/ 	.word	0xffffffff


	//   ....[39]....
        /*0260*/ 	.word	0xffffffff


	//   ....[40]....
        /*0264*/ 	.word	0xffffffff


	//   ....[41]....
        /*0268*/ 	.word	0xffffffff


	//   ....[42]....
        /*026c*/ 	.word	0xffffffff


	//   ....[43]....
        /*0270*/ 	.word	0xffffffff


	//   ....[44]....
        /*0274*/ 	.word	0xffffffff


	//   ....[45]....
        /*0278*/ 	.word	0xffffffff


	//   ....[46]....
        /*027c*/ 	.word	0xffffffff


	//   ....[47]....
        /*0280*/ 	.word	0xffffffff


	//   ....[48]....
        /*0284*/ 	.word	0xffffffff


	//   ....[49]....
        /*0288*/ 	.word	0xffffffff


	//   ....[50]....
        /*028c*/ 	.word	0xffffffff


	//   ....[51]....
        /*0290*/ 	.word	0xffffffff


	//   ....[52]....
        /*0294*/ 	.word	0xffffffff


	//   ....[53]....
        /*0298*/ 	.word	0xffffffff


	//   ....[54]....
        /*029c*/ 	.word	0xffffffff


	//   ....[55]....
        /*02a0*/ 	.word	0xffffffff


	//   ....[56]....
        /*02a4*/ 	.word	0xffffffff


	//   ....[57]....
        /*02a8*/ 	.word	0xffffffff


	//   ....[58]....
        /*02ac*/ 	.word	0xffffffff


	//   ....[59]....
        /*02b0*/ 	.word	0xffffffff


	//   ....[60]....
        /*02b4*/ 	.word	0xffffffff


	//   ....[61]....
        /*02b8*/ 	.word	0xffffffff


	//   ....[62]....
        /*02bc*/ 	.word	0xffffffff


	//   ....[63]....
        /*02c0*/ 	.word	0xffffffff


	//   ....[64]....
        /*02c4*/ 	.word	0xffffffff


	//   ....[65]....
        /*02c8*/ 	.word	0xffffffff


	//   ....[66]....
        /*02cc*/ 	.word	0xffffffff


	//   ....[67]....
        /*02d0*/ 	.word	0xffffffff


	//   ....[68]....
        /*02d4*/ 	.word	0xffffffff


	//   ....[69]....
        /*02d8*/ 	.word	0xffffffff


	//   ....[70]....
        /*02dc*/ 	.word	0xffffffff


	//   ....[71]....
        /*02e0*/ 	.word	0xffffffff


	//   ....[72]....
        /*02e4*/ 	.word	0xffffffff


	//   ....[73]....
        /*02e8*/ 	.word	0xffffffff


	//   ....[74]....
        /*02ec*/ 	.word	0xffffffff


	//   ....[75]....
        /*02f0*/ 	.word	0xffffffff


	//   ....[76]....
        /*02f4*/ 	.word	0xffffffff


	//   ....[77]....
        /*02f8*/ 	.word	0xffffffff


	//   ....[78]....
        /*02fc*/ 	.word	0xffffffff


	//   ....[79]....
        /*0300*/ 	.word	0xffffffff


	//   ....[80]....
        /*0304*/ 	.word	0xffffffff


	//   ....[81]....
        /*0308*/ 	.word	0xffffffff


	//   ....[82]....
        /*030c*/ 	.word	0xffffffff


	//   ....[83]....
        /*0310*/ 	.word	0xffffffff


	//   ....[84]....
        /*0314*/ 	.word	0xffffffff


	//   ....[85]....
        /*0318*/ 	.word	0xffffffff


	//   ....[86]....
        /*031c*/ 	.word	0xffffffff


	//   ....[87]....
        /*0320*/ 	.word	0xffffffff


	//   ....[88]....
        /*0324*/ 	.word	0xffffffff


	//   ....[89]....
        /*0328*/ 	.word	0xffffffff


	//   ....[90]....
        /*032c*/ 	.word	0x0500000f


	//   ....[91]....
        /*0330*/ 	.word	0x0500000f


	//   ....[92]....
        /*0334*/ 	.word	0x0500000f


	//   ....[93]....
        /*0338*/ 	.word	0x0500000f


	//   ....[94]....
        /*033c*/ 	.word	0x0500000f


	//   ....[95]....
        /*0340*/ 	.word	0x0500000f


	//   ....[96]....
        /*0344*/ 	.word	0x0500000f


	//   ....[97]....
        /*0348*/ 	.word	0x0500000f


	//   ....[98]....
        /*034c*/ 	.word	0x0500000f


	//   ....[99]....
        /*0350*/ 	.word	0x0500000f


	//   ....[100]....
        /*0354*/ 	.word	0x0500000f


	//   ....[101]....
        /*0358*/ 	.word	0x0500000f


	//   ....[102]....
        /*035c*/ 	.word	0x0500000f


	//   ....[103]....
        /*0360*/ 	.word	0x0500000f


	//   ....[104]....
        /*0364*/ 	.word	0x0500000f


	//   ....[105]....
        /*0368*/ 	.word	0x0500000f


	//   ....[106]....
        /*036c*/ 	.word	0x0500000f


	//   ....[107]....
        /*0370*/ 	.word	0x0500000f


	//   ....[108]....
        /*0374*/ 	.word	0x0500000f


	//   ....[109]....
        /*0378*/ 	.word	0x0500000f


	//   ....[110]....
        /*037c*/ 	.word	0x0500000f


	//   ....[111]....
        /*0380*/ 	.word	0x0500000f


	//   ....[112]....
        /*0384*/ 	.word	0x0500000f


	//   ....[113]....
        /*0388*/ 	.word	0x0500000f


	//   ....[114]....
        /*038c*/ 	.word	0x0500000f


	//   ....[115]....
        /*0390*/ 	.word	0x0500000f


	//   ....[116]....
        /*0394*/ 	.word	0x0500000f


	//   ....[117]....
        /*0398*/ 	.word	0x0500000f


	//   ....[118]....
        /*039c*/ 	.word	0x0500000f


	//   ....[119]....
        /*03a0*/ 	.word	0x0500000f


	//   ....[120]....
        /*03a4*/ 	.word	0x0500000f


	//----- nvinfo : EIATTR_COOP_GROUP_INSTR_OFFSETS
	.align		4
.L_291:
        /*03a8*/ 	.byte	0x04, 0x28
        /*03aa*/ 	.short	(.L_293 - .L_292)


	//   ....[0]....
.L_292:
        /*03ac*/ 	.word	0x00000070


	//   ....[1]....
        /*03b0*/ 	.word	0x00000140


	//   ....[2]....
        /*03b4*/ 	.word	0x00000190


	//   ....[3]....
        /*03b8*/ 	.word	0x000003c0


	//   ....[4]....
        /*03bc*/ 	.word	0x00000520


	//   ....[5]....
        /*03c0*/ 	.word	0x00000640


	//   ....[6]....
        /*03c4*/ 	.word	0x000007a0


	//   ....[7]....
        /*03c8*/ 	.word	0x00001810


	//   ....[8]....
        /*03cc*/ 	.word	0x00002f30


	//   ....[9]....
        /*03d0*/ 	.word	0x00003770


	//   ....[10]....
        /*03d4*/ 	.word	0x00003af0


	//   ....[11]....
        /*03d8*/ 	.word	0x00003bb0


	//   ....[12]....
        /*03dc*/ 	.word	0x00004500


	//   ....[13]....
        /*03e0*/ 	.word	0x00004590


	//   ....[14]....
        /*03e4*/ 	.word	0x00005440


	//   ....[15]....
        /*03e8*/ 	.word	0x00006e40


	//   ....[16]....
        /*03ec*/ 	.word	0x00006e70


	//   ....[17]....
        /*03f0*/ 	.word	0x000076d0


	//   ....[18]....
        /*03f4*/ 	.word	0x000077d0


	//   ....[19]....
        /*03f8*/ 	.word	0x00008240


	//   ....[20]....
        /*03fc*/ 	.word	0x000082e0


	//   ....[21]....
        /*0400*/ 	.word	0x00009640


	//   ....[22]....
        /*0404*/ 	.word	0x0000b2c0


	//   ....[23]....
        /*0408*/ 	.word	0x0000b2f0


	//   ....[24]....
        /*040c*/ 	.word	0x0000b930


	//   ....[25]....
        /*0410*/ 	.word	0x0000b9b0


	//   ....[26]....
        /*0414*/ 	.word	0x0000cde0


	//   ....[27]....
        /*0418*/ 	.word	0x0000cef0


	//   ....[28]....
        /*041c*/ 	.word	0x0000cf50


	//   ....[29]....
        /*0420*/ 	.word	0x0000d080


	//   ....[30]....
        /*0424*/ 	.word	0x0000d0b0


	//   ....[31]....
        /*0428*/ 	.word	0x0000e380


	//   ....[32]....
        /*042c*/ 	.word	0x0000e3c0


	//   ....[33]....
        /*0430*/ 	.word	0x0000e400


	//   ....[34]....
        /*0434*/ 	.word	0x0000e430


	//   ....[35]....
        /*0438*/ 	.word	0x0000e8c0


	//   ....[36]....
        /*043c*/ 	.word	0x0000e8e0


	//   ....[37]....
        /*0440*/ 	.word	0x0000e9f0


	//   ....[38]....
        /*0444*/ 	.word	0x0000ea10


	//   ....[39]....
        /*0448*/ 	.word	0x0000f3d0


	//   ....[40]....
        /*044c*/ 	.word	0x0000f3e0


	//   ....[41]....
        /*0450*/ 	.word	0x0000f4f0


	//   ....[42]....
        /*0454*/ 	.word	0x0000f510


	//   ....[43]....
        /*0458*/ 	.word	0x0000f680


	//   ....[44]....
        /*045c*/ 	.word	0x0000f870


	//   ....[45]....
        /*0460*/ 	.word	0x0000f8a0


	//   ....[46]....
        /*0464*/ 	.word	0x0000f8d0


	//   ....[47]....
        /*0468*/ 	.word	0x0000f900


	//   ....[48]....
        /*046c*/ 	.word	0x0000f930


	//   ....[49]....
        /*0470*/ 	.word	0x0000f960


	//   ....[50]....
        /*0474*/ 	.word	0x0000fae0


	//   ....[51]....
        /*0478*/ 	.word	0x0000fb10


	//   ....[52]....
        /*047c*/ 	.word	0x0000fb40


	//   ....[53]....
        /*0480*/ 	.word	0x0000fb70


	//   ....[54]....
        /*0484*/ 	.word	0x0000fba0


	//   ....[55]....
        /*0488*/ 	.word	0x0000fbd0


	//   ....[56]....
        /*048c*/ 	.word	0x0000fc90


	//   ....[57]....
        /*0490*/ 	.word	0x0000fcf0


	//   ....[58]....
        /*0494*/ 	.word	0x0000fd90


	//   ....[59]....
        /*0498*/ 	.word	0x00010fe0


	//   ....[60]....
        /*049c*/ 	.word	0x00011cd0


	//   ....[61]....
        /*04a0*/ 	.word	0x00011ce0


	//   ....[62]....
        /*04a4*/ 	.word	0x00011d00


	//   ....[63]....
        /*04a8*/ 	.word	0x00011db0


	//   ....[64]....
        /*04ac*/ 	.word	0x00011dd0


	//   ....[65]....
        /*04b0*/ 	.word	0x00011e70


	//   ....[66]....
        /*04b4*/ 	.word	0x00011e90


	//   ....[67]....
        /*04b8*/ 	.word	0x00011ea0


	//   ....[68]....
        /*04bc*/ 	.word	0x00011f30


	//   ....[69]....
        /*04c0*/ 	.word	0x00011f80


	//   ....[70]....
        /*04c4*/ 	.word	0x00011f90


	//   ....[71]....
        /*04c8*/ 	.word	0x00011fc0


	//   ....[72]....
        /*04cc*/ 	.word	0x00014cd0


	//   ....[73]....
        /*04d0*/ 	.word	0x00014d20


	//   ....[74]....
        /*04d4*/ 	.word	0x00014d50


	//   ....[75]....
        /*04d8*/ 	.word	0x00014d80


	//   ....[76]....
        /*04dc*/ 	.word	0x00014d90


	//   ....[77]....
        /*04e0*/ 	.word	0x00014dc0


	//   ....[78]....
        /*04e4*/ 	.word	0x00014df0


	//   ....[79]....
        /*04e8*/ 	.word	0x00014e20


	//   ....[80]....
        /*04ec*/ 	.word	0x00014fb0


	//   ....[81]....
        /*04f0*/ 	.word	0x00014fe0


	//   ....[82]....
        /*04f4*/ 	.word	0x00015010


	//   ....[83]....
        /*04f8*/ 	.word	0x00015040


	//   ....[84]....
        /*04fc*/ 	.word	0x00015070


	//   ....[85]....
        /*0500*/ 	.word	0x000150a0


	//   ....[86]....
        /*0504*/ 	.word	0x00015160


	//   ....[87]....
        /*0508*/ 	.word	0x00015180


	//   ....[88]....
        /*050c*/ 	.word	0x000151f0


	//   ....[89]....
        /*0510*/ 	.word	0x000158a0


	//   ....[90]....
        /*0514*/ 	.word	0x00015e60


	//   ....[91]....
        /*0518*/ 	.word	0x00016010


	//   ....[92]....
        /*051c*/ 	.word	0x00016060


	//   ....[93]....
        /*0520*/ 	.word	0x00016190


	//   ....[94]....
        /*0524*/ 	.word	0x000161e0


	//   ....[95]....
        /*0528*/ 	.word	0x00016300


	//   ....[96]....
        /*052c*/ 	.word	0x00016370


	//   ....[97]....
        /*0530*/ 	.word	0x00016490


	//   ....[98]....
        /*0534*/ 	.word	0x00016500


	//   ....[99]....
        /*0538*/ 	.word	0x000165f0


	//   ....[100]....
        /*053c*/ 	.word	0x00016660


	//   ....[101]....
        /*0540*/ 	.word	0x00016770


	//   ....[102]....
        /*0544*/ 	.word	0x000167c0


	//   ....[103]....
        /*0548*/ 	.word	0x00016ad0


	//   ....[104]....
        /*054c*/ 	.word	0x00016b70


	//   ....[105]....
        /*0550*/ 	.word	0x00016ca0


	//   ....[106]....
        /*0554*/ 	.word	0x00016d10


	//   ....[107]....
        /*0558*/ 	.word	0x00016d80


	//   ....[108]....
        /*055c*/ 	.word	0x00016df0


	//   ....[109]....
        /*0560*/ 	.word	0x00016e60


	//   ....[110]....
        /*0564*/ 	.word	0x00016ee0


	//   ....[111]....
        /*0568*/ 	.word	0x00016f70


	//   ....[112]....
        /*056c*/ 	.word	0x00017000


	//   ....[113]....
        /*0570*/ 	.word	0x00017070


	//   ....[114]....
        /*0574*/ 	.word	0x000170e0


	//   ....[115]....
        /*0578*/ 	.word	0x00017150


	//   ....[116]....
        /*057c*/ 	.word	0x000171d0


	//   ....[117]....
        /*0580*/ 	.word	0x00017240


	//   ....[118]....
        /*0584*/ 	.word	0x000172e0


	//   ....[119]....
        /*0588*/ 	.word	0x00017370


	//   ....[120]....
        /*058c*/ 	.word	0x00017490


	//----- nvinfo : EIATTR_REG_RECONFIG
	.align		4
.L_293:
        /*0590*/ 	.byte	0x01, 0x54
	.zero		2


	//----- nvinfo : EIATTR_SYSCALL_OFFSETS
	.align		4
        /*0594*/ 	.byte	0x04, 0x46
        /*0596*/ 	.short	(.L_295 - .L_294)


	//   ....[0]....
.L_294:
        /*0598*/ 	.word	0x00001a10


	//   ....[1]....
        /*059c*/ 	.word	0x00010c40


	//   ....[2]....
        /*05a0*/ 	.word	0x00010d90


	//   ....[3]....
        /*05a4*/ 	.word	0x00010e80


	//   ....[4]....
        /*05a8*/ 	.word	0x00011740


	//----- nvinfo : EIATTR_MBARRIER_INSTR_OFFSETS
	.align		4
.L_295:
        /*05ac*/ 	.byte	0x04, 0x39
        /*05ae*/ 	.short	(.L_297 - .L_296)


	//   ....[0]....
.L_296:
        /*05b0*/ 	.word	0x00000270
        /*05b4*/ 	.word	0x000000ff
        /*05b8*/ 	.word	0x00031c00
        /*05bc*/ 	.short	0x0100
        /*05be*/ 	.byte	0x08
	.zero		1


	//   ....[1]....
        /*05c0*/ 	.word	0x00000280
        /*05c4*/ 	.word	0x000000ff
        /*05c8*/ 	.word	0x00031c20
        /*05cc*/ 	.short	0x0100
        /*05ce*/ 	.byte	0x08
	.zero		1


	//   ....[2]....
        /*05d0*/ 	.word	0x00000370
        /*05d4*/ 	.word	0x000000ff
        /*05d8*/ 	.word	0x00031c30
        /*05dc*/ 	.short	0x0100
        /*05de*/ 	.byte	0x08
	.zero		1


	//   ....[3]....
        /*05e0*/ 	.word	0x00000380
        /*05e4*/ 	.word	0x000000ff
        /*05e8*/ 	.word	0x00031c40
        /*05ec*/ 	.short	0x0100
        /*05ee*/ 	.byte	0x08
	.zero		1


	//   ....[4]....
        /*05f0*/ 	.word	0x00000390
        /*05f4*/ 	.word	0x000000ff
        /*05f8*/ 	.word	0x00031c38
        /*05fc*/ 	.short	0x0100
        /*05fe*/ 	.byte	0x08
	.zero		1


	//   ....[5]....
        /*0600*/ 	.word	0x000003a0
        /*0604*/ 	.word	0x000000ff
        /*0608*/ 	.word	0x00031c48
        /*060c*/ 	.short	0x0100
        /*060e*/ 	.byte	0x08
	.zero		1


	//   ....[6]....
        /*0610*/ 	.word	0x000004d0
        /*0614*/ 	.word	0x000000ff
        /*0618*/ 	.word	0x00031c50
        /*061c*/ 	.short	0x0100
        /*061e*/ 	.byte	0x08
	.zero		1


	//   ....[7]....
        /*0620*/ 	.word	0x000004e0
        /*0624*/ 	.word	0x000000ff
        /*0628*/ 	.word	0x00031c60
        /*062c*/ 	.short	0x0100
        /*062e*/ 	.byte	0x08
	.zero		1


	//   ....[8]....
        /*0630*/ 	.word	0x000004f0
        /*0634*/ 	.word	0x000000ff
        /*0638*/ 	.word	0x00031c58
        /*063c*/ 	.short	0x0100
        /*063e*/ 	.byte	0x08
	.zero		1


	//   ....[9]....
        /*0640*/ 	.word	0x00000500
        /*0644*/ 	.word	0x000000ff
        /*0648*/ 	.word	0x00031c68
        /*064c*/ 	.short	0x0100
        /*064e*/ 	.byte	0x08
	.zero		1


	//   ....[10]....
        /*0650*/ 	.word	0x000005f0
        /*0654*/ 	.word	0x000000ff
        /*0658*/ 	.word	0x00031c70
        /*065c*/ 	.short	0x0100
        /*065e*/ 	.byte	0x06
	.zero		1


	//   ....[11]....
        /*0660*/ 	.word	0x00000600
        /*0664*/ 	.word	0x000000ff
        /*0668*/ 	.word	0x00031c80
        /*066c*/ 	.short	0x0100
        /*066e*/ 	.byte	0x06
	.zero		1


	//   ....[12]....
        /*0670*/ 	.word	0x00000610
        /*0674*/ 	.word	0x000000ff
        /*0678*/ 	.word	0x00031c78
        /*067c*/ 	.short	0x0100
        /*067e*/ 	.byte	0x06
	.zero		1


	//   ....[13]....
        /*0680*/ 	.word	0x00000620
        /*0684*/ 	.word	0x000000ff
        /*0688*/ 	.word	0x00031c88
        /*068c*/ 	.short	0x0100
        /*068e*/ 	.byte	0x06
	.zero		1


	//   ....[14]....
        /*0690*/ 	.word	0x00000750
        /*0694*/ 	.word	0x000000ff
        /*0698*/ 	.word	0x00031c90
        /*069c*/ 	.short	0x0100
        /*069e*/ 	.byte	0x08
	.zero		1


	//   ....[15]....
        /*06a0*/ 	.word	0x00000760
        /*06a4*/ 	.word	0x000000ff
        /*06a8*/ 	.word	0x00031ca0
        /*06ac*/ 	.short	0x0100
        /*06ae*/ 	.byte	0x08
	.zero		1


	//   ....[16]....
        /*06b0*/ 	.word	0x00000770
        /*06b4*/ 	.word	0x000000ff
        /*06b8*/ 	.word	0x00031c98
        /*06bc*/ 	.short	0x0100
        /*06be*/ 	.byte	0x08
	.zero		1


	//   ....[17]....
        /*06c0*/ 	.word	0x00000780
        /*06c4*/ 	.word	0x000000ff
        /*06c8*/ 	.word	0x00031ca8
        /*06cc*/ 	.short	0x0100
        /*06ce*/ 	.byte	0x08
	.zero		1


	//   ....[18]....
        /*06d0*/ 	.word	0x000008b0
        /*06d4*/ 	.word	0x000000ff
        /*06d8*/ 	.word	0x00031cb0
        /*06dc*/ 	.short	0x0100
        /*06de*/ 	.byte	0x08
	.zero		1


	//   ....[19]....
        /*06e0*/ 	.word	0x000008c0
        /*06e4*/ 	.word	0x000000ff
        /*06e8*/ 	.word	0x00031cc0
        /*06ec*/ 	.short	0x0100
        /*06ee*/ 	.byte	0x08
	.zero		1


	//   ....[20]....
        /*06f0*/ 	.word	0x000008d0
        /*06f4*/ 	.word	0x000000ff
        /*06f8*/ 	.word	0x00031cb8
        /*06fc*/ 	.short	0x0100
        /*06fe*/ 	.byte	0x08
	.zero		1


	//   ....[21]....
        /*0700*/ 	.word	0x000008e0
        /*0704*/ 	.word	0x000000ff
        /*0708*/ 	.word	0x00031cc8
        /*070c*/ 	.short	0x0100
        /*070e*/ 	.byte	0x08
	.zero		1


	//   ....[22]....
        /*0710*/ 	.word	0x00001ab0
        /*0714*/ 	.word	0x000000ff
        /*0718*/ 	.word	0x00031c00
        /*071c*/ 	.short	0x010a
        /*071e*/ 	.byte	0x25
	.zero		1


	//   ....[23]....
        /*0720*/ 	.word	0x00001b30
        /*0724*/ 	.word	0x00000003
        /*0728*/ 	.word	0x00031c30
        /*072c*/ 	.short	0x010a
        /*072e*/ 	.byte	0x3f
	.zero		1


	//   ....[24]....
        /*0730*/ 	.word	0x00001b90
        /*0734*/ 	.word	0x00000003
        /*0738*/ 	.word	0x00031c30
        /*073c*/ 	.short	0x010a
        /*073e*/ 	.byte	0x3f
	.zero		1


	//   ....[25]....
        /*0740*/ 	.word	0x00004610
        /*0744*/ 	.word	0x0000000b
        /*0748*/ 	.word	0x00000000
        /*074c*/ 	.short	0x0101
        /*074e*/ 	.byte	0x3f
	.zero		1


	//   ....[26]....
        /*0750*/ 	.word	0x00005580
        /*0754*/ 	.word	0x000000ff
        /*0758*/ 	.word	0x00031c30
        /*075c*/ 	.short	0x010a
        /*075e*/ 	.byte	0x04
	.zero		1


	//   ....[27]....
        /*0760*/ 	.word	0x000055c0
        /*0764*/ 	.word	0x000000ff
        /*0768*/ 	.word	0x00031c30
        /*076c*/ 	.short	0x010a
        /*076e*/ 	.byte	0x04
	.zero		1


	//   ....[28]....
        /*0770*/ 	.word	0x00006c50
        /*0774*/ 	.word	0x000000ff
        /*0778*/ 	.word	0x00031c50
        /*077c*/ 	.short	0x010a
        /*077e*/ 	.byte	0x04
	.zero		1


	//   ....[29]....
        /*0780*/ 	.word	0x00006c90
        /*0784*/ 	.word	0x000000ff
        /*0788*/ 	.word	0x00031c50
        /*078c*/ 	.short	0x010a
        /*078e*/ 	.byte	0x04
	.zero		1


	//   ....[30]....
        /*0790*/ 	.word	0x00008a30
        /*0794*/ 	.word	0x0000004b
        /*0798*/ 	.word	0x00000000
        /*079c*/ 	.short	0x0101
        /*079e*/ 	.byte	0x3f
	.zero		1


	//   ....[31]....
        /*07a0*/ 	.word	0x00008ac0
        /*07a4*/ 	.word	0x00000049
        /*07a8*/ 	.word	0x00000000
        /*07ac*/ 	.short	0x0101
        /*07ae*/ 	.byte	0x3f
	.zero		1


	//   ....[32]....
        /*07b0*/ 	.word	0x000097b0
        /*07b4*/ 	.word	0x000000ff
        /*07b8*/ 	.word	0x00031c30
        /*07bc*/ 	.short	0x010a
        /*07be*/ 	.byte	0x04
	.zero		1


	//   ....[33]....
        /*07c0*/ 	.word	0x000097f0
        /*07c4*/ 	.word	0x000000ff
        /*07c8*/ 	.word	0x00031c30
        /*07cc*/ 	.short	0x010a
        /*07ce*/ 	.byte	0x04
	.zero		1


	//   ....[34]....
        /*07d0*/ 	.word	0x0000ae80
        /*07d4*/ 	.word	0x000000ff
        /*07d8*/ 	.word	0x00031c50
        /*07dc*/ 	.short	0x010a
        /*07de*/ 	.byte	0x04
	.zero		1


	//   ....[35]....
        /*07e0*/ 	.word	0x0000aec0
        /*07e4*/ 	.word	0x000000ff
        /*07e8*/ 	.word	0x00031c50
        /*07ec*/ 	.short	0x010a
        /*07ee*/ 	.byte	0x04
	.zero		1


	//   ....[36]....
        /*07f0*/ 	.word	0x0000c1f0
        /*07f4*/ 	.word	0x00000087
        /*07f8*/ 	.word	0x00000000
        /*07fc*/ 	.short	0x0101
        /*07fe*/ 	.byte	0x3f
	.zero		1


	//   ....[37]....
        /*0800*/ 	.word	0x0000c340
        /*0804*/ 	.word	0x00000008
        /*0808*/ 	.word	0x00000000
        /*080c*/ 	.short	0x0101
        /*080e*/ 	.byte	0x3f
	.zero		1


	//   ....[38]....
        /*0810*/ 	.word	0x0000ce60
        /*0814*/ 	.word	0x000000ff
        /*0818*/ 	.word	0x00031c50
        /*081c*/ 	.short	0x010a
        /*081e*/ 	.byte	0x06
	.zero		1


	//   ....[39]....
        /*0820*/ 	.word	0x0000cea0
        /*0824*/ 	.word	0x000000ff
        /*0828*/ 	.word	0x00031c50
        /*082c*/ 	.short	0x010a
        /*082e*/ 	.byte	0x06
	.zero		1


	//   ....[40]....
        /*0830*/ 	.word	0x0000d570
        /*0834*/ 	.word	0x00000008
        /*0838*/ 	.word	0x00000000
        /*083c*/ 	.short	0x0101
        /*083e*/ 	.byte	0x3f
	.zero		1


	//   ....[41]....
        /*0840*/ 	.word	0x0000e840
        /*0844*/ 	.word	0x000000ff
        /*0848*/ 	.word	0x00000000
        /*084c*/ 	.short	0x0101
        /*084e*/ 	.byte	0x04
	.zero		1


	//   ....[42]....
        /*0850*/ 	.word	0x000111f0
        /*0854*/ 	.word	0x00000000
        /*0858*/ 	.word	0x00031c40
        /*085c*/ 	.short	0x010a
        /*085e*/ 	.byte	0x3f
	.zero		1


	//   ....[43]....
        /*0860*/ 	.word	0x00012140
        /*0864*/ 	.word	0x00000016
        /*0868*/ 	.word	0x00031c00
        /*086c*/ 	.short	0x0107
        /*086e*/ 	.byte	0x3f
	.zero		1


	//   ....[44]....
        /*0870*/ 	.word	0x00012240
        /*0874*/ 	.word	0x00000016
        /*0878*/ 	.word	0x00031c00
        /*087c*/ 	.short	0x0101
        /*087e*/ 	.byte	0x3f
	.zero		1


	//   ....[45]....
        /*0880*/ 	.word	0x00012260
        /*0884*/ 	.word	0x00000016
        /*0888*/ 	.word	0x00031c20
        /*088c*/ 	.short	0x010a
        /*088e*/ 	.byte	0x3f
	.zero		1


	//   ....[46]....
        /*0890*/ 	.word	0x00012570
        /*0894*/ 	.word	0x00000003
        /*0898*/ 	.word	0x00031c40
        /*089c*/ 	.short	0x010a
        /*089e*/ 	.byte	0x3f
	.zero		1


	//   ....[47]....
        /*08a0*/ 	.word	0x000129f0
        /*08a4*/ 	.word	0x00000003
        /*08a8*/ 	.word	0x00000060
        /*08ac*/ 	.short	0x010a
        /*08ae*/ 	.byte	0x3f
	.zero		1


	//   ....[48]....
        /*08b0*/ 	.word	0x00013110
        /*08b4*/ 	.word	0x00000003
        /*08b8*/ 	.word	0x00031c40
        /*08bc*/ 	.short	0x010a
        /*08be*/ 	.byte	0x3f
	.zero		1


	//   ....[49]....
        /*08c0*/ 	.word	0x00013590
        /*08c4*/ 	.word	0x0000000c
        /*08c8*/ 	.word	0x00000060
        /*08cc*/ 	.short	0x010a
        /*08ce*/ 	.byte	0x3f
	.zero		1


	//   ....[50]....
        /*08d0*/ 	.word	0x00013c00
        /*08d4*/ 	.word	0x00000002
        /*08d8*/ 	.word	0x00031c40
        /*08dc*/ 	.short	0x010a
        /*08de*/ 	.byte	0x3f
	.zero		1


	//   ....[51]....
        /*08e0*/ 	.word	0x00014090
        /*08e4*/ 	.word	0x00000008
        /*08e8*/ 	.word	0x00000060
        /*08ec*/ 	.short	0x010a
        /*08ee*/ 	.byte	0x3f
	.zero		1


	//   ....[52]....
        /*08f0*/ 	.word	0x000146c0
        /*08f4*/ 	.word	0x00000003
        /*08f8*/ 	.word	0x00031c60
        /*08fc*/ 	.short	0x010a
        /*08fe*/ 	.byte	0x3f
	.zero		1


	//   ....[53]....
        /*0900*/ 	.word	0x00015820
        /*0904*/ 	.word	0x00000009
        /*0908*/ 	.word	0x00031c20
        /*090c*/ 	.short	0x010a
        /*090e*/ 	.byte	0x3f
	.zero		1


	//   ....[54]....
        /*0910*/ 	.word	0x000159e0
        /*0914*/ 	.word	0x00000006
        /*0918*/ 	.word	0x00000000
        /*091c*/ 	.short	0x010a
        /*091e*/ 	.byte	0x3f
	.zero		1


	//   ....[55]....
        /*0920*/ 	.word	0x00015a50
        /*0924*/ 	.word	0x00000007
        /*0928*/ 	.word	0x00000000
        /*092c*/ 	.short	0x010a
        /*092e*/ 	.byte	0x3f
	.zero		1


	//   ....[56]....
        /*0930*/ 	.word	0x00015ab0
        /*0934*/ 	.word	0x00000004
        /*0938*/ 	.word	0x00000000
        /*093c*/ 	.short	0x010a
        /*093e*/ 	.byte	0x3f
	.zero		1


	//   ....[57]....
        /*0940*/ 	.word	0x00015ae0
        /*0944*/ 	.word	0x00000005
        /*0948*/ 	.word	0x00000000
        /*094c*/ 	.short	0x010a
        /*094e*/ 	.byte	0x3f
	.zero		1


	//   ....[58]....
        /*0950*/ 	.word	0x00015b50
        /*0954*/ 	.word	0x00000003
        /*0958*/ 	.word	0x00031c00
        /*095c*/ 	.short	0x010a
        /*095e*/ 	.byte	0x3f
	.zero		1


	//   ....[59]....
        /*0960*/ 	.word	0x00015ba0
        /*0964*/ 	.word	0x00000003
        /*0968*/ 	.word	0x00031c30
        /*096c*/ 	.short	0x010a
        /*096e*/ 	.byte	0x3f
	.zero		1


	//   ....[60]....
        /*0970*/ 	.word	0x00015c00
        /*0974*/ 	.word	0x00000005
        /*0978*/ 	.word	0x00031c30
        /*097c*/ 	.short	0x010a
        /*097e*/ 	.byte	0x3f
	.zero		1


	//   ....[61]....
        /*0980*/ 	.word	0x00015c60
        /*0984*/ 	.word	0x00000005
        /*0988*/ 	.word	0x00031c50
        /*098c*/ 	.short	0x010a
        /*098e*/ 	.byte	0x3f
	.zero		1


	//   ....[62]....
        /*0990*/ 	.word	0x00015cc0
        /*0994*/ 	.word	0x00000005
        /*0998*/ 	.word	0x00031c30
        /*099c*/ 	.short	0x010a
        /*099e*/ 	.byte	0x3f
	.zero		1


	//   ....[63]....
        /*09a0*/ 	.word	0x00015d20
        /*09a4*/ 	.word	0x00000005
        /*09a8*/ 	.word	0x00031c50
        /*09ac*/ 	.short	0x010a
        /*09ae*/ 	.byte	0x3f
	.zero		1


	//   ....[64]....
        /*09b0*/ 	.word	0x00015d80
        /*09b4*/ 	.word	0x00000007
        /*09b8*/ 	.word	0x00031c50
        /*09bc*/ 	.short	0x010a
        /*09be*/ 	.byte	0x3f
	.zero		1


	//   ....[65]....
        /*09c0*/ 	.word	0x00015f20
        /*09c4*/ 	.word	0x00000000
        /*09c8*/ 	.word	0x00031c40
        /*09cc*/ 	.short	0x010a
        /*09ce*/ 	.byte	0x3f
	.zero		1


	//   ....[66]....
        /*09d0*/ 	.word	0x000167f0
        /*09d4*/ 	.word	0x00000016
        /*09d8*/ 	.word	0x00031c20
        /*09dc*/ 	.short	0x010a
        /*09de*/ 	.byte	0x3f
	.zero		1


	//   ....[67]....
        /*09e0*/ 	.word	0x00016840
        /*09e4*/ 	.word	0x00000003
        /*09e8*/ 	.word	0x00031c40
        /*09ec*/ 	.short	0x010a
        /*09ee*/ 	.byte	0x3f
	.zero		1


	//   ....[68]....
        /*09f0*/ 	.word	0x00016890
        /*09f4*/ 	.word	0x00000003
        /*09f8*/ 	.word	0x00000060
        /*09fc*/ 	.short	0x010a
        /*09fe*/ 	.byte	0x3f
	.zero		1


	//   ....[69]....
        /*0a00*/ 	.word	0x000168e0
        /*0a04*/ 	.word	0x00000003
        /*0a08*/ 	.word	0x00031c40
        /*0a0c*/ 	.short	0x010a
        /*0a0e*/ 	.byte	0x3f
	.zero		1


	//   ....[70]....
        /*0a10*/ 	.word	0x00016930
        /*0a14*/ 	.word	0x0000000c
        /*0a18*/ 	.word	0x00000060
        /*0a1c*/ 	.short	0x010a
        /*0a1e*/ 	.byte	0x3f
	.zero		1


	//   ....[71]....
        /*0a20*/ 	.word	0x00016980
        /*0a24*/ 	.word	0x00000002
        /*0a28*/ 	.word	0x00031c40
        /*0a2c*/ 	.short	0x010a
        /*0a2e*/ 	.byte	0x3f
	.zero		1


	//   ....[72]....
        /*0a30*/ 	.word	0x000169d0
        /*0a34*/ 	.word	0x00000008
        /*0a38*/ 	.word	0x00000060
        /*0a3c*/ 	.short	0x010a
        /*0a3e*/ 	.byte	0x3f
	.zero		1


	//   ....[73]....
        /*0a40*/ 	.word	0x00016a20
        /*0a44*/ 	.word	0x00000003
        /*0a48*/ 	.word	0x00031c60
        /*0a4c*/ 	.short	0x010a
        /*0a4e*/ 	.byte	0x3f
	.zero		1


	//   ....[74]....
        /*0a50*/ 	.word	0x000173b0
        /*0a54*/ 	.word	0x00000009
        /*0a58*/ 	.word	0x00031c20
        /*0a5c*/ 	.short	0x010a
        /*0a5e*/ 	.byte	0x3f
	.zero		1


	//   ....[75]....
        /*0a60*/ 	.word	0x00017550
        /*0a64*/ 	.word	0x00000006
        /*0a68*/ 	.word	0x00000000
        /*0a6c*/ 	.short	0x010a
        /*0a6e*/ 	.byte	0x3f
	.zero		1


	//   ....[76]....
        /*0a70*/ 	.word	0x000175a0
        /*0a74*/ 	.word	0x00000007
        /*0a78*/ 	.word	0x00000000
        /*0a7c*/ 	.short	0x010a
        /*0a7e*/ 	.byte	0x3f
	.zero		1


	//   ....[77]....
        /*0a80*/ 	.word	0x000175f0
        /*0a84*/ 	.word	0x00000004
        /*0a88*/ 	.word	0x00000000
        /*0a8c*/ 	.short	0x010a
        /*0a8e*/ 	.byte	0x3f
	.zero		1


	//----- nvinfo : EIATTR_NUM_MBARRIERS
	.align		4
.L_297:
        /*0a90*/ 	.byte	0x03, 0x38
        /*0a92*/ 	.short	0x0016


	//----- nvinfo : EIATTR_EXIT_INSTR_OFFSETS
	.align		4
        /*0a94*/ 	.byte	0x04, 0x1c
        /*0a96*/ 	.short	(.L_299 - .L_298)


	//   ....[0]....
.L_298:
        /*0a98*/ 	.word	0x00000a90


	//   ....[1]....
        /*0a9c*/ 	.word	0x0000f640


	//   ....[2]....
        /*0aa0*/ 	.word	0x00015b30


	//----- nvinfo : EIATTR_MAX_THREADS
	.align		4
.L_299:
        /*0aa4*/ 	.byte	0x04, 0x05
        /*0aa6*/ 	.short	(.L_301 - .L_300)
.L_300:
        /*0aa8*/ 	.word	0x00000200
        /*0aac*/ 	.word	0x00000001
        /*0ab0*/ 	.word	0x00000001


	//----- nvinfo : EIATTR_CRS_STACK_SIZE
	.align		4
.L_301:
        /*0ab4*/ 	.byte	0x04, 0x1e
        /*0ab6*/ 	.short	(.L_303 - .L_302)
.L_302:
        /*0ab8*/ 	.word	0x00000000


	//----- nvinfo : EIATTR_CBANK_PARAM_SIZE
	.align		4
.L_303:
        /*0abc*/ 	.byte	0x03, 0x19
        /*0abe*/ 	.short	0x0af0


	//----- nvinfo : EIATTR_PARAM_CBANK
	.align		4
        /*0ac0*/ 	.byte	0x04, 0x0a
        /*0ac2*/ 	.short	(.L_305 - .L_304)
	.align		4
.L_304:
        /*0ac4*/ 	.word	index@(.nv.constant0._ZN7cutlass13device_kernelIN5flash11enable_sm90INS1_16FlashAttnFwdSm90INS1_25CollectiveMainloopFwdSm90ILi2EN4cute5tupleIJNS5_1CILi1EEES8_S8_EEENS6_IJNS7_ILi192EEENS7_ILi144EEENS7_ILi96EEEEEELi96ENS_6half_tEfNS_4arch4Sm90ELb1ELb0ELb0ELb1ELb0ELb0ELb0ELb0ELb1ELb1ELb0ELb0EEENS1_21CollectiveEpilogueFwdINS6_IJSA_SC_SB_EEES9_SE_SG_Li384ELb1ELb1ELb0ELb0EEENS1_36VarlenDynamicPersistentTileSchedulerILi192ELi144ELi384ELi128ELb0ELb1ELb1ELb1ELb1ELb1EEEEEEEEEvNT_6ParamsE)
        /*0ac8*/ 	.short	0x0210
        /*0aca*/ 	.short	0x0af0


	//----- nvinfo : EIATTR_SW_WAR
	.align		4
.L_305:
        /*0acc*/ 	.byte	0x04, 0x36
        /*0ace*/ 	.short	(.L_307 - .L_306)
.L_306:
        /*0ad0*/ 	.word	0x00000008
.L_307:


//--------------------- .nv.info._ZN7cutlass13device_kernelIN5flash11enable_sm90INS1_16FlashAttnFwdSm90INS1_25CollectiveMainloopFwdSm90ILi2EN4cute5tupleIJNS5_1CILi1EEES8_S8_EEENS6_IJNS7_ILi192EEENS7_ILi144EEENS7_ILi96EEEEEELi96ENS_6half_tEfNS_4arch4Sm90ELb1ELb0ELb0ELb1ELb0ELb1ELb0ELb0ELb1ELb1ELb0ELb0EEENS1_21CollectiveEpilogueFwdINS6_IJSA_SC_SB_EEES9_SE_SG_Li384ELb1ELb1ELb0ELb0EEENS1_36VarlenDynamicPersistentTileSchedulerILi192ELi144ELi384ELi128ELb0ELb1ELb1ELb1ELb1ELb1EEEEEEEEEvNT_6ParamsE --------------------------
	.section	.nv.info._ZN7cutlass13device_kernelIN5flash11enable_sm90INS1_16FlashAttnFwdSm90INS1_25CollectiveMainloopFwdSm90ILi2EN4cute5tupleIJNS5_1CILi1EEES8_S8_EEENS6_IJNS7_ILi192EEENS7_ILi144EEENS7_ILi96EEEEEELi96ENS_6half_tEfNS_4arch4Sm90ELb1ELb0ELb0ELb1ELb0ELb1ELb0ELb0ELb1ELb1ELb0ELb0EEENS1_21CollectiveEpilogueFwdINS6_IJSA_SC_SB_EEES9_SE_SG_Li384ELb1ELb1ELb0ELb0EEENS1_36VarlenDynamicPersistentTileSchedulerILi192ELi144ELi384ELi128ELb0ELb1ELb1ELb1ELb1ELb1EEEEEEEEEvNT_6ParamsE,"",@"SHT_CUDA_INFO"
	.sectionflags	@""
	.align	4


	//----- nvinfo : EIATTR_CUDA_API_VERSION
	.align		4
        /*0000*/ 	.byte	0x04, 0x37
        /*0002*/ 	.short	(.L_309 - .L_308)
.L_308:
        /*0004*/ 	.word	0x00000082


	//----- nvinfo : EIATTR_KPARAM_INFO
	.align		4
.L_309:
        /*0008*/ 	.byte	0x04, 0x17
        /*000a*/ 	.short	(.L_311 - .L_310)
.L_310:
        /*000c*/ 	.word	0x00000000
        /*0010*/ 	.short	0x0000
        /*0012*/ 	.short	0x0070
        /*0014*/ 	.byte	0x00, 0xf0, 0x01, 0x2a


	//----- nvinfo : EIATTR_SPARSE_MMA_MASK
	.align		4
.L_311:
        /*0018*/ 	.byte	0x03, 0x50
        /*001a*/ 	.short	0x0000


	//----- nvinfo : EIATTR_MAXREG_COUNT
	.align		4
        /*001c*/ 	.byte	0x03, 0x1b
        /*001e*/ 	.short	0x0080


	//----- nvinfo : EIATTR_NUM_BARRIERS
	.align		4
        /*0020*/ 	.byte	0x02, 0x4c
        /*0022*/ 	.byte	0x10
	.zero		1


	//----- nvinfo : EIATTR_EXTERNS
	.align		4
        /*0024*/ 	.byte	0x04, 0x0f
        /*0026*/ 	.short	(.L_313 - .L_312)


	//   ....[0]....
	.align		4
.L_312:
        /*0028*/ 	.word	index@(__assertfail)


	//----- nvinfo : EIATTR_ANNOTATIONS
	.align		4
.L_313:
        /*002c*/ 	.byte	0x04, 0x55
        /*002e*/ 	.short	(.L_315 - .L_314)


	//   ....[0]....
.L_314:
        /* <DEDUP_REMOVED lines=108> */


	//----- nvinfo : EIATTR_MERCURY_ISA_VERSION
	.align		4
.L_315:
        /*06e0*/ 	.byte	0x03, 0x5f
        /*06e2*/ 	.short	0x0101


	//----- nvinfo : EIATTR_UNUSED_LOAD_BYTE_OFFSET
	.align		4
        /*06e4*/ 	.byte	0x04, 0x44
        /*06e6*/ 	.short	(.L_317 - .L_316)


	//   ....[0]....
.L_316:
        /*06e8*/ 	.word	0x00000b00
        /*06ec*/ 	.word	0x0000fff0


	//   ....[1]....
        /*06f0*/ 	.word	0x000198e0
        /*06f4*/ 	.word	0x0000fff0


	//----- nvinfo : EIATTR_INT_WARP_WIDE_INSTR_OFFSETS
	.align		4
.L_317:
        /*06f8*/ 	.byte	0x04, 0x31
        /*06fa*/ 	.short	(.L_319 - .L_318)


	//   ....[0]....
.L_318:
        /*06fc*/ 	.word	0x00000190


	//   ....[1]....
        /*0700*/ 	.word	0x000001d0


	//   ....[2]....
        /*0704*/ 	.word	0x00000240


	//   ....[3]....
        /*0708*/ 	.word	0x0001dfa0


	//   ....[4]....
        /*070c*/ 	.word	0x0001e030


	//   ....[5]....
        /*0710*/ 	.word	0x00021b20


	//   ....[6]....
        /*0714*/ 	.word	0x00021bb0


	//----- nvinfo : EIATTR_COOP_GROUP_MASK_REGIDS
	.align		4
.L_319:
        /*0718*/ 	.byte	0x04, 0x29
        /*071a*/ 	.short	(.L_321 - .L_320)


	//   ....[0]....
.L_320:
        /*071c*/ 	.word	0xffffffff


	//   ....[1]....
        /*0720*/ 	.word	0xffffffff


	//   ....[2]....
        /*0724*/ 	.word	0xffffffff


	//   ....[3]....
        /*0728*/ 	.word	0xffffffff


	//   ....[4]....
        /*072c*/ 	.word	0xffffffff


	//   ....[5]....
        /*0730*/ 	.word	0xffffffff


	//   ....[6]....
        /*0734*/ 	.word	0xffffffff


	//   ....[7]....
        /*0738*/ 	.word	0xffffffff


	//   ....[8]....
        /*073c*/ 	.word	0xffffffff


	//   ....[9]....
        /*0740*/ 	.word	0xffffffff


	//   ....[10]....
        /*0744*/ 	.word	0xffffffff


	//   ....[11]....
        /*0748*/ 	.word	0xffffffff


	//   ....[12]....
        /*074c*/ 	.word	0xffffffff


	//   ....[13]....
        /*0750*/ 	.word	0xffffffff


	//   ....[14]....
        /*0754*/ 	.word	0xffffffff


	//   ....[15]....
        /*0758*/ 	.word	0xffffffff


	//   ....[16]....
        /*075c*/ 	.word	0xffffffff


	//   ....[17]....
        /*0760*/ 	.word	0xffffffff


	//   ....[18]....
        /*0764*/ 	.word	0xffffffff


	//   ....[19]....
        /*0768*/ 	.word	0xffffffff


	//   ....[20]....
        /*076c*/ 	.word	0xffffffff


	//   ....[21]....
        /*0770*/ 	.word	0xffffffff


	//   ....[22]....
        /*0774*/ 	.word	0xffffffff


	//   ....[23]....
        /*0778*/ 	.word	0xffffffff


	//   ....[24]....
        /*077c*/ 	.word	0xffffffff


	//   ....[25]....
        /*0780*/ 	.word	0xffffffff


	//   ....[26]....
        /*0784*/ 	.word	0xffffffff


	//   ....[27]....
        /*0788*/ 	.word	0xffffffff


	//   ....[28]....
        /*078c*/ 	.word	0xffffffff


	//   ....[29]....
        /*0790*/ 	.word	0xffffffff


	//   ....[30]....
        /*0794*/ 	.word	0xffffffff


	//   ....[31]....
        /*0798*/ 	.word	0xffffffff


	//   ....[32]....
        /*079c*/ 	.word	0xffffffff


	//   ....[33]....
        /*07a0*/ 	.word	0xffffffff


	//   ....[34]....
        /*07a4*/ 	.word	0xffffffff


	//   ....[35]....
        /*07a8*/ 	.word	0xffffffff


	//   ....[36]....
        /*07ac*/ 	.word	0xffffffff


	//   ....[37]....
        /*07b0*/ 	.word	0xffffffff


	//   ....[38]....
        /*07b4*/ 	.word	0xffffffff


	//   ....[39]....
        /*07b8*/ 	.word	0xffffffff


	//   ....[40]....
        /*07bc*/ 	.word	0xffffffff


	//   ....[41]....
        /*07c0*/ 	.word	0xffffffff


	//   ....[42]....
        /*07c4*/ 	.word	0xffffffff


	//   ....[43]....
        /*07c8*/ 	.word	0xffffffff


	//   ....[44]....
        /*07cc*/ 	.word	0xffffffff


	//   ....[45]....
        /*07d0*/ 	.word	0xffffffff


	//   ....[46]....
        /*07d4*/ 	.word	0xffffffff


	//   ....[47]....
        /*07d8*/ 	.word	0xffffffff


	//   ....[48]....
        /*07dc*/ 	.word	0xffffffff


	//   ....[49]....
        /*07e0*/ 	.word	0xffffffff


	//   ....[50]....
        /*07e4*/ 	.word	0xffffffff


	//   ....[51]....
        /*07e8*/ 	.word	0xffffffff


	//   ....[52]....
        /*07ec*/ 	.word	0xffffffff


	//   ....[53]....
        /*07f0*/ 	.word	0xffffffff


	//   ....[54]....
        /*07f4*/ 	.word	0xffffffff


	//   ....[55]....
        /*07f8*/ 	.word	0xffffffff


	//   ....[56]....
        /*07fc*/ 	.word	0xffffffff


	//   ....[57]....
        /*0800*/ 	.word	0xffffffff


	//   ....[58]....
        /*0804*/ 	.word	0xffffffff


	//   ....[59]....
        /*0808*/ 	.word	0xffffffff


	//   ....[60]....
        /*080c*/ 	.word	0xffffffff


	//   ....[61]....
        /*0810*/ 	.word	0xffffffff


	//   ....[62]....
        /*0814*/ 	.word	0xffffffff


	//   ....[63]....
        /*0818*/ 	.word	0xffffffff


	//   ....[64]....
        /*081c*/ 	.word	0xffffffff


	//   ....[65]....
        /*0820*/ 	.word	0xffffffff


	//   ....[66]....
        /*0824*/ 	.word	0xffffffff


	//   ....[67]....
        /*0828*/ 	.word	0xffffffff


	//   ....[68]....
        /*082c*/ 	.word	0xffffffff


	//   ....[69]....
        /*0830*/ 	.word	0xffffffff


	//   ....[70]....
        /*0834*/ 	.word	0xffffffff


	//   ....[71]....
        /*0838*/ 	.word	0xffffffff


	//   ....[72]....
        /*083c*/ 	.word	0xffffffff


	//   ....[73]....
        /*0840*/ 	.word	0xffffffff


	//   ....[74]....
        /*0844*/ 	.word	0xffffffff


	//   ....[75]....
        /*0848*/ 	.word	0xffffffff


	//   ....[76]....
        /*084c*/ 	.word	0xffffffff


	//   ....[77]....
        /*0850*/ 	.word	0xffffffff


	//   ....[78]....
        /*0854*/ 	.word	0xffffffff


	//   ....[79]....
        /*0858*/ 	.word	0xffffffff


	//   ....[80]....
        /*085c*/ 	.word	0xffffffff


	//   ....[81]....
        /*0860*/ 	.word	0xffffffff


	//   ....[82]....
        /*0864*/ 	.word	0xffffffff


	//   ....[83]....
        /*0868*/ 	.word	0xffffffff


	//   ....[84]....
        /*086c*/ 	.word	0xffffffff


	//   ....[85]....
        /*0870*/ 	.word	0xffffffff


	//   ....[86]....
        /*0874*/ 	.word	0xffffffff


	//   ....[87]....
        /*0878*/ 	.word	0xffffffff


	//   ....[88]....
        /*087c*/ 	.word	0xffffffff


	//   ....[89]....
        /*0880*/ 	.word	0xffffffff


	//   ....[90]....
        /*0884*/ 	.word	0xffffffff


	//   ....[91]....
        /*0888*/ 	.word	0xffffffff


	//   ....[92]....
        /*088c*/ 	.word	0xffffffff


	//   ....[93]....
        /*0890*/ 	.word	0xffffffff


	//   ....[94]....
        /*0894*/ 	.word	0xffffffff


	//   ....[95]....
        /*0898*/ 	.word	0xffffffff


	//   ....[96]....
        /*089c*/ 	.word	0xffffffff


	//   ....[97]....
        /*08a0*/ 	.word	0xffffffff


	//   ....[98]....
        /*08a4*/ 	.word	0xffffffff


	//   ....[99]....
        /*08a8*/ 	.word	0x0500000f


	//   ....[100]....
        /*08ac*/ 	.word	0x0500000f


	//   ....[101]....
        /*08b0*/ 	.word	0x0500000f


	//   ....[102]....
        /*08b4*/ 	.word	0x0500000f


	//   ....[103]....
        /*08b8*/ 	.word	0x0500000f


	//   ....[104]....
        /*08bc*/ 	.word	0x0500000f


	//   ....[105]....
        /*08c0*/ 	.word	0x0500000f


	//   ....[106]....
        /*08c4*/ 	.word	0x0500000f


	//   ....[107]....
        /*08c8*/ 	.word	0x0500000f


	//   ....[108]....
        /*08cc*/ 	.word	0x0500000f


	//   ....[109]....
        /*08d0*/ 	.word	0x0500000f


	//   ....[110]....
        /*08d4*/ 	.word	0x0500000f


	//   ....[111]....
        /*08d8*/ 	.word	0x0500000f


	//   ....[112]....
        /*08dc*/ 	.word	0x0500000f


	//   ....[113]....
        /*08e0*/ 	.word	0x0500000f


	//   ....[114]....
        /*08e4*/ 	.word	0x0500000f


	//   ....[115]....
        /*08e8*/ 	.word	0x0500000f


	//   ....[116]....
        /*08ec*/ 	.word	0x0500000f


	//   ....[117]....
        /*08f0*/ 	.word	0x0500000f


	//   ....[118]....
        /*08f4*/ 	.word	0x0500000f


	//   ....[119]....
        /*08f8*/ 	.word	0x0500000f


	//   ....[120]....
        /*08fc*/ 	.word	0x0500000f


	//   ....[121]....
        /*0900*/ 	.word	0x0500000f


	//   ....[122]....
        /*0904*/ 	.word	0x0500000f


	//   ....[123]....
        /*0908*/ 	.word	0x0500000f


	//   ....[124]....
        /*090c*/ 	.word	0x0500000f


	//   ....[125]....
        /*0910*/ 	.word	0x0500000f


	//   ....[126]....
        /*0914*/ 	.word	0x0500000f


	//   ....[127]....
        /*0918*/ 	.word	0x0500000f


	//   ....[128]....
        /*091c*/ 	.word	0x0500000f


	//   ....[129]....
        /*0920*/ 	.word	0x0500000f


	//   ....[130]....
        /*0924*/ 	.word	0x0500000f


	//   ....[131]....
        /*0928*/ 	.word	0x0500000f


	//   ....[132]....
        /*092c*/ 	.word	0x0500000f


	//   ....[133]....
        /*0930*/ 	.word	0x0500000f


	//   ....[134]....
        /*0934*/ 	.word	0x0500000f


	//   ....[135]....
        /*0938*/ 	.word	0x0500000f


	//   ....[136]....
        /*093c*/ 	.word	0x0500000f


	//   ....[137]....
        /*0940*/ 	.word	0x0500000f


	//   ....[138]....
        /*0944*/ 	.word	0x0500000f


	//   ....[139]....
        /*0948*/ 	.word	0x0500000f


	//   ....[140]....
        /*094c*/ 	.word	0x0500000f


	//   ....[141]....
        /*0950*/ 	.word	0x0500000f


	//   ....[142]....
        /*0954*/ 	.word	0x0500000f


	//   ....[143]....
        /*0958*/ 	.word	0x0500000f


	//----- nvinfo : EIATTR_COOP_GROUP_INSTR_OFFSETS
	.align		4
.L_321:
        /*095c*/ 	.byte	0x04, 0x28
        /*095e*/ 	.short	(.L_323 - .L_322)


	//   ....[0]....
.L_322:
        /*0960*/ 	.word	0x00000070


	//   ....[1]....
        /*0964*/ 	.word	0x000001a0


	//   ....[2]....
        /*0968*/ 	.word	0x000001f0


	//   ....[3]....
        /*096c*/ 	.word	0x00000420


	//   ....[4]....
        /*0970*/ 	.word	0x00000580


	//   ....[5]....
        /*0974*/ 	.word	0x000006a0


	//   ....[6]....
        /*0978*/ 	.word	0x00000800


	//   ....[7]....
        /*097c*/ 	.word	0x00007010


	//   ....[8]....
        /*0980*/ 	.word	0x00007770


	//   ....[9]....
        /*0984*/ 	.word	0x00007780


	//   ....[10]....
        /*0988*/ 	.word	0x00007790


	//   ....[11]....
        /*098c*/ 	.word	0x000077a0


	//   ....[12]....
        /*0990*/ 	.word	0x00009580


	//   ....[13]....
        /*0994*/ 	.word	0x00009590


	//   ....[14]....
        /*0998*/ 	.word	0x000095a0


	//   ....[15]....
        /*099c*/ 	.word	0x000095b0


	//   ....[16]....
        /*09a0*/ 	.word	0x0000d1e0


	//   ....[17]....
        /*09a4*/ 	.word	0x0000d440


	//   ....[18]....
        /*09a8*/ 	.word	0x0000daa0


	//   ....[19]....
        /*09ac*/ 	.word	0x0000dac0


	//   ....[20]....
        /*09b0*/ 	.word	0x0000e320


	//   ....[21]....
        /*09b4*/ 	.word	0x0000e370


	//   ....[22]....
        /*09b8*/ 	.word	0x0000f520


	//   ....[23]....
        /*09bc*/ 	.word	0x00011ac0


	//   ....[24]....
        /*09c0*/ 	.word	0x00011af0


	//   ....[25]....
        /*09c4*/ 	.word	0x00012470


	//   ....[26]....
        /*09c8*/ 	.word	0x00012570


	//   ....[27]....
        /*09cc*/ 	.word	0x00012cb0


	//   ....[28]....
        /*09d0*/ 	.word	0x00012cd0


	//   ....[29]....
        /*09d4*/ 	.word	0x000145a0


	//   ....[30]....
        /*09d8*/ 	.word	0x00016f30


	//   ....[31]....
        /*09dc*/ 	.word	0x00016f50


	//   ....[32]....
        /*09e0*/ 	.word	0x00017030


	//   ....[33]....
        /*09e4*/ 	.word	0x00017200


	//   ....[34]....
        /*09e8*/ 	.word	0x00018b20


	//   ....[35]....
        /*09ec*/ 	.word	0x00019260


	//   ....[36]....
        /*09f0*/ 	.word	0x00019290


	//   ....[37]....
        /*09f4*/ 	.word	0x000192d0


	//   ....[38]....
        /*09f8*/ 	.word	0x000192e0


	//   ....[39]....
        /*09fc*/ 	.word	0x0001a340


	//   ....[40]....
        /*0a00*/ 	.word	0x0001a370


	//   ....[41]....
        /*0a04*/ 	.word	0x0001a3c0


	//   ....[42]....
        /*0a08*/ 	.word	0x0001a3d0


	//   ....[43]....
        /*0a0c*/ 	.word	0x0001a860


	//   ....[44]....
        /*0a10*/ 	.word	0x0001a880


	//   ....[45]....
        /*0a14*/ 	.word	0x0001a980


	//   ....[46]....
        /*0a18*/ 	.word	0x0001a9a0


	//   ....[47]....
        /*0a1c*/ 	.word	0x0001b1d0


	//   ....[48]....
        /*0a20*/ 	.word	0x0001b1e0


	//   ....[49]....
        /*0a24*/ 	.word	0x0001b340


	//   ....[50]....
        /*0a28*/ 	.word	0x0001b350


	//   ....[51]....
        /*0a2c*/ 	.word	0x0001b4f0


	//   ....[52]....
        /*0a30*/ 	.word	0x0001b6e0


	//   ....[53]....
        /*0a34*/ 	.word	0x0001b710


	//   ....[54]....
        /*0a38*/ 	.word	0x0001b740


	//   ....[55]....
        /*0a3c*/ 	.word	0x0001b770


	//   ....[56]....
        /*0a40*/ 	.word	0x0001b7a0


	//   ....[57]....
        /*0a44*/ 	.word	0x0001b7d0


	//   ....[58]....
        /*0a48*/ 	.word	0x0001b940


	//   ....[59]....
        /*0a4c*/ 	.word	0x0001b970


	//   ....[60]....
        /*0a50*/ 	.word	0x0001b9a0


	//   ....[61]....
        /*0a54*/ 	.word	0x0001b9d0


	//   ....[62]....
        /*0a58*/ 	.word	0x0001ba00


	//   ....[63]....
        /*0a5c*/ 	.word	0x0001ba30


	//   ....[64]....
        /*0a60*/ 	.word	0x0001bae0


	//   ....[65]....
        /*0a64*/ 	.word	0x0001bb40


	//   ....[66]....
        /*0a68*/ 	.word	0x0001bbe0


	//   ....[67]....
        /*0a6c*/ 	.word	0x0001ca10


	//   ....[68]....
        /*0a70*/ 	.word	0x0001e540


	//   ....[69]....
        /*0a74*/ 	.word	0x0001f250


	//   ....[70]....
        /*0a78*/ 	.word	0x0001f280


	//   ....[71]....
        /*0a7c*/ 	.word	0x0001f340


	//   ....[72]....
        /*0a80*/ 	.word	0x0001f360


	//   ....[73]....
        /*0a84*/ 	.word	0x0001f400


	//   ....[74]....
        /*0a88*/ 	.word	0x0001f420


	//   ....[75]....
        /*0a8c*/ 	.word	0x0001f430


	//   ....[76]....
        /*0a90*/ 	.word	0x0001f4d0


	//   ....[77]....
        /*0a94*/ 	.word	0x0001f500


	//   ....[78]....
        /*0a98*/ 	.word	0x0001f520


	//   ....[79]....
        /*0a9c*/ 	.word	0x0001f530


	//   ....[80]....
        /*0aa0*/ 	.word	0x0001f620


	//   ....[81]....
        /*0aa4*/ 	.word	0x00022250


	//   ....[82]....
        /*0aa8*/ 	.word	0x00022280


	//   ....[83]....
        /*0aac*/ 	.word	0x000222c0


	//   ....[84]....
        /*0ab0*/ 	.word	0x000222f0


	//   ....[85]....
        /*0ab4*/ 	.word	0x00022320


	//   ....[86]....
        /*0ab8*/ 	.word	0x00022350


	//   ....[87]....
        /*0abc*/ 	.word	0x00022380


	//   ....[88]....
        /*0ac0*/ 	.word	0x000223b0


	//   ....[89]....
        /*0ac4*/ 	.word	0x00022530


	//   ....[90]....
        /*0ac8*/ 	.word	0x00022560


	//   ....[91]....
        /*0acc*/ 	.word	0x00022590


	//   ....[92]....
        /*0ad0*/ 	.word	0x000225c0


	//   ....[93]....
        /*0ad4*/ 	.word	0x000225f0


	//   ....[94]....
        /*0ad8*/ 	.word	0x00022620


	//   ....[95]....
        /*0adc*/ 	.word	0x000226e0


	//   ....[96]....
        /*0ae0*/ 	.word	0x00022700


	//   ....[97]....
        /*0ae4*/ 	.word	0x00022770


	//   ....[98]....
        /*0ae8*/ 	.word	0x00022e10


	//   ....[99]....
        /*0aec*/ 	.word	0x00023290


	//   ....[100]....
        /*0af0*/ 	.word	0x00023330


	//   ....[101]....
        /*0af4*/ 	.word	0x000233c0


	//   ....[102]....
        /*0af8*/ 	.word	0x00023410


	//   ....[103]....
        /*0afc*/ 	.word	0x00023460


	//   ....[104]....
        /*0b00*/ 	.word	0x00023530


	//   ....[105]....
        /*0b04*/ 	.word	0x000235c0


	//   ....[106]....
        /*0b08*/ 	.word	0x00023620


	//   ....[107]....
        /*0b0c*/ 	.word	0x00023680


	//   ....[108]....
        /*0b10*/ 	.word	0x00023930


	//   ....[109]....
        /*0b14*/ 	.word	0x00023980


	//   ....[110]....
        /*0b18*/ 	.word	0x00023a10


	//   ....[111]....
        /*0b1c*/ 	.word	0x00023aa0


	//   ....[112]....
        /*0b20*/ 	.word	0x00023b60


	//   ....[113]....
        /*0b24*/ 	.word	0x00023e40


	//   ....[114]....
        /*0b28*/ 	.word	0x00024010


	//   ....[115]....
        /*0b2c*/ 	.word	0x00024060


	//   ....[116]....
        /*0b30*/ 	.word	0x000240c0


	//   ....[117]....
        /*0b34*/ 	.word	0x000241d0


	//   ....[118]....
        /*0b38*/ 	.word	0x00024230


	//   ....[119]....
        /*0b3c*/ 	.word	0x00024350


	//   ....[120]....
        /*0b40*/ 	.word	0x000243b0


	//   ....[121]....
        /*0b44*/ 	.word	0x00024450


	//   ....[122]....
        /*0b48*/ 	.word	0x00024520


	//   ....[123]....
        /*0b4c*/ 	.word	0x00024620


	//   ....[124]....
        /*0b50*/ 	.word	0x000246a0


	//   ....[125]....
        /*0b54*/ 	.word	0x00024790


	//   ....[126]....
        /*0b58*/ 	.word	0x00024ab0


	//   ....[127]....
        /*0b5c*/ 	.word	0x00024b50


	//   ....[128]....
        /*0b60*/ 	.word	0x00024c70


	//   ....[129]....
        /*0b64*/ 	.word	0x00024ce0


	//   ....[130]....
        /*0b68*/ 	.word	0x00024d50


	//   ....[131]....
        /*0b6c*/ 	.word	0x00024dc0


	//   ....[132]....
        /*0b70*/ 	.word	0x00024e30


	//   ....[133]....
        /*0b74*/ 	.word	0x00024eb0


	//   ....[134]....
        /*0b78*/ 	.word	0x00024f40


	//   ....[135]....
        /*0b7c*/ 	.word	0x00024fd0


	//   ....[136]....
        /*0b80*/ 	.word	0x00025040


	//   ....[137]....
        /*0b84*/ 	.word	0x000250b0


	//   ....[138]....
        /*0b88*/ 	.word	0x00025120


	//   ....[139]....
        /*0b8c*/ 	.word	0x000251a0


	//   ....[140]....
        /*0b90*/ 	.word	0x00025210


	//   ....[141]....
        /*0b94*/ 	.word	0x000252b0


	//   ....[142]....
        /*0b98*/ 	.word	0x00025340


	//   ....[143]....
        /*0b9c*/ 	.word	0x00025470


	//----- nvinfo : EIATTR_REG_RECONFIG
	.align		4
.L_323:
        /*0ba0*/ 	.byte	0x01, 0x54
	.zero		2


	//----- nvinfo : EIATTR_SYSCALL_OFFSETS
	.align		4
        /*0ba4*/ 	.byte	0x04, 0x46
        /*0ba6*/ 	.short	(.L_325 - .L_324)


	//   ....[0]....
.L_324:
        /*0ba8*/ 	.word	0x00001b40


	//   ....[1]....
        /*0bac*/ 	.word	0x00001c90


	//   ....[2]....
        /*0bb0*/ 	.word	0x000071e0


	//   ....[3]....
        /*0bb4*/ 	.word	0x00007520


	//   ....[4]....
        /*0bb8*/ 	.word	0x0001e190


	//   ....[5]....
        /*0bbc*/ 	.word	0x0001e2e0


	//   ....[6]....
        /*0bc0*/ 	.word	0x0001e3e0


	//   ....[7]....
        /*0bc4*/ 	.word	0x0001ecd0


	//----- nvinfo : EIATTR_MBARRIER_INSTR_OFFSETS
	.align		4
.L_325:
        /*0bc8*/ 	.byte	0x04, 0x39
        /*0bca*/ 	.short	(.L_327 - .L_326)


	//   ....[0]....
.L_326:
        /*0bcc*/ 	.word	0x000002d0
        /*0bd0*/ 	.word	0x000000ff
        /*0bd4*/ 	.word	0x00031c00
        /*0bd8*/ 	.short	0x0100
        /*0bda*/ 	.byte	0x08
	.zero		1


	//   ....[1]....
        /*0bdc*/ 	.word	0x000002e0
        /*0be0*/ 	.word	0x000000ff
        /*0be4*/ 	.word	0x00031c20
        /*0be8*/ 	.short	0x0100
        /*0bea*/ 	.byte	0x08
	.zero		1


	//   ....[2]....
        /*0bec*/ 	.word	0x000003d0
        /*0bf0*/ 	.word	0x000000ff
        /*0bf4*/ 	.word	0x00031c30
        /*0bf8*/ 	.short	0x0100
        /*0bfa*/ 	.byte	0x08
	.zero		1


	//   ....[3]....
        /*0bfc*/ 	.word	0x000003e0
        /*0c00*/ 	.word	0x000000ff
        /*0c04*/ 	.word	0x00031c40
        /*0c08*/ 	.short	0x0100
        /*0c0a*/ 	.byte	0x08
	.zero		1


	//   ....[4]....
        /*0c0c*/ 	.word	0x000003f0
        /*0c10*/ 	.word	0x000000ff
        /*0c14*/ 	.word	0x00031c38
        /*0c18*/ 	.short	0x0100
        /*0c1a*/ 	.byte	0x08
	.zero		1


	//   ....[5]....
        /*0c1c*/ 	.word	0x00000400
        /*0c20*/ 	.word	0x000000ff
        /*0c24*/ 	.word	0x00031c48
        /*0c28*/ 	.short	0x0100
        /*0c2a*/ 	.byte	0x08
	.zero		1


	//   ....[6]....
        /*0c2c*/ 	.word	0x00000530
        /*0c30*/ 	.word	0x000000ff
        /*0c34*/ 	.word	0x00031c50
        /*0c38*/ 	.short	0x0100
        /*0c3a*/ 	.byte	0x08
	.zero		1


	//   ....[7]....
        /*0c3c*/ 	.word	0x00000540
        /*0c40*/ 	.word	0x000000ff
        /*0c44*/ 	.word	0x00031c60
        /*0c48*/ 	.short	0x0100
        /*0c4a*/ 	.byte	0x08
	.zero		1


	//   ....[8]....
        /*0c4c*/ 	.word	0x00000550
        /*0c50*/ 	.word	0x000000ff
        /*0c54*/ 	.word	0x00031c58
        /*0c58*/ 	.short	0x0100
        /*0c5a*/ 	.byte	0x08
	.zero		1


	//   ....[9]....
        /*0c5c*/ 	.word	0x00000560
        /*0c60*/ 	.word	0x000000ff
        /*0c64*/ 	.word	0x00031c68
        /*0c68*/ 	.short	0x0100
        /*0c6a*/ 	.byte	0x08
	.zero		1


	//   ....[10]....
        /*0c6c*/ 	.word	0x00000650
        /*0c70*/ 	.word	0x000000ff
        /*0c74*/ 	.word	0x00031c70
        /*0c78*/ 	.short	0x0100
        /*0c7a*/ 	.byte	0x06
	.zero		1


	//   ....[11]....
        /*0c7c*/ 	.word	0x00000660
        /*0c80*/ 	.word	0x000000ff
        /*0c84*/ 	.word	0x00031c80
        /*0c88*/ 	.short	0x0100
        /*0c8a*/ 	.byte	0x06
	.zero		1


	//   ....[12]....
        /*0c8c*/ 	.word	0x00000670
        /*0c90*/ 	.word	0x000000ff
        /*0c94*/ 	.word	0x00031c78
        /*0c98*/ 	.short	0x0100
        /*0c9a*/ 	.byte	0x06
	.zero		1


	//   ....[13]....
        /*0c9c*/ 	.word	0x00000680
        /*0ca0*/ 	.word	0x000000ff
        /*0ca4*/ 	.word	0x00031c88
        /*0ca8*/ 	.short	0x0100
        /*0caa*/ 	.byte	0x06
	.zero		1


	//   ....[14]....
        /*0cac*/ 	.word	0x000007b0
        /*0cb0*/ 	.word	0x000000ff
        /*0cb4*/ 	.word	0x00031c90
        /*0cb8*/ 	.short	0x0100
        /*0cba*/ 	.byte	0x08
	.zero		1


	//   ....[15]....
        /*0cbc*/ 	.word	0x000007c0
        /*0cc0*/ 	.word	0x000000ff
        /*0cc4*/ 	.word	0x00031ca0
        /*0cc8*/ 	.short	0x0100
        /*0cca*/ 	.byte	0x08
	.zero		1


	//   ....[16]....
        /*0ccc*/ 	.word	0x000007d0
        /*0cd0*/ 	.word	0x000000ff
        /*0cd4*/ 	.word	0x00031c98
        /*0cd8*/ 	.short	0x0100
        /*0cda*/ 	.byte	0x08
	.zero		1


	//   ....[17]....
        /*0cdc*/ 	.word	0x000007e0
        /*0ce0*/ 	.word	0x000000ff
        /*0ce4*/ 	.word	0x00031ca8
        /*0ce8*/ 	.short	0x0100
        /*0cea*/ 	.byte	0x08
	.zero		1


	//   ....[18]....
        /*0cec*/ 	.word	0x00000910
        /*0cf0*/ 	.word	0x000000ff
        /*0cf4*/ 	.word	0x00031cb0
        /*0cf8*/ 	.short	0x0100
        /*0cfa*/ 	.byte	0x08
	.zero		1


	//   ....[19]....
        /*0cfc*/ 	.word	0x00000920
        /*0d00*/ 	.word	0x000000ff
        /*0d04*/ 	.word	0x00031cc0
        /*0d08*/ 	.short	0x0100
        /*0d0a*/ 	.byte	0x08
	.zero		1


	//   ....[20]....
        /*0d0c*/ 	.word	0x00000930
        /*0d10*/ 	.word	0x000000ff
        /*0d14*/ 	.word	0x00031cb8
        /*0d18*/ 	.short	0x0100
        /*0d1a*/ 	.byte	0x08
	.zero		1


	//   ....[21]....
        /*0d1c*/ 	.word	0x00000940
        /*0d20*/ 	.word	0x000000ff
        /*0d24*/ 	.word	0x00031cc8
        /*0d28*/ 	.short	0x0100
        /*0d2a*/ 	.byte	0x08
	.zero		1


	//   ....[22]....
        /*0d2c*/ 	.word	0x00003150
        /*0d30*/ 	.word	0x00000015
        /*0d34*/ 	.word	0x00031c90
        /*0d38*/ 	.short	0x010a
        /*0d3a*/ 	.byte	0x3f
	.zero		1


	//   ....[23]....
        /*0d3c*/ 	.word	0x00004bb0
        /*0d40*/ 	.word	0x00000015
        /*0d44*/ 	.word	0x00031c90
        /*0d48*/ 	.short	0x010a
        /*0d4a*/ 	.byte	0x3f
	.zero		1


	//   ....[24]....
        /*0d4c*/ 	.word	0x00006610
        /*0d50*/ 	.word	0x00000015
        /*0d54*/ 	.word	0x00031c90
        /*0d58*/ 	.short	0x010a
        /*0d5a*/ 	.byte	0x3f
	.zero		1


	//   ....[25]....
        /*0d5c*/ 	.word	0x00006870
        /*0d60*/ 	.word	0x00000020
        /*0d64*/ 	.word	0x00000000
        /*0d68*/ 	.short	0x0101
        /*0d6a*/ 	.byte	0x3f
	.zero		1


	//   ....[26]....
        /*0d6c*/ 	.word	0x000068b0
        /*0d70*/ 	.word	0x00000015
        /*0d74*/ 	.word	0x00031cb0
        /*0d78*/ 	.short	0x010a
        /*0d7a*/ 	.byte	0x3f
	.zero		1


	//   ....[27]....
        /*0d7c*/ 	.word	0x00006bf0
        /*0d80*/ 	.word	0x00000015
        /*0d84*/ 	.word	0x00000000
        /*0d88*/ 	.short	0x0101
        /*0d8a*/ 	.byte	0x3f
	.zero		1


	//   ....[28]....
        /*0d8c*/ 	.word	0x00007280
        /*0d90*/ 	.word	0x00000016
        /*0d94*/ 	.word	0x00031c00
        /*0d98*/ 	.short	0x010a
        /*0d9a*/ 	.byte	0x3f
	.zero		1


	//   ....[29]....
        /*0d9c*/ 	.word	0x000072d0
        /*0da0*/ 	.word	0x00000016
        /*0da4*/ 	.word	0x00031c00
        /*0da8*/ 	.short	0x010a
        /*0daa*/ 	.byte	0x3f
	.zero		1


	//   ....[30]....
        /*0dac*/ 	.word	0x00007ee0
        /*0db0*/ 	.word	0x00000016
        /*0db4*/ 	.word	0x00031c00
        /*0db8*/ 	.short	0x010a
        /*0dba*/ 	.byte	0x3f
	.zero		1


	//   ....[31]....
        /*0dbc*/ 	.word	0x00009a50
        /*0dc0*/ 	.word	0x00000016
        /*0dc4*/ 	.word	0x00031c00
        /*0dc8*/ 	.short	0x010a
        /*0dca*/ 	.byte	0x3f
	.zero		1


	//   ....[32]....
        /*0dcc*/ 	.word	0x0000b1f0
        /*0dd0*/ 	.word	0x00000015
        /*0dd4*/ 	.word	0x00031c30
        /*0dd8*/ 	.short	0x010a
        /*0dda*/ 	.byte	0x3f
	.zero		1


	//   ....[33]....
        /*0ddc*/ 	.word	0x0000b260
        /*0de0*/ 	.word	0x00000015
        /*0de4*/ 	.word	0x00031c30
        /*0de8*/ 	.short	0x010a
        /*0dea*/ 	.byte	0x3f
	.zero		1


	//   ....[34]....
        /*0dec*/ 	.word	0x0000e780
        /*0df0*/ 	.word	0x0000003e
        /*0df4*/ 	.word	0x00000000
        /*0df8*/ 	.short	0x0101
        /*0dfa*/ 	.byte	0x3f
	.zero		1


	//   ....[35]....
        /*0dfc*/ 	.word	0x0000f670
        /*0e00*/ 	.word	0x00000000
        /*0e04*/ 	.word	0x00031c30
        /*0e08*/ 	.short	0x010a
        /*0e0a*/ 	.byte	0x3f
	.zero		1


	//   ....[36]....
        /*0e0c*/ 	.word	0x0000f6c0
        /*0e10*/ 	.word	0x00000000
        /*0e14*/ 	.word	0x00031c30
        /*0e18*/ 	.short	0x010a
        /*0e1a*/ 	.byte	0x3f
	.zero		1


	//   ....[37]....
        /*0e1c*/ 	.word	0x00011960
        /*0e20*/ 	.word	0x0000000e
        /*0e24*/ 	.word	0x00031c50
        /*0e28*/ 	.short	0x010a
        /*0e2a*/ 	.byte	0x3f
	.zero		1


	//   ....[38]....
        /*0e2c*/ 	.word	0x000119a0
        /*0e30*/ 	.word	0x0000000e
        /*0e34*/ 	.word	0x00031c50
        /*0e38*/ 	.short	0x010a
        /*0e3a*/ 	.byte	0x3f
	.zero		1


	//   ....[39]....
        /*0e3c*/ 	.word	0x000138a0
        /*0e40*/ 	.word	0x0000004d
        /*0e44*/ 	.word	0x00000000
        /*0e48*/ 	.short	0x0101
        /*0e4a*/ 	.byte	0x3f
	.zero		1


	//   ....[40]....
        /*0e4c*/ 	.word	0x000138c0
        /*0e50*/ 	.word	0x00000013
        /*0e54*/ 	.word	0x00000000
        /*0e58*/ 	.short	0x0101
        /*0e5a*/ 	.byte	0x3f
	.zero		1


	//   ....[41]....
        /*0e5c*/ 	.word	0x00014700
        /*0e60*/ 	.word	0x00000000
        /*0e64*/ 	.word	0x00031c30
        /*0e68*/ 	.short	0x010a
        /*0e6a*/ 	.byte	0x3f
	.zero		1


	//   ....[42]....
        /*0e6c*/ 	.word	0x00014750
        /*0e70*/ 	.word	0x00000000
        /*0e74*/ 	.word	0x00031c30
        /*0e78*/ 	.short	0x010a
        /*0e7a*/ 	.byte	0x3f
	.zero		1


	//   ....[43]....
        /*0e7c*/ 	.word	0x000169f0
        /*0e80*/ 	.word	0x0000000e
        /*0e84*/ 	.word	0x00031c50
        /*0e88*/ 	.short	0x010a
        /*0e8a*/ 	.byte	0x3f
	.zero		1


	//   ....[44]....
        /*0e8c*/ 	.word	0x00016a40
        /*0e90*/ 	.word	0x0000000e
        /*0e94*/ 	.word	0x00031c50
        /*0e98*/ 	.short	0x010a
        /*0e9a*/ 	.byte	0x3f
	.zero		1


	//   ....[45]....
        /*0e9c*/ 	.word	0x00018010
        /*0ea0*/ 	.word	0x0000004a
        /*0ea4*/ 	.word	0x00000000
        /*0ea8*/ 	.short	0x0101
        /*0eaa*/ 	.byte	0x3f
	.zero		1


	//   ....[46]....
        /*0eac*/ 	.word	0x00018090
        /*0eb0*/ 	.word	0x00000049
        /*0eb4*/ 	.word	0x00000000
        /*0eb8*/ 	.short	0x0101
        /*0eba*/ 	.byte	0x3f
	.zero		1


	//   ....[47]....
        /*0ebc*/ 	.word	0x00018bb0
        /*0ec0*/ 	.word	0x00000007
        /*0ec4*/ 	.word	0x00031c50
        /*0ec8*/ 	.short	0x010a
        /*0eca*/ 	.byte	0x3f
	.zero		1


	//   ....[48]....
        /*0ecc*/ 	.word	0x00018c60
        /*0ed0*/ 	.word	0x00000007
        /*0ed4*/ 	.word	0x00031c50
        /*0ed8*/ 	.short	0x010a
        /*0eda*/ 	.byte	0x3f
	.zero		1


	//   ....[49]....
        /*0edc*/ 	.word	0x000194c0
        /*0ee0*/ 	.word	0x0000000a
        /*0ee4*/ 	.word	0x00000000
        /*0ee8*/ 	.short	0x0101
        /*0eea*/ 	.byte	0x3f
	.zero		1


	//   ....[50]....
        /*0eec*/ 	.word	0x0001a870
        /*0ef0*/ 	.word	0x00000000
        /*0ef4*/ 	.word	0x00000000
        /*0ef8*/ 	.short	0x0101
        /*0efa*/ 	.byte	0x3f
	.zero		1


	//   ....[51]....
        /*0efc*/ 	.word	0x0001caf0
        /*0f00*/ 	.word	0x00000016
        /*0f04*/ 	.word	0x00031c20
        /*0f08*/ 	.short	0x010a
        /*0f0a*/ 	.byte	0x3f
	.zero		1


	//   ....[52]....
        /*0f0c*/ 	.word	0x0001cbb0
        /*0f10*/ 	.word	0x00000009
        /*0f14*/ 	.word	0x00031ca0
        /*0f18*/ 	.short	0x010a
        /*0f1a*/ 	.byte	0x3f
	.zero		1


	//   ....[53]....
        /*0f1c*/ 	.word	0x0001cfe0
        /*0f20*/ 	.word	0x00000009
        /*0f24*/ 	.word	0x00031cc0
        /*0f28*/ 	.short	0x010a
        /*0f2a*/ 	.byte	0x3f
	.zero		1


	//   ....[54]....
        /*0f2c*/ 	.word	0x0001d540
        /*0f30*/ 	.word	0x00000008
        /*0f34*/ 	.word	0x00031ca0
        /*0f38*/ 	.short	0x010a
        /*0f3a*/ 	.byte	0x3f
	.zero		1


	//   ....[55]....
        /*0f3c*/ 	.word	0x0001d960
        /*0f40*/ 	.word	0x00000008
        /*0f44*/ 	.word	0x00031cc0
        /*0f48*/ 	.short	0x010a
        /*0f4a*/ 	.byte	0x3f
	.zero		1


	//   ....[56]....
        /*0f4c*/ 	.word	0x0001e760
        /*0f50*/ 	.word	0x00000000
        /*0f54*/ 	.word	0x00031c40
        /*0f58*/ 	.short	0x010a
        /*0f5a*/ 	.byte	0x3f
	.zero		1


	//   ....[57]....
        /*0f5c*/ 	.word	0x0001f6f0
        /*0f60*/ 	.word	0x00000016
        /*0f64*/ 	.word	0x00031c00
        /*0f68*/ 	.short	0x0107
        /*0f6a*/ 	.byte	0x3f
	.zero		1


	//   ....[58]....
        /*0f6c*/ 	.word	0x0001f7f0
        /*0f70*/ 	.word	0x00000016
        /*0f74*/ 	.word	0x00031c00
        /*0f78*/ 	.short	0x0101
        /*0f7a*/ 	.byte	0x3f
	.zero		1


	//   ....[59]....
        /*0f7c*/ 	.word	0x0001f810
        /*0f80*/ 	.word	0x00000016
        /*0f84*/ 	.word	0x00031c20
        /*0f88*/ 	.short	0x010a
        /*0f8a*/ 	.byte	0x3f
	.zero		1


	//   ....[60]....
        /*0f8c*/ 	.word	0x0001fb20
        /*0f90*/ 	.word	0x00000003
        /*0f94*/ 	.word	0x00031c40
        /*0f98*/ 	.short	0x010a
        /*0f9a*/ 	.byte	0x3f
	.zero		1


	//   ....[61]....
        /*0f9c*/ 	.word	0x0001ffa0
        /*0fa0*/ 	.word	0x00000003
        /*0fa4*/ 	.word	0x00000060
        /*0fa8*/ 	.short	0x010a
        /*0faa*/ 	.byte	0x3f
	.zero		1


	//   ....[62]....
        /*0fac*/ 	.word	0x000206c0
        /*0fb0*/ 	.word	0x00000003
        /*0fb4*/ 	.word	0x00031c40
        /*0fb8*/ 	.short	0x010a
        /*0fba*/ 	.byte	0x3f
	.zero		1


	//   ....[63]....
        /*0fbc*/ 	.word	0x00020b40
        /*0fc0*/ 	.word	0x0000000c
        /*0fc4*/ 	.word	0x00000060
        /*0fc8*/ 	.short	0x010a
        /*0fca*/ 	.byte	0x3f
	.zero		1


	//   ....[64]....
        /*0fcc*/ 	.word	0x000211b0
        /*0fd0*/ 	.word	0x00000002
        /*0fd4*/ 	.word	0x00031c40
        /*0fd8*/ 	.short	0x010a
        /*0fda*/ 	.byte	0x3f
	.zero		1


	//   ....[65]....
        /*0fdc*/ 	.word	0x00021640
        /*0fe0*/ 	.word	0x00000007
        /*0fe4*/ 	.word	0x00000060
        /*0fe8*/ 	.short	0x010a
        /*0fea*/ 	.byte	0x3f
	.zero		1


	//   ....[66]....
        /*0fec*/ 	.word	0x00021c60
        /*0ff0*/ 	.word	0x00000003
        /*0ff4*/ 	.word	0x00031c60
        /*0ff8*/ 	.short	0x010a
        /*0ffa*/ 	.byte	0x3f
	.zero		1


	//   ....[67]....
        /*0ffc*/ 	.word	0x00022d90
        /*1000*/ 	.word	0x00000009
        /*1004*/ 	.word	0x00031c20
        /*1008*/ 	.short	0x010a
        /*100a*/ 	.byte	0x3f
	.zero		1


	//   ....[68]....
        /*100c*/ 	.word	0x00022f40
        /*1010*/ 	.word	0x00000006
        /*1014*/ 	.word	0x00000000
        /*1018*/ 	.short	0x010a
        /*101a*/ 	.byte	0x3f
	.zero		1


	//   ....[69]....
        /*101c*/ 	.word	0x00022fb0
        /*1020*/ 	.word	0x00000007
        /*1024*/ 	.word	0x00000000
        /*1028*/ 	.short	0x010a
        /*102a*/ 	.byte	0x3f
	.zero		1


	//   ....[70]....
        /*102c*/ 	.word	0x00023010
        /*1030*/ 	.word	0x00000004
        /*1034*/ 	.word	0x00000000
        /*1038*/ 	.short	0x010a
        /*103a*/ 	.byte	0x3f
	.zero		1


	//   ....[71]....
        /*103c*/ 	.word	0x00023040
        /*1040*/ 	.word	0x00000005
        /*1044*/ 	.word	0x00000000
        /*1048*/ 	.short	0x010a
        /*104a*/ 	.byte	0x3f
	.zero		1


	//   ....[72]....
        /*104c*/ 	.word	0x000230a0
        /*1050*/ 	.word	0x00000015
        /*1054*/ 	.word	0x00031c90
        /*1058*/ 	.short	0x010a
        /*105a*/ 	.byte	0x3f
	.zero		1


	//   ....[73]....
        /*105c*/ 	.word	0x000230f0
        /*1060*/ 	.word	0x00000015
        /*1064*/ 	.word	0x00031c90
        /*1068*/ 	.short	0x010a
        /*106a*/ 	.byte	0x3f
	.zero		1


	//   ....[74]....
        /*106c*/ 	.word	0x00023140
        /*1070*/ 	.word	0x00000015
        /*1074*/ 	.word	0x00031c90
        /*1078*/ 	.short	0x010a
        /*107a*/ 	.byte	0x3f
	.zero		1


	//   ....[75]....
        /*107c*/ 	.word	0x00023190
        /*1080*/ 	.word	0x00000015
        /*1084*/ 	.word	0x00031cb0
        /*1088*/ 	.short	0x010a
        /*108a*/ 	.byte	0x3f
	.zero		1


	//   ....[76]....
        /*108c*/ 	.word	0x00023490
        /*1090*/ 	.word	0x00000016
        /*1094*/ 	.word	0x00031c00
        /*1098*/ 	.short	0x010a
        /*109a*/ 	.byte	0x3f
	.zero		1


	//   ....[77]....
        /*109c*/ 	.word	0x000236b0
        /*10a0*/ 	.word	0x00000016
        /*10a4*/ 	.word	0x00031c00
        /*10a8*/ 	.short	0x010a
        /*10aa*/ 	.byte	0x3f
	.zero		1


	//   ....[78]....
        /*10ac*/ 	.word	0x00023700
        /*10b0*/ 	.word	0x00000015
        /*10b4*/ 	.word	0x00031c30
        /*10b8*/ 	.short	0x010a
        /*10ba*/ 	.byte	0x3f
	.zero		1


	//   ....[79]....
        /*10bc*/ 	.word	0x00023750
        /*10c0*/ 	.word	0x00000000
        /*10c4*/ 	.word	0x00031c30
        /*10c8*/ 	.short	0x010a
        /*10ca*/ 	.byte	0x3f
	.zero		1


	//   ....[80]....
        /*10cc*/ 	.word	0x000237a0
        /*10d0*/ 	.word	0x0000000e
        /*10d4*/ 	.word	0x00031c50
        /*10d8*/ 	.short	0x010a
        /*10da*/ 	.byte	0x3f
	.zero		1


	//   ....[81]....
        /*10dc*/ 	.word	0x000237f0
        /*10e0*/ 	.word	0x00000000
        /*10e4*/ 	.word	0x00031c30
        /*10e8*/ 	.short	0x010a
        /*10ea*/ 	.byte	0x3f
	.zero		1


	//   ....[82]....
        /*10ec*/ 	.word	0x00023840
        /*10f0*/ 	.word	0x0000000e
        /*10f4*/ 	.word	0x00031c50
        /*10f8*/ 	.short	0x010a
        /*10fa*/ 	.byte	0x3f
	.zero		1


	//   ....[83]....
        /*10fc*/ 	.word	0x00023890
        /*1100*/ 	.word	0x00000007
        /*1104*/ 	.word	0x00031c50
        /*1108*/ 	.short	0x010a
        /*110a*/ 	.byte	0x3f
	.zero		1


	//   ....[84]....
        /*110c*/ 	.word	0x00023c20
        /*1110*/ 	.word	0x00000016
        /*1114*/ 	.word	0x00031c20
        /*1118*/ 	.short	0x010a
        /*111a*/ 	.byte	0x3f
	.zero		1


	//   ....[85]....
        /*111c*/ 	.word	0x00023c70
        /*1120*/ 	.word	0x00000009
        /*1124*/ 	.word	0x00031ca0
        /*1128*/ 	.short	0x010a
        /*112a*/ 	.byte	0x3f
	.zero		1


	//   ....[86]....
        /*112c*/ 	.word	0x00023cc0
        /*1130*/ 	.word	0x00000009
        /*1134*/ 	.word	0x00031cc0
        /*1138*/ 	.short	0x010a
        /*113a*/ 	.byte	0x3f
	.zero		1


	//   ....[87]....
        /*113c*/ 	.word	0x00023d10
        /*1140*/ 	.word	0x00000008
        /*1144*/ 	.word	0x00031ca0
        /*1148*/ 	.short	0x010a
        /*114a*/ 	.byte	0x3f
	.zero		1


	//   ....[88]....
        /*114c*/ 	.word	0x00023d60
        /*1150*/ 	.word	0x00000008
        /*1154*/ 	.word	0x00031cc0
        /*1158*/ 	.short	0x010a
        /*115a*/ 	.byte	0x3f
	.zero		1


	//   ....[89]....
        /*115c*/ 	.word	0x00023f00
        /*1160*/ 	.word	0x00000000
        /*1164*/ 	.word	0x00031c40
        /*1168*/ 	.short	0x010a
        /*116a*/ 	.byte	0x3f
	.zero		1


	//   ....[90]....
        /*116c*/ 	.word	0x000247d0
        /*1170*/ 	.word	0x00000016
        /*1174*/ 	.word	0x00031c20
        /*1178*/ 	.short	0x010a
        /*117a*/ 	.byte	0x3f
	.zero		1


	//   ....[91]....
        /*117c*/ 	.word	0x00024820
        /*1180*/ 	.word	0x00000003
        /*1184*/ 	.word	0x00031c40
        /*1188*/ 	.short	0x010a
        /*118a*/ 	.byte	0x3f
	.zero		1


	//   ....[92]....
        /*118c*/ 	.word	0x00024870
        /*1190*/ 	.word	0x00000003
        /*1194*/ 	.word	0x00000060
        /*1198*/ 	.short	0x010a
        /*119a*/ 	.byte	0x3f
	.zero		1


	//   ....[93]....
        /*119c*/ 	.word	0x000248c0
        /*11a0*/ 	.word	0x00000003
        /*11a4*/ 	.word	0x00031c40
        /*11a8*/ 	.short	0x010a
        /*11aa*/ 	.byte	0x3f
	.zero		1


	//   ....[94]....
        /*11ac*/ 	.word	0x00024910
        /*11b0*/ 	.word	0x0000000c
        /*11b4*/ 	.word	0x00000060
        /*11b8*/ 	.short	0x010a
        /*11ba*/ 	.byte	0x3f
	.zero		1


	//   ....[95]....
        /*11bc*/ 	.word	0x00024960
        /*11c0*/ 	.word	0x00000002
        /*11c4*/ 	.word	0x00031c40
        /*11c8*/ 	.short	0x010a
        /*11ca*/ 	.byte	0x3f
	.zero		1


	//   ....[96]....
        /*11cc*/ 	.word	0x000249b0
        /*11d0*/ 	.word	0x00000007
        /*11d4*/ 	.word	0x00000060
        /*11d8*/ 	.short	0x010a
        /*11da*/ 	.byte	0x3f
	.zero		1


	//   ....[97]....
        /*11dc*/ 	.word	0x00024a00
        /*11e0*/ 	.word	0x00000003
        /*11e4*/ 	.word	0x00031c60
        /*11e8*/ 	.short	0x010a
        /*11ea*/ 	.byte	0x3f
	.zero		1


	//   ....[98]....
        /*11ec*/ 	.word	0x00025390
        /*11f0*/ 	.word	0x00000009
        /*11f4*/ 	.word	0x00031c20
        /*11f8*/ 	.short	0x010a
        /*11fa*/ 	.byte	0x3f
	.zero		1


	//   ....[99]....
        /*11fc*/ 	.word	0x00025530
        /*1200*/ 	.word	0x00000006
        /*1204*/ 	.word	0x00000000
        /*1208*/ 	.short	0x010a
        /*120a*/ 	.byte	0x3f
	.zero		1


	//   ....[100]....
        /*120c*/ 	.word	0x00025580
        /*1210*/ 	.word	0x00000007
        /*1214*/ 	.word	0x00000000
        /*1218*/ 	.short	0x010a
        /*121a*/ 	.byte	0x3f
	.zero		1


	//   ....[101]....
        /*121c*/ 	.word	0x000255d0
        /*1220*/ 	.word	0x00000004
        /*1224*/ 	.word	0x00000000
        /*1228*/ 	.short	0x010a
        /*122a*/ 	.byte	0x3f
	.zero		1


	//----- nvinfo : EIATTR_NUM_MBARRIERS
	.align		4
.L_327:
        /*122c*/ 	.byte	0x03, 0x38
        /*122e*/ 	.short	0x0016


	//----- nvinfo : EIATTR_EXIT_INSTR_OFFSETS
	.align		4
        /*1230*/ 	.byte	0x04, 0x1c
        /*1232*/ 	.short	(.L_329 - .L_328)


	//   ....[0]....
.L_328:
        /*1234*/ 	.word	0x00023090


	//----- nvinfo : EIATTR_MAX_THREADS
	.align		4
.L_329:
        /*1238*/ 	.byte	0x04, 0x05
        /*123a*/ 	.short	(.L_331 - .L_330)
.L_330:
        /*123c*/ 	.word	0x00000200
        /*1240*/ 	.word	0x00000001
        /*1244*/ 	.word	0x00000001


	//----- nvinfo : EIATTR_CRS_STACK_SIZE
	.align		4
.L_331:
        /*1248*/ 	.byte	0x04, 0x1e
        /*124a*/ 	.short	(.L_333 - .L_332)
.L_332:
        /*124c*/ 	.word	0x00000000


	//----- nvinfo : EIATTR_CBANK_PARAM_SIZE
	.align		4
.L_333:
        /*1250*/ 	.byte	0x03, 0x19
        /*1252*/ 	.short	0x0af0


	//----- nvinfo : EIATTR_PARAM_CBANK
	.align		4
        /*1254*/ 	.byte	0x04, 0x0a
        /*1256*/ 	.short	(.L_335 - .L_334)
	.align		4
.L_334:
        /*1258*/ 	.word	index@(.nv.constant0._ZN7cutlass13device_kernelIN5flash11enable_sm90INS1_16FlashAttnFwdSm90INS1_25CollectiveMainloopFwdSm90ILi2EN4cute5tupleIJNS5_1CILi1EEES8_S8_EEENS6_IJNS7_ILi192EEENS7_ILi144EEENS7_ILi96EEEEEELi96ENS_6half_tEfNS_4arch4Sm90ELb1ELb0ELb0ELb1ELb0ELb1ELb0ELb0ELb1ELb1ELb0ELb0EEENS1_21CollectiveEpilogueFwdINS6_IJSA_SC_SB_EEES9_SE_SG_Li384ELb1ELb1ELb0ELb0EEENS1_36VarlenDynamicPersistentTileSchedulerILi192ELi144ELi384ELi128ELb0ELb1ELb1ELb1ELb1ELb1EEEEEEEEEvNT_6ParamsE)
        /*125c*/ 	.short	0x0210
        /*125e*/ 	.short	0x0af0


	//----- nvinfo : EIATTR_SW_WAR
	.align		4
.L_335:
        /*1260*/ 	.byte	0x04, 0x36
        /*1262*/ 	.short	(.L_337 - .L_336)
.L_336:
        /*1264*/ 	.word	0x00000008
.L_337:


//--------------------- .nv.callgraph             --------------------------
	.section	.nv.callgraph,"",@"SHT_CUDA_CALLGRAPH"
	.align	4
	.sectionentsize	8
	.align		4
        /*0000*/ 	.word	0x00000000
	.align		4
        /*0004*/ 	.word	0xffffffff
	.align		4
        /*0008*/ 	.word	index@(_ZN7cutlass13device_kernelIN5flash11enable_sm90INS1_16FlashAttnFwdSm90INS1_25CollectiveMainloopFwdSm90ILi2EN4cute5tupleIJNS5_1CILi1EEES8_S8_EEENS6_IJNS7_ILi192EEENS7_ILi144EEENS7_ILi96EEEEEELi96ENS_6half_tEfNS_4arch4Sm90ELb0ELb0ELb0ELb0ELb0ELb0ELb0ELb0ELb1ELb1ELb0ELb0EEENS1_21CollectiveEpilogueFwdINS6_IJSA_SC_SB_EEES9_SE_SG_Li384ELb0ELb1ELb0ELb0EEENS1_29StaticPersistentTileSchedulerILb0EEEEEEEEEvNT_6ParamsE)
	.align		4
        /*000c*/ 	.word	index@(__assertfail)
	.align		4
        /*0010*/ 	.word	index@(_ZN7cutlass13device_kernelIN5flash11enable_sm90INS1_16FlashAttnFwdSm90INS1_25CollectiveMainloopFwdSm90ILi2EN4cute5tupleIJNS5_1CILi1EEES8_S8_EEENS6_IJNS7_ILi192EEENS7_ILi144EEENS7_ILi96EEEEEELi96ENS_6half_tEfNS_4arch4Sm90ELb0ELb0ELb0ELb1ELb0ELb0ELb0ELb0ELb1ELb1ELb0ELb0EEENS1_21CollectiveEpilogueFwdINS6_IJSA_SC_SB_EEES9_SE_SG_Li384ELb1ELb1ELb0ELb0EEENS1_36VarlenDynamicPersistentTileSchedulerILi192ELi144ELi384ELi128ELb0ELb1ELb1ELb0ELb1ELb1EEEEEEEEEvNT_6ParamsE)
	.align		4
        /*0014*/ 	.word	index@(__assertfail)
	.align		4
        /*0018*/ 	.word	index@(_ZN7cutlass13device_kernelIN5flash11enable_sm90INS1_16FlashAttnFwdSm90INS1_25CollectiveMainloopFwdSm90ILi2EN4cute5tupleIJNS5_1CILi1EEES8_S8_EEENS6_IJNS7_ILi192EEENS7_ILi144EEENS7_ILi96EEEEEELi96ENS_6half_tEfNS_4arch4Sm90ELb0ELb0ELb0ELb1ELb0ELb1ELb0ELb0ELb1ELb1ELb0ELb0EEENS1_21CollectiveEpilogueFwdINS6_IJSA_SC_SB_EEES9_SE_SG_Li384ELb1ELb1ELb0ELb0EEENS1_36VarlenDynamicPersistentTileSchedulerILi192ELi144ELi384ELi128ELb0ELb1ELb1ELb0ELb1ELb1EEEEEEEEEvNT_6ParamsE)
	.align		4
        /*001c*/ 	.word	index@(__assertfail)
	.align		4
        /*0020*/ 	.word	index@(_ZN7cutlass13device_kernelIN5flash11enable_sm90INS1_16FlashAttnFwdSm90INS1_25CollectiveMainloopFwdSm90ILi2EN4cute5tupleIJNS5_1CILi1EEES8_S8_EEENS6_IJNS7_ILi192EEENS7_ILi128EEENS7_ILi96EEEEEELi96ENS_6half_tEfNS_4arch4Sm90ELb0ELb1ELb0ELb0ELb0ELb0ELb0ELb0ELb1ELb1ELb0ELb0EEENS1_21CollectiveEpilogueFwdINS6_IJSA_SC_SB_EEES9_SE_SG_Li384ELb0ELb1ELb0ELb0EEENS1_30DynamicPersistentTileSchedulerILi384ELi128ELb0ELb1ELb1EEEEEEEEEvNT_6ParamsE)
	.align		4
        /*0024*/ 	.word	index@(__assertfail)
	.align		4
        /*0028*/ 	.word	index@(_ZN7cutlass13device_kernelIN5flash11enable_sm90INS1_16FlashAttnFwdSm90INS1_25CollectiveMainloopFwdSm90ILi2EN4cute5tupleIJNS5_1CILi1EEES8_S8_EEENS6_IJNS7_ILi192EEENS7_ILi128EEENS7_ILi96EEEEEELi96ENS_6half_tEfNS_4arch4Sm90ELb0ELb1ELb0ELb1ELb0ELb0ELb0ELb0ELb1ELb1ELb0ELb0EEENS1_21CollectiveEpilogueFwdINS6_IJSA_SC_SB_EEES9_SE_SG_Li384ELb1ELb1ELb0ELb0EEENS1_36VarlenDynamicPersistentTileSchedulerILi192ELi128ELi384ELi128ELb0ELb1ELb1ELb1ELb0ELb1EEEEEEEEEvNT_6ParamsE)
	.align		4
        /*002c*/ 	.word	index@(__assertfail)
	.align		4
        /*0030*/ 	.word	index@(_ZN7cutlass13device_kernelIN5flash11enable_sm90INS1_16FlashAttnFwdSm90INS1_25CollectiveMainloopFwdSm90ILi2EN4cute5tupleIJNS5_1CILi1EEES8_S8_EEENS6_IJNS7_ILi192EEENS7_ILi128EEENS7_ILi96EEEEEELi96ENS_6half_tEfNS_4arch4Sm90ELb0ELb1ELb0ELb1ELb0ELb1ELb0ELb0ELb1ELb1ELb0ELb0EEENS1_21CollectiveEpilogueFwdINS6_IJSA_SC_SB_EEES9_SE_SG_Li384ELb1ELb1ELb0ELb0EEENS1_36VarlenDynamicPersistentTileSchedulerILi192ELi128ELi384ELi128ELb0ELb1ELb1ELb1ELb0ELb1EEEEEEEEEvNT_6ParamsE)
	.align		4
        /*0034*/ 	.word	index@(__assertfail)
	.align		4
        /*0038*/ 	.word	index@(_ZN7cutlass13device_kernelIN5flash11enable_sm90INS1_16FlashAttnFwdSm90INS1_25CollectiveMainloopFwdSm90ILi2EN4cute5tupleIJNS5_1CILi1EEES8_S8_EEENS6_IJNS7_ILi192EEENS7_ILi144EEENS7_ILi96EEEEEELi96ENS_6half_tEfNS_4arch4Sm90ELb1ELb0ELb0ELb0ELb0ELb0ELb0ELb0ELb1ELb1ELb0ELb0EEENS1_21CollectiveEpilogueFwdINS6_IJSA_SC_SB_EEES9_SE_SG_Li384ELb0ELb1ELb0ELb0EEENS1_30DynamicPersistentTileSchedulerILi384ELi128ELb0ELb1ELb1EEEEEEEEEvNT_6ParamsE)
	.align		4
        /*003c*/ 	.word	index@(__assertfail)
	.align		4
        /*0040*/ 	.word	index@(_ZN7cutlass13device_kernelIN5flash11enable_sm90INS1_16FlashAttnFwdSm90INS1_25CollectiveMainloopFwdSm90ILi2EN4cute5tupleIJNS5_1CILi1EEES8_S8_EEENS6_IJNS7_ILi192EEENS7_ILi144EEENS7_ILi96EEEEEELi96ENS_6half_tEfNS_4arch4Sm90ELb1ELb0ELb0ELb1ELb0ELb0ELb0ELb0ELb1ELb1ELb0ELb0EEENS1_21CollectiveEpilogueFwdINS6_IJSA_SC_SB_EEES9_SE_SG_Li384ELb1ELb1ELb0ELb0EEENS1_36VarlenDynamicPersistentTileSchedulerILi192ELi144ELi384ELi128ELb0ELb1ELb1ELb1ELb1ELb1EEEEEEEEEvNT_6ParamsE)
	.align		4
        /*0044*/ 	.word	index@(__assertfail)
	.align		4
        /*0048*/ 	.word	index@(_ZN7cutlass13device_kernelIN5flash11enable_sm90INS1_16FlashAttnFwdSm90INS1_25CollectiveMainloopFwdSm90ILi2EN4cute5tupleIJNS5_1CILi1EEES8_S8_EEENS6_IJNS7_ILi192EEENS7_ILi144EEENS7_ILi96EEEEEELi96ENS_6half_tEfNS_4arch4Sm90ELb1ELb0ELb0ELb1ELb0ELb1ELb0ELb0ELb1ELb1ELb0ELb0EEENS1_21CollectiveEpilogueFwdINS6_IJSA_SC_SB_EEES9_SE_SG_Li384ELb1ELb1ELb0ELb0EEENS1_36VarlenDynamicPersistentTileSchedulerILi192ELi144ELi384ELi128ELb0ELb1ELb1ELb1ELb1ELb1EEEEEEEEEvNT_6ParamsE)
	.align		4
        /*004c*/ 	.word	index@(__assertfail)
	.align		4
        /*0050*/ 	.word	0x00000000
	.align		4
        /*0054*/ 	.word	0xfffffffe
	.align		4
        /*0058*/ 	.word	0x00000000
	.align		4
        /*005c*/ 	.word	0xfffffffd
	.align		4
        /*0060*/ 	.word	0x00000000
	.align		4
        /*0064*/ 	.word	0xfffffffc


//--------------------- .nv.constant4             --------------------------
	.section	.nv.constant4,"a",@progbits
	.align	8
	.align		8
.nv.constant4:
        /*0000*/ 	.dword	__assertfail
	.align		8
        /*0008*/ 	.dword	__unnamed_1
	.align		8
        /*0010*/ 	.dword	__unnamed_2
	.align		8
        /*0018*/ 	.dword	__unnamed_3
	.align		8
        /*0020*/ 	.dword	__unnamed_4
	.align		8
        /*0028*/ 	.dword	__unnamed_5
	.align		8
        /*0030*/ 	.dword	__unnamed_6
	.align		8
        /*0038*/ 	.dword	__unnamed_7
	.align		8
        /*0040*/ 	.dword	__unnamed_8
	.align		8
        /*0048*/ 	.dword	__unnamed_9
	.align		8
        /*0050*/ 	.dword	_ZN73_INTERNAL_2fa88d85_37_flash_fwd_hdim96_fp16_packgqa_sm90_cu_9d2915ae_36954cuda3std3__45__cpo5beginE
	.align		8
        /*0058*/ 	.dword	_ZN73_INTERNAL_2fa88d85_37_flash_fwd_hdim96_fp16_packgqa_sm90_cu_9d2915ae_36954cuda3std3__45__cpo3endE
	.align		8
        /*0060*/ 	.dword	_ZN73_INTERNAL_2fa88d85_37_flash_fwd_hdim96_fp16_packgqa_sm90_cu_9d2915ae_36954cuda3std3__45__cpo6cbeginE
	.align		8
        /*0068*/ 	.dword	_ZN73_INTERNAL_2fa88d85_37_flash_fwd_hdim96_fp16_packgqa_sm90_cu_9d2915ae_36954cuda3std3__45__cpo4cendE
	.align		8
        /*0070*/ 	.dword	_ZN73_INTERNAL_2fa88d85_37_flash_fwd_hdim96_fp16_packgqa_sm90_cu_9d2915ae_36954cuda3std3__475_GLOBAL__N__2fa88d85_37_flash_fwd_hdim96_fp16_packgqa_sm90_cu_9d2915ae_36956ignoreE
	.align		8
        /*0078*/ 	.dword	_ZN73_INTERNAL_2fa88d85_37_flash_fwd_hdim96_fp16_packgqa_sm90_cu_9d2915ae_36954cuda3std3__419piecewise_constructE
	.align		8
        /*0080*/ 	.dword	_ZN73_INTERNAL_2fa88d85_37_flash_fwd_hdim96_fp16_packgqa_sm90_cu_9d2915ae_36954cuda3std3__48in_placeE
	.align		8
        /*0088*/ 	.dword	_ZN73_INTERNAL_2fa88d85_37_flash_fwd_hdim96_fp16_packgqa_sm90_cu_9d2915ae_36954cuda3std6ranges3__45__cpo4swapE
	.align		8
        /*0090*/ 	.dword	_ZN73_INTERNAL_2fa88d85_37_flash_fwd_hdim96_fp16_packgqa_sm90_cu_9d2915ae_36954cuda3std6ranges3__45__cpo9iter_moveE
	.align		8
        /*0098*/ 	.dword	_ZN73_INTERNAL_2fa88d85_37_flash_fwd_hdim96_fp16_packgqa_sm90_cu_9d2915ae_36954cute7productE
	.align		8
        /*00a0*/ 	.dword	_ZN73_INTERNAL_2fa88d85_37_flash_fwd_hdim96_fp16_packgqa_sm90_cu_9d2915ae_36954cute1_E
	.align		8
        /*00a8*/ 	.dword	$str$20
	.align		8
        /*00b0*/ 	.dword	$str$21


//--------------------- .text._ZN7cutlass13device_kernelIN5flash11enable_sm90INS1_16FlashAttnFwdSm90INS1_25CollectiveMainloopFwdSm90ILi2EN4cute5tupleIJNS5_1CILi1EEES8_S8_EEENS6_IJNS7_ILi192EEENS7_ILi144EEENS7_ILi96EEEEEELi96ENS_6half_tEfNS_4arch4Sm90ELb0ELb0ELb0ELb0ELb0ELb0ELb0ELb0ELb1ELb1ELb0ELb0EEENS1_21CollectiveEpilogueFwdINS6_IJSA_SC_SB_EEES9_SE_SG_Li384ELb0ELb1ELb0ELb0EEENS1_29StaticPersistentTileSchedulerILb0EEEEEEEEEvNT_6ParamsE --------------------------
	.section	.text._ZN7cutlass13device_kernelIN5flash11enable_sm90INS1_16FlashAttnFwdSm90INS1_25CollectiveMainloopFwdSm90ILi2EN4cute5tupleIJNS5_1CILi1EEES8_S8_EEENS6_IJNS7_ILi192EEENS7_ILi144EEENS7_ILi96EEEEEELi96ENS_6half_tEfNS_4arch4Sm90ELb0ELb0ELb0ELb0ELb0ELb0ELb0ELb0ELb1ELb1ELb0ELb0EEENS1_21CollectiveEpilogueFwdINS6_IJSA_SC_SB_EEES9_SE_SG_Li384ELb0ELb1ELb0ELb0EEENS1_29StaticPersistentTileSchedulerILb0EEEEEEEEEvNT_6ParamsE,"ax",@progbits
	.align	128
.text._ZN7cutlass13device_kernelIN5flash11enable_sm90INS1_16FlashAttnFwdSm90INS1_25CollectiveMainloopFwdSm90ILi2EN4cute5tupleIJNS5_1CILi1EEES8_S8_EEENS6_IJNS7_ILi192EEENS7_ILi144EEENS7_ILi96EEEEEELi96ENS_6half_tEfNS_4arch4Sm90ELb0ELb0ELb0ELb0ELb0ELb0ELb0ELb0ELb1ELb1ELb0ELb0EEENS1_21CollectiveEpilogueFwdINS6_IJSA_SC_SB_EEES9_SE_SG_Li384ELb0ELb1ELb0ELb0EEENS1_29StaticPersistentTileSchedulerILb0EEEEEEEEEvNT_6ParamsE:
        .type           _ZN7cutlass13device_kernelIN5flash11enable_sm90INS1_16FlashAttnFwdSm90INS1_25CollectiveMainloopFwdSm90ILi2EN4cute5tupleIJNS5_1CILi1EEES8_S8_EEENS6_IJNS7_ILi192EEENS7_ILi144EEENS7_ILi96EEEEEELi96ENS_6half_tEfNS_4arch4Sm90ELb0ELb0ELb0ELb0ELb0ELb0ELb0ELb0ELb1ELb1ELb0ELb0EEENS1_21CollectiveEpilogueFwdINS6_IJSA_SC_SB_EEES9_SE_SG_Li384ELb0ELb1ELb0ELb0EEENS1_29StaticPersistentTileSchedulerILb0EEEEEEEEEvNT_6ParamsE,@function
        .size           _ZN7cutlass13device_kernelIN5flash11enable_sm90INS1_16FlashAttnFwdSm90INS1_25CollectiveMainloopFwdSm90ILi2EN4cute5tupleIJNS5_1CILi1EEES8_S8_EEENS6_IJNS7_ILi192EEENS7_ILi144EEENS7_ILi96EEEEEELi96ENS_6half_tEfNS_4arch4Sm90ELb0ELb0ELb0ELb0ELb0ELb0ELb0ELb0ELb1ELb1ELb0ELb0EEENS1_21CollectiveEpilogueFwdINS6_IJSA_SC_SB_EEES9_SE_SG_Li384ELb0ELb1ELb0ELb0EEENS1_29StaticPersistentTileSchedulerILb0EEEEEEEEEvNT_6ParamsE,(.L_x_2724 - _ZN7cutlass13device_kernelIN5flash11enable_sm90INS1_16FlashAttnFwdSm90INS1_25CollectiveMainloopFwdSm90ILi2EN4cute5tupleIJNS5_1CILi1EEES8_S8_EEENS6_IJNS7_ILi192EEENS7_ILi144EEENS7_ILi96EEEEEELi96ENS_6half_tEfNS_4arch4Sm90ELb0ELb0ELb0ELb0ELb0ELb0ELb0ELb0ELb1ELb1ELb0ELb0EEENS1_21CollectiveEpilogueFwdINS6_IJSA_SC_SB_EEES9_SE_SG_Li384ELb0ELb1ELb0ELb0EEENS1_29StaticPersistentTileSchedulerILb0EEEEEEEEEvNT_6ParamsE)
        .other          _ZN7cutlass13device_kernelIN5flash11enable_sm90INS1_16FlashAttnFwdSm90INS1_25CollectiveMainloopFwdSm90ILi2EN4cute5tupleIJNS5_1CILi1EEES8_S8_EEENS6_IJNS7_ILi192EEENS7_ILi144EEENS7_ILi96EEEEEELi96ENS_6half_tEfNS_4arch4Sm90ELb0ELb0ELb0ELb0ELb0ELb0ELb0ELb0ELb1ELb1ELb0ELb0EEENS1_21CollectiveEpilogueFwdINS6_IJSA_SC_SB_EEES9_SE_SG_Li384ELb0ELb1ELb0ELb0EEENS1_29StaticPersistentTileSchedulerILb0EEEEEEEEEvNT_6ParamsE,@"STO_CUDA_ENTRY STV_DEFAULT"
_ZN7cutlass13device_kernelIN5flash11enable_sm90INS1_16FlashAttnFwdSm90INS1_25CollectiveMainloopFwdSm90ILi2EN4cute5tupleIJNS5_1CILi1EEES8_S8_EEENS6_IJNS7_ILi192EEENS7_ILi144EEENS7_ILi96EEEEEELi96ENS_6half_tEfNS_4arch4Sm90ELb0ELb0ELb0ELb0ELb0ELb0ELb0ELb0ELb1ELb1ELb0ELb0EEENS1_21CollectiveEpilogueFwdINS6_IJSA_SC_SB_EEES9_SE_SG_Li384ELb0ELb1ELb0ELb0EEENS1_29StaticPersistentTileSchedulerILb0EEEEEEEEEvNT_6ParamsE:
[----:B------:R-:W0:Y:S02]  /*0000*/  LDC R1, c[0x0][0x28] ;  /* 0x00000a00ff017b82 */ /* 0x000e240000000800 */
[----:B0-----:R-:W-:Y:S01]  /*0010*/  VIADD R1, R1, 0xffffffd8 ;  /* 0xffffffd801017836 */ /* 0x001fe20000000000 */
[----:B------:R-:W0:Y:S01]  /*0020*/  S2R R3, SR_TID.X ;  /* 0x0000000000037919 */ /* 0x000e220000002100 */
[----:B------:R-:W-:Y:S01]  /*0030*/  ELECT P0, URZ, PT ;  /* 0x00000000003f782f */ /* 0x000fe20003800000 */
[----:B------:R-:W-:Y:S01]  /*0040*/  BSSY B0, `(.L_x_0) ;  /* 0x000000d000007945 */ /* 0x000fe20003800000 */
[----:B0-----:R-:W-:-:S05]  /*0050*/  SHF.R.U32.HI R0, RZ, 0x5, R3 ;  /* 0x00000005ff007819 */ /* 0x001fca0000011603 */
[----:B------:R-:W0:Y:S02]  /*0060*/  SHFL.IDX PT, R2, R0, RZ, 0x1f ;  /* 0x00001fff00027589 */ /* 0x000e2400000e0000 */
[----:B0-----:R-:W-:-:S13]  /*0070*/  ISETP.EQ.AND P0, PT, R2, RZ, P0 ;  /* 0x000000ff0200720c */ /* 0x001fda0000702270 */
[----:B------:R-:W-:Y:S05]  /*0080*/  @!P0 BRA `(.L_x_1) ;  /* 0x0000000000208947 */ /* 0x000fea0003800000 */
[----:B------:R-:W-:Y:S02]  /*0090*/  ULDC.64 UR4, c[0x0][0x198] ;  /* 0x0000660000047ab9 */ /* 0x000fe40000000a00 */
[----:B------:R-:W-:Y:S02]  /*00a0*/  UIADD3 UR6, UP0, UR4, 0x370, URZ ;  /* 0x0000037004067890 */ /* 0x000fe4000ff1e03f */
[----:B------:R-:W-:Y:S02]  /*00b0*/  UIADD3 UR4, UP1, UR4, 0x470, URZ ;  /* 0x0000047004047890 */ /* 0x000fe4000ff3e03f */
[----:B------:R-:W-:Y:S02]  /*00c0*/  UIADD3.X UR7, URZ, UR5, URZ, UP0, !UPT ;  /* 0x000000053f077290 */ /* 0x000fe400087fe43f */
[----:B------:R-:W-:-:S07]  /*00d0*/  UIADD3.X UR5, URZ, UR5, URZ, UP1, !UPT ;  /* 0x000000053f057290 */ /* 0x000fce0008ffe43f */
[----:B------:R0:W-:Y:S02]  /*00e0*/  UTMACCTL.PF [UR6] ;  /* 0x00000000060079b9 */ /* 0x0001e40008040000 */
[----:B------:R0:W-:Y:S02]  /*00f0*/  UTMACCTL.PF [UR4] ;  /* 0x00000000040079b9 */ /* 0x0001e40008040000 */
[----:B0-----:R-:W-:Y:S01]  /*0100*/  NOP ;  /* 0x0000000000007918 */ /* 0x001fe20000000000 */
.L_x_1:
[----:B------:R-:W-:Y:S05]  /*0110*/  BSYNC B0 ;  /* 0x0000000000007941 */ /* 0x000fea0003800000 */
.L_x_0:
[----:B------:R-:W-:Y:S01]  /*0120*/  VOTEU.ANY UP0, P0 ;  /* 0x00000000003f7886 */ /* 0x000fe20000000100 */
[----:B------:R-:W0:Y:S01]  /*0130*/  SHFL.IDX PT, R2, R0, RZ, 0x1f ;  /* 0x00001fff00027589 */ /* 0x000e2200000e0000 */
[----:B------:R-:W-:Y:S01]  /*0140*/  UMOV UR4, 0x80 ;  /* 0x0000008000047882 */ /* 0x000fe20000000000 */
[----:B------:R-:W-:Y:S01]  /*0150*/  UMOV UR7, 0x180 ;  /* 0x0000018000077882 */ /* 0x000fe20000000000 */
[----:B------:R-:W-:Y:S01]  /*0160*/  SHF.R.U32.HI R3, RZ, 0x7, R3 ;  /* 0x00000007ff037819 */ /* 0x000fe20000011603 */
[----:B------:R-:W1:Y:S01]  /*0170*/  @UP0 S2UR UR8, SR_CgaCtaId ;  /* 0x00000000000809c3 */ /* 0x000e620000008800 */
[----:B------:R-:W-:Y:S01]  /*0180*/  @UP0 UMOV UR6, 0x400 ;  /* 0x0000040000060882 */ /* 0x000fe20000000000 */
[----:B------:R-:W-:-:S04]  /*0190*/  @UP0 UIADD3 UR4, -UR4, 0x100000, URZ ;  /* 0x0010000004040890 */ /* 0x000fc8000fffe13f */
[----:B------:R-:W-:Y:S02]  /*01a0*/  @UP0 USHF.L.U32 UR5, UR4, 0xb, URZ ;  /* 0x0000000b04050899 */ /* 0x000fe4000800063f */
[----:B------:R-:W-:Y:S01]  /*01b0*/  @UP0 USHF.L.U32 UR4, UR4, 0x1, URZ ;  /* 0x0000000104040899 */ /* 0x000fe2000800063f */
[----:B------:R-:W-:Y:S01]  /*01c0*/  VOTEU.ANY UP1, P0 ;  /* 0x00000000003f7886 */ /* 0x000fe20000020100 */
[----:B0-----:R-:W-:Y:S02]  /*01d0*/  ISETP.NE.AND P1, PT, R2, RZ, PT ;  /* 0x000000ff0200720c */ /* 0x001fe40003f25270 */
[----:B------:R0:W2:Y:S01]  /*01e0*/  SHFL.IDX PT, R2, R3, RZ, 0x1f ;  /* 0x00001fff03027589 */ /* 0x0000a200000e0000 */
[----:B-1----:R-:W-:Y:S02]  /*01f0*/  @UP0 ULEA UR8, UR8, UR6, 0x18 ;  /* 0x0000000608080291 */ /* 0x002fe4000f8ec03f */
[----:B------:R-:W-:-:S04]  /*0200*/  @UP0 UIADD3 UR6, -UR7, 0x100000, URZ ;  /* 0x0010000007060890 */ /* 0x000fc8000fffe13f */
[----:B------:R-:W-:Y:S02]  /*0210*/  @UP0 USHF.L.U32 UR7, UR6, 0xb, URZ ;  /* 0x0000000b06070899 */ /* 0x000fe4000800063f */
[----:B------:R-:W-:Y:S01]  /*0220*/  @UP0 USHF.L.U32 UR6, UR6, 0x1, URZ ;  /* 0x0000000106060899 */ /* 0x000fe2000800063f */
[----:B------:R-:W-:Y:S01]  /*0230*/  VOTEU.ANY UP0, P0 ;  /* 0x00000000003f7886 */ /* 0x000fe20000000100 */
[----:B------:R-:W1:Y:S04]  /*0240*/  FENCE.VIEW.ASYNC.S ;  /* 0x00000000000073c6 */ /* 0x000e680000000000 */
[----:B-1----:R0:W1:Y:S06]  /*0250*/  @UP0 SYNCS.EXCH.64 URZ, [UR8+0x31c00], UR4 ;  /* 0x031c0004083f05b2 */ /* 0x00206c0008000100 */
[----:B------:R0:W3:Y:S02]  /*0260*/  @UP1 SYNCS.EXCH.64 URZ, [UR8+0x31c20], UR6 ;  /* 0x031c2006083f15b2 */ /* 0x0000e40008000100 */
[----:B0-----:R-:W-:Y:S05]  /*0270*/  @P1 BRA `(.L_x_2) ;  /* 0x0000000000481947 */ /* 0x001fea0003800000 */
[----:B------:R-:W0:Y:S01]  /*0280*/  S2UR UR5, SR_CgaCtaId ;  /* 0x00000000000579c3 */ /* 0x000e220000008800 */
[----:B------:R-:W-:Y:S01]  /*0290*/  UMOV UR4, 0x400 ;  /* 0x0000040000047882 */ /* 0x000fe20000000000 */
[----:B------:R-:W-:Y:S01]  /*02a0*/  UMOV UR6, 0x1 ;  /* 0x0000000100067882 */ /* 0x000fe20000000000 */
[----:B------:R-:W-:Y:S01]  /*02b0*/  UMOV UR7, 0x3 ;  /* 0x0000000300077882 */ /* 0x000fe20000000000 */
[----:B------:R-:W-:Y:S01]  /*02c0*/  ELECT P0, URZ, PT ;  /* 0x00000000003f782f */ /* 0x000fe20003800000 */
[----:B0-----:R-:W-:Y:S02]  /*02d0*/  ULEA UR8, UR5, UR4, 0x18 ;  /* 0x0000000405087291 */ /* 0x001fe4000f8ec03f */
[----:B------:R-:W-:-:S04]  /*02e0*/  UIADD3 UR4, -UR6, 0x100000, URZ ;  /* 0x0010000006047890 */ /* 0x000fc8000fffe13f */
[----:B------:R-:W-:Y:S02]  /*02f0*/  USHF.L.U32 UR5, UR4, 0xb, URZ ;  /* 0x0000000b04057899 */ /* 0x000fe4000800063f */
[----:B------:R-:W-:Y:S02]  /*0300*/  USHF.L.U32 UR4, UR4, 0x1, URZ ;  /* 0x0000000104047899 */ /* 0x000fe4000800063f */
[----:B------:R-:W-:-:S04]  /*0310*/  UIADD3 UR6, -UR7, 0x100000, URZ ;  /* 0x0010000007067890 */ /* 0x000fc8000fffe13f */
[----:B------:R-:W-:Y:S02]  /*0320*/  USHF.L.U32 UR7, UR6, 0xb, URZ ;  /* 0x0000000b06077899 */ /* 0x000fe4000800063f */
[----:B------:R-:W-:Y:S01]  /*0330*/  USHF.L.U32 UR6, UR6, 0x1, URZ ;  /* 0x0000000106067899 */ /* 0x000fe2000800063f */
[----:B------:R-:W0:Y:S03]  /*0340*/  FENCE.VIEW.ASYNC.S ;  /* 0x00000000000073c6 */ /* 0x000e260000000000 */
[----:B0-----:R0:W4:Y:S08]  /*0350*/  SYNCS.EXCH.64 URZ, [UR8+0x31c30], UR4 ;  /* 0x031c3004083f75b2 */ /* 0x0011300008000100 */
[----:B------:R0:W0:Y:S01]  /*0360*/  SYNCS.EXCH.64 URZ, [UR8+0x31c40], UR6 ;  /* 0x031c4006083f75b2 */ /* 0x0000220008000100 */
[----:B------:R0:W0:Y:S01]  /*0370*/  SYNCS.EXCH.64 URZ, [UR8+0x31c38], UR4 ;  /* 0x031c3804083f75b2 */ /* 0x0000220008000100 */
[----:B------:R0:W0:Y:S01]  /*0380*/  SYNCS.EXCH.64 URZ, [UR8+0x31c48], UR6 ;  /* 0x031c4806083f75b2 */ /* 0x0000220008000100 */
[----:B------:R-:W-:Y:S01]  /*0390*/  NOP ;  /* 0x0000000000007918 */ /* 0x000fe20000000000 */
.L_x_2:
[----:B------:R-:W5:Y:S01]  /*03a0*/  SHFL.IDX PT, R3, R0, RZ, 0x1f ;  /* 0x00001fff00037589 */ /* 0x000f6200000e0000 */
[----:B------:R-:W-:Y:S01]  /*03b0*/  NOP ;  /* 0x0000000000007918 */ /* 0x000fe20000000000 */
[----:B-----5:R-:W-:-:S13]  /*03c0*/  ISETP.NE.AND P0, PT, R3, RZ, PT ;  /* 0x000000ff0300720c */ /* 0x020fda0003f05270 */
[----:B------:R-:W-:Y:S05]  /*03d0*/  @P0 BRA `(.L_x_3) ;  /* 0x0000000000480947 */ /* 0x000fea0003800000 */
[----:B0-----:R-:W0:Y:S01]  /*03e0*/  S2UR UR5, SR_CgaCtaId ;  /* 0x00000000000579c3 */ /* 0x001e220000008800 */
        /* <DEDUP_REMOVED lines=12> */
[----:B0-----:R0:W0:Y:S08]  /*04b0*/  SYNCS.EXCH.64 URZ, [UR8+0x31c50], UR4 ;  /* 0x031c5004083f75b2 */ /* 0x0010300008000100 */
[----:B------:R0:W0:Y:S01]  /*04c0*/  SYNCS.EXCH.64 URZ, [UR8+0x31c60], UR6 ;  /* 0x031c6006083f75b2 */ /* 0x0000220008000100 */
[----:B------:R0:W0:Y:S01]  /*04d0*/  SYNCS.EXCH.64 URZ, [UR8+0x31c58], UR4 ;  /* 0x031c5804083f75b2 */ /* 0x0000220008000100 */
[----:B------:R0:W0:Y:S01]  /*04e0*/  SYNCS.EXCH.64 URZ, [UR8+0x31c68], UR6 ;  /* 0x031c6806083f75b2 */ /* 0x0000220008000100 */
[----:B------:R-:W-:Y:S01]  /*04f0*/  NOP ;  /* 0x0000000000007918 */ /* 0x000fe20000000000 */
.L_x_3:
[----:B------:R-:W5:Y:S01]  /*0500*/  SHFL.IDX PT, R3, R0, RZ, 0x1f ;  /* 0x00001fff00037589 */ /* 0x000f6200000e0000 */
[----:B------:R-:W-:Y:S01]  /*0510*/  NOP ;  /* 0x0000000000007918 */ /* 0x000fe20000000000 */
[----:B-----5:R-:W-:-:S13]  /*0520*/  ISETP.NE.AND P0, PT, R3, RZ, PT ;  /* 0x000000ff0300720c */ /* 0x020fda0003f05270 */
[----:B------:R-:W-:Y:S05]  /*0530*/  @P0 BRA `(.L_x_4) ;  /* 0x0000000000380947 */ /* 0x000fea0003800000 */
[----:B0-----:R-:W0:Y:S01]  /*0540*/  S2UR UR5, SR_CgaCtaId ;  /* 0x00000000000579c3 */ /* 0x001e220000008800 */
[----:B------:R-:W-:Y:S01]  /*0550*/  UMOV UR4, 0x400 ;  /* 0x0000040000047882 */ /* 0x000fe20000000000 */
[----:B------:R-:W-:Y:S01]  /*0560*/  UMOV UR7, 0x1 ;  /* 0x0000000100077882 */ /* 0x000fe20000000000 */
[----:B------:R-:W-:Y:S01]  /*0570*/  ELECT P0, URZ, PT ;  /* 0x00000000003f782f */ /* 0x000fe20003800000 */
[----:B0-----:R-:W-:Y:S02]  /*0580*/  ULEA UR6, UR5, UR4, 0x18 ;  /* 0x0000000405067291 */ /* 0x001fe4000f8ec03f */
[----:B------:R-:W-:-:S04]  /*0590*/  UIADD3 UR4, -UR7, 0x100000, URZ ;  /* 0x0010000007047890 */ /* 0x000fc8000fffe13f */
[----:B------:R-:W-:Y:S02]  /*05a0*/  USHF.L.U32 UR5, UR4, 0xb, URZ ;  /* 0x0000000b04057899 */ /* 0x000fe4000800063f */
[----:B------:R-:W-:Y:S01]  /*05b0*/  USHF.L.U32 UR4, UR4, 0x1, URZ ;  /* 0x0000000104047899 */ /* 0x000fe2000800063f */
[----:B------:R-:W0:Y:S11]  /*05c0*/  FENCE.VIEW.ASYNC.S ;  /* 0x00000000000073c6 */ /* 0x000e360000000000 */
[----:B0-----:R0:W0:Y:S01]  /*05d0*/  SYNCS.EXCH.64 URZ, [UR6+0x31c70], UR4 ;  /* 0x031c7004063f75b2 */ /* 0x0010220008000100 */
[----:B------:R0:W0:Y:S01]  /*05e0*/  SYNCS.EXCH.64 URZ, [UR6+0x31c80], UR4 ;  /* 0x031c8004063f75b2 */ /* 0x0000220008000100 */
[----:B------:R0:W0:Y:S01]  /*05f0*/  SYNCS.EXCH.64 URZ, [UR6+0x31c78], UR4 ;  /* 0x031c7804063f75b2 */ /* 0x0000220008000100 */
[----:B------:R0:W0:Y:S01]  /*0600*/  SYNCS.EXCH.64 URZ, [UR6+0x31c88], UR4 ;  /* 0x031c8804063f75b2 */ /* 0x0000220008000100 */
[----:B------:R-:W-:Y:S01]  /*0610*/  NOP ;  /* 0x0000000000007918 */ /* 0x000fe20000000000 */
.L_x_4:
        /* <DEDUP_REMOVED lines=22> */
.L_x_5:
        /* <DEDUP_REMOVED lines=22> */
.L_x_6:
[----:B--2---:R-:W-:Y:S01]  /*08e0*/  ISETP.NE.AND P0, PT, R2, RZ, PT ;  /* 0x000000ff0200720c */ /* 0x004fe20003f05270 */
[----:B------:R-:W-:Y:S01]  /*08f0*/  IMAD.MOV.U32 R2, RZ, RZ, 0x1 ;  /* 0x00000001ff027424 */ /* 0x000fe200078e00ff */
[----:B------:R-:W-:Y:S01]  /*0900*/  NOP ;  /* 0x0000000000007918 */ /* 0x000fe20000000000 */
[----:B------:R-:W-:-:S03]  /*0910*/  ULDC.64 UR60, c[0x0][0x208] ;  /* 0x00008200003c7ab9 */ /* 0x000fc60000000a00 */
[----:B------:R-:W-:-:S05]  /*0920*/  SEL R2, R2, 0x2, !P0 ;  /* 0x0000000202027807 */ /* 0x000fca0004000000 */
[----:B------:R2:W-:Y:S01]  /*0930*/  STL [R1+0x24], R2 ;  /* 0x0000240201007387 */ /* 0x0005e20000100800 */
[----:B01-34-:R-:W-:Y:S06]  /*0940*/  BAR.SYNC.DEFER_BLOCKING 0x0 ;  /* 0x0000000000007b1d */ /* 0x01bfec0000010000 */
[----:B------:R-:W-:Y:S05]  /*0950*/  @!P0 BRA `(.L_x_7) ;  /* 0x0000009000988947 */ /* 0x000fea0003800000 */
.L_x_8:
[----:B------:R-:W-:-:S08]  /*0960*/  NOP ;  /* 0x0000000000007918 */ /* 0x000fd00000000000 */
[----:B------:R-:W0:Y:S02]  /*0970*/  USETMAXREG.TRY_ALLOC.CTAPOOL UP0, 0xa0 ;  /* 0x000000a0000079c8 */ /* 0x000e240008000600 */
[----:B0-----:R-:W-:-:S13]  /*0980*/  PLOP3.LUT P0, PT, PT, PT, UP0, 0x80, 0x0 ;  /* 0x000000000000781c */ /* 0x001fda0003f0f008 */
[----:B------:R-:W-:Y:S05]  /*0990*/  @!P0 BRA `(.L_x_8) ;  /* 0xfffffffc00f08947 */ /* 0x000fea000383ffff */
[----:B------:R-:W0:Y:S01]  /*09a0*/  S2R R0, SR_TID.X ;  /* 0x0000000000007919 */ /* 0x000e220000002100 */
[----:B------:R-:W1:Y:S08]  /*09b0*/  S2UR UR4, SR_CTAID.X ;  /* 0x00000000000479c3 */ /* 0x000e700000002500 */
[----:B------:R-:W-:Y:S06]  /*09c0*/  BAR.ARV 0x8, 0x200 ;  /* 0x0208000000007b1d */ /* 0x000fec0000002000 */
[----:B0-----:R-:W-:-:S04]  /*09d0*/  SHF.R.U32.HI R0, RZ, 0x7, R0 ;  /* 0x00000007ff007819 */ /* 0x001fc80000011600 */
[----:B------:R-:W-:Y:S02]  /*09e0*/  ISETP.NE.AND P0, PT, R0, 0x1, PT ;  /* 0x000000010000780c */ /* 0x000fe40003f05270 */
[----:B------:R-:W1:Y:S11]  /*09f0*/  LDC R0, c[0x0][0xc34] ;  /* 0x00030d00ff007b82 */ /* 0x000e760000000800 */
[----:B------:R-:W-:Y:S06]  /*0a00*/  @!P0 BAR.ARV 0x9, 0x100 ;  /* 0x0244000000008b1d */ /* 0x000fec0000002000 */
[----:B-1----:R-:W-:-:S13]  /*0a10*/  ISETP.LE.AND P0, PT, R0, UR4, PT ;  /* 0x0000000400007c0c */ /* 0x002fda000bf03270 */
[----:B------:R-:W-:Y:S05]  /*0a20*/  @P0 EXIT ;  /* 0x000000000000094d */ /* 0x000fea0003800000 */
[----:B------:R-:W3:Y:S01]  /*0a30*/  LDL.LU R12, [R1+0x24] ;  /* 0x00002400010c7983 */ /* 0x000ee20000300800 */
[----:B--2---:R-:W0:Y:S02]  /*0a40*/  S2R R2, SR_TID.X ;  /* 0x0000000000027919 */ /* 0x004e240000002100 */
[----:B0-----:R-:W-:-:S05]  /*0a50*/  VIADD R147, R2, 0xffffff80 ;  /* 0xffffff8002937836 */ /* 0x001fca0000000000 */
[----:B------:R-:W-:-:S04]  /*0a60*/  SHF.R.S32.HI R0, RZ, 0x1f, R147 ;  /* 0x0000001fff007819 */ /* 0x000fc80000011493 */
[----:B------:R-:W-:-:S04]  /*0a70*/  LEA.HI R2, R0, R147, RZ, 0x4 ;  /* 0x0000009300027211 */ /* 0x000fc800078f20ff */
[----:B------:R-:W-:Y:S02]  /*0a80*/  LOP3.LUT R4, R2, 0xfffffff0, RZ, 0xc0, !PT ;  /* 0xfffffff002047812 */ /* 0x000fe400078ec0ff */
[----:B------:R-:W-:-:S03]  /*0a90*/  LEA.HI R153, R0, R147, RZ, 0x7 ;  /* 0x0000009300997211 */ /* 0x000fc600078f38ff */
[----:B------:R-:W-:Y:S01]  /*0aa0*/  IMAD.IADD R4, R147, 0x1, -R4 ;  /* 0x0000000193047824 */ /* 0x000fe200078e0a04 */
[CC--:B------:R-:W-:Y:S02]  /*0ab0*/  LEA.HI R148, R0.reuse, R147.reuse, RZ, 0x2 ;  /* 0x0000009300947211 */ /* 0x0c0fe400078f10ff */
[----:B------:R-:W-:Y:S02]  /*0ac0*/  LEA.HI R0, R0, R147, RZ, 0x5 ;  /* 0x0000009300007211 */ /* 0x000fe400078f28ff */
[----:B------:R-:W-:Y:S02]  /*0ad0*/  SHF.R.S32.HI R3, RZ, 0x1f, R4 ;  /* 0x0000001fff037819 */ /* 0x000fe40000011404 */
[----:B------:R-:W-:Y:S02]  /*0ae0*/  LOP3.LUT R6, R153, 0xffffff80, RZ, 0xc0, !PT ;  /* 0xffffff8099067812 */ /* 0x000fe400078ec0ff */
[----:B------:R-:W-:Y:S02]  /*0af0*/  SHF.R.S32.HI R9, RZ, 0x5, R0 ;  /* 0x00000005ff097819 */ /* 0x000fe40000011400 */
[----:B------:R-:W-:Y:S01]  /*0b00*/  LEA.HI R0, R3, R4, RZ, 0x3 ;  /* 0x0000000403007211 */ /* 0x000fe200078f18ff */
[----:B------:R-:W-:Y:S01]  /*0b10*/  IMAD.IADD R149, R147, 0x1, -R6 ;  /* 0x0000000193957824 */ /* 0x000fe200078e0a06 */
[----:B------:R-:W-:-:S02]  /*0b20*/  SHF.R.S32.HI R5, RZ, 0x4, R2 ;  /* 0x00000004ff057819 */ /* 0x000fc40000011402 */
[----:B------:R-:W-:Y:S01]  /*0b30*/  LOP3.LUT R8, R148, 0xfffffffc, RZ, 0xc0, !PT ;  /* 0xfffffffc94087812 */ /* 0x000fe200078ec0ff */
[----:B------:R-:W-:Y:S01]  /*0b40*/  IMAD.SHL.U32 R0, R0, 0x10, RZ ;  /* 0x0000001000007824 */ /* 0x000fe200078e00ff */
[----:B------:R-:W-:Y:S02]  /*0b50*/  LEA.HI R3, R3, R4, RZ, 0x2 ;  /* 0x0000000403037211 */ /* 0x000fe400078f10ff */
[----:B------:R-:W-:Y:S02]  /*0b60*/  SHF.R.S32.HI R6, RZ, 0x1f, R149 ;  /* 0x0000001fff067819 */ /* 0x000fe40000011495 */
[----:B------:R-:W-:Y:S01]  /*0b70*/  LEA.HI R2, R2, R5, RZ, 0x1 ;  /* 0x0000000502027211 */ /* 0x000fe200078f08ff */
[----:B------:R-:W-:Y:S01]  /*0b80*/  IMAD.IADD R147, R147, 0x1, -R8 ;  /* 0x0000000193937824 */ /* 0x000fe200078e0a08 */
[----:B------:R-:W-:Y:S01]  /*0b90*/  LOP3.LUT R7, R3, 0x7fffffc, RZ, 0xc0, !PT ;  /* 0x07fffffc03077812 */ /* 0x000fe200078ec0ff */
[----:B------:R-:W0:Y:S01]  /*0ba0*/  S2UR UR5, SR_CgaCtaId ;  /* 0x00000000000579c3 */ /* 0x000e220000008800 */
[----:B------:R-:W-:-:S02]  /*0bb0*/  LOP3.LUT R0, R0, 0x7fffff80, RZ, 0xc0, !PT ;  /* 0x7fffff8000007812 */ /* 0x000fc400078ec0ff */
[----:B------:R-:W-:Y:S02]  /*0bc0*/  LEA.HI R8, R6, R149, RZ, 0x2 ;  /* 0x0000009506087211 */ /* 0x000fe400078f10ff */
[----:B------:R-:W-:Y:S02]  /*0bd0*/  LOP3.LUT R2, R2, 0x1ffffffe, RZ, 0xc0, !PT ;  /* 0x1ffffffe02027812 */ /* 0x000fe400078ec0ff */
[----:B------:R-:W-:Y:S01]  /*0be0*/  SHF.R.S32.HI R3, RZ, 0x2, R3 ;  /* 0x00000002ff037819 */ /* 0x000fe20000011403 */
[----:B------:R-:W-:Y:S01]  /*0bf0*/  IMAD.IADD R7, R4, 0x1, -R7 ;  /* 0x0000000104077824 */ /* 0x000fe200078e0a07 */
[----:B------:R-:W-:Y:S01]  /*0c00*/  SHF.R.S32.HI R153, RZ, 0x7, R153 ;  /* 0x00000007ff997819 */ /* 0x000fe20000011499 */
[----:B------:R-:W-:Y:S01]  /*0c10*/  IMAD R0, R9, 0x100, R0 ;  /* 0x0000010009007824 */ /* 0x000fe200078e0200 */
[----:B------:R-:W-:Y:S01]  /*0c20*/  SHF.R.S32.HI R10, RZ, 0x2, R8 ;  /* 0x00000002ff0a7819 */ /* 0x000fe20000011408 */
[----:B------:R-:W-:Y:S01]  /*0c30*/  IMAD.IADD R2, R5, 0x1, -R2 ;  /* 0x0000000105027824 */ /* 0x000fe200078e0a02 */
[----:B------:R-:W-:Y:S01]  /*0c40*/  SHF.R.S32.HI R11, RZ, 0x1f, R8 ;  /* 0x0000001fff0b7819 */ /* 0x000fe20000011408 */
[----:B------:R-:W-:-:S02]  /*0c50*/  IMAD.SHL.U32 R3, R3, 0x40, RZ ;  /* 0x0000004003037824 */ /* 0x000fc400078e00ff */
[----:B------:R-:W-:Y:S01]  /*0c60*/  IMAD R7, R7, 0x10, R0 ;  /* 0x0000001007077824 */ /* 0x000fe200078e0200 */
[----:B------:R-:W-:Y:S01]  /*0c70*/  LEA.HI R11, R11, R10, RZ, 0x3 ;  /* 0x0000000a0b0b7211 */ /* 0x000fe200078f18ff */
[----:B------:R-:W-:Y:S01]  /*0c80*/  IMAD.HI R0, R153, 0x55555556, RZ ;  /* 0x5555555699007827 */ /* 0x000fe200078e02ff */
[----:B------:R-:W-:-:S03]  /*0c90*/  LOP3.LUT R3, R3, 0x40, RZ, 0xc0, !PT ;  /* 0x0000004003037812 */ /* 0x000fc600078ec0ff */
[----:B------:R-:W-:Y:S01]  /*0ca0*/  IMAD.SHL.U32 R2, R2, 0x8, RZ ;  /* 0x0000000802027824 */ /* 0x000fe200078e00ff */
[----:B------:R-:W-:Y:S01]  /*0cb0*/  LOP3.LUT R11, R11, 0xfffffff8, RZ, 0xc0, !PT ;  /* 0xfffffff80b0b7812 */ /* 0x000fe200078ec0ff */
[----:B------:R-:W-:Y:S01]  /*0cc0*/  IMAD R13, R9, 0x10, R4 ;  /* 0x00000010090d7824 */ /* 0x000fe200078e0204 */
[----:B------:R-:W-:Y:S02]  /*0cd0*/  LEA.HI R6, R6, R149, RZ, 0x5 ;  /* 0x0000009506067211 */ /* 0x000fe400078f28ff */
[----:B------:R-:W-:Y:S01]  /*0ce0*/  LEA.HI R4, R0, R0, RZ, 0x1 ;  /* 0x0000000000047211 */ /* 0x000fe200078f08ff */
[--C-:B------:R-:W-:Y:S01]  /*0cf0*/  IMAD.U32 R156, R13, 0x20, R2.reuse ;  /* 0x000000200d9c7824 */ /* 0x100fe200078e0002 */
[----:B------:R-:W-:Y:S02]  /*0d00*/  LOP3.LUT R0, R3, 0x8, R2, 0xf8, !PT ;  /* 0x0000000803007812 */ /* 0x000fe400078ef802 */
[----:B------:R-:W-:Y:S01]  /*0d10*/  SHF.R.U32.HI R3, RZ, 0x3, R3 ;  /* 0x00000003ff037819 */ /* 0x000fe20000011603 */
[----:B------:R-:W-:Y:S01]  /*0d20*/  IMAD.IADD R11, R10, 0x1, -R11 ;  /* 0x000000010a0b7824 */ /* 0x000fe200078e0a0b */
[----:B------:R-:W-:-:S02]  /*0d30*/  SHF.R.S32.HI R6, RZ, 0x5, R6 ;  /* 0x00000005ff067819 */ /* 0x000fc40000011406 */
[C---:B------:R-:W-:Y:S01]  /*0d40*/  LEA.HI R2, R147.reuse, R147, RZ, 0x1 ;  /* 0x0000009393027211 */ /* 0x040fe200078f08ff */
[----:B------:R-:W-:Y:S01]  /*0d50*/  IMAD.SHL.U32 R18, R147, 0x8, RZ ;  /* 0x0000000893127824 */ /* 0x000fe200078e00ff */
[----:B------:R-:W-:Y:S01]  /*0d60*/  LOP3.LUT R0, R0, R3, RZ, 0x3c, !PT ;  /* 0x0000000300007212 */ /* 0x000fe200078e3cff */
[----:B------:R-:W-:Y:S01]  /*0d70*/  IMAD R4, R4, -0x3, R153 ;  /* 0xfffffffd04047824 */ /* 0x000fe200078e0299 */
[----:B------:R-:W-:Y:S01]  /*0d80*/  LOP3.LUT R8, R8, 0x7ffffffc, RZ, 0xc0, !PT ;  /* 0x7ffffffc08087812 */ /* 0x000fe200078ec0ff */
[----:B------:R-:W-:Y:S01]  /*0d90*/  IMAD R11, R6, 0x10, R11 ;  /* 0x00000010060b7824 */ /* 0x000fe200078e020b */
[----:B------:R-:W-:Y:S01]  /*0da0*/  LOP3.LUT R2, R2, 0x1ffffffe, RZ, 0xc0, !PT ;  /* 0x1ffffffe02027812 */ /* 0x000fe200078ec0ff */
[----:B------:R-:W-:Y:S01]  /*0db0*/  UMOV UR37, 0x400 ;  /* 0x0000040000257882 */ /* 0x000fe20000000000 */
[----:B------:R-:W-:Y:S01]  /*0dc0*/  IMAD.IADD R0, R0, 0x1, R7 ;  /* 0x0000000100007824 */ /* 0x000fe200078e0207 */
[----:B0-----:R-:W-:Y:S01]  /*0dd0*/  ULEA UR37, UR5, UR37, 0x18 ;  /* 0x0000002505257291 */ /* 0x001fe2000f8ec03f */
[----:B------:R-:W-:-:S02]  /*0de0*/  VIADD R145, R18, 0x20 ;  /* 0x0000002012917836 */ /* 0x000fc40000000000 */
[----:B------:R-:W-:Y:S02]  /*0df0*/  VIADD R144, R18, 0x40 ;  /* 0x0000004012907836 */ /* 0x000fe40000000000 */
[----:B------:R-:W-:Y:S02]  /*0e00*/  IMAD.MOV.U32 R157, RZ, RZ, -0x2 ;  /* 0xfffffffeff9d7424 */ /* 0x000fe400078e00ff */
[----:B------:R-:W-:Y:S02]  /*0e10*/  IMAD.IADD R8, R149, 0x1, -R8 ;  /* 0x0000000195087824 */ /* 0x000fe400078e0a08 */
[----:B------:R-:W-:Y:S02]  /*0e20*/  IMAD R154, R4, 0x40, R11 ;  /* 0x00000040049a7824 */ /* 0x000fe400078e020b */
[----:B------:R-:W-:Y:S01]  /*0e30*/  IMAD.IADD R155, R147, 0x1, -R2 ;  /* 0x00000001939b7824 */ /* 0x000fe200078e0a02 */
[----:B------:R-:W-:Y:S01]  /*0e40*/  SHF.R.S32.HI R148, RZ, 0x2, R148 ;  /* 0x00000002ff947819 */ /* 0x000fe20000011494 */
[----:B------:R-:W-:Y:S01]  /*0e50*/  IMAD R157, R8, R157, 0x90 ;  /* 0x00000090089d7424 */ /* 0x000fe200078e029d */
[----:B------:R-:W-:Y:S01]  /*0e60*/  SHF.R.S32.HI R4, RZ, 0x1f, R145 ;  /* 0x0000001fff047819 */ /* 0x000fe20000011491 */
[----:B------:R-:W-:Y:S01]  /*0e70*/  IMAD.MOV.U32 R146, RZ, RZ, RZ ;  /* 0x000000ffff927224 */ /* 0x000fe200078e00ff */
[----:B------:R-:W-:Y:S01]  /*0e80*/  SHF.R.S32.HI R3, RZ, 0x1f, R144 ;  /* 0x0000001fff037819 */ /* 0x000fe20000011490 */
[----:B------:R-:W-:Y:S01]  /*0e90*/  IMAD.MOV.U32 R16, RZ, RZ, RZ ;  /* 0x000000ffff107224 */ /* 0x000fe200078e00ff */
[----:B------:R-:W-:Y:S01]  /*0ea0*/  LEA R2, R0, UR37, 0x1 ;  /* 0x0000002500027c11 */ /* 0x000fe2000f8e08ff */
[----:B------:R-:W-:-:S02]  /*0eb0*/  IMAD R155, R155, 0x8, R154 ;  /* 0x000000089b9b7824 */ /* 0x000fc400078e029a */
[----:B------:R-:W-:Y:S01]  /*0ec0*/  IMAD.U32 R19, RZ, RZ, UR4 ;  /* 0x00000004ff137e24 */ /* 0x000fe2000f8e00ff */
[----:B------:R-:W-:Y:S01]  /*0ed0*/  UMOV UR36, URZ ;  /* 0x0000003f00247c82 */ /* 0x000fe20008000000 */
[----:B---3--:R-:W-:-:S07]  /*0ee0*/  LOP3.LUT R17, R12, 0x1, RZ, 0xfc, !PT ;  /* 0x000000010c117812 */ /* 0x008fce00078efcff */
.L_x_33:
[----:B0-----:R-:W0:Y:S01]  /*0ef0*/  SHFL.IDX PT, R0, R153, RZ, 0x1f ;  /* 0x00001fff99007589 */ /* 0x001e2200000e0000 */
[----:B-1----:R-:W1:Y:S01]  /*0f00*/  LDC R64, c[0x0][0x2f0] ;  /* 0x0000bc00ff407b82 */ /* 0x002e620000000800 */
[----:B------:R-:W-:Y:S01]  /*0f10*/  ULDC UR4, c[0x0][0xc38] ;  /* 0x00030e0000047ab9 */ /* 0x000fe20000000800 */
[----:B------:R-:W-:Y:S01]  /*0f20*/  R2UR UR11, R19 ;  /* 0x00000000130b72ca */ /* 0x000fe200000e0000 */
[----:B------:R-:W-:Y:S01]  /*0f30*/  UISETP.NE.AND UP1, UPT, UR4, 0x1, UPT ;  /* 0x000000010400788c */ /* 0x000fe2000bf25270 */
[----:B------:R-:W-:Y:S02]  /*0f40*/  ULDC.64 UR6, c[0x0][0x418] ;  /* 0x0001060000067ab9 */ /* 0x000fe40000000a00 */
[----:B------:R-:W-:Y:S01]  /*0f50*/  ULDC UR4, c[0x0][0xc44] ;  /* 0x0003110000047ab9 */ /* 0x000fe20000000800 */
[----:B------:R-:W-:Y:S02]  /*0f60*/  UISETP.NE.U32.AND UP0, UPT, UR6, URZ, UPT ;  /* 0x0000003f0600728c */ /* 0x000fe4000bf05070 */
[----:B------:R-:W-:-:S02]  /*0f70*/  UISETP.NE.AND UP2, UPT, UR4, 0x1, UPT ;  /* 0x000000010400788c */ /* 0x000fc4000bf45270 */
[----:B------:R-:W-:Y:S01]  /*0f80*/  UISETP.NE.AND.EX UP0, UPT, UR7, URZ, UPT, UP0 ;  /* 0x0000003f0700728c */ /* 0x000fe2000bf05300 */
[----:B------:R-:W-:Y:S01]  /*0f90*/  ULDC UR8, c[0x0][0x424] ;  /* 0x0001090000087ab9 */ /* 0x000fe20000000800 */
[----:B------:R-:W-:Y:S01]  /*0fa0*/  UIADD3 UR9, UR37, 0x24300, URZ ;  /* 0x0002430025097890 */ /* 0x000fe2000fffe03f */
[----:B------:R-:W-:Y:S01]  /*0fb0*/  @UP1 ULDC UR4, c[0x0][0xc3c] ;  /* 0x00030f0000041ab9 */ /* 0x000fe20000000800 */
[----:B------:R-:W-:Y:S02]  /*0fc0*/  USEL UR8, UR8, 0x1, UP0 ;  /* 0x0000000108087887 */ /* 0x000fe40008000000 */
[----:B------:R-:W-:Y:S02]  /*0fd0*/  UIMAD.WIDE.U32 UR4, UR11, UR4, URZ ;  /* 0x000000040b0472a5 */ /* 0x000fe4000f8e003f */
[----:B------:R-:W-:Y:S01]  /*0fe0*/  ULOP3.LUT UP0, URZ, UR9, 0x9f, URZ, 0xc0, !UPT ;  /* 0x0000009f093f7892 */ /* 0x000fe2000f80c03f */
[----:B0-----:R-:W-:Y:S01]  /*0ff0*/  R2UR UR38, R0 ;  /* 0x00000000002672ca */ /* 0x001fe200000e0000 */
[----:B------:R-:W-:Y:S01]  /*1000*/  @UP1 ULDC UR10, c[0x0][0xc40] ;  /* 0x00031000000a1ab9 */ /* 0x000fe20000000800 */
[----:B------:R-:W-:Y:S01]  /*1010*/  UMOV UR12, UR11 ;  /* 0x0000000b000c7c82 */ /* 0x000fe20008000000 */
[----:B-1----:R-:W-:Y:S01]  /*1020*/  IMAD R64, R64, UR8, RZ ;  /* 0x0000000840407c24 */ /* 0x002fe2000f8e02ff */
[----:B------:R-:W-:Y:S01]  /*1030*/  @UP1 USHF.R.U32.HI UR12, URZ, UR10, UR5 ;  /* 0x0000000a3f0c1299 */ /* 0x000fe20008011605 */
[----:B------:R-:W-:-:S02]  /*1040*/  PLOP3.LUT P0, PT, PT, PT, UP0, 0x80, 0x0 ;  /* 0x000000000000781c */ /* 0x000fc40003f0f008 */
[----:B------:R-:W-:-:S03]  /*1050*/  VIADD R0, R64, 0x8f ;  /* 0x0000008f40007836 */ /* 0x000fc60000000000 */
[----:B------:R-:W-:Y:S01]  /*1060*/  IMAD.U32 R152, RZ, RZ, UR12 ;  /* 0x0000000cff987e24 */ /* 0x000fe2000f8e00ff */
[----:B------:R-:W-:Y:S01]  /*1070*/  UMOV UR8, UR12 ;  /* 0x0000000c00087c82 */ /* 0x000fe20008000000 */
[----:B------:R-:W-:Y:S01]  /*1080*/  IMAD.HI R0, R0, 0x38e38e39, RZ ;  /* 0x38e38e3900007827 */ /* 0x000fe200078e02ff */
[----:B------:R-:W-:-:S04]  /*1090*/  UIMAD.WIDE UR6, UR38, 0x55555556, URZ ;  /* 0x55555556260678a5 */ /* 0x000fc8000f8e023f */
[----:B------:R-:W-:Y:S01]  /*10a0*/  ULEA.HI UR7, UR7, UR7, URZ, 0x1 ;  /* 0x0000000707077291 */ /* 0x000fe2000f8f083f */
[----:B------:R-:W-:-:S03]  /*10b0*/  SHF.R.U32.HI R3, RZ, 0x1f, R0 ;  /* 0x0000001fff037819 */ /* 0x000fc60000011600 */
[----:B------:R-:W-:Y:S01]  /*10c0*/  UIMAD UR40, UR7, -0x3, UR38 ;  /* 0xfffffffd072878a4 */ /* 0x000fe2000f8e0226 */
[----:B-----5:R-:W-:Y:S02]  /*10d0*/  LEA.HI.SX32 R22, R0, R3, 0x1b ;  /* 0x0000000300167211 */ /* 0x020fe400078fdaff */
[----:B------:R-:W-:Y:S02]  /*10e0*/  @UP2 ULDC.64 UR6, c[0x0][0xc48] ;  /* 0x0003120000062ab9 */ /* 0x000fe40000000a00 */
[----:B------:R-:W-:Y:S02]  /*10f0*/  UIMAD.WIDE.U32 UR4, UR12, UR6, URZ ;  /* 0x000000060c0472a5 */ /* 0x000fe4000f8e003f */
[----:B------:R-:W-:Y:S02]  /*1100*/  ULEA UR6, UR40, UR9, 0xb ;  /* 0x0000000928067291 */ /* 0x000fe4000f8e583f */
[----:B------:R-:W-:Y:S02]  /*1110*/  @UP2 USHF.R.U32.HI UR8, URZ, UR7, UR5 ;  /* 0x000000073f082299 */ /* 0x000fe40008011605 */
[----:B------:R-:W-:Y:S01]  /*1120*/  USHF.R.U32.HI UR6, URZ, 0x4, UR6 ;  /* 0x000000043f067899 */ /* 0x000fe20008011606 */
[----:B------:R-:W-:-:S03]  /*1130*/  UMOV UR4, UR11 ;  /* 0x0000000b00047c82 */ /* 0x000fc60008000000 */
[----:B------:R-:W-:Y:S01]  /*1140*/  ULOP3.LUT UR39, UR6, 0x3fff, URZ, 0xc0, !UPT ;  /* 0x00003fff06277892 */ /* 0x000fe2000f8ec03f */
[----:B------:R-:W-:Y:S02]  /*1150*/  IMAD.U32 R151, RZ, RZ, UR8 ;  /* 0x00000008ff977e24 */ /* 0x000fe4000f8e00ff */
[----:B------:R-:W-:Y:S01]  /*1160*/  IMAD.U32 R150, RZ, RZ, UR4 ;  /* 0x00000004ff967e24 */ /* 0x000fe2000f8e00ff */
[----:B---34-:R-:W-:Y:S08]  /*1170*/  @!P0 BRA `(.L_x_9) ;  /* 0x0000000000408947 */ /* 0x018ff00003800000 */
[----:B------:R-:W-:Y:S01]  /*1180*/  MOV R0, 0x0 ;  /* 0x0000000000007802 */ /* 0x000fe20000000f00 */
[----:B------:R-:W-:Y:S01]  /*1190*/  ULDC.64 UR4, c[0x4][0xa8] ;  /* 0x01002a0000047ab9 */ /* 0x000fe20000000a00 */
[----:B------:R-:W-:Y:S01]  /*11a0*/  ULDC.64 UR6, c[0x4][0x28] ;  /* 0x01000a0000067ab9 */ /* 0x000fe20000000a00 */
[----:B------:R-:W-:Y:S01]  /*11b0*/  IMAD.U32 R4, RZ, RZ, UR4 ;  /* 0x00000004ff047e24 */ /* 0x000fe2000f8e00ff */
[----:B------:R0:W1:Y:S01]  /*11c0*/  LDC.64 R14, c[0x4][R0] ;  /* 0x01000000000e7b82 */ /* 0x0000620000000a00 */
[----:B------:R-:W-:Y:S01]  /*11d0*/  IMAD.U32 R5, RZ, RZ, UR5 ;  /* 0x00000005ff057e24 */ /* 0x000fe2000f8e00ff */
[----:B------:R-:W-:Y:S01]  /*11e0*/  ULDC.64 UR4, c[0x4][0xb0] ;  /* 0x01002c0000047ab9 */ /* 0x000fe20000000a00 */
[----:B------:R-:W-:Y:S02]  /*11f0*/  IMAD.U32 R10, RZ, RZ, UR6 ;  /* 0x00000006ff0a7e24 */ /* 0x000fe4000f8e00ff */
[----:B------:R-:W-:Y:S02]  /*1200*/  IMAD.U32 R6, RZ, RZ, UR4 ;  /* 0x00000004ff067e24 */ /* 0x000fe4000f8e00ff */
[----:B------:R-:W-:-:S02]  /*1210*/  IMAD.U32 R7, RZ, RZ, UR5 ;  /* 0x00000005ff077e24 */ /* 0x000fc4000f8e00ff */
[----:B------:R-:W-:Y:S02]  /*1220*/  IMAD.U32 R11, RZ, RZ, UR7 ;  /* 0x00000007ff0b7e24 */ /* 0x000fe4000f8e00ff */
[----:B------:R-:W-:Y:S02]  /*1230*/  IMAD.MOV.U32 R8, RZ, RZ, 0x70 ;  /* 0x00000070ff087424 */ /* 0x000fe400078e00ff */
[----:B------:R-:W-:Y:S02]  /*1240*/  IMAD.MOV.U32 R12, RZ, RZ, 0x1 ;  /* 0x00000001ff0c7424 */ /* 0x000fe400078e00ff */
[----:B0-----:R-:W-:-:S07]  /*1250*/  IMAD.MOV.U32 R13, RZ, RZ, RZ ;  /* 0x000000ffff0d7224 */ /* 0x001fce00078e00ff */
[----:B------:R-:W-:-:S07]  /*1260*/  LEPC R20, `(.L_x_9) ;  /* 0x000000001014794e */ /* 0x000fce0000000000 */
[----:B-1----:R-:W-:Y:S05]  /*1270*/  CALL.ABS.NOINC R14 ;  /* 0x000000000e007343 */ /* 0x002fea0003c00000 */
.L_x_9:
[----:B------:R-:W-:Y:S02]  /*1280*/  LOP3.LUT R0, R146, 0x1, RZ, 0xc0, !PT ;  /* 0x0000000192007812 */ /* 0x000fe400078ec0ff */
[----:B------:R-:W-:Y:S02]  /*1290*/  ISETP.NE.AND P0, PT, R17, 0x3, PT ;  /* 0x000000031100780c */ /* 0x000fe40003f05270 */
[----:B------:R-:W-:-:S04]  /*12a0*/  SHF.L.U32 R0, R0, 0x1f, RZ ;  /* 0x0000001f00007819 */ /* 0x000fc800000006ff */
[----:B------:R-:W0:Y:S02]  /*12b0*/  SYNCS.PHASECHK.TRANS64.TRYWAIT P1, [UR37+0x31c00], R0 ;  /* 0x031c0000ff0075a7 */ /* 0x000e240008020165 */
[----:B0-----:R-:W-:Y:S05]  /*12c0*/  @!P1 BRA `(.L_x_10) ;  /* 0x000000cc00589947 */ /* 0x001fea0003800000 */
.L_x_125:
[----:B------:R-:W-:Y:S05]  /*12d0*/  @!P0 BRA `(.L_x_11) ;  /* 0x0000000000048947 */ /* 0x000fea0003800000 */
[----:B------:R-:W-:Y:S01]  /*12e0*/  BPT.TRAP 0x1 ;  /* 0x000000040000795c */ /* 0x000fe20000300000 */
.L_x_11:
[----:B------:R-:W-:Y:S01]  /*12f0*/  IMAD.U32 R4, RZ, RZ, UR36 ;  /* 0x00000024ff047e24 */ /* 0x000fe2000f8e00ff */
[----:B0-----:R-:W-:-:S04]  /*1300*/  SHF.L.U32 R3, R16, 0x1f, RZ ;  /* 0x0000001f10037819 */ /* 0x001fc800000006ff */
[----:B------:R-:W-:-:S04]  /*1310*/  LEA R4, R4, UR37, 0x3 ;  /* 0x0000002504047c11 */ /* 0x000fc8000f8e18ff */
[----:B------:R0:W1:Y:S01]  /*1320*/  SYNCS.PHASECHK.TRANS64.TRYWAIT P2, [R4+URZ+0x31c30], R3 ;  /* 0x031c3003040075a7 */ /* 0x000062000804017f */
[----:B------:R-:W-:Y:S05]  /*1330*/  @!P0 BRA `(.L_x_12) ;  /* 0x0000000000048947 */ /* 0x000fea0003800000 */
[----:B------:R-:W-:Y:S01]  /*1340*/  BPT.TRAP 0x1 ;  /* 0x000000040000795c */ /* 0x000fe20000300000 */
.L_x_12:
[----:B------:R-:W2:Y:S01]  /*1350*/  S2R R0, SR_TID.X ;  /* 0x0000000000007919 */ /* 0x000ea20000002100 */
[----:B------:R-:W-:Y:S01]  /*1360*/  IMAD.MOV.U32 R71, RZ, RZ, RZ ;  /* 0x000000ffff477224 */ /* 0x000fe200078e00ff */
[----:B--2---:R-:W-:Y:S01]  /*1370*/  LOP3.LUT P1, RZ, R0, 0x7f, RZ, 0xc0, !PT ;  /* 0x0000007f00ff7812 */ /* 0x004fe2000782c0ff */
[----:B-1----:R-:W-:-:S12]  /*1380*/  @P2 BRA `(.L_x_13) ;  /* 0x0000000000082947 */ /* 0x002fd80003800000 */
[----:B------:R-:W1:Y:S02]  /*1390*/  SYNCS.PHASECHK.TRANS64.TRYWAIT P2, [R4+URZ+0x31c30], R3 ;  /* 0x031c3003040075a7 */ /* 0x000e64000804017f */
[----:B-1----:R-:W-:Y:S05]  /*13a0*/  @!P2 BRA `(.L_x_14) ;  /* 0x000000cc0038a947 */ /* 0x002fea0003800000 */
.L_x_13:
[----:B------:R-:W-:Y:S05]  /*13b0*/  WARPSYNC.ALL ;  /* 0x0000000000007948 */ /* 0x000fea0003800000 */
[----:B------:R-:W-:Y:S01]  /*13c0*/  UIADD3 UR4, UR37, 0x16a00, URZ ;  /* 0x00016a0025047890 */ /* 0x000fe2000fffe03f */
[----:B------:R-:W-:Y:S01]  /*13d0*/  WARPGROUP.ARRIVE ;  /* 0x00000000000079c5 */ /* 0x000fe20000000000 */
[----:B------:R-:W-:Y:S01]  /*13e0*/  ULEA UR40, UR40, UR37, 0xc ;  /* 0x0000002528287291 */ /* 0x000fe2000f8e603f */
[----:B------:R-:W-:Y:S01]  /*13f0*/  IMAD.IADD R5, R157, 0x1, R64 ;  /* 0x000000019d057824 */ /* 0x000fe200078e0240 */
[----:B------:R-:W-:Y:S01]  /*1400*/  USHF.R.U32.HI UR4, URZ, 0x4, UR4 ;  /* 0x000000043f047899 */ /* 0x000fe20008011604 */
[----:B------:R-:W-:Y:S01]  /*1410*/  P2R R9, PR, RZ, 0x2 ;  /* 0x00000002ff097803 */ /* 0x000fe20000000000 */
[----:B------:R-:W-:Y:S01]  /*1420*/  UIADD3 UR40, UR40, 0xda00, URZ ;  /* 0x0000da0028287890 */ /* 0x000fe2000fffe03f */
[----:B------:R-:W-:Y:S01]  /*1430*/  IMAD R5, R22, -0x90, R5 ;  /* 0xffffff7016057824 */ /* 0x000fe200078e0205 */
[----:B------:R-:W-:Y:S01]  /*1440*/  ULOP3.LUT UR4, UR4, 0x3fff, URZ, 0xc0, !UPT ;  /* 0x00003fff04047892 */ /* 0x000fe2000f8ec03f */
[----:B------:R-:W-:Y:S01]  /*1450*/  P2R R7, PR, RZ, 0x1 ;  /* 0x00000001ff077803 */ /* 0x000fe20000000000 */
[----:B------:R-:W-:-:S02]  /*1460*/  USHF.R.U32.HI UR40, URZ, 0x4, UR40 ;  /* 0x000000043f287899 */ /* 0x000fc40008011628 */
[----:B------:R-:W-:Y:S01]  /*1470*/  ULOP3.LUT UR6, UR4, 0x10000, URZ, 0xfc, !UPT ;  /* 0x0001000004067892 */ /* 0x000fe2000f8efc3f */
[C---:B------:R-:W-:Y:S01]  /*1480*/  ISETP.GT.AND P2, PT, R5.reuse, RZ, PT ;  /* 0x000000ff0500720c */ /* 0x040fe20003f44270 */
[----:B------:R-:W-:Y:S01]  /*1490*/  ULOP3.LUT UR5, UR40, 0x3fff, URZ, 0xc0, !UPT ;  /* 0x00003fff28057892 */ /* 0x000fe2000f8ec03f */
[C---:B------:R-:W-:Y:S01]  /*14a0*/  ISETP.GT.AND P3, PT, R5.reuse, 0x1, PT ;  /* 0x000000010500780c */ /* 0x040fe20003f64270 */
[----:B------:R-:W-:Y:S01]  /*14b0*/  UIMAD UR4, UR36, 0x6c0, UR6 ;  /* 0x000006c0240478a4 */ /* 0x000fe2000f8e0206 */
[C---:B------:R-:W-:Y:S01]  /*14c0*/  ISETP.GT.AND P4, PT, R5.reuse, 0x8, PT ;  /* 0x000000080500780c */ /* 0x040fe20003f84270 */
[----:B------:R-:W-:Y:S01]  /*14d0*/  ULOP3.LUT UR5, UR5, 0x10000, URZ, 0xfc, !UPT ;  /* 0x0001000005057892 */ /* 0x000fe2000f8efc3f */
[C---:B------:R-:W-:Y:S01]  /*14e0*/  ISETP.GT.AND P5, PT, R5.reuse, 0x9, PT ;  /* 0x000000090500780c */ /* 0x040fe20003fa4270 */
[----:B------:R-:W-:Y:S01]  /*14f0*/  UMOV UR31, 0x80000020 ;  /* 0x80000020001f7882 */ /* 0x000fe20000000000 */
[----:B------:R-:W-:Y:S01]  /*1500*/  UMOV UR29, 0x80000020 ;  /* 0x80000020001d7882 */ /* 0x000fe20000000000 */
[----:B------:R-:W-:Y:S01]  /*1510*/  UIADD3 UR7, UR4, 0xc0, URZ ;  /* 0x000000c004077890 */ /* 0x000fe2000fffe03f */
[C---:B------:R-:W-:Y:S01]  /*1520*/  ISETP.GT.AND P6, PT, R5.reuse, 0x41, PT ;  /* 0x000000410500780c */ /* 0x040fe20003fc4270 */
[----:B------:R-:W-:Y:S01]  /*1530*/  UMOV UR30, UR4 ;  /* 0x00000004001e7c82 */ /* 0x000fe20008000000 */
[----:B------:R-:W-:Y:S01]  /*1540*/  UMOV UR28, UR5 ;  /* 0x00000005001c7c82 */ /* 0x000fe20008000000 */
[----:B------:R-:W-:Y:S01]  /*1550*/  UIADD3 UR8, UR4, 0x100, URZ ;  /* 0x0000010004087890 */ /* 0x000fe2000fffe03f */
[----:B------:R-:W-:Y:S01]  /*1560*/  HGMMA.64x16x16.F32 R96, gdesc[UR28], RZ, !UPT, gsb0 ;  /* 0x002000001c6079f0 */ /* 0x000fe2000c0008ff */
[----:B------:R-:W-:Y:S01]  /*1570*/  UIADD3 UR30, UR4, 0x40, URZ ;  /* 0x00000040041e7890 */ /* 0x000fe2000fffe03f */
[C---:B------:R-:W-:Y:S01]  /*1580*/  ISETP.GT.AND P1, PT, R5.reuse, 0x69, PT ;  /* 0x000000690500780c */ /* 0x040fe20003f24270 */
[----:B------:R-:W-:Y:S01]  /*1590*/  UMOV UR31, 0x80000020 ;  /* 0x80000020001f7882 */ /* 0x000fe20000000000 */
[----:B------:R-:W-:Y:S01]  /*15a0*/  UIADD3 UR9, UR4, 0x140, URZ ;  /* 0x0000014004097890 */ /* 0x000fe2000fffe03f */
[----:B------:R-:W-:Y:S01]  /*15b0*/  ISETP.GT.AND P0, PT, R5, 0x70, PT ;  /* 0x000000700500780c */ /* 0x000fe20003f04270 */
[----:B------:R-:W-:-:S02]  /*15c0*/  UIADD3 UR10, UR4, 0x180, URZ ;  /* 0x00000180040a7890 */ /* 0x000fc4000fffe03f */
[----:B------:R-:W-:Y:S02]  /*15d0*/  UIADD3 UR11, UR5, 0x2, URZ ;  /* 0x00000002050b7890 */ /* 0x000fe4000fffe03f */
[----:B------:R-:W-:Y:S02]  /*15e0*/  UIADD3 UR12, UR4, 0x102, URZ ;  /* 0x00000102040c7890 */ /* 0x000fe4000fffe03f */
[----:B------:R-:W-:Y:S02]  /*15f0*/  UIADD3 UR13, UR4, 0x142, URZ ;  /* 0x00000142040d7890 */ /* 0x000fe4000fffe03f */
[----:B------:R-:W-:Y:S02]  /*1600*/  UIADD3 UR14, UR4, 0x182, URZ ;  /* 0x00000182040e7890 */ /* 0x000fe4000fffe03f */
[----:B------:R-:W-:Y:S02]  /*1610*/  UIADD3 UR15, UR5, 0x300, URZ ;  /* 0x00000300050f7890 */ /* 0x000fe4000fffe03f */
[----:B------:R-:W-:-:S02]  /*1620*/  UIADD3 UR16, UR4, 0x3c0, URZ ;  /* 0x000003c004107890 */ /* 0x000fc4000fffe03f */
[----:B------:R-:W-:Y:S01]  /*1630*/  UIADD3 UR18, UR4, 0x242, URZ ;  /* 0x0000024204127890 */ /* 0x000fe2000fffe03f */
[----:B------:R-:W-:Y:S01]  /*1640*/  UMOV UR17, 0x80000020 ;  /* 0x8000002000117882 */ /* 0x000fe20000000000 */
[----:B------:R-:W-:Y:S01]  /*1650*/  UMOV UR19, 0x80000020 ;  /* 0x8000002000137882 */ /* 0x000fe20000000000 */
[----:B------:R-:W-:Y:S02]  /*1660*/  UIADD3 UR20, UR5, 0x600, URZ ;  /* 0x0000060005147890 */ /* 0x000fe4000fffe03f */
[----:B------:R-:W-:Y:S01]  /*1670*/  UIADD3 UR22, UR4, 0x480, URZ ;  /* 0x0000048004167890 */ /* 0x000fe2000fffe03f */
[----:B------:R-:W-:Y:S01]  /*1680*/  UMOV UR21, 0x80000020 ;  /* 0x8000002000157882 */ /* 0x000fe20000000000 */
[----:B------:R-:W-:Y:S01]  /*1690*/  UMOV UR23, 0x80000020 ;  /* 0x8000002000177882 */ /* 0x000fe20000000000 */
[----:B------:R-:W-:Y:S02]  /*16a0*/  UIADD3 UR24, UR5, 0x602, URZ ;  /* 0x0000060205187890 */ /* 0x000fe4000fffe03f */
[----:B------:R-:W-:Y:S01]  /*16b0*/  UIADD3 UR26, UR4, 0x482, URZ ;  /* 0x00000482041a7890 */ /* 0x000fe2000fffe03f */
[----:B------:R-:W-:Y:S01]  /*16c0*/  UMOV UR25, 0x80000020 ;  /* 0x8000002000197882 */ /* 0x000fe20000000000 */
[----:B------:R-:W-:Y:S01]  /*16d0*/  UMOV UR27, 0x80000020 ;  /* 0x80000020001b7882 */ /* 0x000fe20000000000 */
[----:B------:R-:W-:-:S02]  /*16e0*/  WARPGROUP.DEPBAR.LE gsb0, 0x0 ;  /* 0x00008000000079c5 */ /* 0x000fc40000010000 */
[----:B------:R-:W-:-:S06]  /*16f0*/  WARPGROUP.ARRIVE ;  /* 0x00000000000079c5 */ /* 0x000fcc0000000000 */
[----:B------:R-:W-:Y:S01]  /*1700*/  HGMMA.64x16x16.F32 R88, gdesc[UR28], RZ, !UPT, gsb0 ;  /* 0x002000001c5879f0 */ /* 0x000fe2000c0008ff */
[----:B------:R-:W-:Y:S01]  /*1710*/  UIADD3 UR30, UR4, 0x80, URZ ;  /* 0x00000080041e7890 */ /* 0x000fe2000fffe03f */
[----:B------:R-:W-:Y:S01]  /*1720*/  UMOV UR31, 0x80000020 ;  /* 0x80000020001f7882 */ /* 0x000fe20000000000 */
[----:B------:R-:W-:Y:S02]  /*1730*/  WARPGROUP.DEPBAR.LE gsb0, 0x0 ;  /* 0x00008000000079c5 */ /* 0x000fe40000010000 */
[----:B------:R-:W-:-:S06]  /*1740*/  WARPGROUP.ARRIVE ;  /* 0x00000000000079c5 */ /* 0x000fcc0000000000 */
[----:B------:R-:W-:Y:S01]  /*1750*/  HGMMA.64x16x16.F32 R80, gdesc[UR28], RZ, !UPT, gsb0 ;  /* 0x002000001c5079f0 */ /* 0x000fe2000c0008ff */
[----:B------:R-:W-:Y:S01]  /*1760*/  UMOV UR30, UR7 ;  /* 0x00000007001e7c82 */ /* 0x000fe20008000000 */
[----:B------:R-:W-:Y:S01]  /*1770*/  UMOV UR31, 0x80000020 ;  /* 0x80000020001f7882 */ /* 0x000fe20000000000 */
[----:B------:R-:W-:Y:S01]  /*1780*/  UIADD3 UR7, UR4, 0x1c0, URZ ;  /* 0x000001c004077890 */ /* 0x000fe2000fffe03f */
        /* <DEDUP_REMOVED lines=29> */
[----:B------:R-:W-:Y:S01]  /*1960*/  UMOV UR8, UR11 ;  /* 0x0000000b00087c82 */ /* 0x000fe20008000000 */
[----:B------:R-:W-:Y:S01]  /*1970*/  UMOV UR11, 0x80000020 ;  /* 0x80000020000b7882 */ /* 0x000fe20000000000 */
[----:B------:R-:W-:Y:S02]  /*1980*/  WARPGROUP.DEPBAR.LE gsb0, 0x0 ;  /* 0x00008000000079c5 */ /* 0x000fe40000010000 */
[----:B------:R-:W-:-:S06]  /*1990*/  WARPGROUP.ARRIVE ;  /* 0x00000000000079c5 */ /* 0x000fcc0000000000 */
[----:B------:R-:W-:Y:S03]  /*19a0*/  HGMMA.64x16x16.F32 R24, gdesc[UR28], RZ, !UPT, gsb0 ;  /* 0x002000001c1879f0 */ /* 0x000fe6000c0008ff */
[----:B------:R-:W-:Y:S02]  /*19b0*/  WARPGROUP.DEPBAR.LE gsb0, 0x0 ;  /* 0x00008000000079c5 */ /* 0x000fe40000010000 */
[----:B------:R-:W-:-:S06]  /*19c0*/  WARPGROUP.ARRIVE ;  /* 0x00000000000079c5 */ /* 0x000fcc0000000000 */
[----:B------:R-:W-:Y:S01]  /*19d0*/  HGMMA.64x16x16.F32 R96, gdesc[UR8], R96, gsb0 ;  /* 0x00200000086079f0 */ /* 0x000fe20008000860 */
[----:B------:R-:W-:Y:S01]  /*19e0*/  UIADD3 UR10, UR4, 0x42, URZ ;  /* 0x00000042040a7890 */ /* 0x000fe2000fffe03f */
[----:B------:R-:W-:Y:S01]  /*19f0*/  UMOV UR11, 0x80000020 ;  /* 0x80000020000b7882 */ /* 0x000fe20000000000 */
        /* <DEDUP_REMOVED lines=8> */
[----:B------:R-:W-:Y:S01]  /*1a80*/  UMOV UR10, UR7 ;  /* 0x00000007000a7c82 */ /* 0x000fe20008000000 */
[----:B------:R-:W-:Y:S01]  /*1a90*/  UMOV UR11, 0x80000020 ;  /* 0x80000020000b7882 */ /* 0x000fe20000000000 */
[----:B------:R-:W-:Y:S01]  /*1aa0*/  UIADD3 UR7, UR4, 0x1c2, URZ ;  /* 0x000001c204077890 */ /* 0x000fe2000fffe03f */
        /* <DEDUP_REMOVED lines=29> */
[----:B------:R-:W-:Y:S01]  /*1c80*/  UMOV UR12, UR15 ;  /* 0x0000000f000c7c82 */ /* 0x000fe20008000000 */
[----:B------:R-:W-:Y:S01]  /*1c90*/  UMOV UR15, 0x80000020 ;  /* 0x80000020000f7882 */ /* 0x000fe20000000000 */
[----:B------:R-:W-:Y:S02]  /*1ca0*/  WARPGROUP.DEPBAR.LE gsb0, 0x0 ;  /* 0x00008000000079c5 */ /* 0x000fe40000010000 */
[----:B------:R-:W-:-:S06]  /*1cb0*/  WARPGROUP.ARRIVE ;  /* 0x00000000000079c5 */ /* 0x000fcc0000000000 */
[----:B------:R-:W-:Y:S01]  /*1cc0*/  HGMMA.64x16x16.F32 R24, gdesc[UR8], R24, gsb0 ;  /* 0x00200000081879f0 */ /* 0x000fe20008000818 */
[----:B------:R-:W-:Y:S02]  /*1cd0*/  UIADD3 UR10, UR4, 0x340, URZ ;  /* 0x00000340040a7890 */ /* 0x000fe4000fffe03f */
[----:B------:R-:W-:Y:S01]  /*1ce0*/  UIADD3 UR11, UR4, 0x380, URZ ;  /* 0x00000380040b7890 */ /* 0x000fe2000fffe03f */
        /* <DEDUP_REMOVED lines=27> */
[----:B------:R-:W-:Y:S02]  /*1ea0*/  UIADD3 UR11, UR5, 0x302, URZ ;  /* 0x00000302050b7890 */ /* 0x000fe4000fffe03f */
[----:B------:R-:W-:Y:S01]  /*1eb0*/  UIADD3 UR5, UR4, 0x540, URZ ;  /* 0x0000054004057890 */ /* 0x000fe2000fffe03f */
[----:B------:R-:W-:Y:S02]  /*1ec0*/  WARPGROUP.DEPBAR.LE gsb0, 0x0 ;  /* 0x00008000000079c5 */ /* 0x000fe40000010000 */
[----:B------:R-:W-:-:S06]  /*1ed0*/  WARPGROUP.ARRIVE ;  /* 0x00000000000079c5 */ /* 0x000fcc0000000000 */
[----:B------:R-:W-:Y:S01]  /*1ee0*/  HGMMA.64x16x16.F32 R48, gdesc[UR12], R48, gsb0 ;  /* 0x002000000c3079f0 */ /* 0x000fe20008000830 */
[----:B------:R-:W-:Y:S01]  /*1ef0*/  UMOV UR14, UR16 ;  /* 0x00000010000e7c82 */ /* 0x000fe20008000000 */
[----:B------:R-:W-:Y:S01]  /*1f00*/  UMOV UR15, 0x80000020 ;  /* 0x80000020000f7882 */ /* 0x000fe20000000000 */
[----:B------:R-:W-:Y:S01]  /*1f10*/  UMOV UR16, UR11 ;  /* 0x0000000b00107c82 */ /* 0x000fe20008000000 */
        /* <DEDUP_REMOVED lines=16> */
[----:B------:R-:W-:Y:S02]  /*2020*/  UIADD3 UR14, UR4, 0x3c2, URZ ;  /* 0x000003c2040e7890 */ /* 0x000fe4000fffe03f */
        /* <DEDUP_REMOVED lines=46> */
[----:B------:R-:W-:Y:S03]  /*2310*/  HGMMA.64x16x16.F32 R24, gdesc[UR16], R24, gsb0 ;  /* 0x00200000101879f0 */ /* 0x000fe60008000818 */
        /* <DEDUP_REMOVED lines=53> */
[----:B------:R-:W-:Y:S01]  /*2670*/  WARPGROUP.ARRIVE ;  /* 0x00000000000079c5 */ /* 0x000fe20000000000 */
[----:B------:R-:W-:Y:S02]  /*2680*/  FSEL R96, R96, -INF , P2 ;  /* 0xff80000060607808 */ /* 0x000fe40001000000 */
[----:B------:R-:W-:Y:S02]  /*2690*/  FSEL R97, R97, -INF , P3 ;  /* 0xff80000061617808 */ /* 0x000fe40001800000 */
[----:B------:R-:W-:Y:S01]  /*26a0*/  FSEL R100, R100, -INF , P4 ;  /* 0xff80000064647808 */ /* 0x000fe20002000000 */
[----:B------:R-:W-:Y:S01]  /*26b0*/  HGMMA.64x16x16.F32 R88, gdesc[UR24], R88, gsb0 ;  /* 0x00200000185879f0 */ /* 0x000fe20008000858 */
[----:B------:R-:W-:Y:S01]  /*26c0*/  UIADD3 UR26, UR4, 0x502, URZ ;  /* 0x00000502041a7890 */ /* 0x000fe2000fffe03f */
[----:B01----:R-:W-:Y:S01]  /*26d0*/  FMNMX.FTZ R3, R96, R97, !PT ;  /* 0x0000006160037209 */ /* 0x003fe20007810000 */
[----:B------:R-:W-:Y:S01]  /*26e0*/  UMOV UR27, 0x80000020 ;  /* 0x80000020001b7882 */ /* 0x000fe20000000000 */
[----:B------:R-:W-:-:S02]  /*26f0*/  FSEL R98, R98, -INF , P2 ;  /* 0xff80000062627808 */ /* 0x000fc40001000000 */
[----:B------:R-:W-:Y:S02]  /*2700*/  FSEL R68, R101, -INF , P5 ;  /* 0xff80000065447808 */ /* 0x000fe40002800000 */
[----:B------:R-:W-:Y:S02]  /*2710*/  ISETP.GT.AND P2, PT, R5, 0x10, PT ;  /* 0x000000100500780c */ /* 0x000fe40003f44270 */
[----:B------:R-:W-:Y:S02]  /*2720*/  FMNMX.FTZ R3, R100, R3, !PT ;  /* 0x0000000364037209 */ /* 0x000fe40007810000 */
[----:B------:R-:W-:Y:S02]  /*2730*/  FSEL R99, R99, -INF , P3 ;  /* 0xff80000063637808 */ /* 0x000fe40001800000 */
[----:B------:R-:W-:Y:S02]  /*2740*/  ISETP.GT.AND P3, PT, R5, 0x11, PT ;  /* 0x000000110500780c */ /* 0x000fe40003f64270 */
[----:B------:R-:W-:-:S02]  /*2750*/  FMNMX.FTZ R3, R68, R3, !PT ;  /* 0x0000000344037209 */ /* 0x000fc40007810000 */
[----:B------:R-:W-:Y:S02]  /*2760*/  FSEL R102, R102, -INF , P4 ;  /* 0xff80000066667808 */ /* 0x000fe40002000000 */
[----:B------:R-:W-:Y:S02]  /*2770*/  ISETP.GT.AND P4, PT, R5, 0x18, PT ;  /* 0x000000180500780c */ /* 0x000fe40003f84270 */
[----:B------:R-:W-:Y:S02]  /*2780*/  FSEL R6, R103, -INF , P5 ;  /* 0xff80000067067808 */ /* 0x000fe40002800000 */
[----:B------:R-:W-:Y:S01]  /*2790*/  ISETP.GT.AND P5, PT, R5, 0x19, PT ;  /* 0x000000190500780c */ /* 0x000fe20003fa4270 */
[----:B------:R-:W-:Y:S02]  /*27a0*/  WARPGROUP.DEPBAR.LE gsb0, 0x0 ;  /* 0x00008000000079c5 */ /* 0x000fe40000010000 */
[----:B------:R-:W-:Y:S01]  /*27b0*/  WARPGROUP.ARRIVE ;  /* 0x00000000000079c5 */ /* 0x000fe20000000000 */
[----:B------:R-:W-:-:S02]  /*27c0*/  FSEL R88, R88, -INF , P2 ;  /* 0xff80000058587808 */ /* 0x000fc40001000000 */
[----:B------:R-:W-:Y:S02]  /*27d0*/  FSEL R70, R89, -INF , P3 ;  /* 0xff80000059467808 */ /* 0x000fe40001800000 */
[----:B------:R-:W-:Y:S01]  /*27e0*/  FMNMX.FTZ R3, R88, R3, !PT ;  /* 0x0000000358037209 */ /* 0x000fe20007810000 */
[----:B------:R-:W-:Y:S01]  /*27f0*/  HGMMA.64x16x16.F32 R80, gdesc[UR24], R80, gsb0 ;  /* 0x00200000185079f0 */ /* 0x000fe20008000850 */
[----:B------:R-:W-:Y:S01]  /*2800*/  UIADD3 UR26, UR4, 0x542, URZ ;  /* 0x00000542041a7890 */ /* 0x000fe2000fffe03f */
[----:B------:R-:W-:Y:S01]  /*2810*/  FSEL R92, R92, -INF , P4 ;  /* 0xff8000005c5c7808 */ /* 0x000fe20002000000 */
[----:B------:R-:W-:Y:S01]  /*2820*/  UMOV UR27, 0x80000020 ;  /* 0x80000020001b7882 */ /* 0x000fe20000000000 */
[----:B------:R-:W-:Y:S02]  /*2830*/  FMNMX.FTZ R3, R70, R3, !PT ;  /* 0x0000000346037209 */ /* 0x000fe40007810000 */
[----:B------:R-:W-:Y:S02]  /*2840*/  FSEL R90, R90, -INF , P2 ;  /* 0xff8000005a5a7808 */ /* 0x000fe40001000000 */
[----:B------:R-:W-:-:S02]  /*2850*/  FSEL R104, R93, -INF , P5 ;  /* 0xff8000005d687808 */ /* 0x000fc40002800000 */
[----:B------:R-:W-:Y:S02]  /*2860*/  ISETP.GT.AND P2, PT, R5, 0x20, PT ;  /* 0x000000200500780c */ /* 0x000fe40003f44270 */
[----:B------:R-:W-:Y:S02]  /*2870*/  FMNMX.FTZ R3, R92, R3, !PT ;  /* 0x000000035c037209 */ /* 0x000fe40007810000 */
[----:B------:R-:W-:Y:S02]  /*2880*/  FSEL R8, R91, -INF , P3 ;  /* 0xff8000005b087808 */ /* 0x000fe40001800000 */
[----:B------:R-:W-:Y:S02]  /*2890*/  ISETP.GT.AND P3, PT, R5, 0x21, PT ;  /* 0x000000210500780c */ /* 0x000fe40003f64270 */
[----:B------:R-:W-:Y:S02]  /*28a0*/  FMNMX.FTZ R3, R104, R3, !PT ;  /* 0x0000000368037209 */ /* 0x000fe40007810000 */
[----:B------:R-:W-:-:S02]  /*28b0*/  FSEL R94, R94, -INF , P4 ;  /* 0xff8000005e5e7808 */ /* 0x000fc40002000000 */
[----:B------:R-:W-:Y:S02]  /*28c0*/  ISETP.GT.AND P4, PT, R5, 0x28, PT ;  /* 0x000000280500780c */ /* 0x000fe40003f84270 */
[----:B------:R-:W-:Y:S02]  /*28d0*/  FSEL R10, R95, -INF , P5 ;  /* 0xff8000005f0a7808 */ /* 0x000fe40002800000 */
[----:B------:R-:W-:Y:S01]  /*28e0*/  ISETP.GT.AND P5, PT, R5, 0x29, PT ;  /* 0x000000290500780c */ /* 0x000fe20003fa4270 */
[----:B------:R-:W-:Y:S02]  /*28f0*/  WARPGROUP.DEPBAR.LE gsb0, 0x0 ;  /* 0x00008000000079c5 */ /* 0x000fe40000010000 */
[----:B------:R-:W-:Y:S01]  /*2900*/  WARPGROUP.ARRIVE ;  /* 0x00000000000079c5 */ /* 0x000fe20000000000 */
[----:B------:R-:W-:Y:S02]  /*2910*/  FSEL R80, R80, -INF , P2 ;  /* 0xff80000050507808 */ /* 0x000fe40001000000 */
[----:B------:R-:W-:-:S02]  /*2920*/  FSEL R106, R81, -INF , P3 ;  /* 0xff800000516a7808 */ /* 0x000fc40001800000 */
[----:B------:R-:W-:Y:S01]  /*2930*/  FMNMX.FTZ R3, R80, R3, !PT ;  /* 0x0000000350037209 */ /* 0x000fe20007810000 */
[----:B------:R-:W-:Y:S01]  /*2940*/  HGMMA.64x16x16.F32 R72, gdesc[UR24], R72, gsb0 ;  /* 0x00200000184879f0 */ /* 0x000fe20008000848 */
[----:B------:R-:W-:Y:S01]  /*2950*/  UIADD3 UR26, UR4, 0x582, URZ ;  /* 0x00000582041a7890 */ /* 0x000fe2000fffe03f */
[----:B------:R-:W-:Y:S01]  /*2960*/  FSEL R84, R84, -INF , P4 ;  /* 0xff80000054547808 */ /* 0x000fe20002000000 */
[----:B------:R-:W-:Y:S01]  /*2970*/  UMOV UR27, 0x80000020 ;  /* 0x80000020001b7882 */ /* 0x000fe20000000000 */
[----:B------:R-:W-:Y:S02]  /*2980*/  FMNMX.FTZ R3, R106, R3, !PT ;  /* 0x000000036a037209 */ /* 0x000fe40007810000 */
[----:B------:R-:W-:Y:S02]  /*2990*/  FSEL R82, R82, -INF , P2 ;  /* 0xff80000052527808 */ /* 0x000fe40001000000 */
[----:B------:R-:W-:Y:S02]  /*29a0*/  FSEL R108, R85, -INF , P5 ;  /* 0xff800000556c7808 */ /* 0x000fe40002800000 */
[----:B------:R-:W-:-:S02]  /*29b0*/  ISETP.GT.AND P2, PT, R5, 0x30, PT ;  /* 0x000000300500780c */ /* 0x000fc40003f44270 */
[----:B------:R-:W-:Y:S02]  /*29c0*/  FMNMX.FTZ R3, R84, R3, !PT ;  /* 0x0000000354037209 */ /* 0x000fe40007810000 */
[----:B------:R-:W-:Y:S02]  /*29d0*/  FSEL R12, R83, -INF , P3 ;  /* 0xff800000530c7808 */ /* 0x000fe40001800000 */
[C---:B------:R-:W-:Y:S02]  /*29e0*/  ISETP.GT.AND P3, PT, R5.reuse, 0x31, PT ;  /* 0x000000310500780c */ /* 0x040fe40003f64270 */
[----:B------:R-:W-:Y:S02]  /*29f0*/  FMNMX.FTZ R3, R108, R3, !PT ;  /* 0x000000036c037209 */ /* 0x000fe40007810000 */
[----:B------:R-:W-:Y:S02]  /*2a00*/  FSEL R86, R86, -INF , P4 ;  /* 0xff80000056567808 */ /* 0x000fe40002000000 */
[----:B------:R-:W-:-:S02]  /*2a10*/  ISETP.GT.AND P4, PT, R5, 0x38, PT ;  /* 0x000000380500780c */ /* 0x000fc40003f84270 */
[----:B------:R-:W-:Y:S02]  /*2a20*/  FSEL R14, R87, -INF , P5 ;  /* 0xff800000570e7808 */ /* 0x000fe40002800000 */
[----:B------:R-:W-:Y:S01]  /*2a30*/  ISETP.GT.AND P5, PT, R5, 0x39, PT ;  /* 0x000000390500780c */ /* 0x000fe20003fa4270 */
[----:B------:R-:W-:Y:S02]  /*2a40*/  WARPGROUP.DEPBAR.LE gsb0, 0x0 ;  /* 0x00008000000079c5 */ /* 0x000fe40000010000 */
[----:B------:R-:W-:Y:S01]  /*2a50*/  WARPGROUP.ARRIVE ;  /* 0x00000000000079c5 */ /* 0x000fe20000000000 */
[----:B------:R-:W-:Y:S02]  /*2a60*/  FSEL R72, R72, -INF , P2 ;  /* 0xff80000048487808 */ /* 0x000fe40001000000 */
[----:B------:R-:W-:Y:S02]  /*2a70*/  FSEL R114, R73, -INF , P3 ;  /* 0xff80000049727808 */ /* 0x000fe40001800000 */
[----:B------:R-:W-:Y:S01]  /*2a80*/  FMNMX.FTZ R3, R72, R3, !PT ;  /* 0x0000000348037209 */ /* 0x000fe20007810000 */
[----:B------:R-:W-:Y:S01]  /*2a90*/  HGMMA.64x16x16.F32 R56, gdesc[UR24], R56, gsb0 ;  /* 0x00200000183879f0 */ /* 0x000fe20008000838 */
[----:B------:R-:W-:Y:S01]  /*2aa0*/  UMOV UR26, UR5 ;  /* 0x00000005001a7c82 */ /* 0x000fe20008000000 */
[----:B------:R-:W-:Y:S01]  /*2ab0*/  UMOV UR27, 0x80000020 ;  /* 0x80000020001b7882 */ /* 0x000fe20000000000 */
[----:B------:R-:W-:Y:S01]  /*2ac0*/  UIADD3 UR5, UR4, 0x642, URZ ;  /* 0x0000064204057890 */ /* 0x000fe2000fffe03f */
[----:B------:R-:W-:-:S02]  /*2ad0*/  FSEL R120, R76, -INF , P4 ;  /* 0xff8000004c787808 */ /* 0x000fc40002000000 */
[----:B------:R-:W-:Y:S02]  /*2ae0*/  FMNMX.FTZ R3, R114, R3, !PT ;  /* 0x0000000372037209 */ /* 0x000fe40007810000 */
[----:B------:R-:W-:Y:S02]  /*2af0*/  FSEL R74, R74, -INF , P2 ;  /* 0xff8000004a4a7808 */ /* 0x000fe40001000000 */
[----:B------:R-:W-:Y:S02]  /*2b00*/  FSEL R122, R77, -INF , P5 ;  /* 0xff8000004d7a7808 */ /* 0x000fe40002800000 */
[----:B------:R-:W-:Y:S02]  /*2b10*/  ISETP.GT.AND P2, PT, R5, 0x40, PT ;  /* 0x000000400500780c */ /* 0x000fe40003f44270 */
[----:B------:R-:W-:Y:S02]  /*2b20*/  FMNMX.FTZ R3, R120, R3, !PT ;  /* 0x0000000378037209 */ /* 0x000fe40007810000 */
[----:B------:R-:W-:-:S02]  /*2b30*/  FSEL R66, R79, -INF , P5 ;  /* 0xff8000004f427808 */ /* 0x000fc40002800000 */
[----:B------:R-:W-:Y:S02]  /*2b40*/  FMNMX.FTZ R3, R122, R3, !PT ;  /* 0x000000037a037209 */ /* 0x000fe40007810000 */
[C---:B------:R-:W-:Y:S02]  /*2b50*/  ISETP.GT.AND P5, PT, R5.reuse, 0x48, PT ;  /* 0x000000480500780c */ /* 0x040fe40003fa4270 */
[----:B------:R-:W-:Y:S02]  /*2b60*/  FSEL R78, R78, -INF , P4 ;  /* 0xff8000004e4e7808 */ /* 0x000fe40002000000 */
[----:B------:R-:W-:Y:S02]  /*2b70*/  ISETP.GT.AND P4, PT, R5, 0x49, PT ;  /* 0x000000490500780c */ /* 0x000fe40003f84270 */
[----:B------:R-:W-:Y:S02]  /*2b80*/  FSEL R20, R75, -INF , P3 ;  /* 0xff8000004b147808 */ /* 0x000fe40001800000 */
[----:B------:R-:W-:Y:S01]  /*2b90*/  ISETP.GT.AND P3, PT, R5, 0x50, PT ;  /* 0x000000500500780c */ /* 0x000fe20003f64270 */
[----:B------:R-:W-:-:S02]  /*2ba0*/  WARPGROUP.DEPBAR.LE gsb0, 0x0 ;  /* 0x00008000000079c5 */ /* 0x000fc40000010000 */
[----:B------:R-:W-:Y:S01]  /*2bb0*/  WARPGROUP.ARRIVE ;  /* 0x00000000000079c5 */ /* 0x000fe20000000000 */
[----:B------:R-:W-:Y:S02]  /*2bc0*/  FSEL R130, R56, -INF , P2 ;  /* 0xff80000038827808 */ /* 0x000fe40001000000 */
[----:B------:R-:W-:Y:S02]  /*2bd0*/  FSEL R126, R57, -INF , P6 ;  /* 0xff800000397e7808 */ /* 0x000fe40003000000 */
[----:B------:R-:W-:Y:S01]  /*2be0*/  FMNMX.FTZ R3, R130, R3, !PT ;  /* 0x0000000382037209 */ /* 0x000fe20007810000 */
[----:B------:R-:W-:Y:S01]  /*2bf0*/  HGMMA.64x16x16.F32 R48, gdesc[UR24], R48, gsb0 ;  /* 0x00200000183079f0 */ /* 0x000fe20008000830 */
[----:B------:R-:W-:Y:S01]  /*2c00*/  UIADD3 UR26, UR4, 0x602, URZ ;  /* 0x00000602041a7890 */ /* 0x000fe2000fffe03f */
[----:B------:R-:W-:Y:S01]  /*2c10*/  FSEL R128, R60, -INF , P5 ;  /* 0xff8000003c807808 */ /* 0x000fe20002800000 */
[----:B------:R-:W-:Y:S01]  /*2c20*/  UMOV UR27, 0x80000020 ;  /* 0x80000020001b7882 */ /* 0x000fe20000000000 */
[----:B------:R-:W-:-:S02]  /*2c30*/  FMNMX.FTZ R3, R126, R3, !PT ;  /* 0x000000037e037209 */ /* 0x000fc40007810000 */
[----:B------:R-:W-:Y:S02]  /*2c40*/  FSEL R132, R61, -INF , P4 ;  /* 0xff8000003d847808 */ /* 0x000fe40002000000 */
[----:B------:R-:W-:Y:S02]  /*2c50*/  FMNMX.FTZ R3, R128, R3, !PT ;  /* 0x0000000380037209 */ /* 0x000fe40007810000 */
[----:B------:R-:W-:Y:S02]  /*2c60*/  FSEL R58, R58, -INF , P2 ;  /* 0xff8000003a3a7808 */ /* 0x000fe40001000000 */
[----:B------:R-:W-:Y:S02]  /*2c70*/  ISETP.GT.AND P2, PT, R5, 0x51, PT ;  /* 0x000000510500780c */ /* 0x000fe40003f44270 */
[----:B------:R-:W-:Y:S02]  /*2c80*/  FMNMX.FTZ R3, R132, R3, !PT ;  /* 0x0000000384037209 */ /* 0x000fe40007810000 */
[----:B------:R-:W-:-:S02]  /*2c90*/  FSEL R62, R62, -INF , P5 ;  /* 0xff8000003e3e7808 */ /* 0x000fc40002800000 */
[----:B------:R-:W-:Y:S01]  /*2ca0*/  ISETP.GT.AND P5, PT, R5, 0x59, PT ;  /* 0x000000590500780c */ /* 0x000fe20003fa4270 */
[----:B------:R-:W-:Y:S02]  /*2cb0*/  WARPGROUP.DEPBAR.LE gsb0, 0x0 ;  /* 0x00008000000079c5 */ /* 0x000fe40000010000 */
[----:B------:R-:W-:Y:S01]  /*2cc0*/  WARPGROUP.ARRIVE ;  /* 0x00000000000079c5 */ /* 0x000fe20000000000 */
[----:B------:R-:W-:Y:S02]  /*2cd0*/  FSEL R116, R48, -INF , P3 ;  /* 0xff80000030747808 */ /* 0x000fe40001800000 */
[----:B------:R-:W-:Y:S02]  /*2ce0*/  FSEL R48, R59, -INF , P6 ;  /* 0xff8000003b307808 */ /* 0x000fe40003000000 */
[----:B------:R-:W-:Y:S01]  /*2cf0*/  ISETP.GT.AND P6, PT, R5, 0x58, PT ;  /* 0x000000580500780c */ /* 0x000fe20003fc4270 */
[----:B------:R-:W-:Y:S01]  /*2d00*/  HGMMA.64x16x16.F32 R40, gdesc[UR24], R40, gsb0 ;  /* 0x00200000182879f0 */ /* 0x000fe20008000828 */
[----:B------:R-:W-:Y:S01]  /*2d10*/  UMOV UR26, UR5 ;  /* 0x00000005001a7c82 */ /* 0x000fe20008000000 */
[----:B------:R-:W-:Y:S01]  /*2d20*/  UMOV UR27, 0x80000020 ;  /* 0x80000020001b7882 */ /* 0x000fe20000000000 */
[----:B------:R-:W-:-:S02]  /*2d30*/  FSEL R110, R49, -INF , P2 ;  /* 0xff800000316e7808 */ /* 0x000fc40001000000 */
[----:B------:R-:W-:Y:S02]  /*2d40*/  FMNMX.FTZ R3, R116, R3, !PT ;  /* 0x0000000374037209 */ /* 0x000fe40007810000 */
[----:B------:R-:W-:Y:S02]  /*2d50*/  FSEL R112, R52, -INF , P6 ;  /* 0xff80000034707808 */ /* 0x000fe40003000000 */
[----:B------:R-:W-:Y:S02]  /*2d60*/  FMNMX.FTZ R3, R110, R3, !PT ;  /* 0x000000036e037209 */ /* 0x000fe40007810000 */
[----:B------:R-:W-:Y:S02]  /*2d70*/  FSEL R52, R63, -INF , P4 ;  /* 0xff8000003f347808 */ /* 0x000fe40002000000 */
[----:B------:R-:W-:Y:S02]  /*2d80*/  ISETP.GT.AND P4, PT, R5, 0x60, PT ;  /* 0x000000600500780c */ /* 0x000fe40003f84270 */
[----:B------:R-:W-:-:S02]  /*2d90*/  FSEL R118, R53, -INF , P5 ;  /* 0xff80000035767808 */ /* 0x000fc40002800000 */
[----:B------:R-:W-:Y:S02]  /*2da0*/  FMNMX.FTZ R3, R112, R3, !PT ;  /* 0x0000000370037209 */ /* 0x000fe40007810000 */
[----:B------:R-:W-:Y:S02]  /*2db0*/  FSEL R50, R50, -INF , P3 ;  /* 0xff80000032327808 */ /* 0x000fe40001800000 */
[----:B------:R-:W-:Y:S02]  /*2dc0*/  ISETP.GT.AND P3, PT, R5, 0x61, PT ;  /* 0x000000610500780c */ /* 0x000fe40003f64270 */
        /* <DEDUP_REMOVED lines=14> */
[----:B------:R-:W-:Y:S01]  /*2eb0*/  FMNMX.FTZ R3, R134, R3, !PT ;  /* 0x0000000386037209 */ /* 0x000fe20007810000 */
[----:B------:R-:W-:Y:S01]  /*2ec0*/  ULDC UR4, c[0x0][0x988] ;  /* 0x0002620000047ab9 */ /* 0x000fe20000000800 */
[----:B------:R-:W-:-:S02]  /*2ed0*/  FSEL R138, R45, -INF , P1 ;  /* 0xff8000002d8a7808 */ /* 0x000fc40000800000 */
[----:B------:R-:W-:Y:S02]  /*2ee0*/  FMNMX.FTZ R3, R136, R3, !PT ;  /* 0x0000000388037209 */ /* 0x000fe40007810000 */
[C---:B------:R-:W-:Y:S02]  /*2ef0*/  ISETP.GT.AND P1, PT, R5.reuse, 0x71, PT ;  /* 0x000000710500780c */ /* 0x040fe40003f24270 */
[----:B------:R-:W-:Y:S02]  /*2f00*/  FMNMX.FTZ R3, R138, R3, !PT ;  /* 0x000000038a037209 */ /* 0x000fe40007810000 */
[----:B------:R-:W-:Y:S02]  /*2f10*/  FSEL R46, R46, -INF , P2 ;  /* 0xff8000002e2e7808 */ /* 0x000fe40001000000 */
[----:B------:R-:W-:Y:S02]  /*2f20*/  ISETP.GT.AND P2, PT, R5, 0x79, PT ;  /* 0x000000790500780c */ /* 0x000fe40003f44270 */
[----:B------:R-:W-:-:S02]  /*2f30*/  FSEL R42, R42, -INF , P4 ;  /* 0xff8000002a2a7808 */ /* 0x000fc40002000000 */
[----:B------:R-:W-:Y:S02]  /*2f40*/  ISETP.GT.AND P4, PT, R5, 0x81, PT ;  /* 0x000000810500780c */ /* 0x000fe40003f84270 */
[----:B------:R-:W-:Y:S02]  /*2f50*/  FSEL R40, R55, -INF , P5 ;  /* 0xff80000037287808 */ /* 0x000fe40002800000 */
[----:B------:R-:W-:Y:S02]  /*2f60*/  ISETP.GT.AND P5, PT, R5, 0x88, PT ;  /* 0x000000880500780c */ /* 0x000fe40003fa4270 */
[----:B------:R-:W-:Y:S02]  /*2f70*/  P2R R15, PR, RZ, 0x4 ;  /* 0x00000004ff0f7803 */ /* 0x000fe40000000000 */
[----:B------:R-:W-:Y:S01]  /*2f80*/  P2R R23, PR, RZ, 0x2 ;  /* 0x00000002ff177803 */ /* 0x000fe20000000000 */
[----:B------:R-:W-:Y:S02]  /*2f90*/  WARPGROUP.DEPBAR.LE gsb0, 0x0 ;  /* 0x00008000000079c5 */ /* 0x000fe40000010000 */
[----:B------:R-:W-:Y:S01]  /*2fa0*/  WARPGROUP.ARRIVE ;  /* 0x00000000000079c5 */ /* 0x000fe20000000000 */
[----:B------:R-:W-:-:S02]  /*2fb0*/  FSEL R140, R32, -INF , P0 ;  /* 0xff800000208c7808 */ /* 0x000fc40000000000 */
[----:B------:R-:W-:Y:S02]  /*2fc0*/  ISETP.GT.AND P0, PT, R5, 0x78, PT ;  /* 0x000000780500780c */ /* 0x000fe40003f04270 */
[----:B------:R-:W-:Y:S01]  /*2fd0*/  FSEL R142, R33, -INF , P1 ;  /* 0xff800000218e7808 */ /* 0x000fe20000800000 */
[----:B------:R-:W-:Y:S01]  /*2fe0*/  HGMMA.64x16x16.F32 R24, gdesc[UR24], R24, gsb0 ;  /* 0x00200000181879f0 */ /* 0x000fe20008000818 */
[----:B------:R-:W-:Y:S02]  /*2ff0*/  FMNMX.FTZ R3, R140, R3, !PT ;  /* 0x000000038c037209 */ /* 0x000fe40007810000 */
[----:B------:R-:W-:Y:S02]  /*3000*/  FSEL R51, R36, -INF , P0 ;  /* 0xff80000024337808 */ /* 0x000fe40000000000 */
[----:B------:R-:W-:Y:S01]  /*3010*/  FMNMX.FTZ R0, R142, R3, !PT ;  /* 0x000000038e007209 */ /* 0x000fe20007810000 */
[----:B------:R-:W-:Y:S01]  /*3020*/  IMAD.U32 R3, RZ, RZ, UR4 ;  /* 0x00000004ff037e24 */ /* 0x000fe2000f8e00ff */
[----:B------:R-:W-:-:S02]  /*3030*/  FSEL R32, R43, -INF , P3 ;  /* 0xff8000002b207808 */ /* 0x000fc40001800000 */
[----:B------:R-:W-:Y:S02]  /*3040*/  FSEL R57, R37, -INF , P2 ;  /* 0xff80000025397808 */ /* 0x000fe40001000000 */
[----:B------:R-:W-:Y:S02]  /*3050*/  FMNMX.FTZ R0, R51, R0, !PT ;  /* 0x0000000033007209 */ /* 0x000fe40007810000 */
[----:B------:R-:W-:Y:S02]  /*3060*/  ISETP.GT.AND P3, PT, R5, 0x80, PT ;  /* 0x000000800500780c */ /* 0x000fe40003f64270 */
[----:B------:R-:W-:Y:S02]  /*3070*/  FMNMX.FTZ R0, R57, R0, !PT ;  /* 0x0000000039007209 */ /* 0x000fe40007810000 */
[----:B------:R-:W-:Y:S02]  /*3080*/  P2R R21, PR, RZ, 0x1 ;  /* 0x00000001ff157803 */ /* 0x000fe40000000000 */
[----:B------:R-:W-:-:S02]  /*3090*/  ISETP.GT.AND P0, PT, R5, 0x69, PT ;  /* 0x000000690500780c */ /* 0x000fc40003f04270 */
[----:B------:R-:W-:-:S04]  /*30a0*/  ISETP.GT.AND P1, PT, R5, 0x70, PT ;  /* 0x000000700500780c */ /* 0x000fc80003f24270 */
[----:B------:R-:W-:Y:S02]  /*30b0*/  FSEL R34, R34, -INF , P1 ;  /* 0xff80000022227808 */ /* 0x000fe40000800000 */
[----:B------:R-:W-:Y:S01]  /*30c0*/  ISETP.NE.AND P1, PT, R23, RZ, PT ;  /* 0x000000ff1700720c */ /* 0x000fe20003f25270 */
[----:B------:R-:W-:Y:S02]  /*30d0*/  WARPGROUP.DEPBAR.LE gsb0, 0x0 ;  /* 0x00008000000079c5 */ /* 0x000fe40000010000 */
[----:B------:R-:W-:Y:S02]  /*30e0*/  FSEL R43, R24, -INF , P3 ;  /* 0xff800000182b7808 */ /* 0x000fe40001800000 */
[----:B------:R-:W-:Y:S02]  /*30f0*/  FSEL R55, R25, -INF , P4 ;  /* 0xff80000019377808 */ /* 0x000fe40002000000 */
[----:B------:R-:W-:Y:S02]  /*3100*/  FMNMX.FTZ R0, R43, R0, !PT ;  /* 0x000000002b007209 */ /* 0x000fe40007810000 */
[----:B------:R-:W-:-:S02]  /*3110*/  FSEL R45, R28, -INF , P5 ;  /* 0xff8000001c2d7808 */ /* 0x000fc40002800000 */
[----:B------:R-:W-:Y:S02]  /*3120*/  FMNMX.FTZ R0, R55, R0, !PT ;  /* 0x0000000037007209 */ /* 0x000fe40007810000 */
[----:B------:R-:W-:Y:S02]  /*3130*/  FSEL R49, R29, -INF , P6 ;  /* 0xff8000001d317808 */ /* 0x000fe40003000000 */
[----:B------:R-:W-:Y:S02]  /*3140*/  FMNMX.FTZ R0, R45, R0, !PT ;  /* 0x000000002d007209 */ /* 0x000fe40007810000 */
[----:B------:R-:W-:Y:S02]  /*3150*/  FSEL R24, R47, -INF , P0 ;  /* 0xff8000002f187808 */ /* 0x000fe40000000000 */
[----:B------:R-:W-:Y:S02]  /*3160*/  FMNMX.FTZ R11, R49, R0, !PT ;  /* 0x00000000310b7209 */ /* 0x000fe40007810000 */
[----:B------:R-:W-:-:S02]  /*3170*/  ISETP.NE.AND P0, PT, R21, RZ, PT ;  /* 0x000000ff1500720c */ /* 0x000fc40003f05270 */
[----:B------:R-:W-:Y:S01]  /*3180*/  FSEL R28, R35, -INF , P1 ;  /* 0xff800000231c7808 */ /* 0x000fe20000800000 */
[----:B------:R-:W0:Y:S01]  /*3190*/  SHFL.BFLY PT, R0, R11, 0x2, 0x1f ;  /* 0x0c401f000b007f89 */ /* 0x000e2200000e0000 */
[----:B------:R-:W-:Y:S02]  /*31a0*/  FSEL R38, R38, -INF , P0 ;  /* 0xff80000026267808 */ /* 0x000fe40000000000 */
[----:B------:R-:W-:Y:S02]  /*31b0*/  FSEL R26, R26, -INF , P3 ;  /* 0xff8000001a1a7808 */ /* 0x000fe40001800000 */
[----:B------:R-:W-:Y:S02]  /*31c0*/  ISETP.NE.AND P1, PT, R9, RZ, PT ;  /* 0x000000ff0900720c */ /* 0x000fe40003f25270 */
[----:B------:R-:W-:-:S11]  /*31d0*/  ISETP.NE.AND P0, PT, R7, RZ, PT ;  /* 0x000000ff0700720c */ /* 0x000fd60003f05270 */
[----:B------:R-:W-:-:S05]  /*31e0*/  @!P1 VIADD R4, R4, 0x31c40 ;  /* 0x00031c4004049836 */ /* 0x000fca0000000000 */
[----:B------:R-:W-:Y:S02]  /*31f0*/  @!P1 PRMT R4, RZ, 0x654, R4 ;  /* 0x00000654ff049816 */ /* 0x000fe40000000004 */
[----:B0-----:R-:W-:Y:S02]  /*3200*/  FMNMX.FTZ R13, R11, R0, !PT ;  /* 0x000000000b0d7209 */ /* 0x001fe40007810000 */
[----:B------:R-:W-:Y:S01]  /*3210*/  FMNMX.FTZ R11, R98, R99, !PT ;  /* 0x00000063620b7209 */ /* 0x000fe20007810000 */
[----:B------:R0:W-:Y:S02]  /*3220*/  @!P1 SYNCS.ARRIVE.TRANS64.RED.A1T0 RZ, [R4+URZ], RZ ;  /* 0x000000ff04ff99a7 */ /* 0x0001e4000810043f */
[----:B------:R-:W1:Y:S01]  /*3230*/  SHFL.BFLY PT, R0, R13, 0x1, 0x1f ;  /* 0x0c201f000d007f89 */ /* 0x000e6200000e0000 */
[----:B------:R-:W-:Y:S02]  /*3240*/  FMNMX.FTZ R11, R102, R11, !PT ;  /* 0x0000000b660b7209 */ /* 0x000fe40007810000 */
[----:B-1----:R-:W-:-:S02]  /*3250*/  FMNMX.FTZ R0, R13, R0, !PT ;  /* 0x000000000d007209 */ /* 0x002fc40007810000 */
[----:B------:R-:W-:Y:S02]  /*3260*/  FMNMX.FTZ R13, R6, R11, !PT ;  /* 0x0000000b060d7209 */ /* 0x000fe40007810000 */
[C---:B------:R-:W-:Y:S01]  /*3270*/  FSETP.NEU.FTZ.AND P2, PT, R0.reuse, -INF , PT ;  /* 0xff8000000000780b */ /* 0x040fe20003f5d000 */
[----:B------:R-:W-:Y:S01]  /*3280*/  FMUL.FTZ R53, R0, R3 ;  /* 0x0000000300357220 */ /* 0x000fe20000410000 */
[----:B------:R-:W-:-:S04]  /*3290*/  FMNMX.FTZ R13, R90, R13, !PT ;  /* 0x0000000d5a0d7209 */ /* 0x000fc80007810000 */
[----:B------:R-:W-:Y:S02]  /*32a0*/  FMNMX.FTZ R13, R8, R13, !PT ;  /* 0x0000000d080d7209 */ /* 0x000fe40007810000 */
[----:B------:R-:W-:Y:S02]  /*32b0*/  FSEL R53, R53, RZ, P2 ;  /* 0x000000ff35357208 */ /* 0x000fe40001000000 */
[----:B------:R-:W-:Y:S02]  /*32c0*/  FMNMX.FTZ R13, R94, R13, !PT ;  /* 0x0000000d5e0d7209 */ /* 0x000fe40007810000 */
[----:B------:R-:W-:Y:S01]  /*32d0*/  ISETP.NE.AND P2, PT, R15, RZ, PT ;  /* 0x000000ff0f00720c */ /* 0x000fe20003f45270 */
[--C-:B------:R-:W-:Y:S01]  /*32e0*/  FFMA.FTZ R60, R114, R3, -R53.reuse ;  /* 0x00000003723c7223 */ /* 0x100fe20000010835 */
[----:B------:R-:W-:Y:S01]  /*32f0*/  FMNMX.FTZ R13, R10, R13, !PT ;  /* 0x0000000d0a0d7209 */ /* 0x000fe20007810000 */
[-CC-:B------:R-:W-:Y:S01]  /*3300*/  FFMA.FTZ R120, R120, R3.reuse, -R53.reuse ;  /* 0x0000000378787223 */ /* 0x180fe20000010835 */
[----:B------:R-:W-:Y:S01]  /*3310*/  FSEL R114, R39, -INF , P2 ;  /* 0xff80000027727808 */ /* 0x000fe20001000000 */
        /* <DEDUP_REMOVED lines=11> */
[-CC-:B------:R-:W-:Y:S01]  /*33d0*/  FFMA.FTZ R5, R96, R3.reuse, -R53.reuse ;  /* 0x0000000360057223 */ /* 0x180fe20000010835 */
[--C-:B------:R-:W-:Y:S01]  /*33e0*/  FFMA.FTZ R76, R97, R3, -R53.reuse ;  /* 0x00000003614c7223 */ /* 0x100fe20000010835 */
[----:B------:R-:W-:Y:S01]  /*33f0*/  FMNMX.FTZ R13, R14, R13, !PT ;  /* 0x0000000d0e0d7209 */ /* 0x000fe20007810000 */
[-CC-:B------:R-:W-:Y:S01]  /*3400*/  FFMA.FTZ R7, R100, R3.reuse, -R53.reuse ;  /* 0x0000000364077223 */ /* 0x180fe20000010835 */
[--C-:B------:R-:W-:Y:S01]  /*3410*/  FFMA.FTZ R96, R68, R3, -R53.reuse ;  /* 0x0000000344607223 */ /* 0x100fe20000010835 */
[----:B------:R-:W-:Y:S01]  /*3420*/  MUFU.EX2 R9, R9 ;  /* 0x0000000900097308 */ /* 0x000fe20000000800 */
        /* <DEDUP_REMOVED lines=15> */
[----:B------:R-:W0:Y:S01]  /*3520*/  MUFU.EX2 R76, R76 ;  /* 0x0000004c004c7308 */ /* 0x000e220000000800 */
        /* <DEDUP_REMOVED lines=10> */
[----:B------:R-:W-:-:S02]  /*35d0*/  FFMA.FTZ R45, R45, R3, -R53 ;  /* 0x000000032d2d7223 */ /* 0x000fc40000010835 */
[----:B------:R-:W-:-:S03]  /*35e0*/  FMNMX.FTZ R21, R52, R15, !PT ;  /* 0x0000000f34157209 */ /* 0x000fc60007810000 */
[----:B------:R1:W-:Y:S01]  /*35f0*/  MUFU.EX2 R15, R120 ;  /* 0x00000078000f7308 */ /* 0x0003e20000000800 */
[----:B------:R-:W-:Y:S02]  /*3600*/  FMNMX.FTZ R21, R50, R21, !PT ;  /* 0x0000001532157209 */ /* 0x000fe40007810000 */
[----:B0-----:R-:W-:Y:S02]  /*3610*/  F2FP.F16.F32.PACK_AB R4, R76, R5 ;  /* 0x000000054c04723e */ /* 0x001fe400000000ff */
[----:B------:R-:W-:-:S03]  /*3620*/  FMNMX.FTZ R21, R56, R21, !PT ;  /* 0x0000001538157209 */ /* 0x000fc60007810000 */
[----:B------:R-:W-:Y:S01]  /*3630*/  MUFU.EX2 R96, R96 ;  /* 0x0000006000607308 */ /* 0x000fe20000000800 */
[----:B------:R-:W-:Y:S02]  /*3640*/  FMNMX.FTZ R21, R54, R21, !PT ;  /* 0x0000001536157209 */ /* 0x000fe40007810000 */
[----:B-1----:R-:W-:Y:S02]  /*3650*/  FSEL R120, R30, -INF , P5 ;  /* 0xff8000001e787808 */ /* 0x002fe40002800000 */
[----:B------:R-:W-:-:S03]  /*3660*/  FMNMX.FTZ R21, R40, R21, !PT ;  /* 0x0000001528157209 */ /* 0x000fc60007810000 */
[----:B------:R-:W-:Y:S01]  /*3670*/  MUFU.EX2 R88, R88 ;  /* 0x0000005800587308 */ /* 0x000fe20000000800 */
[----:B------:R-:W-:-:S04]  /*3680*/  FMNMX.FTZ R21, R42, R21, !PT ;  /* 0x000000152a157209 */ /* 0x000fc80007810000 */
[----:B------:R-:W-:-:S03]  /*3690*/  FMNMX.FTZ R21, R32, R21, !PT ;  /* 0x0000001520157209 */ /* 0x000fc60007810000 */
[----:B------:R0:W-:Y:S01]  /*36a0*/  MUFU.EX2 R11, R92 ;  /* 0x0000005c000b7308 */ /* 0x0001e20000000800 */
[----:B------:R-:W-:-:S04]  /*36b0*/  FMNMX.FTZ R21, R46, R21, !PT ;  /* 0x000000152e157209 */ /* 0x000fc80007810000 */
[----:B------:R-:W-:-:S03]  /*36c0*/  FMNMX.FTZ R33, R24, R21, !PT ;  /* 0x0000001518217209 */ /* 0x000fc60007810000 */
[----:B------:R-:W-:Y:S01]  /*36d0*/  MUFU.EX2 R44, R44 ;  /* 0x0000002c002c7308 */ /* 0x000fe20000000800 */
[----:B------:R-:W-:Y:S01]  /*36e0*/  FMNMX.FTZ R33, R34, R33, !PT ;  /* 0x0000002122217209 */ /* 0x000fe20007810000 */
[----:B0-----:R-:W-:-:S03]  /*36f0*/  FFMA.FTZ R92, R134, R3, -R53 ;  /* 0x00000003865c7223 */ /* 0x001fc60000010835 */
[----:B------:R-:W-:-:S03]  /*3700*/  FMNMX.FTZ R33, R28, R33, !PT ;  /* 0x000000211c217209 */ /* 0x000fc60007810000 */
[----:B------:R-:W-:Y:S01]  /*3710*/  MUFU.EX2 R29, R29 ;  /* 0x0000001d001d7308 */ /* 0x000fe20000000800 */
[----:B------:R-:W-:-:S04]  /*3720*/  FMNMX.FTZ R33, R38, R33, !PT ;  /* 0x0000002126217209 */ /* 0x000fc80007810000 */
[----:B------:R-:W-:-:S03]  /*3730*/  FMNMX.FTZ R35, R114, R33, !PT ;  /* 0x0000002172237209 */ /* 0x000fc60007810000 */
[----:B------:R-:W-:Y:S01]  /*3740*/  MUFU.EX2 R80, R80 ;  /* 0x0000005000507308 */ /* 0x000fe20000000800 */
[----:B------:R-:W-:-:S04]  /*3750*/  FMNMX.FTZ R35, R26, R35, !PT ;  /* 0x000000231a237209 */ /* 0x000fc80007810000 */
[----:B------:R-:W-:-:S03]  /*3760*/  FMNMX.FTZ R35, R116, R35, !PT ;  /* 0x0000002374237209 */ /* 0x000fc60007810000 */
[----:B------:R0:W-:Y:S01]  /*3770*/  MUFU.EX2 R13, R72 ;  /* 0x00000048000d7308 */ /* 0x0001e20000000800 */
[----:B------:R-:W-:-:S04]  /*3780*/  FMNMX.FTZ R35, R120, R35, !PT ;  /* 0x0000002378237209 */ /* 0x000fc80007810000 */
[----:B------:R-:W-:-:S03]  /*3790*/  FMNMX.FTZ R35, R122, R35, !PT ;  /* 0x000000237a237209 */ /* 0x000fc60007810000 */
[----:B------:R1:W-:Y:S01]  /*37a0*/  MUFU.EX2 R33, R37 ;  /* 0x0000002500217308 */ /* 0x0003e20000000800 */
[-CC-:B0-----:R-:W-:Y:S01]  /*37b0*/  FFMA.FTZ R72, R132, R3.reuse, -R53.reuse ;  /* 0x0000000384487223 */ /* 0x181fe20000010835 */
[----:B------:R-:W0:Y:S06]  /*37c0*/  SHFL.BFLY PT, R30, R35, 0x2, 0x1f ;  /* 0x0c401f00231e7f89 */ /* 0x000e2c00000e0000 */
[----:B------:R-:W-:Y:S01]  /*37d0*/  MUFU.EX2 R25, R25 ;  /* 0x0000001900197308 */ /* 0x000fe20000000800 */
[----:B-1----:R-:W-:-:S07]  /*37e0*/  FFMA.FTZ R37, R136, R3, -R53 ;  /* 0x0000000388257223 */ /* 0x002fce0000010835 */
[----:B------:R-:W-:Y:S08]  /*37f0*/  MUFU.EX2 R70, R70 ;  /* 0x0000004600467308 */ /* 0x000ff00000000800 */
[----:B------:R-:W-:Y:S01]  /*3800*/  MUFU.EX2 R60, R60 ;  /* 0x0000003c003c7308 */ /* 0x000fe20000000800 */
[----:B0-----:R-:W-:Y:S01]  /*3810*/  FMNMX.FTZ R27, R35, R30, !PT ;  /* 0x0000001e231b7209 */ /* 0x001fe20007810000 */
[-CC-:B------:R-:W-:Y:S01]  /*3820*/  FFMA.FTZ R30, R43, R3.reuse, -R53.reuse ;  /* 0x000000032b1e7223 */ /* 0x180fe20000010835 */
[-CC-:B------:R-:W-:Y:S01]  /*3830*/  FFMA.FTZ R35, R140, R3.reuse, -R53.reuse ;  /* 0x000000038c237223 */ /* 0x180fe20000010835 */
[----:B------:R-:W-:-:S02]  /*3840*/  FFMA.FTZ R43, R55, R3, -R53 ;  /* 0x00000003372b7223 */ /* 0x000fc40000010835 */
[----:B------:R-:W0:Y:S02]  /*3850*/  SHFL.BFLY PT, R110, R27, 0x1, 0x1f ;  /* 0x0c201f001b6e7f89 */ /* 0x000e2400000e0000 */
[----:B------:R-:W-:Y:S08]  /*3860*/  MUFU.EX2 R36, R36 ;  /* 0x0000002400247308 */ /* 0x000ff00000000800 */
[----:B------:R-:W-:Y:S08]  /*3870*/  MUFU.EX2 R23, R23 ;  /* 0x0000001700177308 */ /* 0x000ff00000000800 */
[----:B------:R-:W-:Y:S01]  /*3880*/  MUFU.EX2 R68, R68 ;  /* 0x0000004400447308 */ /* 0x000fe20000000800 */
[----:B0-----:R-:W-:Y:S01]  /*3890*/  FMNMX.FTZ R73, R27, R110, !PT ;  /* 0x0000006e1b497209 */ /* 0x001fe20007810000 */
[----:B------:R-:W-:-:S06]  /*38a0*/  FFMA.FTZ R110, R49, R3, -R53 ;  /* 0x00000003316e7223 */ /* 0x000fcc0000010835 */
[----:B------:R-:W-:Y:S01]  /*38b0*/  MUFU.EX2 R21, R128 ;  /* 0x0000008000157308 */ /* 0x000fe20000000800 */
[C---:B------:R-:W-:Y:S01]  /*38c0*/  FSETP.NEU.FTZ.AND P2, PT, R73.reuse, -INF , PT ;  /* 0xff8000004900780b */ /* 0x040fe20003f5d000 */
[----:B------:R-:W-:-:S05]  /*38d0*/  FMUL.FTZ R27, R73, R3 ;  /* 0x00000003491b7220 */ /* 0x000fca0000410000 */
[----:B------:R-:W-:Y:S01]  /*38e0*/  FSEL R27, R27, RZ, P2 ;  /* 0x000000ff1b1b7208 */ /* 0x000fe20001000000 */
[----:B------:R-:W-:Y:S01]  /*38f0*/  MUFU.EX2 R72, R72 ;  /* 0x0000004800487308 */ /* 0x000fe20000000800 */
[----:B------:R-:W-:Y:S01]  /*3900*/  ISETP.GE.AND P2, PT, R64, 0x91, PT ;  /* 0x000000914000780c */ /* 0x000fe20003f46270 */
[----:B------:R-:W-:Y:S02]  /*3910*/  IMAD.MOV.U32 R64, RZ, RZ, R71 ;  /* 0x000000ffff407224 */ /* 0x000fe400078e0047 */
[-CC-:B------:R-:W-:Y:S01]  /*3920*/  FFMA.FTZ R98, R98, R3.reuse, -R27.reuse ;  /* 0x0000000362627223 */ /* 0x180fe2000001081b */
[-CC-:B------:R-:W-:Y:S01]  /*3930*/  FFMA.FTZ R99, R99, R3.reuse, -R27.reuse ;  /* 0x0000000363637223 */ /* 0x180fe2000001081b */
[-CC-:B------:R-:W-:Y:S01]  /*3940*/  FFMA.FTZ R102, R102, R3.reuse, -R27.reuse ;  /* 0x0000000366667223 */ /* 0x180fe2000001081b */
[-CC-:B------:R-:W-:Y:S01]  /*3950*/  FFMA.FTZ R6, R6, R3.reuse, -R27.reuse ;  /* 0x0000000306067223 */ /* 0x180fe2000001081b */
[-CC-:B------:R-:W-:Y:S01]  /*3960*/  FFMA.FTZ R47, R90, R3.reuse, -R27.reuse ;  /* 0x000000035a2f7223 */ /* 0x180fe2000001081b */
[-CC-:B------:R-:W-:Y:S01]  /*3970*/  FFMA.FTZ R90, R8, R3.reuse, -R27.reuse ;  /* 0x00000003085a7223 */ /* 0x180fe2000001081b */
[----:B------:R-:W-:Y:S01]  /*3980*/  MUFU.EX2 R98, R98 ;  /* 0x0000006200627308 */ /* 0x000fe20000000800 */
[-CC-:B------:R-:W-:Y:S01]  /*3990*/  FFMA.FTZ R49, R94, R3.reuse, -R27.reuse ;  /* 0x000000035e317223 */ /* 0x180fe2000001081b */
[-CC-:B------:R-:W-:Y:S01]  /*39a0*/  FFMA.FTZ R94, R10, R3.reuse, -R27.reuse ;  /* 0x000000030a5e7223 */ /* 0x180fe2000001081b */
[-CC-:B------:R-:W-:Y:S01]  /*39b0*/  FFMA.FTZ R51, R82, R3.reuse, -R27.reuse ;  /* 0x0000000352337223 */ /* 0x180fe2000001081b */
[-CC-:B------:R-:W-:Y:S01]  /*39c0*/  FFMA.FTZ R82, R12, R3.reuse, -R27.reuse ;  /* 0x000000030c527223 */ /* 0x180fe2000001081b */
[-CC-:B------:R-:W-:Y:S01]  /*39d0*/  FFMA.FTZ R12, R86, R3.reuse, -R27.reuse ;  /* 0x00000003560c7223 */ /* 0x180fe2000001081b */
[-CC-:B------:R-:W-:Y:S01]  /*39e0*/  FFMA.FTZ R53, R14, R3.reuse, -R27.reuse ;  /* 0x000000030e357223 */ /* 0x180fe2000001081b */
[-CC-:B------:R-:W-:Y:S01]  /*39f0*/  FFMA.FTZ R14, R74, R3.reuse, -R27.reuse ;  /* 0x000000034a0e7223 */ /* 0x180fe2000001081b */
[----:B------:R-:W0:Y:S01]  /*3a00*/  MUFU.EX2 R99, R99 ;  /* 0x0000006300637308 */ /* 0x000e220000000800 */
[-CC-:B------:R-:W-:Y:S01]  /*3a10*/  FFMA.FTZ R55, R20, R3.reuse, -R27.reuse ;  /* 0x0000000314377223 */ /* 0x180fe2000001081b */
[-CC-:B------:R-:W-:Y:S01]  /*3a20*/  FFMA.FTZ R57, R78, R3.reuse, -R27.reuse ;  /* 0x000000034e397223 */ /* 0x180fe2000001081b */
[-CC-:B------:R-:W-:Y:S01]  /*3a30*/  FFMA.FTZ R66, R66, R3.reuse, -R27.reuse ;  /* 0x0000000342427223 */ /* 0x180fe2000001081b */
[-CC-:B------:R-:W-:Y:S01]  /*3a40*/  FFMA.FTZ R20, R58, R3.reuse, -R27.reuse ;  /* 0x000000033a147223 */ /* 0x180fe2000001081b */
[-CC-:B------:R-:W-:Y:S01]  /*3a50*/  FFMA.FTZ R59, R48, R3.reuse, -R27.reuse ;  /* 0x00000003303b7223 */ /* 0x180fe2000001081b */
[-CC-:B------:R-:W-:Y:S01]  /*3a60*/  FFMA.FTZ R61, R52, R3.reuse, -R27.reuse ;  /* 0x00000003343d7223 */ /* 0x180fe2000001081b */
[-CC-:B------:R-:W-:Y:S01]  /*3a70*/  FFMA.FTZ R48, R62, R3.reuse, -R27.reuse ;  /* 0x000000033e307223 */ /* 0x180fe2000001081b */
[----:B------:R-:W1:Y:S01]  /*3a80*/  MUFU.EX2 R102, R102 ;  /* 0x0000006600667308 */ /* 0x000e620000000800 */
[-CC-:B------:R-:W-:Y:S01]  /*3a90*/  FFMA.FTZ R50, R50, R3.reuse, -R27.reuse ;  /* 0x0000000332327223 */ /* 0x180fe2000001081b */
[-CC-:B------:R-:W-:Y:S01]  /*3aa0*/  FFMA.FTZ R63, R56, R3.reuse, -R27.reuse ;  /* 0x00000003383f7223 */ /* 0x180fe2000001081b */
[-CC-:B------:R-:W-:Y:S01]  /*3ab0*/  FFMA.FTZ R54, R54, R3.reuse, -R27.reuse ;  /* 0x0000000336367223 */ /* 0x180fe2000001081b */
[-CC-:B------:R-:W-:Y:S01]  /*3ac0*/  FFMA.FTZ R42, R42, R3.reuse, -R27.reuse ;  /* 0x000000032a2a7223 */ /* 0x180fe2000001081b */
[-CC-:B------:R-:W-:Y:S01]  /*3ad0*/  FFMA.FTZ R24, R24, R3.reuse, -R27.reuse ;  /* 0x0000000318187223 */ /* 0x180fe2000001081b */
[-CC-:B------:R-:W-:Y:S01]  /*3ae0*/  FFMA.FTZ R34, R34, R3.reuse, -R27.reuse ;  /* 0x0000000322227223 */ /* 0x180fe2000001081b */
[-C--:B------:R-:W-:Y:S01]  /*3af0*/  FFMA.FTZ R38, R38, R3.reuse, -R27 ;  /* 0x0000000326267223 */ /* 0x080fe2000001081b */
[----:B------:R2:W3:Y:S01]  /*3b00*/  MUFU.EX2 R65, R6 ;  /* 0x0000000600417308 */ /* 0x0004e20000000800 */
[----:B0-----:R-:W-:Y:S01]  /*3b10*/  FADD.FTZ R67, R98, R99 ;  /* 0x0000006362437221 */ /* 0x001fe20000010000 */
[-CC-:B------:R-:W-:Y:S01]  /*3b20*/  FFMA.FTZ R114, R114, R3.reuse, -R27.reuse ;  /* 0x0000000372727223 */ /* 0x180fe2000001081b */
[-CC-:B------:R-:W-:Y:S01]  /*3b30*/  FFMA.FTZ R52, R26, R3.reuse, -R27.reuse ;  /* 0x000000031a347223 */ /* 0x180fe2000001081b */
[-CC-:B------:R-:W-:Y:S01]  /*3b40*/  FFMA.FTZ R116, R116, R3.reuse, -R27.reuse ;  /* 0x0000000374747223 */ /* 0x180fe2000001081b */
[-CC-:B------:R-:W-:Y:S01]  /*3b50*/  FFMA.FTZ R120, R120, R3.reuse, -R27.reuse ;  /* 0x0000000378787223 */ /* 0x180fe2000001081b */
[-C--:B------:R-:W-:Y:S01]  /*3b60*/  FFMA.FTZ R122, R122, R3.reuse, -R27 ;  /* 0x000000037a7a7223 */ /* 0x080fe2000001081b */
[----:B------:R-:W-:Y:S01]  /*3b70*/  IMAD.MOV.U32 R62, RZ, RZ, R71 ;  /* 0x000000ffff3e7224 */ /* 0x000fe200078e0047 */
[----:B------:R-:W0:Y:S01]  /*3b80*/  MUFU.EX2 R47, R47 ;  /* 0x0000002f002f7308 */ /* 0x000e220000000800 */
[----:B--2---:R-:W-:Y:S01]  /*3b90*/  FADD.FTZ R6, R5, R76 ;  /* 0x0000004c05067221 */ /* 0x004fe20000010000 */
[----:B-1----:R-:W-:Y:S01]  /*3ba0*/  FADD.FTZ R8, R102, R67 ;  /* 0x0000004366087221 */ /* 0x002fe20000010000 */
[-CC-:B------:R-:W-:Y:S01]  /*3bb0*/  FFMA.FTZ R67, R32, R3.reuse, -R27.reuse ;  /* 0x0000000320437223 */ /* 0x180fe2000001081b */
[--C-:B------:R-:W-:Y:S01]  /*3bc0*/  FFMA.FTZ R32, R46, R3, -R27.reuse ;  /* 0x000000032e207223 */ /* 0x100fe2000001081b */
[----:B------:R-:W-:Y:S01]  /*3bd0*/  FADD.FTZ R69, R7, R6 ;  /* 0x0000000607457221 */ /* 0x000fe20000010000 */
[----:B------:R-:W-:Y:S01]  /*3be0*/  F2FP.F16.F32.PACK_AB R6, R96, R7 ;  /* 0x000000076006723e */ /* 0x000fe200000000ff */
[-C--:B------:R-:W-:Y:S01]  /*3bf0*/  FFMA.FTZ R46, R28, R3.reuse, -R27 ;  /* 0x000000031c2e7223 */ /* 0x080fe2000001081b */
[----:B------:R-:W1:Y:S01]  /*3c00*/  MUFU.EX2 R90, R90 ;  /* 0x0000005a005a7308 */ /* 0x000e620000000800 */
[----:B------:R-:W-:Y:S01]  /*3c10*/  FADD.FTZ R10, R96, R69 ;  /* 0x00000045600a7221 */ /* 0x000fe20000010000 */
[C---:B---3--:R-:W-:Y:S01]  /*3c20*/  FADD.FTZ R8, R65.reuse, R8 ;  /* 0x0000000841087221 */ /* 0x048fe20000010000 */
[----:B------:R-:W-:Y:S01]  /*3c30*/  F2FP.F16.F32.PACK_AB R7, R65, R102 ;  /* 0x000000664107723e */ /* 0x000fe200000000ff */
[----:B------:R-:W-:Y:S01]  /*3c40*/  FFMA.FTZ R65, R40, R3, -R27 ;  /* 0x0000000328417223 */ /* 0x000fe2000001081b */
[----:B------:R-:W-:Y:S01]  /*3c50*/  FADD.FTZ R69, R9, R10 ;  /* 0x0000000a09457221 */ /* 0x000fe20000010000 */
[----:B------:R-:W-:Y:S01]  /*3c60*/  F2FP.F16.F32.PACK_AB R5, R99, R98 ;  /* 0x000000626305723e */ /* 0x000fe200000000ff */
[----:B------:R-:W-:Y:S01]  /*3c70*/  IMAD.MOV.U32 R58, RZ, RZ, R71 ;  /* 0x000000ffff3a7224 */ /* 0x000fe200078e0047 */
[----:B------:R-:W2:Y:S01]  /*3c80*/  MUFU.EX2 R49, R49 ;  /* 0x0000003100317308 */ /* 0x000ea20000000800 */
[----:B0-----:R-:W-:Y:S01]  /*3c90*/  FADD.FTZ R75, R47, R8 ;  /* 0x000000082f4b7221 */ /* 0x001fe20000010000 */
[----:B------:R-:W-:Y:S01]  /*3ca0*/  FADD.FTZ R8, R88, R69 ;  /* 0x0000004558087221 */ /* 0x000fe20000010000 */
[----:B------:R0:W-:Y:S01]  /*3cb0*/  STSM.16.M88.4 [R2+0x24300], R4 ;  /* 0x0243000402007844 */ /* 0x0001e20000000200 */
[----:B------:R-:W-:-:S02]  /*3cc0*/  IMAD.MOV.U32 R56, RZ, RZ, R71 ;  /* 0x000000ffff387224 */ /* 0x000fc400078e0047 */
[----:B------:R-:W-:Y:S02]  /*3cd0*/  FADD.FTZ R69, R11, R8 ;  /* 0x000000080b457221 */ /* 0x000fe40000010000 */
[----:B------:R-:W3:Y:S01]  /*3ce0*/  MUFU.EX2 R94, R94 ;  /* 0x0000005e005e7308 */ /* 0x000ee20000000800 */
[----:B-1----:R-:W-:Y:S01]  /*3cf0*/  FADD.FTZ R10, R90, R75 ;  /* 0x0000004b5a0a7221 */ /* 0x002fe20000010000 */
[----:B------:R-:W-:-:S04]  /*3d00*/  FADD.FTZ R8, R44, R69 ;  /* 0x000000452c087221 */ /* 0x000fc80000010000 */
[----:B------:R-:W-:Y:S02]  /*3d10*/  FADD.FTZ R69, R29, R8 ;  /* 0x000000081d457221 */ /* 0x000fe40000010000 */
[----:B------:R-:W1:Y:S01]  /*3d20*/  MUFU.EX2 R51, R51 ;  /* 0x0000003300337308 */ /* 0x000e620000000800 */
[----:B--2---:R-:W-:Y:S01]  /*3d30*/  FADD.FTZ R75, R49, R10 ;  /* 0x0000000a314b7221 */ /* 0x004fe20000010000 */
[C---:B------:R-:W-:Y:S01]  /*3d40*/  FADD.FTZ R8, R80.reuse, R69 ;  /* 0x0000004550087221 */ /* 0x040fe20000010000 */
[----:B0-----:R-:W-:Y:S01]  /*3d50*/  F2FP.F16.F32.PACK_AB R4, R80, R29 ;  /* 0x0000001d5004723e */ /* 0x001fe200000000ff */
[----:B------:R-:W-:Y:S02]  /*3d60*/  IMAD.MOV.U32 R29, RZ, RZ, R71 ;  /* 0x000000ffff1d7224 */ /* 0x000fe400078e0047 */
[----:B------:R-:W-:Y:S02]  /*3d70*/  FADD.FTZ R69, R25, R8 ;  /* 0x0000000819457221 */ /* 0x000fe40000010000 */
[----:B------:R-:W0:Y:S01]  /*3d80*/  MUFU.EX2 R82, R82 ;  /* 0x0000005200527308 */ /* 0x000e220000000800 */
[----:B---3--:R-:W-:-:S07]  /*3d90*/  FADD.FTZ R10, R94, R75 ;  /* 0x0000004b5e0a7221 */ /* 0x008fce0000010000 */
[----:B------:R-:W2:Y:S01]  /*3da0*/  MUFU.EX2 R12, R12 ;  /* 0x0000000c000c7308 */ /* 0x000ea20000000800 */
[----:B-1----:R-:W-:Y:S01]  /*3db0*/  FADD.FTZ R75, R51, R10 ;  /* 0x0000000a334b7221 */ /* 0x002fe20000010000 */
[----:B------:R-:W-:-:S04]  /*3dc0*/  FADD.FTZ R10, R70, R69 ;  /* 0x00000045460a7221 */ /* 0x000fc80000010000 */
[----:B------:R-:W-:Y:S01]  /*3dd0*/  FADD.FTZ R69, R13, R10 ;  /* 0x0000000a0d457221 */ /* 0x000fe20000010000 */
[----:B------:R-:W-:Y:S01]  /*3de0*/  F2FP.F16.F32.PACK_AB R10, R44, R11 ;  /* 0x0000000b2c0a723e */ /* 0x000fe200000000ff */
[----:B------:R-:W1:Y:S01]  /*3df0*/  MUFU.EX2 R53, R53 ;  /* 0x0000003500357308 */ /* 0x000e620000000800 */
[----:B0-----:R-:W-:Y:S01]  /*3e00*/  FADD.FTZ R75, R82, R75 ;  /* 0x0000004b524b7221 */ /* 0x001fe20000010000 */
[----:B------:R-:W-:Y:S01]  /*3e10*/  F2FP.F16.F32.PACK_AB R11, R94, R49 ;  /* 0x000000315e0b723e */ /* 0x000fe200000000ff */
[--C-:B------:R-:W-:Y:S02]  /*3e20*/  IMAD.MOV.U32 R49, RZ, RZ, R71.reuse ;  /* 0x000000ffff317224 */ /* 0x100fe400078e0047 */
[----:B------:R-:W-:-:S03]  /*3e30*/  IMAD.MOV.U32 R44, RZ, RZ, R71 ;  /* 0x000000ffff2c7224 */ /* 0x000fc600078e0047 */
[----:B------:R-:W0:Y:S01]  /*3e40*/  MUFU.EX2 R14, R14 ;  /* 0x0000000e000e7308 */ /* 0x000e220000000800 */
[----:B--2---:R-:W-:-:S07]  /*3e50*/  FADD.FTZ R8, R12, R75 ;  /* 0x0000004b0c087221 */ /* 0x004fce0000010000 */
[----:B------:R-:W2:Y:S01]  /*3e60*/  MUFU.EX2 R55, R55 ;  /* 0x0000003700377308 */ /* 0x000ea20000000800 */
[----:B-1----:R-:W-:Y:S01]  /*3e70*/  FADD.FTZ R27, R53, R8 ;  /* 0x00000008351b7221 */ /* 0x002fe20000010000 */
[----:B------:R-:W-:Y:S02]  /*3e80*/  F2FP.F16.F32.PACK_AB R8, R88, R9 ;  /* 0x000000095808723e */ /* 0x000fe400000000ff */
[----:B------:R-:W-:-:S04]  /*3e90*/  F2FP.F16.F32.PACK_AB R9, R90, R47 ;  /* 0x0000002f5a09723e */ /* 0x000fc800000000ff */
[----:B------:R-:W1:Y:S01]  /*3ea0*/  MUFU.EX2 R57, R57 ;  /* 0x0000003900397308 */ /* 0x000e620000000800 */
[----:B0-----:R-:W-:Y:S01]  /*3eb0*/  FADD.FTZ R26, R14, R27 ;  /* 0x0000001b0e1a7221 */ /* 0x001fe20000010000 */
[----:B------:R-:W-:Y:S06]  /*3ec0*/  STSM.16.M88.4 [R2+0x25b00], R8 ;  /* 0x025b000802007844 */ /* 0x000fec0000000200 */
[----:B------:R-:W0:Y:S01]  /*3ed0*/  MUFU.EX2 R66, R66 ;  /* 0x0000004200427308 */ /* 0x000e220000000800 */
[----:B--2---:R-:W-:-:S07]  /*3ee0*/  FADD.FTZ R26, R55, R26 ;  /* 0x0000001a371a7221 */ /* 0x004fce0000010000 */
[----:B------:R-:W2:Y:S01]  /*3ef0*/  MUFU.EX2 R20, R20 ;  /* 0x0000001400147308 */ /* 0x000ea20000000800 */
[----:B-1----:R-:W-:-:S07]  /*3f00*/  FADD.FTZ R7, R57, R26 ;  /* 0x0000001a39077221 */ /* 0x002fce0000010000 */
[----:B------:R1:W-:Y:S01]  /*3f10*/  MUFU.EX2 R28, R42 ;  /* 0x0000002a001c7308 */ /* 0x0003e20000000800 */
[----:B0-----:R-:W-:-:S07]  /*3f20*/  FADD.FTZ R7, R66, R7 ;  /* 0x0000000742077221 */ /* 0x001fce0000010000 */
[----:B------:R-:W0:Y:S01]  /*3f30*/  MUFU.EX2 R59, R59 ;  /* 0x0000003b003b7308 */ /* 0x000e220000000800 */
[----:B-1----:R-:W-:Y:S01]  /*3f40*/  FADD.FTZ R42, R60, R69 ;  /* 0x000000453c2a7221 */ /* 0x002fe20000010000 */
[----:B------:R-:W-:-:S03]  /*3f50*/  IMAD.MOV.U32 R69, RZ, RZ, R71 ;  /* 0x000000ffff457224 */ /* 0x000fc600078e0047 */
[----:B------:R-:W-:Y:S01]  /*3f60*/  FADD.FTZ R5, R15, R42 ;  /* 0x0000002a0f057221 */ /* 0x000fe20000010000 */
[----:B------:R-:W-:Y:S02]  /*3f70*/  IMAD.MOV.U32 R42, RZ, RZ, R71 ;  /* 0x000000ffff2a7224 */ /* 0x000fe400078e0047 */
[----:B------:R-:W1:Y:S01]  /*3f80*/  MUFU.EX2 R48, R48 ;  /* 0x0000003000307308 */ /* 0x000e620000000800 */
[----:B------:R-:W-:Y:S01]  /*3f90*/  FADD.FTZ R6, R36, R5 ;  /* 0x0000000524067221 */ /* 0x000fe20000010000 */
[----:B------:R-:W-:Y:S01]  /*3fa0*/  F2FP.F16.F32.PACK_AB R5, R82, R51 ;  /* 0x000000335205723e */ /* 0x000fe200000000ff */
[--C-:B------:R-:W-:Y:S02]  /*3fb0*/  IMAD.MOV.U32 R51, RZ, RZ, R71.reuse ;  /* 0x000000ffff337224 */ /* 0x100fe400078e0047 */
[----:B------:R-:W-:Y:S01]  /*3fc0*/  FADD.FTZ R27, R23, R6 ;  /* 0x00000006171b7221 */ /* 0x000fe20000010000 */
[----:B------:R-:W-:Y:S01]  /*3fd0*/  F2FP.F16.F32.PACK_AB R6, R70, R25 ;  /* 0x000000194606723e */ /* 0x000fe200000000ff */
[----:B------:R-:W-:Y:S01]  /*3fe0*/  IMAD.MOV.U32 R70, RZ, RZ, R71 ;  /* 0x000000ffff467224 */ /* 0x000fe200078e0047 */
[----:B------:R-:W3:Y:S01]  /*3ff0*/  MUFU.EX2 R61, R61 ;  /* 0x0000003d003d7308 */ /* 0x000ee20000000800 */
[----:B------:R-:W-:-:S04]  /*4000*/  FADD.FTZ R26, R68, R27 ;  /* 0x0000001b441a7221 */ /* 0x000fc80000010000 */
[----:B------:R-:W-:-:S03]  /*4010*/  FADD.FTZ R27, R21, R26 ;  /* 0x0000001a151b7221 */ /* 0x000fc60000010000 */
[----:B------:R-:W4:Y:S01]  /*4020*/  MUFU.EX2 R50, R50 ;  /* 0x0000003200327308 */ /* 0x000f220000000800 */
[----:B------:R-:W-:-:S04]  /*4030*/  FADD.FTZ R26, R72, R27 ;  /* 0x0000001b481a7221 */ /* 0x000fc80000010000 */
[----:B------:R-:W-:-:S03]  /*4040*/  FADD.FTZ R27, R33, R26 ;  /* 0x0000001a211b7221 */ /* 0x000fc60000010000 */
[----:B------:R2:W-:Y:S08]  /*4050*/  MUFU.EX2 R47, R24 ;  /* 0x00000018002f7308 */ /* 0x0005f00000000800 */
[----:B------:R-:W5:Y:S01]  /*4060*/  MUFU.EX2 R108, R108 ;  /* 0x0000006c006c7308 */ /* 0x000f620000000800 */
[----:B--2---:R-:W-:Y:S01]  /*4070*/  FADD.FTZ R24, R20, R7 ;  /* 0x0000000714187221 */ /* 0x004fe20000010000 */
[----:B------:R-:W-:Y:S01]  /*4080*/  F2FP.F16.F32.PACK_AB R7, R53, R12 ;  /* 0x0000000c3507723e */ /* 0x000fe200000000ff */
[----:B------:R-:W-:Y:S01]  /*4090*/  IMAD.MOV.U32 R53, RZ, RZ, R71 ;  /* 0x000000ffff357224 */ /* 0x000fe200078e0047 */
[----:B------:R-:W-:Y:S01]  /*40a0*/  F2FP.F16.F32.PACK_AB R12, R60, R13 ;  /* 0x0000000d3c0c723e */ /* 0x000fe200000000ff */
[----:B0-----:R-:W-:Y:S01]  /*40b0*/  FADD.FTZ R25, R59, R24 ;  /* 0x000000183b197221 */ /* 0x001fe20000010000 */
[----:B------:R-:W-:Y:S01]  /*40c0*/  F2FP.F16.F32.PACK_AB R13, R55, R14 ;  /* 0x0000000e370d723e */ /* 0x000fe200000000ff */
[----:B------:R0:W-:Y:S01]  /*40d0*/  STSM.16.M88.4 [R2+0x27300], R4 ;  /* 0x0273000402007844 */ /* 0x0001e20000000200 */
[----:B------:R-:W2:Y:S01]  /*40e0*/  MUFU.EX2 R63, R63 ;  /* 0x0000003f003f7308 */ /* 0x000ea20000000800 */
[----:B-1----:R-:W-:Y:S01]  /*40f0*/  FADD.FTZ R24, R48, R25 ;  /* 0x0000001930187221 */ /* 0x002fe20000010000 */
[----:B------:R-:W-:Y:S01]  /*4100*/  F2FP.F16.F32.PACK_AB R14, R36, R15 ;  /* 0x0000000f240e723e */ /* 0x000fe200000000ff */
[--C-:B------:R-:W-:Y:S01]  /*4110*/  IMAD.MOV.U32 R60, RZ, RZ, R71.reuse ;  /* 0x000000ffff3c7224 */ /* 0x100fe200078e0047 */
[----:B------:R-:W-:Y:S01]  /*4120*/  F2FP.F16.F32.PACK_AB R15, R66, R57 ;  /* 0x00000039420f723e */ /* 0x000fe200000000ff */
[----:B---3--:R-:W-:Y:S01]  /*4130*/  FADD.FTZ R25, R61, R24 ;  /* 0x000000183d197221 */ /* 0x008fe20000010000 */
[----:B------:R-:W-:-:S02]  /*4140*/  IMAD.MOV.U32 R66, RZ, RZ, R71 ;  /* 0x000000ffff427224 */ /* 0x000fc400078e0047 */
[----:B------:R-:W1:Y:S01]  /*4150*/  MUFU.EX2 R41, R41 ;  /* 0x0000002900297308 */ /* 0x000e620000000800 */
[----:B----4-:R-:W-:Y:S01]  /*4160*/  FADD.FTZ R24, R50, R25 ;  /* 0x0000001932187221 */ /* 0x010fe20000010000 */
[C---:B-----5:R-:W-:Y:S01]  /*4170*/  FADD.FTZ R26, R108.reuse, R27 ;  /* 0x0000001b6c1a7221 */ /* 0x060fe20000010000 */
[----:B------:R-:W-:Y:S01]  /*4180*/  STSM.16.M88.4 [R2+0x28b00], R12 ;  /* 0x028b000c02007844 */ /* 0x000fe20000000200 */
[--C-:B------:R-:W-:Y:S02]  /*4190*/  IMAD.MOV.U32 R57, RZ, RZ, R71.reuse ;  /* 0x000000ffff397224 */ /* 0x100fe400078e0047 */
[--C-:B------:R-:W-:Y:S01]  /*41a0*/  IMAD.MOV.U32 R55, RZ, RZ, R71.reuse ;  /* 0x000000ffff377224 */ /* 0x100fe200078e0047 */
[----:B0-----:R-:W-:Y:S01]  /*41b0*/  F2FP.F16.F32.PACK_AB R4, R108, R33 ;  /* 0x000000216c04723e */ /* 0x001fe200000000ff */
[----:B------:R0:W3:Y:S01]  /*41c0*/  MUFU.EX2 R40, R54 ;  /* 0x0000003600287308 */ /* 0x0000e20000000800 */
[----:B--2---:R-:W-:Y:S01]  /*41d0*/  FADD.FTZ R25, R63, R24 ;  /* 0x000000183f197221 */ /* 0x004fe20000010000 */
[----:B------:R-:W-:Y:S01]  /*41e0*/  F2FP.F16.F32.PACK_AB R24, R68, R23 ;  /* 0x000000174418723e */ /* 0x000fe200000000ff */
[----:B------:R-:W-:-:S02]  /*41f0*/  IMAD.MOV.U32 R68, RZ, RZ, R71 ;  /* 0x000000ffff447224 */ /* 0x000fc400078e0047 */
[----:B------:R-:W-:-:S03]  /*4200*/  IMAD.MOV.U32 R33, RZ, RZ, R71 ;  /* 0x000000ffff217224 */ /* 0x000fc600078e0047 */
[----:B------:R-:W2:Y:S01]  /*4210*/  MUFU.EX2 R106, R106 ;  /* 0x0000006a006a7308 */ /* 0x000ea20000000800 */
[----:B-1----:R-:W-:Y:S01]  /*4220*/  FADD.FTZ R27, R41, R26 ;  /* 0x0000001a291b7221 */ /* 0x002fe20000010000 */
[----:B------:R-:W-:Y:S01]  /*4230*/  F2FP.F16.F32.PACK_AB R26, R72, R21 ;  /* 0x00000015481a723e */ /* 0x000fe200000000ff */
[----:B0-----:R-:W-:-:S05]  /*4240*/  IMAD.MOV.U32 R54, RZ, RZ, R71 ;  /* 0x000000ffff367224 */ /* 0x001fca00078e0047 */
[----:B------:R-:W0:Y:S01]  /*4250*/  MUFU.EX2 R65, R65 ;  /* 0x0000004100417308 */ /* 0x000e220000000800 */
[----:B---3--:R-:W-:Y:S01]  /*4260*/  FADD.FTZ R36, R40, R25 ;  /* 0x0000001928247221 */ /* 0x008fe20000010000 */
[----:B------:R-:W-:Y:S01]  /*4270*/  F2FP.F16.F32.PACK_AB R25, R59, R20 ;  /* 0x000000143b19723e */ /* 0x000fe200000000ff */
[----:B------:R-:W-:-:S05]  /*4280*/  IMAD.MOV.U32 R59, RZ, RZ, R71 ;  /* 0x000000ffff3b7224 */ /* 0x000fca00078e0047 */
[----:B------:R-:W1:Y:S01]  /*4290*/  MUFU.EX2 R39, R39 ;  /* 0x0000002700277308 */ /* 0x000e620000000800 */
[----:B--2---:R-:W-:Y:S01]  /*42a0*/  FADD.FTZ R8, R106, R27 ;  /* 0x0000001b6a087221 */ /* 0x004fe20000010000 */
[----:B------:R-:W-:Y:S01]  /*42b0*/  F2FP.F16.F32.PACK_AB R27, R61, R48 ;  /* 0x000000303d1b723e */ /* 0x000fe200000000ff */
[--C-:B------:R-:W-:Y:S02]  /*42c0*/  IMAD.MOV.U32 R61, RZ, RZ, R71.reuse ;  /* 0x000000ffff3d7224 */ /* 0x100fe400078e0047 */
[--C-:B------:R-:W-:Y:S02]  /*42d0*/  IMAD.MOV.U32 R48, RZ, RZ, R71.reuse ;  /* 0x000000ffff307224 */ /* 0x100fe400078e0047 */
[----:B------:R2:W-:Y:S01]  /*42e0*/  STSM.16.M88.4 [R2+0x2a300], R24 ;  /* 0x02a3001802007844 */ /* 0x0005e20000000200 */
[----:B------:R-:W3:Y:S01]  /*42f0*/  MUFU.EX2 R92, R92 ;  /* 0x0000005c005c7308 */ /* 0x000ee20000000800 */
[----:B0-----:R-:W-:Y:S01]  /*4300*/  FADD.FTZ R5, R65, R36 ;  /* 0x0000002441057221 */ /* 0x001fe20000010000 */
[----:B------:R-:W-:-:S03]  /*4310*/  IMAD.MOV.U32 R36, RZ, RZ, R71 ;  /* 0x000000ffff247224 */ /* 0x000fc600078e0047 */
[----:B------:R-:W-:Y:S01]  /*4320*/  FADD.FTZ R6, R28, R5 ;  /* 0x000000051c067221 */ /* 0x000fe20000010000 */
[----:B------:R-:W-:Y:S01]  /*4330*/  F2FP.F16.F32.PACK_AB R5, R63, R50 ;  /* 0x000000323f05723e */ /* 0x000fe200000000ff */
[--C-:B------:R-:W-:Y:S01]  /*4340*/  IMAD.MOV.U32 R63, RZ, RZ, R71.reuse ;  /* 0x000000ffff3f7224 */ /* 0x100fe200078e0047 */
[----:B------:R-:W0:Y:S01]  /*4350*/  MUFU.EX2 R67, R67 ;  /* 0x0000004300437308 */ /* 0x000e220000000800 */
[----:B-1----:R-:W-:Y:S01]  /*4360*/  FADD.FTZ R7, R39, R8 ;  /* 0x0000000827077221 */ /* 0x002fe20000010000 */
[--C-:B------:R-:W-:Y:S02]  /*4370*/  IMAD.MOV.U32 R50, RZ, RZ, R71.reuse ;  /* 0x000000ffff327224 */ /* 0x100fe400078e0047 */
[----:B--2---:R-:W-:-:S04]  /*4380*/  IMAD.MOV.U32 R27, RZ, RZ, R71 ;  /* 0x000000ffff1b7224 */ /* 0x004fc800078e0047 */
[----:B------:R-:W1:Y:S01]  /*4390*/  MUFU.EX2 R37, R37 ;  /* 0x0000002500257308 */ /* 0x000e620000000800 */
[----:B---3--:R-:W-:Y:S01]  /*43a0*/  FADD.FTZ R8, R92, R7 ;  /* 0x000000075c087221 */ /* 0x008fe20000010000 */
[--C-:B------:R-:W-:Y:S02]  /*43b0*/  IMAD.MOV.U32 R26, RZ, RZ, R71.reuse ;  /* 0x000000ffff1a7224 */ /* 0x100fe400078e0047 */
[--C-:B------:R-:W-:Y:S02]  /*43c0*/  IMAD.MOV.U32 R25, RZ, RZ, R71.reuse ;  /* 0x000000ffff197224 */ /* 0x100fe400078e0047 */
[--C-:B------:R-:W-:Y:S02]  /*43d0*/  IMAD.MOV.U32 R24, RZ, RZ, R71.reuse ;  /* 0x000000ffff187224 */ /* 0x100fe400078e0047 */
[----:B------:R-:W2:Y:S01]  /*43e0*/  MUFU.EX2 R32, R32 ;  /* 0x0000002000207308 */ /* 0x000ea20000000800 */
[----:B0-----:R-:W-:Y:S01]  /*43f0*/  FADD.FTZ R7, R67, R6 ;  /* 0x0000000643077221 */ /* 0x001fe20000010000 */
[----:B------:R-:W-:Y:S01]  /*4400*/  F2FP.F16.F32.PACK_AB R6, R106, R41 ;  /* 0x000000296a06723e */ /* 0x000fe200000000ff */
[----:B------:R-:W-:-:S05]  /*4410*/  IMAD.MOV.U32 R41, RZ, RZ, R71 ;  /* 0x000000ffff297224 */ /* 0x000fca00078e0047 */
[----:B------:R-:W0:Y:S01]  /*4420*/  MUFU.EX2 R100, R100 ;  /* 0x0000006400647308 */ /* 0x000e220000000800 */
[----:B-1----:R-:W-:-:S07]  /*4430*/  FADD.FTZ R9, R37, R8 ;  /* 0x0000000825097221 */ /* 0x002fce0000010000 */
[----:B------:R-:W1:Y:S01]  /*4440*/  MUFU.EX2 R35, R35 ;  /* 0x0000002300237308 */ /* 0x000e620000000800 */
[----:B--2---:R-:W-:Y:S01]  /*4450*/  FADD.FTZ R8, R32, R7 ;  /* 0x0000000720087221 */ /* 0x004fe20000010000 */
[----:B------:R-:W-:Y:S01]  /*4460*/  F2FP.F16.F32.PACK_AB R7, R65, R40 ;  /* 0x000000284107723e */ /* 0x000fe200000000ff */
[--C-:B------:R-:W-:Y:S02]  /*4470*/  IMAD.MOV.U32 R65, RZ, RZ, R71.reuse ;  /* 0x000000ffff417224 */ /* 0x100fe400078e0047 */
[----:B------:R-:W-:Y:S02]  /*4480*/  IMAD.MOV.U32 R40, RZ, RZ, R71 ;  /* 0x000000ffff287224 */ /* 0x000fe400078e0047 */
[----:B------:R2:W-:Y:S01]  /*4490*/  STSM.16.M88.4 [R2+0x2bb00], R4 ;  /* 0x02bb000402007844 */ /* 0x0005e20000000200 */
[----:B------:R-:W3:Y:S01]  /*44a0*/  MUFU.EX2 R34, R34 ;  /* 0x0000002200227308 */ /* 0x000ee20000000800 */
[----:B0-----:R-:W-:Y:S01]  /*44b0*/  FADD.FTZ R10, R100, R9 ;  /* 0x00000009640a7221 */ /* 0x001fe20000010000 */
[----:B------:R-:W-:Y:S01]  /*44c0*/  FADD.FTZ R9, R47, R8 ;  /* 0x000000082f097221 */ /* 0x000fe20000010000 */
[----:B------:R-:W-:Y:S01]  /*44d0*/  F2FP.F16.F32.PACK_AB R8, R92, R39 ;  /* 0x000000275c08723e */ /* 0x000fe200000000ff */
[----:B------:R-:W-:-:S04]  /*44e0*/  IMAD.MOV.U32 R39, RZ, RZ, R71 ;  /* 0x000000ffff277224 */ /* 0x000fc800078e0047 */
[----:B------:R-:W0:Y:S01]  /*44f0*/  MUFU.EX2 R104, R104 ;  /* 0x0000006800687308 */ /* 0x000e220000000800 */
[----:B-1----:R-:W-:-:S07]  /*4500*/  FADD.FTZ R11, R35, R10 ;  /* 0x0000000a230b7221 */ /* 0x002fce0000010000 */
[----:B------:R1:W4:Y:S01]  /*4510*/  MUFU.EX2 R105, R46 ;  /* 0x0000002e00697308 */ /* 0x0003220000000800 */
[----:B---3--:R-:W-:Y:S01]  /*4520*/  FADD.FTZ R10, R34, R9 ;  /* 0x00000009220a7221 */ /* 0x008fe20000010000 */
[----:B------:R-:W-:Y:S01]  /*4530*/  F2FP.F16.F32.PACK_AB R9, R67, R28 ;  /* 0x0000001c4309723e */ /* 0x000fe200000000ff */
[--C-:B------:R-:W-:Y:S02]  /*4540*/  IMAD.MOV.U32 R67, RZ, RZ, R71.reuse ;  /* 0x000000ffff437224 */ /* 0x100fe400078e0047 */
[----:B------:R-:W-:-:S03]  /*4550*/  IMAD.MOV.U32 R28, RZ, RZ, R71 ;  /* 0x000000ffff1c7224 */ /* 0x000fc600078e0047 */
[----:B------:R-:W3:Y:S01]  /*4560*/  MUFU.EX2 R31, R31 ;  /* 0x0000001f001f7308 */ /* 0x000ee20000000800 */
[C---:B0-----:R-:W-:Y:S01]  /*4570*/  FADD.FTZ R12, R104.reuse, R11 ;  /* 0x0000000b680c7221 */ /* 0x041fe20000010000 */
[----:B------:R-:W-:Y:S01]  /*4580*/  F2FP.F16.F32.PACK_AB R104, R104, R35 ;  /* 0x000000236868723e */ /* 0x000fe200000000ff */
[--C-:B-1----:R-:W-:Y:S02]  /*4590*/  IMAD.MOV.U32 R46, RZ, RZ, R71.reuse ;  /* 0x000000ffff2e7224 */ /* 0x102fe400078e0047 */
[----:B------:R-:W-:-:S03]  /*45a0*/  IMAD.MOV.U32 R35, RZ, RZ, R71 ;  /* 0x000000ffff237224 */ /* 0x000fc600078e0047 */
[----:B------:R-:W0:Y:S01]  /*45b0*/  MUFU.EX2 R38, R38 ;  /* 0x0000002600267308 */ /* 0x000e220000000800 */
[C---:B----4-:R-:W-:Y:S01]  /*45c0*/  FADD.FTZ R11, R105.reuse, R10 ;  /* 0x0000000a690b7221 */ /* 0x050fe20000010000 */
[----:B------:R-:W-:Y:S01]  /*45d0*/  F2FP.F16.F32.PACK_AB R10, R100, R37 ;  /* 0x00000025640a723e */ /* 0x000fe200000000ff */
[--C-:B------:R-:W-:Y:S01]  /*45e0*/  IMAD.MOV.U32 R37, RZ, RZ, R71.reuse ;  /* 0x000000ffff257224 */ /* 0x100fe200078e0047 */
[----:B------:R-:W-:Y:S01]  /*45f0*/  F2FP.F16.F32.PACK_AB R105, R105, R34 ;  /* 0x000000226969723e */ /* 0x000fe200000000ff */
[----:B------:R-:W-:-:S03]  /*4600*/  IMAD.MOV.U32 R34, RZ, RZ, R71 ;  /* 0x000000ffff227224 */ /* 0x000fc600078e0047 */
[----:B------:R-:W2:Y:S01]  /*4610*/  MUFU.EX2 R107, R114 ;  /* 0x00000072006b7308 */ /* 0x000ea20000000800 */
[----:B---3--:R-:W-:-:S07]  /*4620*/  FADD.FTZ R15, R31, R12 ;  /* 0x0000000c1f0f7221 */ /* 0x008fce0000010000 */
[----:B------:R-:W1:Y:S01]  /*4630*/  MUFU.EX2 R84, R84 ;  /* 0x0000005400547308 */ /* 0x000e620000000800 */
[----:B0-----:R-:W-:Y:S01]  /*4640*/  FADD.FTZ R12, R38, R11 ;  /* 0x0000000b260c7221 */ /* 0x001fe20000010000 */
[----:B------:R-:W-:Y:S01]  /*4650*/  F2FP.F16.F32.PACK_AB R11, R47, R32 ;  /* 0x000000202f0b723e */ /* 0x000fe200000000ff */
[--C-:B------:R-:W-:Y:S02]  /*4660*/  IMAD.MOV.U32 R47, RZ, RZ, R71.reuse ;  /* 0x000000ffff2f7224 */ /* 0x100fe400078e0047 */
[--C-:B------:R-:W-:Y:S02]  /*4670*/  IMAD.MOV.U32 R32, RZ, RZ, R71.reuse ;  /* 0x000000ffff207224 */ /* 0x100fe400078e0047 */
[----:B------:R0:W-:Y:S01]  /*4680*/  STSM.16.M88.4 [R2+0x2d300], R8 ;  /* 0x02d3000802007844 */ /* 0x0001e20000000200 */
[----:B------:R-:W3:Y:S01]  /*4690*/  MUFU.EX2 R52, R52 ;  /* 0x0000003400347308 */ /* 0x000ee20000000800 */
[C---:B--2---:R-:W-:Y:S01]  /*46a0*/  FADD.FTZ R5, R107.reuse, R12 ;  /* 0x0000000c6b057221 */ /* 0x044fe20000010000 */
[----:B------:R-:W-:Y:S01]  /*46b0*/  F2FP.F16.F32.PACK_AB R107, R107, R38 ;  /* 0x000000266b6b723e */ /* 0x000fe200000000ff */
[----:B------:R-:W-:-:S05]  /*46c0*/  IMAD.MOV.U32 R38, RZ, RZ, R71 ;  /* 0x000000ffff267224 */ /* 0x000fca00078e0047 */
[----:B------:R-:W2:Y:S01]  /*46d0*/  MUFU.EX2 R30, R30 ;  /* 0x0000001e001e7308 */ /* 0x000ea20000000800 */
[C---:B-1----:R-:W-:Y:S01]  /*46e0*/  FADD.FTZ R15, R84.reuse, R15 ;  /* 0x0000000f540f7221 */ /* 0x042fe20000010000 */
[----:B------:R-:W-:Y:S01]  /*46f0*/  F2FP.F16.F32.PACK_AB R106, R84, R31 ;  /* 0x0000001f546a723e */ /* 0x000fe200000000ff */
[----:B------:R-:W-:-:S04]  /*4700*/  IMAD.MOV.U32 R31, RZ, RZ, R71 ;  /* 0x000000ffff1f7224 */ /* 0x000fc800078e0047 */
[----:B------:R0:W-:Y:S01]  /*4710*/  STSM.16.M88.4 [R2+0x2eb00], R104 ;  /* 0x02eb006802007844 */ /* 0x0001e20000000200 */
[----:B------:R-:W1:Y:S01]  /*4720*/  MUFU.EX2 R13, R116 ;  /* 0x00000074000d7308 */ /* 0x000e620000000800 */
[----:B---3--:R-:W-:-:S07]  /*4730*/  FADD.FTZ R6, R52, R5 ;  /* 0x0000000534067221 */ /* 0x008fce0000010000 */
[----:B------:R-:W3:Y:S01]  /*4740*/  MUFU.EX2 R43, R43 ;  /* 0x0000002b002b7308 */ /* 0x000ee20000000800 */
[----:B--2---:R-:W-:-:S07]  /*4750*/  FADD.FTZ R4, R30, R15 ;  /* 0x0000000f1e047221 */ /* 0x004fce0000010000 */
[----:B------:R-:W2:Y:S01]  /*4760*/  MUFU.EX2 R45, R45 ;  /* 0x0000002d002d7308 */ /* 0x000ea20000000800 */
[C---:B-1----:R-:W-:Y:S01]  /*4770*/  FADD.FTZ R5, R13.reuse, R6 ;  /* 0x000000060d057221 */ /* 0x042fe20000010000 */
[----:B------:R-:W-:Y:S01]  /*4780*/  F2FP.F16.F32.PACK_AB R13, R13, R52 ;  /* 0x000000340d0d723e */ /* 0x000fe200000000ff */
[----:B------:R-:W-:-:S05]  /*4790*/  IMAD.MOV.U32 R52, RZ, RZ, R71 ;  /* 0x000000ffff347224 */ /* 0x000fca00078e0047 */
[----:B------:R-:W1:Y:S01]  /*47a0*/  MUFU.EX2 R110, R110 ;  /* 0x0000006e006e7308 */ /* 0x000e620000000800 */
[C---:B---3--:R-:W-:Y:S01]  /*47b0*/  F2FP.F16.F32.PACK_AB R12, R43.reuse, R30 ;  /* 0x0000001e2b0c723e */ /* 0x048fe200000000ff */
[----:B------:R-:W-:Y:S01]  /*47c0*/  FADD.FTZ R4, R43, R4 ;  /* 0x000000042b047221 */ /* 0x000fe20000010000 */
[--C-:B------:R-:W-:Y:S02]  /*47d0*/  IMAD.MOV.U32 R43, RZ, RZ, R71.reuse ;  /* 0x000000ffff2b7224 */ /* 0x100fe400078e0047 */
[----:B------:R-:W-:-:S03]  /*47e0*/  IMAD.MOV.U32 R30, RZ, RZ, R71 ;  /* 0x000000ffff1e7224 */ /* 0x000fc600078e0047 */
[----:B------:R-:W3:Y:S01]  /*47f0*/  MUFU.EX2 R120, R120 ;  /* 0x0000007800787308 */ /* 0x000ee20000000800 */
[----:B--2---:R-:W-:-:S07]  /*4800*/  FADD.FTZ R7, R45, R4 ;  /* 0x000000042d077221 */ /* 0x004fce0000010000 */
[----:B------:R-:W2:Y:S01]  /*4810*/  MUFU.EX2 R21, R122 ;  /* 0x0000007a00157308 */ /* 0x000ea20000000800 */
[C---:B-1----:R-:W-:Y:S01]  /*4820*/  F2FP.F16.F32.PACK_AB R14, R110.reuse, R45 ;  /* 0x0000002d6e0e723e */ /* 0x042fe200000000ff */
[----:B------:R-:W-:Y:S01]  /*4830*/  FADD.FTZ R7, R110, R7 ;  /* 0x000000076e077221 */ /* 0x000fe20000010000 */
[----:B------:R-:W-:Y:S02]  /*4840*/  IMAD.MOV.U32 R45, RZ, RZ, R71 ;  /* 0x000000ffff2d7224 */ /* 0x000fe400078e0047 */
[----:B---3--:R-:W-:Y:S01]  /*4850*/  FADD.FTZ R6, R120, R5 ;  /* 0x0000000578067221 */ /* 0x008fe20000010000 */
[----:B--2---:R-:W-:-:S03]  /*4860*/  F2FP.F16.F32.PACK_AB R15, R21, R120 ;  /* 0x00000078150f723e */ /* 0x004fc600000000ff */
[----:B------:R-:W-:Y:S02]  /*4870*/  FADD.FTZ R6, R21, R6 ;  /* 0x0000000615067221 */ /* 0x000fe40000010000 */
[----:B------:R0:W-:Y:S01]  /*4880*/  STSM.16.M88.4 [R2+0x30300], R12 ;  /* 0x0303000c02007844 */ /* 0x0001e20000000200 */
[----:B------:R1:W-:Y:S06]  /*4890*/  MEMBAR.ALL.CTA ;  /* 0x0000000000007992 */ /* 0x0003ec0000008000 */
[----:B-1----:R-:W1:Y:S02]  /*48a0*/  FENCE.VIEW.ASYNC.S ;  /* 0x00000000000073c6 */ /* 0x002e640000000000 */
[----:B-1----:R-:W-:Y:S01]  /*48b0*/  NOP ;  /* 0x0000000000007918 */ /* 0x002fe20000000000 */
[----:B------:R-:W-:Y:S05]  /*48c0*/  @!P2 BRA `(.L_x_15) ;  /* 0x00000038002ca947 */ /* 0x000fea0003800000 */
[----:B------:R-:W-:Y:S01]  /*48d0*/  VIADD R4, R22, 0xfffffffe ;  /* 0xfffffffe16047836 */ /* 0x000fe20000000000 */
[----:B------:R-:W-:Y:S01]  /*48e0*/  CS2R R70, SRZ ;  /* 0x0000000000467805 */ /* 0x000fe2000001ff00 */
[----:B0-----:R-:W-:Y:S01]  /*48f0*/  IMAD.MOV.U32 R8, RZ, RZ, R73 ;  /* 0x000000ffff087224 */ /* 0x001fe200078e0049 */
[----:B------:R-:W-:Y:S01]  /*4900*/  CS2R R68, SRZ ;  /* 0x0000000000447805 */ /* 0x000fe2000001ff00 */
[----:B------:R-:W-:Y:S01]  /*4910*/  IMAD.MOV.U32 R5, RZ, RZ, R0 ;  /* 0x000000ffff057224 */ /* 0x000fe200078e0000 */
[----:B------:R-:W-:Y:S01]  /*4920*/  CS2R R66, SRZ ;  /* 0x0000000000427805 */ /* 0x000fe2000001ff00 */
[----:B------:R-:W-:Y:S01]  /*4930*/  IMAD.MOV.U32 R9, RZ, RZ, R16 ;  /* 0x000000ffff097224 */ /* 0x000fe200078e0010 */
[----:B------:R-:W-:Y:S02]  /*4940*/  CS2R R64, SRZ ;  /* 0x0000000000407805 */ /* 0x000fe4000001ff00 */
[----:B------:R-:W-:Y:S02]  /*4950*/  CS2R R62, SRZ ;  /* 0x00000000003e7805 */ /* 0x000fe4000001ff00 */
[----:B------:R-:W-:-:S02]  /*4960*/  CS2R R60, SRZ ;  /* 0x00000000003c7805 */ /* 0x000fc4000001ff00 */
[----:B------:R-:W-:Y:S02]  /*4970*/  CS2R R58, SRZ ;  /* 0x00000000003a7805 */ /* 0x000fe4000001ff00 */
[----:B------:R-:W-:Y:S02]  /*4980*/  CS2R R56, SRZ ;  /* 0x0000000000387805 */ /* 0x000fe4000001ff00 */
[----:B------:R-:W-:Y:S02]  /*4990*/  CS2R R54, SRZ ;  /* 0x0000000000367805 */ /* 0x000fe4000001ff00 */
        /* <DEDUP_REMOVED lines=14> */
[----:B------:R-:W-:Y:S01]  /*4a80*/  CS2R R24, SRZ ;  /* 0x0000000000187805 */ /* 0x000fe2000001ff00 */
[----:B------:R-:W-:-:S06]  /*4a90*/  UMOV UR5, UR36 ;  /* 0x0000002400057c82 */ /* 0x000fcc0008000000 */
.L_x_24:
[----:B------:R-:W-:Y:S01]  /*4aa0*/  UIADD3 UR36, UR5, 0x1, URZ ;  /* 0x0000000105247890 */ /* 0x000fe2000fffe03f */
[----:B------:R-:W-:-:S03]  /*4ab0*/  ISETP.NE.AND P3, PT, RZ, UR38, PT ;  /* 0x00000026ff007c0c */ /* 0x000fc6000bf65270 */
[----:B------:R-:W-:-:S04]  /*4ac0*/  UISETP.NE.AND UP0, UPT, UR36, 0x2, UPT ;  /* 0x000000022400788c */ /* 0x000fc8000bf05270 */
[----:B------:R-:W-:Y:S02]  /*4ad0*/  USEL UR4, URZ, 0x1, UP0 ;  /* 0x000000013f047887 */ /* 0x000fe40008000000 */
[----:B------:R-:W-:-:S04]  /*4ae0*/  USEL UR36, UR36, URZ, UP0 ;  /* 0x0000003f24247287 */ /* 0x000fc80008000000 */
[----:B------:R-:W-:Y:S01]  /*4af0*/  LOP3.LUT R16, R9, UR4, RZ, 0x3c, !PT ;  /* 0x0000000409107c12 */ /* 0x000fe2000f8e3cff */
[----:B------:R-:W-:Y:S07]  /*4b00*/  @P3 BRA `(.L_x_16) ;  /* 0x0000000000283947 */ /* 0x000fee0003800000 */
[----:B------:R-:W-:Y:S05]  /*4b10*/  @!P0 BRA `(.L_x_17) ;  /* 0x0000000000048947 */ /* 0x000fea0003800000 */
[----:B------:R-:W-:Y:S01]  /*4b20*/  BPT.TRAP 0x1 ;  /* 0x000000040000795c */ /* 0x000fe20000300000 */
.L_x_17:
[----:B------:R-:W-:Y:S01]  /*4b30*/  ULEA UR4, UR36, UR37, 0x3 ;  /* 0x0000002524047291 */ /* 0x000fe2000f8e183f */
[----:B------:R-:W-:-:S08]  /*4b40*/  SHF.L.U32 R0, R16, 0x1f, RZ ;  /* 0x0000001f10007819 */ /* 0x000fd000000006ff */
[----:B------:R0:W1:Y:S01]  /*4b50*/  SYNCS.PHASECHK.TRANS64.TRYWAIT P2, [UR4+0x31c30], R0 ;  /* 0x031c3000ff0075a7 */ /* 0x0000620008040144 */
[----:B------:R-:W-:Y:S05]  /*4b60*/  @!P0 BRA `(.L_x_18) ;  /* 0x0000000000048947 */ /* 0x000fea0003800000 */
[----:B------:R-:W-:Y:S01]  /*4b70*/  BPT.TRAP 0x1 ;  /* 0x000000040000795c */ /* 0x000fe20000300000 */
.L_x_18:
[----:B-1----:R-:W-:Y:S05]  /*4b80*/  @P2 BRA `(.L_x_16) ;  /* 0x0000000000082947 */ /* 0x002fea0003800000 */
[----:B------:R-:W1:Y:S02]  /*4b90*/  SYNCS.PHASECHK.TRANS64.TRYWAIT P2, [UR4+0x31c30], R0 ;  /* 0x031c3000ff0075a7 */ /* 0x000e640008040144 */
[----:B-1----:R-:W-:Y:S05]  /*4ba0*/  @!P2 BRA `(.L_x_19) ;  /* 0x00000094004ca947 */ /* 0x002fea0003800000 */
.L_x_16:
[----:B-1----:R-:W1:Y:S01]  /*4bb0*/  S2R R3, SR_TID.X ;  /* 0x0000000000037919 */ /* 0x002e620000002100 */
[----:B------:R-:W-:Y:S01]  /*4bc0*/  UIMAD UR4, UR36, 0x6c0, UR6 ;  /* 0x000006c0240478a4 */ /* 0x000fe2000f8e0206 */
[----:B------:R-:W-:Y:S01]  /*4bd0*/  UMOV UR31, 0x80000020 ;  /* 0x80000020001f7882 */ /* 0x000fe20000000000 */
[----:B------:R-:W-:Y:S02]  /*4be0*/  UMOV UR32, UR28 ;  /* 0x0000001c00207c82 */ /* 0x000fe40008000000 */
[----:B------:R-:W-:Y:S01]  /*4bf0*/  UIADD3 UR34, UR4, 0x40, URZ ;  /* 0x0000004004227890 */ /* 0x000fe2000fffe03f */
[----:B------:R-:W-:Y:S02]  /*4c00*/  UMOV UR33, UR29 ;  /* 0x0000001d00217c82 */ /* 0x000fe40008000000 */
[----:B------:R-:W-:Y:S01]  /*4c10*/  UMOV UR30, UR4 ;  /* 0x00000004001e7c82 */ /* 0x000fe20008000000 */
[----:B------:R-:W-:Y:S01]  /*4c20*/  UMOV UR35, 0x80000020 ;  /* 0x8000002000237882 */ /* 0x000fe20000000000 */
[----:B------:R-:W-:Y:S01]  /*4c30*/  UIADD3 UR42, UR4, 0x80, URZ ;  /* 0x00000080042a7890 */ /* 0x000fe2000fffe03f */
[----:B------:R-:W-:Y:S01]  /*4c40*/  UMOV UR40, UR28 ;  /* 0x0000001c00287c82 */ /* 0x000fe20008000000 */
        /* <DEDUP_REMOVED lines=15> */
[----:B-1----:R-:W-:Y:S01]  /*4d40*/  SHF.R.U32.HI R3, RZ, 0x7, R3 ;  /* 0x00000007ff037819 */ /* 0x002fe20000011603 */
[----:B------:R-:W-:Y:S01]  /*4d50*/  UMOV UR56, UR28 ;  /* 0x0000001c00387c82 */ /* 0x000fe20008000000 */
[----:B------:R-:W-:Y:S01]  /*4d60*/  UMOV UR57, UR29 ;  /* 0x0000001d00397c82 */ /* 0x000fe20008000000 */
[----:B------:R-:W-:Y:S01]  /*4d70*/  UMOV UR59, 0x80000020 ;  /* 0x80000020003b7882 */ /* 0x000fe20000000000 */
[----:B------:R-:W-:Y:S01]  /*4d80*/  UIADD3 UR7, UR4, 0x200, URZ ;  /* 0x0000020004077890 */ /* 0x000fe2000fffe03f */
[----:B0-----:R-:W-:Y:S01]  /*4d90*/  VIADD R0, R3, 0x8 ;  /* 0x0000000803007836 */ /* 0x001fe20000000000 */
[----:B------:R-:W-:Y:S01]  /*4da0*/  UIADD3 UR10, UR4, 0x2, URZ ;  /* 0x00000002040a7890 */ /* 0x000fe2000fffe03f */
[----:B------:R-:W-:Y:S01]  /*4db0*/  UMOV UR11, 0x80000020 ;  /* 0x80000020000b7882 */ /* 0x000fe20000000000 */
[----:B------:R-:W-:-:S02]  /*4dc0*/  UIADD3 UR14, UR4, 0x240, URZ ;  /* 0x00000240040e7890 */ /* 0x000fc4000fffe03f */
[----:B------:R0:W-:Y:S01]  /*4dd0*/  BAR.SYNC.DEFER_BLOCKING R0, 0x100 ;  /* 0x000400000000751d */ /* 0x0001e20000010000 */
[----:B------:R-:W-:Y:S02]  /*4de0*/  UIADD3 UR18, UR4, 0x242, URZ ;  /* 0x0000024204127890 */ /* 0x000fe4000fffe03f */
[----:B------:R-:W-:Y:S02]  /*4df0*/  UIADD3 UR22, UR4, 0x480, URZ ;  /* 0x0000048004167890 */ /* 0x000fe4000fffe03f */
[----:B------:R-:W-:Y:S01]  /*4e00*/  UIADD3 UR26, UR4, 0x482, URZ ;  /* 0x00000482041a7890 */ /* 0x000fe2000fffe03f */
[----:B------:R-:W-:Y:S01]  /*4e10*/  UMOV UR15, 0x80000020 ;  /* 0x80000020000f7882 */ /* 0x000fe20000000000 */
[----:B------:R-:W-:Y:S01]  /*4e20*/  UMOV UR19, 0x80000020 ;  /* 0x8000002000137882 */ /* 0x000fe20000000000 */
[----:B------:R-:W-:Y:S01]  /*4e30*/  UMOV UR23, 0x80000020 ;  /* 0x8000002000177882 */ /* 0x000fe20000000000 */
[----:B------:R-:W-:Y:S01]  /*4e40*/  UMOV UR27, 0x80000020 ;  /* 0x80000020001b7882 */ /* 0x000fe20000000000 */
[----:B------:R-:W-:-:S06]  /*4e50*/  WARPGROUP.ARRIVE ;  /* 0x00000000000079c5 */ /* 0x000fcc0000000000 */
[----:B------:R-:W-:Y:S01]  /*4e60*/  HGMMA.64x16x16.F32 R136, gdesc[UR28], RZ, !UPT, gsb0 ;  /* 0x002000001c8879f0 */ /* 0x000fe2000c0008ff */
[----:B------:R-:W-:Y:S01]  /*4e70*/  UIADD3 UR30, UR4, 0x1c0, URZ ;  /* 0x000001c0041e7890 */ /* 0x000fe2000fffe03f */
[----:B------:R-:W-:Y:S01]  /*4e80*/  UMOV UR31, 0x80000020 ;  /* 0x80000020001f7882 */ /* 0x000fe20000000000 */
[----:B------:R-:W-:Y:S02]  /*4e90*/  WARPGROUP.DEPBAR.LE gsb0, 0x0 ;  /* 0x00008000000079c5 */ /* 0x000fe40000010000 */
[----:B------:R-:W-:-:S06]  /*4ea0*/  WARPGROUP.ARRIVE ;  /* 0x00000000000079c5 */ /* 0x000fcc0000000000 */
[----:B------:R-:W-:Y:S01]  /*4eb0*/  HGMMA.64x16x16.F32 R128, gdesc[UR32], RZ, !UPT, gsb0 ;  /* 0x00200000208079f0 */ /* 0x000fe2000c0008ff */
[----:B------:R-:W-:Y:S01]  /*4ec0*/  UIADD3 UR34, UR4, 0x42, URZ ;  /* 0x0000004204227890 */ /* 0x000fe2000fffe03f */
[----:B------:R-:W-:Y:S01]  /*4ed0*/  UMOV UR32, UR8 ;  /* 0x0000000800207c82 */ /* 0x000fe20008000000 */
[----:B------:R-:W-:Y:S01]  /*4ee0*/  UMOV UR33, UR9 ;  /* 0x0000000900217c82 */ /* 0x000fe20008000000 */
        /* <DEDUP_REMOVED lines=54> */
[----:B------:R-:W-:Y:S01]  /*5250*/  UMOV UR32, UR12 ;  /* 0x0000000c00207c82 */ /* 0x000fe20008000000 */
[----:B------:R-:W-:Y:S01]  /*5260*/  UMOV UR33, UR13 ;  /* 0x0000000d00217c82 */ /* 0x000fe20008000000 */
        /* <DEDUP_REMOVED lines=217> */
[----:B------:R-:W-:Y:S01]  /*6000*/  UIADD3 UR4, UR4, 0x682, URZ ;  /* 0x0000068204047890 */ /* 0x000fe2000fffe03f */
[----:B------:R-:W-:Y:S02]  /*6010*/  WARPGROUP.DEPBAR.LE gsb0, 0x0 ;  /* 0x00008000000079c5 */ /* 0x000fe40000010000 */
[----:B------:R-:W-:-:S06]  /*6020*/  WARPGROUP.ARRIVE ;  /* 0x00000000000079c5 */ /* 0x000fcc0000000000 */
[----:B------:R-:W-:Y:S03]  /*6030*/  HGMMA.64x16x16.F32 R128, gdesc[UR32], R128, gsb0 ;  /* 0x00200000208079f0 */ /* 0x000fe60008000880 */
        /* <DEDUP_REMOVED lines=24> */
[----:B0-----:R-:W-:Y:S05]  /*61c0*/  @P3 BRA `(.L_x_20) ;  /* 0x0000000000283947 */ /* 0x001fea0003800000 */
[----:B------:R-:W-:Y:S05]  /*61d0*/  @!P0 BRA `(.L_x_21) ;  /* 0x0000000000048947 */ /* 0x000fea0003800000 */
[----:B------:R-:W-:Y:S01]  /*61e0*/  BPT.TRAP 0x1 ;  /* 0x000000040000795c */ /* 0x000fe20000300000 */
.L_x_21:
[----:B------:R-:W-:Y:S01]  /*61f0*/  ULEA UR4, UR5, UR37, 0x3 ;  /* 0x0000002505047291 */ /* 0x000fe2000f8e183f */
[----:B------:R-:W-:-:S08]  /*6200*/  SHF.L.U32 R0, R9, 0x1f, RZ ;  /* 0x0000001f09007819 */ /* 0x000fd000000006ff */
[----:B------:R0:W1:Y:S01]  /*6210*/  SYNCS.PHASECHK.TRANS64.TRYWAIT P2, [UR4+0x31c50], R0 ;  /* 0x031c5000ff0075a7 */ /* 0x0000620008040144 */
[----:B------:R-:W-:Y:S05]  /*6220*/  @!P0 BRA `(.L_x_22) ;  /* 0x0000000000048947 */ /* 0x000fea0003800000 */
[----:B------:R-:W-:Y:S01]  /*6230*/  BPT.TRAP 0x1 ;  /* 0x000000040000795c */ /* 0x000fe20000300000 */
.L_x_22:
[----:B-1----:R-:W-:Y:S05]  /*6240*/  @P2 BRA `(.L_x_20) ;  /* 0x0000000000082947 */ /* 0x002fea0003800000 */
[----:B------:R-:W1:Y:S02]  /*6250*/  SYNCS.PHASECHK.TRANS64.TRYWAIT P2, [UR4+0x31c50], R0 ;  /* 0x031c5000ff0075a7 */ /* 0x000e640008040144 */
[----:B-1----:R-:W-:Y:S05]  /*6260*/  @!P2 BRA `(.L_x_23) ;  /* 0x0000007c00b4a947 */ /* 0x002fea0003800000 */
.L_x_20:
[----:B------:R-:W-:Y:S01]  /*6270*/  UIADD3 UR4, UR37, 0x200, URZ ;  /* 0x0000020025047890 */ /* 0x000fe2000fffe03f */
[----:B------:R-:W-:Y:S01]  /*6280*/  WARPGROUP.ARRIVE ;  /* 0x00000000000079c5 */ /* 0x000fe20000000000 */
[----:B------:R-:W-:Y:S01]  /*6290*/  ULOP3.LUT UR7, UR39, 0x10000, URZ, 0xfc, !UPT ;  /* 0x0001000027077892 */ /* 0x000fe2000f8efc3f */
[----:B01----:R-:W-:Y:S01]  /*62a0*/  FMNMX.FTZ R0, R136, R5, !PT ;  /* 0x0000000588007209 */ /* 0x003fe20007810000 */
[----:B------:R-:W-:Y:S01]  /*62b0*/  USHF.R.U32.HI UR4, URZ, 0x4, UR4 ;  /* 0x000000043f047899 */ /* 0x000fe20008011604 */
[----:B------:R-:W-:Y:S01]  /*62c0*/  FMNMX.FTZ R22, R138, R8, !PT ;  /* 0x000000088a167209 */ /* 0x000fe20007810000 */
[----:B------:R-:W-:Y:S01]  /*62d0*/  UMOV UR33, 0xc0000010 ;  /* 0xc000001000217882 */ /* 0x000fe20000000000 */
[----:B------:R-:W-:Y:S01]  /*62e0*/  UMOV UR35, 0x80000020 ;  /* 0x8000002000237882 */ /* 0x000fe20000000000 */
[----:B------:R-:W-:Y:S01]  /*62f0*/  ULOP3.LUT UR4, UR4, 0x3fff, URZ, 0xc0, !UPT ;  /* 0x00003fff04047892 */ /* 0x000fe2000f8ec03f */
[----:B------:R-:W-:Y:S01]  /*6300*/  FMNMX.FTZ R3, R137, R0, !PT ;  /* 0x0000000089037209 */ /* 0x000fe20007810000 */
[----:B------:R-:W-:Y:S01]  /*6310*/  UMOV UR32, UR7 ;  /* 0x0000000700207c82 */ /* 0x000fe20008000000 */
[----:B------:R-:W-:Y:S01]  /*6320*/  FMNMX.FTZ R23, R139, R22, !PT ;  /* 0x000000168b177209 */ /* 0x000fe20007810000 */
[----:B------:R-:W-:Y:S01]  /*6330*/  ULOP3.LUT UR4, UR4, 0x2400000, URZ, 0xfc, !UPT ;  /* 0x0240000004047892 */ /* 0x000fe2000f8efc3f */
[----:B------:R-:W-:-:S03]  /*6340*/  FMNMX.FTZ R0, R140, R3, !PT ;  /* 0x000000038c007209 */ /* 0x000fc60007810000 */
[----:B------:R-:W-:Y:S01]  /*6350*/  UIMAD UR4, UR5, 0x6c0, UR4 ;  /* 0x000006c0050478a4 */ /* 0x000fe2000f8e0204 */
[----:B------:R-:W-:-:S04]  /*6360*/  FMNMX.FTZ R3, R141, R0, !PT ;  /* 0x000000008d037209 */ /* 0x000fc80007810000 */
[----:B------:R-:W-:Y:S02]  /*6370*/  FMNMX.FTZ R0, R128, R3, !PT ;  /* 0x0000000380007209 */ /* 0x000fe40007810000 */
[----:B------:R-:W-:Y:S02]  /*6380*/  UMOV UR34, UR4 ;  /* 0x0000000400227c82 */ /* 0x000fe40008000000 */
[----:B------:R-:W-:Y:S01]  /*6390*/  HGMMA.64x96x16.F32 R24, gdesc[UR32].tnspB, R24, gsb0 ;  /* 0x41600000201879f0 */ /* 0x000fe20008000818 */
[----:B------:R-:W-:Y:S01]  /*63a0*/  UIADD3 UR32, UR7, 0x180, URZ ;  /* 0x0000018007207890 */ /* 0x000fe2000fffe03f */
[----:B------:R-:W-:Y:S01]  /*63b0*/  FMNMX.FTZ R3, R129, R0, !PT ;  /* 0x0000000081037209 */ /* 0x000fe20007810000 */
[----:B------:R-:W-:Y:S01]  /*63c0*/  UIADD3 UR34, UR4, 0x40, URZ ;  /* 0x0000004004227890 */ /* 0x000fe2000fffe03f */
[----:B------:R-:W-:Y:S01]  /*63d0*/  UMOV UR33, 0xc0000010 ;  /* 0xc000001000217882 */ /* 0x000fe20000000000 */
[----:B------:R-:W-:Y:S01]  /*63e0*/  UMOV UR35, 0x80000020 ;  /* 0x8000002000237882 */ /* 0x000fe20000000000 */
[----:B------:R-:W-:-:S04]  /*63f0*/  FMNMX.FTZ R0, R132, R3, !PT ;  /* 0x0000000384007209 */ /* 0x000fc80007810000 */
        /* <DEDUP_REMOVED lines=22> */
[----:B------:R-:W-:Y:S01]  /*6560*/  FMNMX.FTZ R3, R81, R0, !PT ;  /* 0x0000000051037209 */ /* 0x000fe20007810000 */
[----:B------:R-:W-:Y:S02]  /*6570*/  WARPGROUP.DEPBAR.LE gsb0, 0x0 ;  /* 0x00008000000079c5 */ /* 0x000fe40000010000 */
[----:B------:R-:W-:Y:S01]  /*6580*/  WARPGROUP.ARRIVE ;  /* 0x00000000000079c5 */ /* 0x000fe20000000000 */
[----:B------:R-:W-:-:S04]  /*6590*/  FMNMX.FTZ R0, R84, R3, !PT ;  /* 0x0000000354007209 */ /* 0x000fc80007810000 */
[----:B------:R-:W-:Y:S01]  /*65a0*/  FMNMX.FTZ R3, R85, R0, !PT ;  /* 0x0000000055037209 */ /* 0x000fe20007810000 */
[----:B------:R-:W-:Y:S01]  /*65b0*/  HGMMA.64x96x16.F32 R24, gdesc[UR32].tnspB, R24, gsb0 ;  /* 0x41600000201879f0 */ /* 0x000fe20008000818 */
[----:B------:R-:W-:Y:S02]  /*65c0*/  UIADD3 UR32, UR7, 0x300, URZ ;  /* 0x0000030007207890 */ /* 0x000fe4000fffe03f */
[----:B------:R-:W-:Y:S01]  /*65d0*/  UIADD3 UR34, UR4, 0x80, URZ ;  /* 0x0000008004227890 */ /* 0x000fe2000fffe03f */
[----:B------:R-:W-:Y:S01]  /*65e0*/  FMNMX.FTZ R0, R72, R3, !PT ;  /* 0x0000000348007209 */ /* 0x000fe20007810000 */
[----:B------:R-:W-:Y:S01]  /*65f0*/  UMOV UR33, 0xc0000010 ;  /* 0xc000001000217882 */ /* 0x000fe20000000000 */
[----:B------:R-:W-:Y:S02]  /*6600*/  UMOV UR35, 0x80000020 ;  /* 0x8000002000237882 */ /* 0x000fe40000000000 */
[----:B------:R-:W-:-:S04]  /*6610*/  FMNMX.FTZ R3, R73, R0, !PT ;  /* 0x0000000049037209 */ /* 0x000fc80007810000 */
[----:B------:R-:W-:Y:S02]  /*6620*/  FMNMX.FTZ R0, R76, R3, !PT ;  /* 0x000000034c007209 */ /* 0x000fe40007810000 */
[----:B------:R-:W0:Y:S02]  /*6630*/  LDC R3, c[0x0][0x988] ;  /* 0x00026200ff037b82 */ /* 0x000e240000000800 */
[----:B------:R-:W-:-:S05]  /*6640*/  FMNMX.FTZ R9, R77, R0, !PT ;  /* 0x000000004d097209 */ /* 0x000fca0007810000 */
[----:B------:R-:W1:Y:S02]  /*6650*/  SHFL.BFLY PT, R0, R9, 0x2, 0x1f ;  /* 0x0c401f0009007f89 */ /* 0x000e6400000e0000 */
[----:B-1----:R-:W-:-:S05]  /*6660*/  FMNMX.FTZ R12, R9, R0, !PT ;  /* 0x00000000090c7209 */ /* 0x002fca0007810000 */
[----:B------:R-:W1:Y:S02]  /*6670*/  SHFL.BFLY PT, R11, R12, 0x1, 0x1f ;  /* 0x0c201f000c0b7f89 */ /* 0x000e6400000e0000 */
[----:B-1----:R-:W-:-:S05]  /*6680*/  FMNMX.FTZ R0, R12, R11, !PT ;  /* 0x0000000b0c007209 */ /* 0x002fca0007810000 */
[----:B------:R-:W-:-:S04]  /*6690*/  FADD.FTZ R10, -R0, R5 ;  /* 0x00000005000a7221 */ /* 0x000fc80000010100 */
[-C--:B0-----:R-:W-:Y:S01]  /*66a0*/  FMUL.FTZ R5, R10, R3.reuse ;  /* 0x000000030a057220 */ /* 0x081fe20000410000 */
[----:B------:R-:W-:-:S04]  /*66b0*/  FMUL.FTZ R10, R0, R3 ;  /* 0x00000003000a7220 */ /* 0x000fc80000410000 */
[--C-:B------:R-:W-:Y:S01]  /*66c0*/  FFMA.FTZ R14, R128, R3, -R10.reuse ;  /* 0x00000003800e7223 */ /* 0x100fe2000001080a */
[----:B------:R-:W-:Y:S01]  /*66d0*/  FMNMX.FTZ R128, R142, R23, !PT ;  /* 0x000000178e807209 */ /* 0x000fe20007810000 */
[-CC-:B------:R-:W-:Y:S01]  /*66e0*/  FFMA.FTZ R22, R120, R3.reuse, -R10.reuse ;  /* 0x0000000378167223 */ /* 0x180fe2000001080a */
[-CC-:B------:R-:W-:Y:S01]  /*66f0*/  FFMA.FTZ R15, R129, R3.reuse, -R10.reuse ;  /* 0x00000003810f7223 */ /* 0x180fe2000001080a */
[-CC-:B------:R-:W-:Y:S01]  /*6700*/  FFMA.FTZ R129, R125, R3.reuse, -R10.reuse ;  /* 0x000000037d817223 */ /* 0x180fe2000001080a */
[----:B------:R-:W-:Y:S01]  /*6710*/  FMNMX.FTZ R23, R143, R128, !PT ;  /* 0x000000808f177209 */ /* 0x000fe20007810000 */
[-CC-:B------:R-:W-:Y:S01]  /*6720*/  FFMA.FTZ R128, R121, R3.reuse, -R10.reuse ;  /* 0x0000000379807223 */ /* 0x180fe2000001080a */
[-CC-:B------:R-:W-:Y:S01]  /*6730*/  FFMA.FTZ R13, R141, R3.reuse, -R10.reuse ;  /* 0x000000038d0d7223 */ /* 0x180fe2000001080a */
[--C-:B------:R-:W-:Y:S01]  /*6740*/  FFMA.FTZ R12, R140, R3, -R10.reuse ;  /* 0x000000038c0c7223 */ /* 0x100fe2000001080a */
[----:B------:R-:W-:Y:S01]  /*6750*/  FMNMX.FTZ R120, R130, R23, !PT ;  /* 0x0000001782787209 */ /* 0x000fe20007810000 */
[----:B------:R-:W0:Y:S01]  /*6760*/  S2R R141, SR_TID.X ;  /* 0x00000000008d7919 */ /* 0x000e220000002100 */
[----:B------:R1:W-:Y:S01]  /*6770*/  MUFU.EX2 R23, R128 ;  /* 0x0000008000177308 */ /* 0x0003e20000000800 */
[----:B------:R-:W-:Y:S01]  /*6780*/  FFMA.FTZ R9, R136, R3, -R10 ;  /* 0x0000000388097223 */ /* 0x000fe2000001080a */
[----:B------:R-:W-:Y:S01]  /*6790*/  FMNMX.FTZ R121, R131, R120, !PT ;  /* 0x0000007883797209 */ /* 0x000fe20007810000 */
[----:B------:R-:W-:-:S02]  /*67a0*/  WARPGROUP.DEPBAR.LE gsb0, 0x0 ;  /* 0x00008000000079c5 */ /* 0x000fc40000010000 */
[----:B------:R-:W-:Y:S01]  /*67b0*/  WARPGROUP.ARRIVE ;  /* 0x00000000000079c5 */ /* 0x000fe20000000000 */
[--C-:B------:R-:W-:Y:S01]  /*67c0*/  FFMA.FTZ R120, R124, R3, -R10.reuse ;  /* 0x000000037c787223 */ /* 0x100fe2000001080a */
[----:B------:R-:W-:Y:S01]  /*67d0*/  FMNMX.FTZ R124, R134, R121, !PT ;  /* 0x00000079867c7209 */ /* 0x000fe20007810000 */
[-CC-:B------:R-:W-:Y:S01]  /*67e0*/  FFMA.FTZ R11, R137, R3.reuse, -R10.reuse ;  /* 0x00000003890b7223 */ /* 0x180fe2000001080a */
[-CC-:B------:R-:W-:Y:S01]  /*67f0*/  FFMA.FTZ R20, R132, R3.reuse, -R10.reuse ;  /* 0x0000000384147223 */ /* 0x180fe2000001080a */
[-CC-:B------:R-:W-:Y:S01]  /*6800*/  FFMA.FTZ R21, R133, R3.reuse, -R10.reuse ;  /* 0x0000000385157223 */ /* 0x180fe2000001080a */
[----:B------:R-:W-:Y:S01]  /*6810*/  HGMMA.64x96x16.F32 R24, gdesc[UR32].tnspB, R24, gsb0 ;  /* 0x41600000201879f0 */ /* 0x000fe20008000818 */
[----:B------:R-:W-:Y:S01]  /*6820*/  UIADD3 UR32, UR7, 0x480, URZ ;  /* 0x0000048007207890 */ /* 0x000fe2000fffe03f */
[----:B------:R-:W-:Y:S01]  /*6830*/  FMNMX.FTZ R121, R135, R124, !PT ;  /* 0x0000007c87797209 */ /* 0x000fe20007810000 */
[----:B------:R-:W-:Y:S01]  /*6840*/  UIADD3 UR34, UR4, 0xc0, URZ ;  /* 0x000000c004227890 */ /* 0x000fe2000fffe03f */
[--C-:B------:R-:W-:Y:S01]  /*6850*/  FFMA.FTZ R112, R112, R3, -R10.reuse ;  /* 0x0000000370707223 */ /* 0x100fe2000001080a */
[----:B------:R-:W-:Y:S01]  /*6860*/  UMOV UR33, 0xc0000010 ;  /* 0xc000001000217882 */ /* 0x000fe20000000000 */
[----:B------:R-:W-:Y:S01]  /*6870*/  UMOV UR35, 0x80000020 ;  /* 0x8000002000237882 */ /* 0x000fe20000000000 */
        /* <DEDUP_REMOVED lines=9> */
[-CC-:B------:R-:W-:Y:S01]  /*6910*/  FFMA.FTZ R109, R109, R3.reuse, -R10.reuse ;  /* 0x000000036d6d7223 */ /* 0x180fe2000001080a */
[-CC-:B------:R-:W-:Y:S01]  /*6920*/  FFMA.FTZ R96, R96, R3.reuse, -R10.reuse ;  /* 0x0000000360607223 */ /* 0x180fe2000001080a */
[-CC-:B------:R-:W-:Y:S01]  /*6930*/  FFMA.FTZ R97, R97, R3.reuse, -R10.reuse ;  /* 0x0000000361617223 */ /* 0x180fe2000001080a */
[----:B------:R-:W-:Y:S01]  /*6940*/  FMNMX.FTZ R125, R127, R124, !PT ;  /* 0x0000007c7f7d7209 */ /* 0x000fe20007810000 */
[-CC-:B------:R-:W-:Y:S01]  /*6950*/  FFMA.FTZ R100, R100, R3.reuse, -R10.reuse ;  /* 0x0000000364647223 */ /* 0x180fe2000001080a */
[----:B0-----:R-:W-:Y:S01]  /*6960*/  SHF.R.U32.HI R140, RZ, 0x7, R141 ;  /* 0x00000007ff8c7819 */ /* 0x001fe2000001168d */
[--C-:B------:R-:W-:Y:S01]  /*6970*/  FFMA.FTZ R101, R101, R3, -R10.reuse ;  /* 0x0000000365657223 */ /* 0x100fe2000001080a */
[----:B------:R-:W-:Y:S01]  /*6980*/  FMNMX.FTZ R124, R114, R125, !PT ;  /* 0x0000007d727c7209 */ /* 0x000fe20007810000 */
[-CC-:B------:R-:W-:Y:S01]  /*6990*/  FFMA.FTZ R88, R88, R3.reuse, -R10.reuse ;  /* 0x0000000358587223 */ /* 0x180fe2000001080a */
[----:B------:R-:W-:Y:S01]  /*69a0*/  ISETP.GE.U32.AND P2, PT, R141, 0x180, PT ;  /* 0x000001808d00780c */ /* 0x000fe20003f46070 */
        /* <DEDUP_REMOVED lines=12> */
[----:B------:R-:W-:Y:S01]  /*6a70*/  FFMA.FTZ R77, R77, R3, -R10 ;  /* 0x000000034d4d7223 */ /* 0x000fe2000001080a */
[----:B------:R-:W-:Y:S01]  /*6a80*/  FMNMX.FTZ R124, R106, R125, !PT ;  /* 0x0000007d6a7c7209 */ /* 0x000fe20007810000 */
[----:B------:R0:W-:Y:S03]  /*6a90*/  MUFU.EX2 R121, R129 ;  /* 0x0000008100797308 */ /* 0x0001e60000000800 */
[----:B------:R-:W-:-:S04]  /*6aa0*/  FMNMX.FTZ R125, R107, R124, !PT ;  /* 0x0000007c6b7d7209 */ /* 0x000fc80007810000 */
[----:B------:R-:W-:Y:S01]  /*6ab0*/  FMNMX.FTZ R124, R110, R125, !PT ;  /* 0x0000007d6e7c7209 */ /* 0x000fe20007810000 */
[----:B------:R-:W2:Y:S03]  /*6ac0*/  MUFU.EX2 R5, R5 ;  /* 0x0000000500057308 */ /* 0x000ea60000000800 */
[----:B------:R-:W-:-:S04]  /*6ad0*/  FMNMX.FTZ R125, R111, R124, !PT ;  /* 0x0000007c6f7d7209 */ /* 0x000fc80007810000 */
[----:B------:R-:W-:Y:S01]  /*6ae0*/  FMNMX.FTZ R124, R98, R125, !PT ;  /* 0x0000007d627c7209 */ /* 0x000fe20007810000 */
[----:B------:R-:W3:Y:S03]  /*6af0*/  MUFU.EX2 R9, R9 ;  /* 0x0000000900097308 */ /* 0x000ee60000000800 */
[----:B------:R-:W-:-:S04]  /*6b00*/  FMNMX.FTZ R125, R99, R124, !PT ;  /* 0x0000007c637d7209 */ /* 0x000fc80007810000 */
[----:B------:R-:W-:Y:S01]  /*6b10*/  FMNMX.FTZ R124, R102, R125, !PT ;  /* 0x0000007d667c7209 */ /* 0x000fe20007810000 */
[----:B------:R-:W4:Y:S03]  /*6b20*/  MUFU.EX2 R11, R11 ;  /* 0x0000000b000b7308 */ /* 0x000f260000000800 */
[----:B------:R-:W-:-:S04]  /*6b30*/  FMNMX.FTZ R125, R103, R124, !PT ;  /* 0x0000007c677d7209 */ /* 0x000fc80007810000 */
[----:B------:R-:W-:Y:S01]  /*6b40*/  FMNMX.FTZ R124, R90, R125, !PT ;  /* 0x0000007d5a7c7209 */ /* 0x000fe20007810000 */
[----:B------:R-:W-:Y:S03]  /*6b50*/  MUFU.EX2 R12, R12 ;  /* 0x0000000c000c7308 */ /* 0x000fe60000000800 */
        /* <DEDUP_REMOVED lines=9> */
[----:B------:R-:W-:Y:S01]  /*6bf0*/  FMNMX.FTZ R125, R87, R124, !PT ;  /* 0x0000007c577d7209 */ /* 0x000fe20007810000 */
[----:B------:R-:W-:Y:S02]  /*6c00*/  WARPGROUP.DEPBAR.LE gsb0, 0x0 ;  /* 0x00008000000079c5 */ /* 0x000fe40000010000 */
[----:B------:R-:W-:Y:S01]  /*6c10*/  WARPGROUP.ARRIVE ;  /* 0x00000000000079c5 */ /* 0x000fe20000000000 */
[----:B------:R-:W-:Y:S01]  /*6c20*/  FMNMX.FTZ R124, R74, R125, !PT ;  /* 0x0000007d4a7c7209 */ /* 0x000fe20007810000 */
[----:B------:R-:W-:Y:S03]  /*6c30*/  MUFU.EX2 R20, R20 ;  /* 0x0000001400147308 */ /* 0x000fe60000000800 */
[----:B------:R-:W-:Y:S01]  /*6c40*/  FMNMX.FTZ R125, R75, R124, !PT ;  /* 0x0000007c4b7d7209 */ /* 0x000fe20007810000 */
[----:B------:R-:W-:Y:S01]  /*6c50*/  HGMMA.64x96x16.F32 R24, gdesc[UR32].tnspB, R24, gsb0 ;  /* 0x41600000201879f0 */ /* 0x000fe20008000818 */
[----:B------:R-:W-:-:S02]  /*6c60*/  UIADD3 UR32, UR7, 0x600, URZ ;  /* 0x0000060007207890 */ /* 0x000fc4000fffe03f */
[----:B------:R-:W-:Y:S01]  /*6c70*/  UIADD3 UR34, UR4, 0x100, URZ ;  /* 0x0000010004227890 */ /* 0x000fe2000fffe03f */
[----:B------:R-:W-:Y:S01]  /*6c80*/  FMNMX.FTZ R124, R78, R125, !PT ;  /* 0x0000007d4e7c7209 */ /* 0x000fe20007810000 */
[----:B------:R-:W-:Y:S01]  /*6c90*/  UMOV UR33, 0xc0000010 ;  /* 0xc000001000217882 */ /* 0x000fe20000000000 */
[----:B------:R-:W-:Y:S01]  /*6ca0*/  UMOV UR35, 0x80000020 ;  /* 0x8000002000237882 */ /* 0x000fe20000000000 */
[----:B------:R-:W-:Y:S01]  /*6cb0*/  MUFU.EX2 R21, R21 ;  /* 0x0000001500157308 */ /* 0x000fe20000000800 */
[----:B------:R-:W-:-:S05]  /*6cc0*/  FMNMX.FTZ R124, R79, R124, !PT ;  /* 0x0000007c4f7c7209 */ /* 0x000fca0007810000 */
[----:B------:R-:W5:Y:S02]  /*6cd0*/  SHFL.BFLY PT, R125, R124, 0x2, 0x1f ;  /* 0x0c401f007c7d7f89 */ /* 0x000f6400000e0000 */
[----:B------:R-:W-:Y:S08]  /*6ce0*/  MUFU.EX2 R22, R22 ;  /* 0x0000001600167308 */ /* 0x000ff00000000800 */
[----:B------:R-:W-:Y:S08]  /*6cf0*/  MUFU.EX2 R120, R120 ;  /* 0x0000007800787308 */ /* 0x000ff00000000800 */
[----:B------:R-:W-:Y:S01]  /*6d00*/  MUFU.EX2 R112, R112 ;  /* 0x0000007000707308 */ /* 0x000fe20000000800 */
[----:B-----5:R-:W-:Y:S01]  /*6d10*/  FMNMX.FTZ R125, R124, R125, !PT ;  /* 0x0000007d7c7d7209 */ /* 0x020fe20007810000 */
[----:B------:R-:W-:Y:S01]  /*6d20*/  FFMA.FTZ R124, R73, R3, -R10 ;  /* 0x00000003497c7223 */ /* 0x000fe2000001080a */
[----:B------:R-:W-:-:S05]  /*6d30*/  IMAD.U32 R10, RZ, RZ, UR36 ;  /* 0x00000024ff0a7e24 */ /* 0x000fca000f8e00ff */
[----:B------:R-:W-:Y:S01]  /*6d40*/  MUFU.EX2 R113, R113 ;  /* 0x0000007100717308 */ /* 0x000fe20000000800 */
[----:B-1----:R-:W1:Y:S01]  /*6d50*/  SHFL.BFLY PT, R128, R125, 0x1, 0x1f ;  /* 0x0c201f007d807f89 */ /* 0x002e6200000e0000 */
[----:B------:R-:W-:-:S06]  /*6d60*/  @!P1 LEA R10, R10, UR37, 0x3 ;  /* 0x000000250a0a9c11 */ /* 0x000fcc000f8e18ff */
[----:B------:R-:W-:Y:S01]  /*6d70*/  MUFU.EX2 R116, R116 ;  /* 0x0000007400747308 */ /* 0x000fe20000000800 */
[----:B------:R-:W-:-:S05]  /*6d80*/  @!P1 VIADD R10, R10, 0x31c40 ;  /* 0x00031c400a0a9836 */ /* 0x000fca0000000000 */
[----:B------:R-:W-:Y:S02]  /*6d90*/  @!P1 PRMT R10, RZ, 0x654, R10 ;  /* 0x00000654ff0a9816 */ /* 0x000fe4000000000a */
[----:B------:R-:W-:Y:S08]  /*6da0*/  MUFU.EX2 R117, R117 ;  /* 0x0000007500757308 */ /* 0x000ff00000000800 */
[----:B------:R-:W-:Y:S01]  /*6db0*/  MUFU.EX2 R104, R104 ;  /* 0x0000006800687308 */ /* 0x000fe20000000800 */
[----:B-1----:R-:W-:-:S05]  /*6dc0*/  FMNMX.FTZ R73, R125, R128, !PT ;  /* 0x000000807d497209 */ /* 0x002fca0007810000 */
[C---:B------:R-:W-:Y:S01]  /*6dd0*/  FADD.FTZ R8, -R73.reuse, R8 ;  /* 0x0000000849087221 */ /* 0x040fe20000010100 */
[-C--:B------:R-:W-:Y:S01]  /*6de0*/  FMUL.FTZ R128, R73, R3.reuse ;  /* 0x0000000349807220 */ /* 0x080fe20000410000 */
[----:B------:R-:W-:Y:S02]  /*6df0*/  MUFU.EX2 R105, R105 ;  /* 0x0000006900697308 */ /* 0x000fe40000000800 */
[-C--:B------:R-:W-:Y:S01]  /*6e00*/  FMUL.FTZ R8, R8, R3.reuse ;  /* 0x0000000308087220 */ /* 0x080fe20000410000 */
[-CC-:B0-----:R-:W-:Y:S01]  /*6e10*/  FFMA.FTZ R129, R138, R3.reuse, -R128.reuse ;  /* 0x000000038a817223 */ /* 0x181fe20000010880 */
[-CC-:B------:R-:W-:Y:S01]  /*6e20*/  FFMA.FTZ R132, R139, R3.reuse, -R128.reuse ;  /* 0x000000038b847223 */ /* 0x180fe20000010880 */
[-CC-:B------:R-:W-:Y:S01]  /*6e30*/  FFMA.FTZ R136, R142, R3.reuse, -R128.reuse ;  /* 0x000000038e887223 */ /* 0x180fe20000010880 */
[-CC-:B------:R-:W-:Y:S01]  /*6e40*/  FFMA.FTZ R137, R143, R3.reuse, -R128.reuse ;  /* 0x000000038f897223 */ /* 0x180fe20000010880 */
[-CC-:B------:R-:W-:Y:S01]  /*6e50*/  FFMA.FTZ R133, R130, R3.reuse, -R128.reuse ;  /* 0x0000000382857223 */ /* 0x180fe20000010880 */
[----:B------:R0:W-:Y:S01]  /*6e60*/  MUFU.EX2 R125, R8 ;  /* 0x00000008007d7308 */ /* 0x0001e20000000800 */
[-CC-:B------:R-:W-:Y:S01]  /*6e70*/  FFMA.FTZ R138, R131, R3.reuse, -R128.reuse ;  /* 0x00000003838a7223 */ /* 0x180fe20000010880 */
[-CC-:B------:R-:W-:Y:S01]  /*6e80*/  FFMA.FTZ R131, R134, R3.reuse, -R128.reuse ;  /* 0x0000000386837223 */ /* 0x180fe20000010880 */
[-CC-:B------:R-:W-:Y:S01]  /*6e90*/  FFMA.FTZ R134, R135, R3.reuse, -R128.reuse ;  /* 0x0000000387867223 */ /* 0x180fe20000010880 */
[-CC-:B------:R-:W-:Y:S01]  /*6ea0*/  FFMA.FTZ R130, R122, R3.reuse, -R128.reuse ;  /* 0x000000037a827223 */ /* 0x180fe20000010880 */
[-CC-:B------:R-:W-:Y:S01]  /*6eb0*/  FFMA.FTZ R122, R126, R3.reuse, -R128.reuse ;  /* 0x000000037e7a7223 */ /* 0x180fe20000010880 */
[-CC-:B------:R-:W-:Y:S01]  /*6ec0*/  FFMA.FTZ R126, R127, R3.reuse, -R128.reuse ;  /* 0x000000037f7e7223 */ /* 0x180fe20000010880 */
[----:B------:R-:W-:Y:S01]  /*6ed0*/  FFMA.FTZ R127, R115, R3, -R128 ;  /* 0x00000003737f7223 */ /* 0x000fe20000010880 */
[----:B------:R-:W1:Y:S01]  /*6ee0*/  MUFU.EX2 R129, R129 ;  /* 0x0000008100817308 */ /* 0x000e620000000800 */
[----:B0-----:R-:W-:-:S02]  /*6ef0*/  VIADD R8, R140, 0x9 ;  /* 0x000000098c087836 */ /* 0x001fc40000000000 */
[-CC-:B------:R-:W-:Y:S01]  /*6f00*/  FFMA.FTZ R115, R118, R3.reuse, -R128.reuse ;  /* 0x0000000376737223 */ /* 0x180fe20000010880 */
[-CC-:B------:R-:W-:Y:S01]  /*6f10*/  FFMA.FTZ R118, R119, R3.reuse, -R128.reuse ;  /* 0x0000000377767223 */ /* 0x180fe20000010880 */
[-CC-:B------:R-:W-:Y:S01]  /*6f20*/  FFMA.FTZ R119, R110, R3.reuse, -R128.reuse ;  /* 0x000000036e777223 */ /* 0x180fe20000010880 */
[-CC-:B------:R-:W-:Y:S01]  /*6f30*/  FFMA.FTZ R110, R111, R3.reuse, -R128.reuse ;  /* 0x000000036f6e7223 */ /* 0x180fe20000010880 */
[----:B------:R-:W-:Y:S01]  /*6f40*/  SEL R8, R8, 0x9, !P2 ;  /* 0x0000000908087807 */ /* 0x000fe20005000000 */
[-CC-:B------:R-:W-:Y:S01]  /*6f50*/  FFMA.FTZ R123, R123, R3.reuse, -R128.reuse ;  /* 0x000000037b7b7223 */ /* 0x180fe20000010880 */
[----:B------:R-:W0:Y:S01]  /*6f60*/  MUFU.EX2 R132, R132 ;  /* 0x0000008400847308 */ /* 0x000e220000000800 */
[-CC-:B------:R-:W-:Y:S01]  /*6f70*/  FFMA.FTZ R114, R114, R3.reuse, -R128.reuse ;  /* 0x0000000372727223 */ /* 0x180fe20000010880 */
[-CC-:B------:R-:W-:Y:S01]  /*6f80*/  FFMA.FTZ R103, R103, R3.reuse, -R128.reuse ;  /* 0x0000000367677223 */ /* 0x180fe20000010880 */
[-CC-:B------:R-:W-:Y:S01]  /*6f90*/  FFMA.FTZ R106, R106, R3.reuse, -R128.reuse ;  /* 0x000000036a6a7223 */ /* 0x180fe20000010880 */
[----:B------:R-:W-:Y:S01]  /*6fa0*/  FFMA.FTZ R107, R107, R3, -R128 ;  /* 0x000000036b6b7223 */ /* 0x000fe20000010880 */
[----:B------:R-:W-:-:S02]  /*6fb0*/  WARPGROUP.DEPBAR.LE gsb0, 0x0 ;  /* 0x00008000000079c5 */ /* 0x000fc40000010000 */
[----:B------:R-:W-:Y:S01]  /*6fc0*/  WARPGROUP.ARRIVE ;  /* 0x00000000000079c5 */ /* 0x000fe20000000000 */
[----:B------:R-:W5:Y:S01]  /*6fd0*/  MUFU.EX2 R136, R136 ;  /* 0x0000008800887308 */ /* 0x000f620000000800 */
[-CC-:B------:R-:W-:Y:S01]  /*6fe0*/  FFMA.FTZ R86, R86, R3.reuse, -R128.reuse ;  /* 0x0000000356567223 */ /* 0x180fe20000010880 */
[-CC-:B------:R-:W-:Y:S01]  /*6ff0*/  FFMA.FTZ R87, R87, R3.reuse, -R128.reuse ;  /* 0x0000000357577223 */ /* 0x180fe20000010880 */
[-CC-:B------:R-:W-:Y:S01]  /*7000*/  FFMA.FTZ R75, R75, R3.reuse, -R128.reuse ;  /* 0x000000034b4b7223 */ /* 0x180fe20000010880 */
[-CC-:B------:R-:W-:Y:S01]  /*7010*/  FFMA.FTZ R78, R78, R3.reuse, -R128.reuse ;  /* 0x000000034e4e7223 */ /* 0x180fe20000010880 */
[----:B------:R-:W-:Y:S01]  /*7020*/  HGMMA.64x96x16.F32 R24, gdesc[UR32].tnspB, R24, gsb0 ;  /* 0x41600000201879f0 */ /* 0x000fe20008000818 */
[----:B------:R-:W-:Y:S01]  /*7030*/  UIADD3 UR32, UR7, 0x780, URZ ;  /* 0x0000078007207890 */ /* 0x000fe2000fffe03f */
[----:B------:R-:W-:Y:S01]  /*7040*/  FFMA.FTZ R79, R79, R3, -R128 ;  /* 0x000000034f4f7223 */ /* 0x000fe20000010880 */
[----:B------:R-:W-:Y:S01]  /*7050*/  UIADD3 UR34, UR4, 0x140, URZ ;  /* 0x0000014004227890 */ /* 0x000fe2000fffe03f */
[----:B------:R-:W5:Y:S01]  /*7060*/  MUFU.EX2 R137, R137 ;  /* 0x0000008900897308 */ /* 0x000f620000000800 */
[----:B------:R-:W-:Y:S01]  /*7070*/  UMOV UR33, 0xc0000010 ;  /* 0xc000001000217882 */ /* 0x000fe20000000000 */
[----:B------:R-:W-:Y:S01]  /*7080*/  UMOV UR35, 0x80000020 ;  /* 0x8000002000237882 */ /* 0x000fe20000000000 */
[C---:B------:R-:W-:Y:S01]  /*7090*/  ISETP.GT.AND P2, PT, R4.reuse, RZ, PT ;  /* 0x000000ff0400720c */ /* 0x040fe20003f44270 */
[----:B------:R-:W-:-:S04]  /*70a0*/  VIADD R4, R4, 0xffffffff ;  /* 0xffffffff04047836 */ /* 0x000fc80000000000 */
[----:B------:R-:W5:Y:S08]  /*70b0*/  MUFU.EX2 R133, R133 ;  /* 0x0000008500857308 */ /* 0x000f700000000800 */
        /* <DEDUP_REMOVED lines=10> */
[----:B------:R-:W5:Y:S01]  /*7160*/  MUFU.EX2 R118, R118 ;  /* 0x0000007600767308 */ /* 0x000f620000000800 */
[----:B------:R-:W-:-:S02]  /*7170*/  WARPGROUP.DEPBAR.LE gsb0, 0x0 ;  /* 0x00008000000079c5 */ /* 0x000fc40000010000 */
[----:B------:R-:W-:-:S05]  /*7180*/  WARPGROUP.ARRIVE ;  /* 0x00000000000079c5 */ /* 0x000fca0000000000 */
[----:B------:R-:W5:Y:S01]  /*7190*/  MUFU.EX2 R106, R106 ;  /* 0x0000006a006a7308 */ /* 0x000f620000000800 */
[----:B------:R-:W-:Y:S01]  /*71a0*/  HGMMA.64x96x16.F32 R24, gdesc[UR32].tnspB, R24, gsb0 ;  /* 0x41600000201879f0 */ /* 0x000fe20008000818 */
[----:B------:R-:W-:Y:S02]  /*71b0*/  UIADD3 UR32, UR7, 0x900, URZ ;  /* 0x0000090007207890 */ /* 0x000fe4000fffe03f */
[----:B------:R-:W-:Y:S01]  /*71c0*/  UIADD3 UR34, UR4, 0x180, URZ ;  /* 0x0000018004227890 */ /* 0x000fe2000fffe03f */
[----:B------:R-:W-:Y:S01]  /*71d0*/  UMOV UR33, 0xc0000010 ;  /* 0xc000001000217882 */ /* 0x000fe20000000000 */
[----:B------:R-:W-:Y:S02]  /*71e0*/  UMOV UR35, 0x80000020 ;  /* 0x8000002000237882 */ /* 0x000fe40000000000 */
[----:B------:R-:W5:Y:S08]  /*71f0*/  MUFU.EX2 R107, R107 ;  /* 0x0000006b006b7308 */ /* 0x000f700000000800 */
[----:B------:R-:W5:Y:S08]  /*7200*/  MUFU.EX2 R108, R108 ;  /* 0x0000006c006c7308 */ /* 0x000f700000000800 */
[----:B------:R-:W-:Y:S08]  /*7210*/  MUFU.EX2 R109, R109 ;  /* 0x0000006d006d7308 */ /* 0x000ff00000000800 */
        /* <DEDUP_REMOVED lines=8> */
[----:B------:R-:W-:Y:S01]  /*72a0*/  MUFU.EX2 R93, R93 ;  /* 0x0000005d005d7308 */ /* 0x000fe20000000800 */
[----:B------:R-:W-:-:S02]  /*72b0*/  WARPGROUP.DEPBAR.LE gsb0, 0x0 ;  /* 0x00008000000079c5 */ /* 0x000fc40000010000 */
[----:B------:R-:W-:-:S05]  /*72c0*/  WARPGROUP.ARRIVE ;  /* 0x00000000000079c5 */ /* 0x000fca0000000000 */
[----:B------:R-:W-:Y:S01]  /*72d0*/  MUFU.EX2 R80, R80 ;  /* 0x0000005000507308 */ /* 0x000fe20000000800 */
[----:B------:R-:W-:Y:S01]  /*72e0*/  HGMMA.64x96x16.F32 R24, gdesc[UR32].tnspB, R24, gsb0 ;  /* 0x41600000201879f0 */ /* 0x000fe20008000818 */
[----:B------:R-:W-:Y:S02]  /*72f0*/  UIADD3 UR32, UR7, 0xa80, URZ ;  /* 0x00000a8007207890 */ /* 0x000fe4000fffe03f */
[----:B------:R-:W-:-:S04]  /*7300*/  UIADD3 UR34, UR4, 0x1c0, URZ ;  /* 0x000001c004227890 */ /* 0x000fc8000fffe03f */
[----:B------:R-:W-:Y:S01]  /*7310*/  MUFU.EX2 R81, R81 ;  /* 0x0000005100517308 */ /* 0x000fe20000000800 */
[----:B------:R-:W-:Y:S01]  /*7320*/  UMOV UR33, 0xc0000010 ;  /* 0xc000001000217882 */ /* 0x000fe20000000000 */
[----:B------:R-:W-:-:S06]  /*7330*/  UMOV UR35, 0x80000020 ;  /* 0x8000002000237882 */ /* 0x000fcc0000000000 */
        /* <DEDUP_REMOVED lines=11> */
[----:B------:R-:W-:-:S06]  /*73f0*/  WARPGROUP.ARRIVE ;  /* 0x00000000000079c5 */ /* 0x000fcc0000000000 */
[----:B------:R-:W-:Y:S01]  /*7400*/  HGMMA.64x96x16.F32 R24, gdesc[UR32].tnspB, R24, gsb0 ;  /* 0x41600000201879f0 */ /* 0x000fe20008000818 */
[----:B------:R-:W-:Y:S02]  /*7410*/  UIADD3 UR32, UR7, 0xc00, URZ ;  /* 0x00000c0007207890 */ /* 0x000fe4000fffe03f */
[----:B------:R-:W-:Y:S01]  /*7420*/  UIADD3 UR34, UR4, 0x200, URZ ;  /* 0x0000020004227890 */ /* 0x000fe2000fffe03f */
[----:B------:R-:W-:Y:S01]  /*7430*/  UMOV UR33, 0xc0000010 ;  /* 0xc000001000217882 */ /* 0x000fe20000000000 */
[----:B------:R-:W-:Y:S01]  /*7440*/  UMOV UR35, 0x80000020 ;  /* 0x8000002000237882 */ /* 0x000fe20000000000 */
[----:B------:R-:W-:Y:S02]  /*7450*/  WARPGROUP.DEPBAR.LE gsb0, 0x0 ;  /* 0x00008000000079c5 */ /* 0x000fe40000010000 */
[----:B------:R-:W-:-:S06]  /*7460*/  WARPGROUP.ARRIVE ;  /* 0x00000000000079c5 */ /* 0x000fcc0000000000 */
[----:B------:R-:W-:Y:S03]  /*7470*/  HGMMA.64x96x16.F32 R24, gdesc[UR32].tnspB, R24, gsb0 ;  /* 0x41600000201879f0 */ /* 0x000fe60008000818 */
[----:B------:R-:W-:Y:S02]  /*7480*/  WARPGROUP.DEPBAR.LE gsb0, 0x0 ;  /* 0x00008000000079c5 */ /* 0x000fe40000010000 */
[----:B------:R3:W-:Y:S06]  /*7490*/  BAR.ARV R8, 0x100 ;  /* 0x000400080000751d */ /* 0x0007ec0000002000 */
[----:B------:R-:W-:Y:S01]  /*74a0*/  @!P1 SYNCS.ARRIVE.TRANS64.RED.A1T0 RZ, [R10+URZ], RZ ;  /* 0x000000ff0aff99a7 */ /* 0x000fe2000810043f */
[-C--:B--2---:R-:W-:Y:S01]  /*74b0*/  FMUL.FTZ R24, R24, R5.reuse ;  /* 0x0000000518187220 */ /* 0x084fe20000410000 */
[----:B---3--:R-:W-:Y:S01]  /*74c0*/  IMAD.U32 R8, RZ, RZ, UR5 ;  /* 0x00000005ff087e24 */ /* 0x008fe2000f8e00ff */
[----:B------:R-:W-:Y:S01]  /*74d0*/  UMOV UR5, UR36 ;  /* 0x0000002400057c82 */ /* 0x000fe20008000000 */
[-C--:B------:R-:W-:Y:S01]  /*74e0*/  FMUL.FTZ R25, R25, R5.reuse ;  /* 0x0000000519197220 */ /* 0x080fe20000410000 */
[-C--:B------:R-:W-:Y:S01]  /*74f0*/  FMUL.FTZ R28, R28, R5.reuse ;  /* 0x000000051c1c7220 */ /* 0x080fe20000410000 */
[-C--:B------:R-:W-:Y:S01]  /*7500*/  FMUL.FTZ R29, R29, R5.reuse ;  /* 0x000000051d1d7220 */ /* 0x080fe20000410000 */
[----:B------:R-:W-:Y:S01]  /*7510*/  @!P1 LEA R8, R8, UR37, 0x3 ;  /* 0x0000002508089c11 */ /* 0x000fe2000f8e18ff */
[-C--:B------:R-:W-:Y:S01]  /*7520*/  FMUL.FTZ R32, R32, R5.reuse ;  /* 0x0000000520207220 */ /* 0x080fe20000410000 */
[-C--:B------:R-:W-:Y:S01]  /*7530*/  FMUL.FTZ R33, R33, R5.reuse ;  /* 0x0000000521217220 */ /* 0x080fe20000410000 */
[-C--:B------:R-:W-:Y:S01]  /*7540*/  FMUL.FTZ R36, R36, R5.reuse ;  /* 0x0000000524247220 */ /* 0x080fe20000410000 */
[----:B------:R-:W-:Y:S01]  /*7550*/  FMUL.FTZ R37, R37, R5 ;  /* 0x0000000525257220 */ /* 0x000fe20000410000 */
[----:B------:R-:W-:-:S02]  /*7560*/  @!P1 VIADD R8, R8, 0x31c60 ;  /* 0x00031c6008089836 */ /* 0x000fc40000000000 */
[-C--:B------:R-:W-:Y:S01]  /*7570*/  FMUL.FTZ R40, R40, R5.reuse ;  /* 0x0000000528287220 */ /* 0x080fe20000410000 */
[-C--:B------:R-:W-:Y:S01]  /*7580*/  FMUL.FTZ R41, R41, R5.reuse ;  /* 0x0000000529297220 */ /* 0x080fe20000410000 */
[-C--:B------:R-:W-:Y:S01]  /*7590*/  FMUL.FTZ R44, R44, R5.reuse ;  /* 0x000000052c2c7220 */ /* 0x080fe20000410000 */
[-C--:B------:R-:W-:Y:S01]  /*75a0*/  FMUL.FTZ R45, R45, R5.reuse ;  /* 0x000000052d2d7220 */ /* 0x080fe20000410000 */
[----:B------:R-:W-:Y:S01]  /*75b0*/  @!P1 PRMT R8, RZ, 0x654, R8 ;  /* 0x00000654ff089816 */ /* 0x000fe20000000008 */
[-C--:B------:R-:W-:Y:S01]  /*75c0*/  FMUL.FTZ R48, R48, R5.reuse ;  /* 0x0000000530307220 */ /* 0x080fe20000410000 */
[-C--:B------:R-:W-:Y:S01]  /*75d0*/  FMUL.FTZ R49, R49, R5.reuse ;  /* 0x0000000531317220 */ /* 0x080fe20000410000 */
[-C--:B------:R-:W-:Y:S01]  /*75e0*/  FMUL.FTZ R52, R52, R5.reuse ;  /* 0x0000000534347220 */ /* 0x080fe20000410000 */
[----:B------:R2:W-:Y:S01]  /*75f0*/  @!P1 SYNCS.ARRIVE.TRANS64.RED.A1T0 RZ, [R8+URZ], RZ ;  /* 0x000000ff08ff99a7 */ /* 0x0005e2000810043f */
[-C--:B------:R-:W-:Y:S01]  /*7600*/  FMUL.FTZ R53, R53, R5.reuse ;  /* 0x0000000535357220 */ /* 0x080fe20000410000 */
[-C--:B------:R-:W-:Y:S01]  /*7610*/  FMUL.FTZ R56, R56, R5.reuse ;  /* 0x0000000538387220 */ /* 0x080fe20000410000 */
[-C--:B------:R-:W-:Y:S01]  /*7620*/  FMUL.FTZ R57, R57, R5.reuse ;  /* 0x0000000539397220 */ /* 0x080fe20000410000 */
[-C--:B------:R-:W-:Y:S01]  /*7630*/  FMUL.FTZ R60, R60, R5.reuse ;  /* 0x000000053c3c7220 */ /* 0x080fe20000410000 */
[-C--:B------:R-:W-:Y:S01]  /*7640*/  FMUL.FTZ R61, R61, R5.reuse ;  /* 0x000000053d3d7220 */ /* 0x080fe20000410000 */
[-C--:B------:R-:W-:Y:S01]  /*7650*/  FMUL.FTZ R64, R64, R5.reuse ;  /* 0x0000000540407220 */ /* 0x080fe20000410000 */
[----:B------:R-:W-:Y:S01]  /*7660*/  FMUL.FTZ R65, R65, R5 ;  /* 0x0000000541417220 */ /* 0x000fe20000410000 */
[----:B--2---:R-:W-:Y:S01]  /*7670*/  FFMA.FTZ R8, R5, R7, R9 ;  /* 0x0000000705087223 */ /* 0x004fe20000010009 */
[-C--:B------:R-:W-:Y:S01]  /*7680*/  FMUL.FTZ R68, R68, R5.reuse ;  /* 0x0000000544447220 */ /* 0x080fe20000410000 */
[----:B------:R2:W3:Y:S01]  /*7690*/  MUFU.EX2 R7, R119 ;  /* 0x0000007700077308 */ /* 0x0004e20000000800 */
[----:B------:R-:W-:Y:S01]  /*76a0*/  FMUL.FTZ R69, R69, R5 ;  /* 0x0000000545457220 */ /* 0x000fe20000410000 */
[C---:B----4-:R-:W-:Y:S01]  /*76b0*/  FADD.FTZ R135, R11.reuse, R8 ;  /* 0x000000080b877221 */ /* 0x050fe20000010000 */
[----:B------:R-:W-:Y:S01]  /*76c0*/  F2FP.F16.F32.PACK_AB R8, R11, R9 ;  /* 0x000000090b08723e */ /* 0x000fe200000000ff */
[----:B-1----:R-:W-:Y:S01]  /*76d0*/  FFMA.FTZ R9, R125, R6, R129 ;  /* 0x000000067d097223 */ /* 0x002fe20000010081 */
[-C--:B------:R-:W-:Y:S01]  /*76e0*/  FMUL.FTZ R26, R26, R125.reuse ;  /* 0x0000007d1a1a7220 */ /* 0x080fe20000410000 */
[----:B------:R-:W-:Y:S01]  /*76f0*/  FADD.FTZ R10, R12, R135 ;  /* 0x000000870c0a7221 */ /* 0x000fe20000010000 */
[----:B------:R-:W-:Y:S01]  /*7700*/  FMUL.FTZ R27, R27, R125 ;  /* 0x0000007d1b1b7220 */ /* 0x000fe20000410000 */
[C---:B0-----:R-:W-:Y:S01]  /*7710*/  FADD.FTZ R11, R132.reuse, R9 ;  /* 0x00000009840b7221 */ /* 0x041fe20000010000 */
[----:B------:R-:W-:Y:S01]  /*7720*/  F2FP.F16.F32.PACK_AB R9, R132, R129 ;  /* 0x000000818409723e */ /* 0x000fe200000000ff */
[C---:B------:R-:W-:Y:S01]  /*7730*/  FADD.FTZ R111, R13.reuse, R10 ;  /* 0x0000000a0d6f7221 */ /* 0x040fe20000010000 */
[----:B------:R-:W-:Y:S01]  /*7740*/  F2FP.F16.F32.PACK_AB R10, R13, R12 ;  /* 0x0000000c0d0a723e */ /* 0x000fe200000000ff */
[----:B-----5:R-:W-:Y:S01]  /*7750*/  FADD.FTZ R132, R136, R11 ;  /* 0x0000000b88847221 */ /* 0x020fe20000010000 */
[-CC-:B------:R-:W-:Y:S01]  /*7760*/  FFMA.FTZ R12, R98, R3.reuse, -R128.reuse ;  /* 0x00000003620c7223 */ /* 0x180fe20000010880 */
[-C--:B------:R-:W-:Y:S01]  /*7770*/  FFMA.FTZ R13, R90, R3.reuse, -R128 ;  /* 0x000000035a0d7223 */ /* 0x080fe20000010880 */
[----:B------:R-:W-:Y:S01]  /*7780*/  FADD.FTZ R90, R14, R111 ;  /* 0x0000006f0e5a7221 */ /* 0x000fe20000010000 */
[C---:B------:R-:W-:Y:S01]  /*7790*/  FADD.FTZ R132, R137.reuse, R132 ;  /* 0x0000008489847221 */ /* 0x040fe20000010000 */
[----:B------:R0:W1:Y:S01]  /*77a0*/  MUFU.EX2 R6, R12 ;  /* 0x0000000c00067308 */ /* 0x0000620000000800 */
[----:B------:R-:W-:Y:S01]  /*77b0*/  F2FP.F16.F32.PACK_AB R11, R137, R136 ;  /* 0x00000088890b723e */ /* 0x000fe200000000ff */
[----:B--2---:R-:W-:Y:S01]  /*77c0*/  FADD.FTZ R119, R15, R90 ;  /* 0x0000005a0f777221 */ /* 0x004fe20000010000 */
[----:B------:R-:W-:Y:S01]  /*77d0*/  FADD.FTZ R111, R133, R132 ;  /* 0x00000084856f7221 */ /* 0x000fe20000010000 */
[-CC-:B------:R-:W-:Y:S01]  /*77e0*/  FFMA.FTZ R98, R99, R3.reuse, -R128.reuse ;  /* 0x0000000363627223 */ /* 0x180fe20000010880 */
[-CC-:B------:R-:W-:Y:S01]  /*77f0*/  FFMA.FTZ R99, R102, R3.reuse, -R128.reuse ;  /* 0x0000000366637223 */ /* 0x180fe20000010880 */
[----:B------:R-:W-:Y:S01]  /*7800*/  FADD.FTZ R132, R20, R119 ;  /* 0x0000007714847221 */ /* 0x000fe20000010000 */
[-CC-:B------:R-:W-:Y:S01]  /*7810*/  FFMA.FTZ R102, R95, R3.reuse, -R128.reuse ;  /* 0x000000035f667223 */ /* 0x180fe20000010880 */
[----:B------:R2:W-:Y:S01]  /*7820*/  MUFU.EX2 R90, R103 ;  /* 0x00000067005a7308 */ /* 0x0005e20000000800 */
[-CC-:B0-----:R-:W-:Y:S01]  /*7830*/  FFMA.FTZ R12, R91, R3.reuse, -R128.reuse ;  /* 0x000000035b0c7223 */ /* 0x181fe20000010880 */
[-CC-:B------:R-:W-:Y:S01]  /*7840*/  FFMA.FTZ R91, R94, R3.reuse, -R128.reuse ;  /* 0x000000035e5b7223 */ /* 0x180fe20000010880 */
[----:B------:R-:W-:Y:S01]  /*7850*/  FADD.FTZ R94, R138, R111 ;  /* 0x0000006f8a5e7221 */ /* 0x000fe20000010000 */
[----:B------:R-:W-:Y:S01]  /*7860*/  FFMA.FTZ R95, R82, R3, -R128 ;  /* 0x00000003525f7223 */ /* 0x000fe20000010880 */
[----:B------:R0:W-:Y:S01]  /*7870*/  STSM.16.M88.4 [R2+0x24300], R8 ;  /* 0x0243000802007844 */ /* 0x0001e20000000200 */
[----:B------:R-:W-:Y:S01]  /*7880*/  FMUL.FTZ R30, R30, R125 ;  /* 0x0000007d1e1e7220 */ /* 0x000fe20000410000 */
[----:B------:R-:W-:Y:S01]  /*7890*/  FADD.FTZ R111, R131, R94 ;  /* 0x0000005e836f7221 */ /* 0x000fe20000010000 */
[----:B------:R-:W-:Y:S01]  /*78a0*/  FFMA.FTZ R94, R83, R3, -R128 ;  /* 0x00000003535e7223 */ /* 0x000fe20000010880 */
[----:B------:R-:W-:Y:S01]  /*78b0*/  FADD.FTZ R83, R21, R132 ;  /* 0x0000008415537221 */ /* 0x000fe20000010000 */
[----:B------:R4:W-:Y:S01]  /*78c0*/  MUFU.EX2 R82, R13 ;  /* 0x0000000d00527308 */ /* 0x0009e20000000800 */
[----:B------:R-:W-:Y:S01]  /*78d0*/  FADD.FTZ R111, R134, R111 ;  /* 0x0000006f866f7221 */ /* 0x000fe20000010000 */
[----:B------:R-:W-:Y:S01]  /*78e0*/  FMUL.FTZ R31, R31, R125 ;  /* 0x0000007d1f1f7220 */ /* 0x000fe20000410000 */
[----:B------:R-:W-:Y:S01]  /*78f0*/  FADD.FTZ R132, R22, R83 ;  /* 0x0000005316847221 */ /* 0x000fe20000010000 */
[----:B------:R-:W-:Y:S01]  /*7900*/  FFMA.FTZ R83, R74, R3, -R128 ;  /* 0x000000034a537223 */ /* 0x000fe20000010880 */
[----:B------:R-:W-:Y:S01]  /*7910*/  FADD.FTZ R136, R130, R111 ;  /* 0x0000006f82887221 */ /* 0x000fe20000010000 */
[-C--:B------:R-:W-:Y:S01]  /*7920*/  FMUL.FTZ R34, R34, R125.reuse ;  /* 0x0000007d22227220 */ /* 0x080fe20000410000 */
[----:B--2---:R-:W-:Y:S01]  /*7930*/  FADD.FTZ R103, R23, R132 ;  /* 0x0000008417677221 */ /* 0x004fe20000010000 */
[----:B------:R2:W-:Y:S01]  /*7940*/  MUFU.EX2 R74, R12 ;  /* 0x0000000c004a7308 */ /* 0x0005e20000000800 */
[----:B------:R-:W-:Y:S01]  /*7950*/  FADD.FTZ R111, R123, R136 ;  /* 0x000000887b6f7221 */ /* 0x000fe20000010000 */
[----:B------:R-:W-:Y:S01]  /*7960*/  FMUL.FTZ R35, R35, R125 ;  /* 0x0000007d23237220 */ /* 0x000fe20000410000 */
[----:B------:R-:W-:Y:S01]  /*7970*/  FADD.FTZ R132, R120, R103 ;  /* 0x0000006778847221 */ /* 0x000fe20000010000 */
[----:B0-----:R-:W-:Y:S01]  /*7980*/  F2FP.F16.F32.PACK_AB R8, R15, R14 ;  /* 0x0000000e0f08723e */ /* 0x001fe200000000ff */
[----:B------:R-:W-:Y:S01]  /*7990*/  FADD.FTZ R111, R122, R111 ;  /* 0x0000006f7a6f7221 */ /* 0x000fe20000010000 */
[----:B------:R-:W-:Y:S01]  /*79a0*/  F2FP.F16.F32.PACK_AB R10, R21, R20 ;  /* 0x00000014150a723e */ /* 0x000fe200000000ff */
[----:B----4-:R-:W-:Y:S01]  /*79b0*/  FADD.FTZ R13, R121, R132 ;  /* 0x00000084790d7221 */ /* 0x010fe20000010000 */
[----:B------:R0:W-:Y:S01]  /*79c0*/  MUFU.EX2 R20, R102 ;  /* 0x0000006600147308 */ /* 0x0001e20000000800 */
[----:B------:R-:W-:Y:S01]  /*79d0*/  FADD.FTZ R111, R126, R111 ;  /* 0x0000006f7e6f7221 */ /* 0x000fe20000010000 */
[----:B------:R-:W-:Y:S01]  /*79e0*/  F2FP.F16.F32.PACK_AB R9, R138, R133 ;  /* 0x000000858a09723e */ /* 0x000fe200000000ff */
[----:B------:R-:W-:Y:S01]  /*79f0*/  FADD.FTZ R128, R112, R13 ;  /* 0x0000000d70807221 */ /* 0x000fe20000010000 */
[----:B------:R-:W-:Y:S01]  /*7a00*/  F2FP.F16.F32.PACK_AB R11, R134, R131 ;  /* 0x00000083860b723e */ /* 0x000fe200000000ff */
[----:B--2---:R-:W-:Y:S01]  /*7a10*/  FADD.FTZ R12, R114, R111 ;  /* 0x0000006f720c7221 */ /* 0x004fe20000010000 */
[C---:B------:R-:W-:Y:S01]  /*7a20*/  F2FP.F16.F32.PACK_AB R112, R113.reuse, R112 ;  /* 0x000000707170723e */ /* 0x040fe200000000ff */
[----:B------:R-:W-:Y:S01]  /*7a30*/  FADD.FTZ R13, R113, R128 ;  /* 0x00000080710d7221 */ /* 0x000fe20000010000 */
[----:B------:R-:W2:Y:S01]  /*7a40*/  MUFU.EX2 R98, R98 ;  /* 0x0000006200627308 */ /* 0x000ea20000000800 */
[----:B------:R-:W-:Y:S01]  /*7a50*/  FADD.FTZ R12, R127, R12 ;  /* 0x0000000c7f0c7221 */ /* 0x000fe20000010000 */
[----:B------:R4:W-:Y:S01]  /*7a60*/  STSM.16.M88.4 [R2+0x25b00], R8 ;  /* 0x025b000802007844 */ /* 0x0009e20000000200 */
[----:B------:R-:W-:Y:S01]  /*7a70*/  FADD.FTZ R14, R116, R13 ;  /* 0x0000000d740e7221 */ /* 0x000fe20000010000 */
[----:B------:R-:W-:Y:S01]  /*7a80*/  F2FP.F16.F32.PACK_AB R13, R123, R130 ;  /* 0x000000827b0d723e */ /* 0x000fe200000000ff */
[----:B------:R-:W-:Y:S01]  /*7a90*/  FADD.FTZ R15, R115, R12 ;  /* 0x0000000c730f7221 */ /* 0x000fe20000010000 */
[----:B------:R-:W-:Y:S01]  /*7aa0*/  F2FP.F16.F32.PACK_AB R12, R23, R22 ;  /* 0x00000016170c723e */ /* 0x000fe200000000ff */
[----:B------:R-:W-:Y:S01]  /*7ab0*/  FADD.FTZ R21, R117, R14 ;  /* 0x0000000e75157221 */ /* 0x000fe20000010000 */
[----:B------:R-:W5:Y:S01]  /*7ac0*/  MUFU.EX2 R99, R99 ;  /* 0x0000006300637308 */ /* 0x000f620000000800 */
[----:B------:R-:W-:Y:S01]  /*7ad0*/  FADD.FTZ R15, R118, R15 ;  /* 0x0000000f760f7221 */ /* 0x000fe20000010000 */
[----:B------:R-:W-:Y:S01]  /*7ae0*/  F2FP.F16.F32.PACK_AB R14, R121, R120 ;  /* 0x00000078790e723e */ /* 0x000fe200000000ff */
[----:B------:R-:W-:Y:S01]  /*7af0*/  FADD.FTZ R22, R104, R21 ;  /* 0x0000001568167221 */ /* 0x000fe20000010000 */
[C---:B------:R-:W-:Y:S01]  /*7b00*/  F2FP.F16.F32.PACK_AB R104, R105.reuse, R104 ;  /* 0x000000686968723e */ /* 0x040fe200000000ff */
[----:B0-----:R-:W-:Y:S01]  /*7b10*/  FADD.FTZ R102, R106, R15 ;  /* 0x0000000f6a667221 */ /* 0x001fe20000010000 */
[----:B------:R-:W-:Y:S01]  /*7b20*/  F2FP.F16.F32.PACK_AB R15, R126, R122 ;  /* 0x0000007a7e0f723e */ /* 0x000fe200000000ff */
[----:B------:R-:W-:Y:S01]  /*7b30*/  FADD.FTZ R21, R105, R22 ;  /* 0x0000001669157221 */ /* 0x000fe20000010000 */
[----:B------:R-:W0:Y:S01]  /*7b40*/  MUFU.EX2 R91, R91 ;  /* 0x0000005b005b7308 */ /* 0x000e220000000800 */
[C---:B------:R-:W-:Y:S01]  /*7b50*/  FADD.FTZ R102, R107.reuse, R102 ;  /* 0x000000666b667221 */ /* 0x040fe20000010000 */
[----:B------:R-:W-:Y:S01]  /*7b60*/  F2FP.F16.F32.PACK_AB R105, R107, R106 ;  /* 0x0000006a6b69723e */ /* 0x000fe200000000ff */
[----:B------:R-:W-:Y:S01]  /*7b70*/  FADD.FTZ R22, R108, R21 ;  /* 0x000000156c167221 */ /* 0x000fe20000010000 */
[C---:B---3--:R-:W-:Y:S01]  /*7b80*/  F2FP.F16.F32.PACK_AB R107, R110.reuse, R7 ;  /* 0x000000076e6b723e */ /* 0x048fe200000000ff */
[----:B------:R-:W-:Y:S01]  /*7b90*/  FADD.FTZ R21, R7, R102 ;  /* 0x0000006607157221 */ /* 0x000fe20000010000 */
[----:B------:R3:W-:Y:S01]  /*7ba0*/  STSM.16.M88.4 [R2+0x27300], R12 ;  /* 0x0273000c02007844 */ /* 0x0007e20000000200 */
[----:B------:R-:W-:Y:S01]  /*7bb0*/  FADD.FTZ R23, R109, R22 ;  /* 0x000000166d177221 */ /* 0x000fe20000010000 */
[----:B------:R-:W0:Y:S01]  /*7bc0*/  MUFU.EX2 R95, R95 ;  /* 0x0000005f005f7308 */ /* 0x000e220000000800 */
[----:B------:R-:W-:Y:S01]  /*7bd0*/  FADD.FTZ R21, R110, R21 ;  /* 0x000000156e157221 */ /* 0x000fe20000010000 */
[----:B------:R-:W-:Y:S01]  /*7be0*/  F2FP.F16.F32.PACK_AB R113, R127, R114 ;  /* 0x000000727f71723e */ /* 0x000fe200000000ff */
[----:B------:R-:W-:Y:S01]  /*7bf0*/  FADD.FTZ R22, R96, R23 ;  /* 0x0000001760167221 */ /* 0x000fe20000010000 */
[----:B------:R-:W-:Y:S01]  /*7c00*/  F2FP.F16.F32.PACK_AB R96, R97, R96 ;  /* 0x000000606160723e */ /* 0x000fe200000000ff */
[----:B-1----:R-:W-:Y:S01]  /*7c10*/  FADD.FTZ R21, R6, R21 ;  /* 0x0000001506157221 */ /* 0x002fe20000010000 */
[----:B------:R-:W-:Y:S01]  /*7c20*/  F2FP.F16.F32.PACK_AB R114, R117, R116 ;  /* 0x000000747572723e */ /* 0x000fe200000000ff */
[----:B------:R-:W-:Y:S01]  /*7c30*/  FADD.FTZ R23, R97, R22 ;  /* 0x0000001661177221 */ /* 0x000fe20000010000 */
[----:B------:R-:W1:Y:S01]  /*7c40*/  MUFU.EX2 R94, R94 ;  /* 0x0000005e005e7308 */ /* 0x000e620000000800 */
[C---:B--2---:R-:W-:Y:S01]  /*7c50*/  FADD.FTZ R22, R98.reuse, R21 ;  /* 0x0000001562167221 */ /* 0x044fe20000010000 */
[----:B------:R-:W-:Y:S01]  /*7c60*/  F2FP.F16.F32.PACK_AB R97, R98, R6 ;  /* 0x000000066261723e */ /* 0x000fe200000000ff */
[----:B------:R-:W-:Y:S01]  /*7c70*/  FADD.FTZ R102, R100, R23 ;  /* 0x0000001764667221 */ /* 0x000fe20000010000 */
[----:B------:R-:W-:Y:S01]  /*7c80*/  F2FP.F16.F32.PACK_AB R115, R118, R115 ;  /* 0x000000737673723e */ /* 0x000fe200000000ff */
[----:B-----5:R-:W-:Y:S01]  /*7c90*/  FADD.FTZ R21, R99, R22 ;  /* 0x0000001663157221 */ /* 0x020fe20000010000 */
[----:B------:R-:W-:Y:S01]  /*7ca0*/  F2FP.F16.F32.PACK_AB R106, R109, R108 ;  /* 0x0000006c6d6a723e */ /* 0x000fe200000000ff */
[C---:B----4-:R-:W-:Y:S01]  /*7cb0*/  FADD.FTZ R9, R101.reuse, R102 ;  /* 0x0000006665097221 */ /* 0x050fe20000010000 */
[----:B------:R2:W4:Y:S01]  /*7cc0*/  MUFU.EX2 R11, R83 ;  /* 0x00000053000b7308 */ /* 0x0005220000000800 */
[----:B------:R-:W-:Y:S01]  /*7cd0*/  FADD.FTZ R21, R90, R21 ;  /* 0x000000155a157221 */ /* 0x000fe20000010000 */
[----:B------:R-:W-:Y:S01]  /*7ce0*/  F2FP.F16.F32.PACK_AB R98, R101, R100 ;  /* 0x000000646562723e */ /* 0x000fe200000000ff */
[----:B------:R-:W-:Y:S01]  /*7cf0*/  FADD.FTZ R8, R88, R9 ;  /* 0x0000000958087221 */ /* 0x000fe20000010000 */
[----:B------:R-:W-:Y:S01]  /*7d00*/  F2FP.F16.F32.PACK_AB R99, R90, R99 ;  /* 0x000000635a63723e */ /* 0x000fe200000000ff */
[----:B------:R-:W-:Y:S01]  /*7d10*/  FADD.FTZ R21, R82, R21 ;  /* 0x0000001552157221 */ /* 0x000fe20000010000 */
[C---:B------:R-:W-:Y:S01]  /*7d20*/  F2FP.F16.F32.PACK_AB R88, R89.reuse, R88 ;  /* 0x000000585958723e */ /* 0x040fe200000000ff */
[----:B------:R-:W-:Y:S01]  /*7d30*/  FADD.FTZ R7, R89, R8 ;  /* 0x0000000859077221 */ /* 0x000fe20000010000 */
[----:B---3--:R-:W3:Y:S01]  /*7d40*/  MUFU.EX2 R13, R78 ;  /* 0x0000004e000d7308 */ /* 0x008ee20000000800 */
[C---:B------:R-:W-:Y:S01]  /*7d50*/  FADD.FTZ R6, R74.reuse, R21 ;  /* 0x000000154a067221 */ /* 0x040fe20000010000 */
[----:B------:R-:W-:Y:S01]  /*7d60*/  F2FP.F16.F32.PACK_AB R89, R74, R82 ;  /* 0x000000524a59723e */ /* 0x000fe200000000ff */
[----:B------:R-:W-:Y:S01]  /*7d70*/  FADD.FTZ R8, R92, R7 ;  /* 0x000000075c087221 */ /* 0x000fe20000010000 */
[----:B------:R-:W-:Y:S01]  /*7d80*/  F2FP.F16.F32.PACK_AB R90, R93, R92 ;  /* 0x0000005c5d5a723e */ /* 0x000fe200000000ff */
[----:B0-----:R-:W-:Y:S01]  /*7d90*/  FADD.FTZ R7, R91, R6 ;  /* 0x000000065b077221 */ /* 0x001fe20000010000 */
[C---:B------:R-:W-:Y:S01]  /*7da0*/  F2FP.F16.F32.PACK_AB R91, R20.reuse, R91 ;  /* 0x0000005b145b723e */ /* 0x040fe200000000ff */
[----:B------:R-:W-:Y:S01]  /*7db0*/  FADD.FTZ R9, R93, R8 ;  /* 0x000000085d097221 */ /* 0x000fe20000010000 */
[----:B------:R-:W-:Y:S01]  /*7dc0*/  F2FP.F16.F32.PACK_AB R82, R85, R84 ;  /* 0x000000545552723e */ /* 0x000fe200000000ff */
[----:B------:R-:W-:Y:S01]  /*7dd0*/  FADD.FTZ R6, R20, R7 ;  /* 0x0000000714067221 */ /* 0x000fe20000010000 */
[----:B--2---:R-:W-:Y:S01]  /*7de0*/  F2FP.F16.F32.PACK_AB R83, R87, R86 ;  /* 0x000000565753723e */ /* 0x004fe200000000ff */
[----:B------:R-:W-:Y:S01]  /*7df0*/  FADD.FTZ R8, R80, R9 ;  /* 0x0000000950087221 */ /* 0x000fe20000010000 */
[----:B------:R-:W-:Y:S01]  /*7e00*/  F2FP.F16.F32.PACK_AB R80, R81, R80 ;  /* 0x000000505150723e */ /* 0x000fe200000000ff */
[----:B------:R-:W-:Y:S01]  /*7e10*/  FADD.FTZ R7, R95, R6 ;  /* 0x000000065f077221 */ /* 0x000fe20000010000 */
[----:B------:R-:W-:Y:S01]  /*7e20*/  STSM.16.M88.4 [R2+0x28b00], R112 ;  /* 0x028b007002007844 */ /* 0x000fe20000000200 */
[----:B------:R-:W-:Y:S01]  /*7e30*/  FADD.FTZ R9, R81, R8 ;  /* 0x0000000851097221 */ /* 0x000fe20000010000 */
[C---:B-1----:R-:W-:Y:S01]  /*7e40*/  F2FP.F16.F32.PACK_AB R81, R94.reuse, R95 ;  /* 0x0000005f5e51723e */ /* 0x042fe200000000ff */
[----:B------:R-:W-:Y:S01]  /*7e50*/  FADD.FTZ R7, R94, R7 ;  /* 0x000000075e077221 */ /* 0x000fe20000010000 */
[----:B------:R-:W-:Y:S01]  /*7e60*/  F2FP.F16.F32.PACK_AB R10, R77, R76 ;  /* 0x0000004c4d0a723e */ /* 0x000fe200000000ff */
[----:B------:R-:W-:Y:S01]  /*7e70*/  FADD.FTZ R6, R84, R9 ;  /* 0x0000000954067221 */ /* 0x000fe20000010000 */
[----:B----4-:R-:W-:Y:S01]  /*7e80*/  F2FP.F16.F32.PACK_AB R9, R75, R11 ;  /* 0x0000000b4b09723e */ /* 0x010fe200000000ff */
[----:B------:R-:W-:Y:S01]  /*7e90*/  FADD.FTZ R8, R86, R7 ;  /* 0x0000000756087221 */ /* 0x000fe20000010000 */
[----:B------:R-:W-:Y:S01]  /*7ea0*/  STSM.16.M88.4 [R2+0x2a300], R104 ;  /* 0x02a3006802007844 */ /* 0x000fe20000000200 */
[----:B------:R-:W-:Y:S01]  /*7eb0*/  FADD.FTZ R7, R85, R6 ;  /* 0x0000000655077221 */ /* 0x000fe20000010000 */
[-C--:B------:R-:W-:Y:S01]  /*7ec0*/  FMUL.FTZ R38, R38, R125.reuse ;  /* 0x0000007d26267220 */ /* 0x080fe20000410000 */
[----:B------:R-:W-:Y:S01]  /*7ed0*/  FADD.FTZ R8, R87, R8 ;  /* 0x0000000857087221 */ /* 0x000fe20000010000 */
[----:B------:R-:W-:Y:S01]  /*7ee0*/  STSM.16.M88.4 [R2+0x2bb00], R96 ;  /* 0x02bb006002007844 */ /* 0x000fe20000000200 */
[----:B------:R-:W-:Y:S01]  /*7ef0*/  FADD.FTZ R7, R72, R7 ;  /* 0x0000000748077221 */ /* 0x000fe20000010000 */
[----:B------:R-:W-:Y:S01]  /*7f00*/  FMUL.FTZ R39, R39, R125 ;  /* 0x0000007d27277220 */ /* 0x000fe20000410000 */
[----:B------:R-:W-:Y:S01]  /*7f10*/  FADD.FTZ R6, R11, R8 ;  /* 0x000000080b067221 */ /* 0x000fe20000010000 */
[C---:B------:R-:W-:Y:S01]  /*7f20*/  F2FP.F16.F32.PACK_AB R8, R124.reuse, R72 ;  /* 0x000000487c08723e */ /* 0x040fe200000000ff */
[----:B------:R-:W-:Y:S01]  /*7f30*/  STSM.16.M88.4 [R2+0x2d300], R88 ;  /* 0x02d3005802007844 */ /* 0x000fe20000000200 */
[----:B---3--:R-:W-:Y:S01]  /*7f40*/  F2FP.F16.F32.PACK_AB R11, R79, R13 ;  /* 0x0000000d4f0b723e */ /* 0x008fe200000000ff */
[----:B------:R-:W-:Y:S01]  /*7f50*/  FADD.FTZ R7, R124, R7 ;  /* 0x000000077c077221 */ /* 0x000fe20000010000 */
[----:B------:R-:W-:Y:S01]  /*7f60*/  FADD.FTZ R6, R75, R6 ;  /* 0x000000064b067221 */ /* 0x000fe20000010000 */
[----:B------:R-:W-:Y:S01]  /*7f70*/  STSM.16.M88.4 [R2+0x2eb00], R80 ;  /* 0x02eb005002007844 */ /* 0x000fe20000000200 */
[-C--:B------:R-:W-:Y:S01]  /*7f80*/  FMUL.FTZ R42, R42, R125.reuse ;  /* 0x0000007d2a2a7220 */ /* 0x080fe20000410000 */
[----:B------:R-:W-:Y:S01]  /*7f90*/  FADD.FTZ R76, R76, R7 ;  /* 0x000000074c4c7221 */ /* 0x000fe20000010000 */
[----:B------:R-:W-:Y:S01]  /*7fa0*/  FADD.FTZ R6, R13, R6 ;  /* 0x000000060d067221 */ /* 0x000fe20000010000 */
[----:B------:R0:W-:Y:S01]  /*7fb0*/  STSM.16.M88.4 [R2+0x30300], R8 ;  /* 0x0303000802007844 */ /* 0x0001e20000000200 */
[-C--:B------:R-:W-:Y:S01]  /*7fc0*/  FMUL.FTZ R43, R43, R125.reuse ;  /* 0x0000007d2b2b7220 */ /* 0x080fe20000410000 */
[----:B------:R-:W-:Y:S01]  /*7fd0*/  FADD.FTZ R7, R77, R76 ;  /* 0x0000004c4d077221 */ /* 0x000fe20000010000 */
[----:B------:R-:W-:Y:S01]  /*7fe0*/  FADD.FTZ R6, R79, R6 ;  /* 0x000000064f067221 */ /* 0x000fe20000010000 */
[----:B------:R-:W-:Y:S01]  /*7ff0*/  @!PT LDS RZ, [RZ] ;  /* 0x00000000fffff984 */ /* 0x000fe20000000800 */
[----:B------:R-:W-:Y:S01]  /*8000*/  @!PT LDS RZ, [RZ] ;  /* 0x00000000fffff984 */ /* 0x000fe20000000800 */
[----:B------:R-:W-:Y:S01]  /*8010*/  @!PT LDS RZ, [RZ] ;  /* 0x00000000fffff984 */ /* 0x000fe20000000800 */
[----:B------:R-:W-:Y:S01]  /*8020*/  @!PT LDS RZ, [RZ] ;  /* 0x00000000fffff984 */ /* 0x000fe20000000800 */
[----:B------:R1:W-:Y:S06]  /*8030*/  MEMBAR.ALL.CTA ;  /* 0x0000000000007992 */ /* 0x0003ec0000008000 */
[----:B-1----:R-:W1:Y:S01]  /*8040*/  FENCE.VIEW.ASYNC.S ;  /* 0x00000000000073c6 */ /* 0x002e620000000000 */
[-C--:B------:R-:W-:Y:S01]  /*8050*/  FMUL.FTZ R46, R46, R125.reuse ;  /* 0x0000007d2e2e7220 */ /* 0x080fe20000410000 */
        /* <DEDUP_REMOVED lines=12> */
[----:B------:R-:W-:Y:S01]  /*8120*/  FMUL.FTZ R71, R71, R125 ;  /* 0x0000007d47477220 */ /* 0x000fe20000410000 */
[----:B0-----:R-:W-:-:S02]  /*8130*/  IMAD.MOV.U32 R9, RZ, RZ, R16 ;  /* 0x000000ffff097224 */ /* 0x001fc400078e0010 */
[----:B------:R-:W-:Y:S02]  /*8140*/  IMAD.MOV.U32 R8, RZ, RZ, R73 ;  /* 0x000000ffff087224 */ /* 0x000fe400078e0049 */
[----:B------:R-:W-:Y:S01]  /*8150*/  IMAD.MOV.U32 R5, RZ, RZ, R0 ;  /* 0x000000ffff057224 */ /* 0x000fe200078e0000 */
[----:B-1----:R-:W-:Y:S01]  /*8160*/  NOP ;  /* 0x0000000000007918 */ /* 0x002fe20000000000 */
[----:B------:R-:W-:Y:S05]  /*8170*/  @P2 BRA `(.L_x_24) ;  /* 0xffffffc800482947 */ /* 0x000fea000383ffff */
.L_x_15:
[----:B------:R-:W-:Y:S06]  /*8180*/  BAR.ARV 0x8, 0x200 ;  /* 0x0208000000007b1d */ /* 0x000fec0000002000 */
[----:B------:R-:W-:Y:S05]  /*8190*/  @!P0 BRA `(.L_x_25) ;  /* 0x0000000000048947 */ /* 0x000fea0003800000 */
[----:B------:R-:W-:Y:S01]  /*81a0*/  BPT.TRAP 0x1 ;  /* 0x000000040000795c */ /* 0x000fe20000300000 */
.L_x_25:
[----:B------:R-:W-:Y:S01]  /*81b0*/  ULEA UR12, UR36, UR37, 0x3 ;  /* 0x00000025240c7291 */ /* 0x000fe2000f8e183f */
[----:B------:R-:W-:-:S08]  /*81c0*/  SHF.L.U32 R4, R16, 0x1f, RZ ;  /* 0x0000001f10047819 */ /* 0x000fd000000006ff */
[----:B------:R1:W2:Y:S01]  /*81d0*/  SYNCS.PHASECHK.TRANS64.TRYWAIT P2, [UR12+0x31c50], R4 ;  /* 0x031c5004ff0075a7 */ /* 0x0002a2000804014c */
[----:B------:R-:W-:Y:S05]  /*81e0*/  @!P0 BRA `(.L_x_26) ;  /* 0x0000000000048947 */ /* 0x000fea0003800000 */
[----:B------:R-:W-:Y:S01]  /*81f0*/  BPT.TRAP 0x1 ;  /* 0x000000040000795c */ /* 0x000fe20000300000 */
.L_x_26:
[----:B--2---:R-:W-:Y:S05]  /*8200*/  @P2 BRA `(.L_x_27) ;  /* 0x0000000000082947 */ /* 0x004fea0003800000 */
[----:B------:R-:W2:Y:S02]  /*8210*/  SYNCS.PHASECHK.TRANS64.TRYWAIT P0, [UR12+0x31c50], R4 ;  /* 0x031c5004ff0075a7 */ /* 0x000ea4000800014c */
[----:B--2---:R-:W-:Y:S05]  /*8220*/  @!P0 BRA `(.L_x_28) ;  /* 0x0000005c00dc8947 */ /* 0x004fea0003800000 */
.L_x_27:
[----:B------:R-:W-:Y:S01]  /*8230*/  UIADD3 UR4, UR37, 0x200, URZ ;  /* 0x0000020025047890 */ /* 0x000fe2000fffe03f */
[----:B------:R-:W-:Y:S01]  /*8240*/  WARPGROUP.ARRIVE ;  /* 0x00000000000079c5 */ /* 0x000fe20000000000 */
[----:B------:R-:W-:Y:S01]  /*8250*/  ULOP3.LUT UR6, UR39, 0x10000, URZ, 0xfc, !UPT ;  /* 0x0001000027067892 */ /* 0x000fe2000f8efc3f */
[----:B-12---:R-:W1:Y:S01]  /*8260*/  SHFL.BFLY PT, R4, R7, 0x2, 0x1f ;  /* 0x0c401f0007047f89 */ /* 0x006e6200000e0000 */
[----:B------:R-:W-:-:S03]  /*8270*/  USHF.R.U32.HI UR4, URZ, 0x4, UR4 ;  /* 0x000000043f047899 */ /* 0x000fc60008011604 */
[----:B------:R-:W2:Y:S01]  /*8280*/  S2UR UR5, SR_SWINHI ;  /* 0x00000000000579c3 */ /* 0x000ea20000002f00 */
[----:B------:R-:W-:Y:S01]  /*8290*/  UMOV UR9, 0xc0000010 ;  /* 0xc000001000097882 */ /* 0x000fe20000000000 */
[----:B------:R-:W-:Y:S01]  /*82a0*/  UMOV UR11, 0x80000020 ;  /* 0x80000020000b7882 */ /* 0x000fe20000000000 */
[----:B------:R-:W-:Y:S01]  /*82b0*/  ULOP3.LUT UR4, UR4, 0x3fff, URZ, 0xc0, !UPT ;  /* 0x00003fff04047892 */ /* 0x000fe2000f8ec03f */
[----:B0-----:R-:W0:Y:S01]  /*82c0*/  SHFL.BFLY PT, R9, R6, 0x2, 0x1f ;  /* 0x0c401f0006097f89 */ /* 0x001e2200000e0000 */
[----:B------:R-:W-:Y:S01]  /*82d0*/  UMOV UR8, UR6 ;  /* 0x0000000600087c82 */ /* 0x000fe20008000000 */
[----:B------:R-:W-:Y:S01]  /*82e0*/  R2UR UR15, R151 ;  /* 0x00000000970f72ca */ /* 0x000fe200000e0000 */
[----:B------:R-:W-:Y:S01]  /*82f0*/  ULOP3.LUT UR4, UR4, 0x2400000, URZ, 0xfc, !UPT ;  /* 0x0240000004047892 */ /* 0x000fe2000f8efc3f */
[----:B------:R-:W-:Y:S01]  /*8300*/  R2UR UR17, R152 ;  /* 0x00000000981172ca */ /* 0x000fe200000e0000 */
[----:B------:R-:W-:Y:S01]  /*8310*/  UIADD3 UR7, UR6, 0xc00, URZ ;  /* 0x00000c0006077890 */ /* 0x000fe2000fffe03f */
[----:B------:R-:W-:Y:S01]  /*8320*/  IMAD.MOV.U32 R76, RZ, RZ, -0x800000 ;  /* 0xff800000ff4c7424 */ /* 0x000fe200078e00ff */
[----:B------:R-:W-:Y:S01]  /*8330*/  UIMAD UR4, UR36, 0x6c0, UR4 ;  /* 0x000006c0240478a4 */ /* 0x000fe2000f8e0204 */
[----:B------:R-:W-:Y:S01]  /*8340*/  CS2R R14, SRZ ;  /* 0x00000000000e7805 */ /* 0x000fe2000001ff00 */
[----:B------:R-:W-:Y:S01]  /*8350*/  ULDC UR13, c[0x0][0xc44] ;  /* 0x00031100000d7ab9 */ /* 0x000fe20000000800 */
[----:B------:R-:W-:Y:S01]  /*8360*/  IMAD.MOV.U32 R77, RZ, RZ, -0x800000 ;  /* 0xff800000ff4d7424 */ /* 0x000fe200078e00ff */
[----:B------:R-:W3:Y:S01]  /*8370*/  LDC R22, c[0x0][0xc38] ;  /* 0x00030e00ff167b82 */ /* 0x000ee20000000800 */
[----:B------:R-:W-:-:S02]  /*8380*/  R2UR UR16, R150 ;  /* 0x00000000961072ca */ /* 0x000fc400000e0000 */
[----:B------:R-:W-:Y:S02]  /*8390*/  UMOV UR10, UR4 ;  /* 0x00000004000a7c82 */ /* 0x000fe40008000000 */
[----:B------:R-:W-:Y:S01]  /*83a0*/  HGMMA.64x96x16.F32 R24, gdesc[UR8].tnspB, R24, gsb0 ;  /* 0x41600000081879f0 */ /* 0x000fe20008000818 */
[----:B------:R-:W-:Y:S01]  /*83b0*/  UIADD3 UR8, UR6, 0x180, URZ ;  /* 0x0000018006087890 */ /* 0x000fe2000fffe03f */
[----:B-1----:R-:W-:Y:S01]  /*83c0*/  FADD.FTZ R4, R4, R7 ;  /* 0x0000000704047221 */ /* 0x002fe20000010000 */
[----:B------:R-:W-:Y:S01]  /*83d0*/  UIADD3 UR10, UR4, 0x40, URZ ;  /* 0x00000040040a7890 */ /* 0x000fe2000fffe03f */
[----:B------:R-:W-:Y:S01]  /*83e0*/  IMAD R7, R148, 0x20, R18 ;  /* 0x0000002094077824 */ /* 0x000fe200078e0212 */
[----:B------:R-:W-:Y:S01]  /*83f0*/  UMOV UR9, 0xc0000010 ;  /* 0xc000001000097882 */ /* 0x000fe20000000000 */
[----:B------:R-:W-:Y:S01]  /*8400*/  UMOV UR11, 0x80000020 ;  /* 0x80000020000b7882 */ /* 0x000fe20000000000 */
[----:B------:R-:W1:Y:S01]  /*8410*/  SHFL.BFLY PT, R5, R4, 0x1, 0x1f ;  /* 0x0c201f0004057f89 */ /* 0x000e6200000e0000 */
[----:B0-----:R-:W-:-:S05]  /*8420*/  FADD.FTZ R9, R9, R6 ;  /* 0x0000000609097221 */ /* 0x001fca0000010000 */
[----:B------:R-:W0:Y:S01]  /*8430*/  SHFL.BFLY PT, R8, R9, 0x1, 0x1f ;  /* 0x0c201f0009087f89 */ /* 0x000e2200000e0000 */
[----:B-1----:R-:W-:-:S05]  /*8440*/  FADD.FTZ R10, R4, R5 ;  /* 0x00000005040a7221 */ /* 0x002fca0000010000 */
[----:B------:R-:W-:Y:S01]  /*8450*/  FSETP.NE.FTZ.AND P0, PT, R10, RZ, PT ;  /* 0x000000ff0a00720b */ /* 0x000fe20003f15000 */
[----:B0-----:R-:W-:-:S05]  /*8460*/  FADD.FTZ R8, R9, R8 ;  /* 0x0000000809087221 */ /* 0x001fca0000010000 */
[----:B------:R-:W-:-:S07]  /*8470*/  FSETP.NE.FTZ.AND P2, PT, R8, RZ, PT ;  /* 0x000000ff0800720b */ /* 0x000fce0003f55000 */
[----:B------:R-:W0:Y:S01]  /*8480*/  @P0 MUFU.LG2 R6, R10 ;  /* 0x0000000a00060308 */ /* 0x000e220000000c00 */
[----:B------:R-:W-:-:S05]  /*8490*/  @P0 FMUL.FTZ R5, R3, 0.69314718246459960938 ;  /* 0x3f31721803050820 */ /* 0x000fca0000410000 */
[----:B------:R-:W-:Y:S02]  /*84a0*/  @P2 FMUL.FTZ R3, R3, 0.69314718246459960938 ;  /* 0x3f31721803032820 */ /* 0x000fe40000410000 */
[----:B------:R-:W1:Y:S08]  /*84b0*/  @P2 MUFU.LG2 R4, R8 ;  /* 0x0000000800042308 */ /* 0x000e700000000c00 */
[----:B------:R4:W3:Y:S01]  /*84c0*/  @P0 MUFU.RCP R15, R10 ;  /* 0x0000000a000f0308 */ /* 0x0008e20000001000 */
[----:B0-----:R-:W-:-:S04]  /*84d0*/  @P0 FMUL.FTZ R6, R6, 0.69314718246459960938 ;  /* 0x3f31721806060820 */ /* 0x001fc80000410000 */
[----:B------:R-:W-:Y:S02]  /*84e0*/  @P0 FFMA.FTZ R76, R5, R0, R6 ;  /* 0x00000000054c0223 */ /* 0x000fe40000010006 */
[----:B------:R-:W0:Y:S01]  /*84f0*/  LDC R0, c[0x0][0xbe8] ;  /* 0x0002fa00ff007b82 */ /* 0x000e220000000800 */
[----:B------:R3:W3:Y:S01]  /*8500*/  @P2 MUFU.RCP R14, R8 ;  /* 0x00000008000e2308 */ /* 0x0006e20000001000 */
[----:B-1----:R-:W-:-:S04]  /*8510*/  @P2 FMUL.FTZ R4, R4, 0.69314718246459960938 ;  /* 0x3f31721804042820 */ /* 0x002fc80000410000 */
[----:B------:R-:W-:Y:S01]  /*8520*/  @P2 FFMA.FTZ R77, R3, R73, R4 ;  /* 0x00000049034d2223 */ /* 0x000fe20000010004 */
[----:B------:R-:W-:Y:S02]  /*8530*/  WARPGROUP.DEPBAR.LE gsb0, 0x0 ;  /* 0x00008000000079c5 */ /* 0x000fe40000010000 */
        /* <DEDUP_REMOVED lines=41> */
[----:B------:R-:W-:-:S03]  /*87d0*/  UIADD3 UR6, UR4, 0x200, URZ ;  /* 0x0000020004067890 */ /* 0x000fc6000fffe03f */
[----:B------:R-:W-:Y:S01]  /*87e0*/  UMOV UR4, UR7 ;  /* 0x0000000700047c82 */ /* 0x000fe20008000000 */
[----:B------:R-:W-:Y:S01]  /*87f0*/  UMOV UR7, 0x80000020 ;  /* 0x8000002000077882 */ /* 0x000fe20000000000 */
[----:B------:R-:W-:Y:S02]  /*8800*/  WARPGROUP.DEPBAR.LE gsb0, 0x0 ;  /* 0x00008000000079c5 */ /* 0x000fe40000010000 */
[----:B------:R-:W-:-:S06]  /*8810*/  WARPGROUP.ARRIVE ;  /* 0x00000000000079c5 */ /* 0x000fcc0000000000 */
[----:B------:R-:W-:Y:S01]  /*8820*/  HGMMA.64x96x16.F32 R24, gdesc[UR8].tnspB, R24, gsb0 ;  /* 0x41600000081879f0 */ /* 0x000fe20008000818 */
[----:B------:R-:W-:Y:S01]  /*8830*/  UMOV UR8, UR37 ;  /* 0x0000002500087c82 */ /* 0x000fe20008000000 */
[----:B--2---:R-:W-:Y:S01]  /*8840*/  UMOV UR9, UR5 ;  /* 0x0000000500097c82 */ /* 0x004fe20008000000 */
[----:B------:R-:W-:Y:S01]  /*8850*/  UIADD3 UR5, -UR15, URZ, URZ ;  /* 0x0000003f0f057290 */ /* 0x000fe2000fffe13f */
[----:B------:R-:W-:Y:S01]  /*8860*/  IMAD.U32 R74, RZ, RZ, UR8 ;  /* 0x00000008ff4a7e24 */ /* 0x000fe2000f8e00ff */
[----:B------:R-:W-:Y:S01]  /*8870*/  ULDC.64 UR10, c[0x0][0xb90] ;  /* 0x0002e400000a7ab9 */ /* 0x000fe20000000a00 */
[----:B------:R-:W-:Y:S01]  /*8880*/  IMAD.U32 R75, RZ, RZ, UR9 ;  /* 0x00000009ff4b7e24 */ /* 0x000fe2000f8e00ff */
[----:B------:R-:W-:-:S03]  /*8890*/  UIMAD UR13, UR13, UR5, UR17 ;  /* 0x000000050d0d72a4 */ /* 0x000fc6000f8e0211 */
[----:B------:R-:W-:Y:S01]  /*88a0*/  UMOV UR5, 0xc0000010 ;  /* 0xc000001000057882 */ /* 0x000fe20000000000 */
[--C-:B------:R-:W-:Y:S01]  /*88b0*/  IMAD.WIDE R20, R156, 0x2, R74.reuse ;  /* 0x000000029c147825 */ /* 0x100fe200078e024a */
[----:B------:R-:W-:Y:S02]  /*88c0*/  USHF.R.S32.HI UR14, URZ, 0x1f, UR13 ;  /* 0x0000001f3f0e7899 */ /* 0x000fe4000801140d */
[----:B------:R-:W-:Y:S01]  /*88d0*/  UIMAD.WIDE.U32 UR8, UR13, UR10, URZ ;  /* 0x0000000a0d0872a5 */ /* 0x000fe2000f8e003f */
[----:B------:R-:W-:Y:S01]  /*88e0*/  IMAD.WIDE R74, R7, 0x2, R74 ;  /* 0x00000002074a7825 */ /* 0x000fe200078e024a */
[C---:B----4-:R-:W-:Y:S01]  /*88f0*/  IADD3 R10, P2, R20.reuse, 0x6000, RZ ;  /* 0x00006000140a7810 */ /* 0x050fe20007f5e0ff */
[----:B------:R-:W-:Y:S01]  /*8900*/  UIMAD UR10, UR14, UR10, URZ ;  /* 0x0000000a0e0a72a4 */ /* 0x000fe2000f8e023f */
[----:B------:R-:W-:Y:S02]  /*8910*/  LOP3.LUT R3, R20, 0x180, RZ, 0xc0, !PT ;  /* 0x0000018014037812 */ /* 0x000fe400078ec0ff */
[----:B------:R-:W-:Y:S01]  /*8920*/  LOP3.LUT R5, R10, 0x180, RZ, 0xc0, !PT ;  /* 0x000001800a057812 */ /* 0x000fe200078ec0ff */
[----:B------:R-:W-:Y:S01]  /*8930*/  IMAD.X R79, RZ, RZ, R21, P2 ;  /* 0x000000ffff4f7224 */ /* 0x000fe200010e0615 */
[----:B0-----:R-:W-:Y:S01]  /*8940*/  ISETP.NE.AND P2, PT, R0, 0x1, PT ;  /* 0x000000010000780c */ /* 0x001fe20003f45270 */
[----:B------:R-:W-:Y:S01]  /*8950*/  UIMAD UR10, UR13, UR11, UR10 ;  /* 0x0000000b0d0a72a4 */ /* 0x000fe2000f8e020a */
[----:B------:R-:W-:Y:S01]  /*8960*/  SHF.R.U64 R3, R3, 0x3, RZ ;  /* 0x0000000303037819 */ /* 0x000fe200000012ff */
[----:B------:R-:W-:Y:S01]  /*8970*/  IMAD.U32 R12, RZ, RZ, UR8 ;  /* 0x00000008ff0c7e24 */ /* 0x000fe2000f8e00ff */
[C---:B------:R-:W-:Y:S01]  /*8980*/  IADD3 R87, P0, R20.reuse, 0x6020, RZ ;  /* 0x0000602014577810 */ /* 0x040fe20007f1e0ff */
[----:B------:R-:W-:Y:S01]  /*8990*/  UIADD3 UR8, UR9, UR10, URZ ;  /* 0x0000000a09087290 */ /* 0x000fe2000fffe03f */
[C---:B---3--:R-:W-:Y:S01]  /*89a0*/  IADD3 R8, P3, R20.reuse, 0x3020, RZ ;  /* 0x0000302014087810 */ /* 0x048fe20007f7e0ff */
[----:B------:R-:W-:Y:S01]  /*89b0*/  IMAD.U32 R13, RZ, RZ, UR9 ;  /* 0x00000009ff0d7e24 */ /* 0x000fe2000f8e00ff */
[----:B------:R-:W-:-:S02]  /*89c0*/  IADD3 R6, P4, R20, 0x3000, RZ ;  /* 0x0000300014067810 */ /* 0x000fc40007f9e0ff */
[----:B------:R-:W-:Y:S01]  /*89d0*/  IADD3 R4, P5, R20, 0x20, RZ ;  /* 0x0000002014047810 */ /* 0x000fe20007fbe0ff */
[--C-:B------:R-:W-:Y:S01]  /*89e0*/  IMAD.X R85, RZ, RZ, R21.reuse, P3 ;  /* 0x000000ffff557224 */ /* 0x100fe200018e0615 */
[----:B------:R-:W-:Y:S01]  /*89f0*/  LOP3.LUT R20, R3, R20, RZ, 0x3c, !PT ;  /* 0x0000001403147212 */ /* 0x000fe200078e3cff */
[----:B------:R-:W0:Y:S01]  /*8a00*/  @P2 LDC R88, c[0x0][0xbec] ;  /* 0x0002fb00ff582b82 */ /* 0x000e220000000800 */
[----:B------:R-:W-:Y:S01]  /*8a10*/  SHF.R.U64 R3, R5, 0x3, RZ ;  /* 0x0000000305037819 */ /* 0x000fe200000012ff */
[--C-:B------:R-:W-:Y:S01]  /*8a20*/  IMAD.X R81, RZ, RZ, R21.reuse, P4 ;  /* 0x000000ffff517224 */ /* 0x100fe200020e0615 */
[----:B------:R-:W-:Y:S01]  /*8a30*/  LOP3.LUT R5, R6, 0x180, RZ, 0xc0, !PT ;  /* 0x0000018006057812 */ /* 0x000fe200078ec0ff */
[----:B------:R-:W-:Y:S01]  /*8a40*/  IMAD.X R83, RZ, RZ, R21, P5 ;  /* 0x000000ffff537224 */ /* 0x000fe200028e0615 */
[----:B------:R-:W-:Y:S01]  /*8a50*/  LOP3.LUT R78, R3, R10, RZ, 0x3c, !PT ;  /* 0x0000000a034e7212 */ /* 0x000fe200078e3cff */
[----:B------:R-:W-:Y:S01]  /*8a60*/  IMAD.U32 R13, RZ, RZ, UR8 ;  /* 0x00000008ff0d7e24 */ /* 0x000fe2000f8e00ff */
[----:B------:R-:W-:Y:S01]  /*8a70*/  LOP3.LUT R3, R4, 0x180, RZ, 0xc0, !PT ;  /* 0x0000018004037812 */ /* 0x000fe200078ec0ff */
[----:B------:R-:W1:Y:S01]  /*8a80*/  @P2 LDC R89, c[0x0][0xbf0] ;  /* 0x0002fc00ff592b82 */ /* 0x000e620000000800 */
[----:B------:R-:W-:Y:S01]  /*8a90*/  LOP3.LUT R86, R87, 0x180, RZ, 0xc0, !PT ;  /* 0x0000018057567812 */ /* 0x000fe200078ec0ff */
[----:B------:R-:W-:Y:S01]  /*8aa0*/  ULDC.64 UR8, c[0x0][0xae8] ;  /* 0x0002ba0000087ab9 */ /* 0x000fe20000000a00 */
[----:B------:R-:W-:-:S02]  /*8ab0*/  SHF.R.U64 R3, R3, 0x3, RZ ;  /* 0x0000000303037819 */ /* 0x000fc400000012ff */
[----:B------:R-:W-:Y:S02]  /*8ac0*/  SHF.R.U64 R5, R5, 0x3, RZ ;  /* 0x0000000305057819 */ /* 0x000fe400000012ff */
[----:B------:R-:W-:Y:S01]  /*8ad0*/  LOP3.LUT R82, R3, R4, RZ, 0x3c, !PT ;  /* 0x0000000403527212 */ /* 0x000fe200078e3cff */
[----:B------:R-:W-:Y:S01]  /*8ae0*/  IMAD R3, RZ, RZ, -UR17 ;  /* 0x80000011ff037e24 */ /* 0x000fe2000f8e02ff */
[----:B------:R-:W-:Y:S02]  /*8af0*/  R2UR UR10, R19 ;  /* 0x00000000130a72ca */ /* 0x000fe400000e0000 */
[----:B------:R-:W-:Y:S01]  /*8b00*/  IADD3 R19, P6, R74, 0x7800, RZ ;  /* 0x000078004a137810 */ /* 0x000fe20007fde0ff */
[----:B------:R-:W-:Y:S01]  /*8b10*/  IMAD R3, R22, R3, UR16 ;  /* 0x0000001016037e24 */ /* 0x000fe2000f8e0203 */
[----:B------:R-:W-:Y:S01]  /*8b20*/  SHF.R.U64 R86, R86, 0x3, RZ ;  /* 0x0000000356567819 */ /* 0x000fe200000012ff */
[----:B------:R-:W2:Y:S01]  /*8b30*/  LDC.64 R22, c[0x0][0xb98] ;  /* 0x0002e600ff167b82 */ /* 0x000ea20000000a00 */
[----:B------:R-:W-:Y:S01]  /*8b40*/  LOP3.LUT R80, R5, R6, RZ, 0x3c, !PT ;  /* 0x0000000605507212 */ /* 0x000fe200078e3cff */
[----:B------:R-:W-:Y:S01]  /*8b50*/  IMAD R93, R3, 0xc0, R155 ;  /* 0x000000c0035d7824 */ /* 0x000fe200078e029b */
[----:B------:R-:W-:-:S02]  /*8b60*/  LOP3.LUT R6, R19, 0x180, RZ, 0xc0, !PT ;  /* 0x0000018013067812 */ /* 0x000fc400078ec0ff */
[----:B------:R-:W-:Y:S01]  /*8b70*/  LOP3.LUT R86, R86, R87, RZ, 0x3c, !PT ;  /* 0x0000005756567212 */ /* 0x000fe200078e3cff */
[----:B------:R-:W-:Y:S01]  /*8b80*/  IMAD.X R87, RZ, RZ, R21, P0 ;  /* 0x000000ffff577224 */ /* 0x000fe200000e0615 */
[----:B------:R-:W-:Y:S02]  /*8b90*/  SHF.R.U64 R6, R6, 0x3, RZ ;  /* 0x0000000306067819 */ /* 0x000fe400000012ff */
[----:B------:R-:W-:Y:S01]  /*8ba0*/  MOV R21, R20 ;  /* 0x0000001400157202 */ /* 0x000fe20000000f00 */
[----:B0-----:R-:W-:Y:S01]  /*8bb0*/  @P2 IMAD.HI.U32 R20, R93, R88, RZ ;  /* 0x000000585d142227 */ /* 0x001fe200078e00ff */
[----:B------:R-:W-:Y:S02]  /*8bc0*/  LOP3.LUT R6, R6, R19, RZ, 0x3c, !PT ;  /* 0x0000001306067212 */ /* 0x000fe400078e3cff */
[----:B------:R-:W-:Y:S01]  /*8bd0*/  MOV R19, R86 ;  /* 0x0000005600137202 */ /* 0x000fe20000000f00 */
[----:B------:R-:W-:Y:S01]  /*8be0*/  IMAD.MOV.U32 R87, RZ, RZ, R93 ;  /* 0x000000ffff577224 */ /* 0x000fe200078e005d */
[----:B-1----:R-:W-:Y:S01]  /*8bf0*/  @P2 SHF.R.U32.HI R87, RZ, R89, R20 ;  /* 0x00000059ff572219 */ /* 0x002fe20000011614 */
[----:B------:R-:W-:Y:S01]  /*8c00*/  IMAD.U32 R20, RZ, RZ, UR12 ;  /* 0x0000000cff147e24 */ /* 0x000fe2000f8e00ff */
[----:B------:R-:W-:-:S02]  /*8c10*/  IADD3 R73, P0, R74, 0x1800, RZ ;  /* 0x000018004a497810 */ /* 0x000fc40007f1e0ff */
[----:B------:R-:W-:Y:S01]  /*8c20*/  LOP3.LUT R7, R8, 0x180, RZ, 0xc0, !PT ;  /* 0x0000018008077812 */ /* 0x000fe200078ec0ff */
[----:B------:R-:W-:Y:S01]  /*8c30*/  @!P1 VIADD R20, R20, 0x31c60 ;  /* 0x00031c6014149836 */ /* 0x000fe20000000000 */
[----:B------:R-:W-:Y:S01]  /*8c40*/  LOP3.LUT R72, R73, 0x180, RZ, 0xc0, !PT ;  /* 0x0000018049487812 */ /* 0x000fe200078ec0ff */
[----:B------:R-:W-:Y:S01]  /*8c50*/  IMAD.MOV R91, RZ, RZ, -R87 ;  /* 0x000000ffff5b7224 */ /* 0x000fe200078e0a57 */
[----:B------:R-:W-:Y:S01]  /*8c60*/  MOV R80, R80 ;  /* 0x0000005000507202 */ /* 0x000fe20000000f00 */
[----:B--2---:R-:W-:Y:S01]  /*8c70*/  IMAD.WIDE.U32 R12, R22, UR15, R12 ;  /* 0x0000000f160c7c25 */ /* 0x004fe2000f8e000c */
[----:B------:R-:W-:Y:S02]  /*8c80*/  @!P1 PRMT R20, RZ, 0x654, R20 ;  /* 0x00000654ff149816 */ /* 0x000fe40000000014 */
[----:B------:R-:W-:Y:S01]  /*8c90*/  SHF.R.U64 R72, R72, 0x3, RZ ;  /* 0x0000000348487819 */ /* 0x000fe200000012ff */
[----:B------:R-:W-:Y:S01]  /*8ca0*/  IMAD R91, R0, R91, R93 ;  /* 0x0000005b005b7224 */ /* 0x000fe200078e025d */
[----:B------:R-:W-:-:S02]  /*8cb0*/  MOV R81, R82 ;  /* 0x0000005200517202 */ /* 0x000fc40000000f00 */
[----:B------:R-:W-:Y:S02]  /*8cc0*/  SHF.R.U64 R7, R7, 0x3, RZ ;  /* 0x0000000307077819 */ /* 0x000fe400000012ff */
[----:B------:R-:W-:Y:S01]  /*8cd0*/  LOP3.LUT R72, R72, R73, RZ, 0x3c, !PT ;  /* 0x0000004948487212 */ /* 0x000fe200078e3cff */
[--C-:B------:R-:W-:Y:S01]  /*8ce0*/  IMAD.X R73, RZ, RZ, R75.reuse, P0 ;  /* 0x000000ffff497224 */ /* 0x100fe200000e064b */
[----:B------:R-:W-:Y:S01]  /*8cf0*/  LOP3.LUT R84, R7, R8, RZ, 0x3c, !PT ;  /* 0x0000000807547212 */ /* 0x000fe200078e3cff */
[----:B------:R-:W-:Y:S01]  /*8d00*/  IMAD.X R7, RZ, RZ, R75, P6 ;  /* 0x000000ffff077224 */ /* 0x000fe200030e064b */
[----:B------:R-:W-:Y:S02]  /*8d10*/  IADD3 R11, P3, R74, 0x3000, RZ ;  /* 0x000030004a0b7810 */ /* 0x000fe40007f7e0ff */
[----:B------:R-:W-:Y:S02]  /*8d20*/  SHF.R.S32.HI R93, RZ, 0x1f, R87 ;  /* 0x0000001fff5d7819 */ /* 0x000fe40000011457 */
[----:B------:R-:W-:-:S02]  /*8d30*/  SHF.R.S32.HI R90, RZ, 0x1f, R91 ;  /* 0x0000001fff5a7819 */ /* 0x000fc4000001145b */
[----:B------:R-:W-:Y:S02]  /*8d40*/  IADD3 R12, P0, R87, R12, RZ ;  /* 0x0000000c570c7210 */ /* 0x000fe40007f1e0ff */
[----:B------:R-:W-:Y:S01]  /*8d50*/  MOV R78, R78 ;  /* 0x0000004e004e7202 */ /* 0x000fe20000000f00 */
[----:B------:R-:W-:Y:S02]  /*8d60*/  WARPGROUP.DEPBAR.LE gsb0, 0x0 ;  /* 0x00008000000079c5 */ /* 0x000fe40000010000 */
[----:B------:R-:W-:Y:S01]  /*8d70*/  WARPGROUP.ARRIVE ;  /* 0x00000000000079c5 */ /* 0x000fe20000000000 */
[----:B------:R-:W-:Y:S02]  /*8d80*/  MOV R79, R84 ;  /* 0x00000054004f7202 */ /* 0x000fe40000000f00 */
[----:B------:R-:W-:Y:S02]  /*8d90*/  LOP3.LUT R10, R11, 0x180, RZ, 0xc0, !PT ;  /* 0x000001800b0a7812 */ /* 0x000fe400078ec0ff */
[----:B------:R-:W-:Y:S01]  /*8da0*/  IADD3 R5, P5, R74, 0x6000, RZ ;  /* 0x000060004a057810 */ /* 0x000fe20007fbe0ff */
[----:B------:R-:W-:Y:S01]  /*8db0*/  HGMMA.64x96x16.F32 R24, gdesc[UR4].tnspB, R24, gsb0 ;  /* 0x41600000041879f0 */ /* 0x000fe20008000818 */
[----:B------:R-:W-:Y:S01]  /*8dc0*/  USHF.R.S32.HI UR7, URZ, 0x1f, UR15 ;  /* 0x0000001f3f077899 */ /* 0x000fe2000801140f */
[----:B------:R-:W-:Y:S01]  /*8dd0*/  SHF.R.U64 R10, R10, 0x3, RZ ;  /* 0x000000030a0a7819 */ /* 0x000fe200000012ff */
[----:B------:R-:W-:Y:S01]  /*8de0*/  ULDC.64 UR4, c[0x0][0xb88] ;  /* 0x0002e20000047ab9 */ /* 0x000fe20000000a00 */
[----:B------:R-:W-:Y:S01]  /*8df0*/  ULDC UR6, c[0x0][0xa88] ;  /* 0x0002a20000067ab9 */ /* 0x000fe20000000800 */
[----:B------:R-:W-:Y:S01]  /*8e00*/  IMAD R90, R90, UR4, RZ ;  /* 0x000000045a5a7c24 */ /* 0x000fe2000f8e02ff */
[----:B------:R-:W-:Y:S01]  /*8e10*/  LOP3.LUT R10, R10, R11, RZ, 0x3c, !PT ;  /* 0x0000000b0a0a7212 */ /* 0x000fe200078e3cff */
[----:B------:R-:W-:Y:S01]  /*8e20*/  IMAD R82, R22, UR7, RZ ;  /* 0x0000000716527c24 */ /* 0x000fe2000f8e02ff */
[----:B------:R-:W-:Y:S01]  /*8e30*/  LOP3.LUT R4, R5, 0x180, RZ, 0xc0, !PT ;  /* 0x0000018005047812 */ /* 0x000fe200078ec0ff */
[----:B------:R-:W-:Y:S01]  /*8e40*/  IMAD.X R11, RZ, RZ, R75, P3 ;  /* 0x000000ffff0b7224 */ /* 0x000fe200018e064b */
[----:B------:R-:W-:Y:S01]  /*8e50*/  IADD3 R9, P4, R74, 0x4800, RZ ;  /* 0x000048004a097810 */ /* 0x000fe20007f9e0ff */
[----:B------:R-:W-:Y:S01]  /*8e60*/  IMAD R92, R23, UR15, R82 ;  /* 0x0000000f175c7c24 */ /* 0x000fe2000f8e0252 */
[----:B------:R-:W-:-:S02]  /*8e70*/  SHF.R.U64 R4, R4, 0x3, RZ ;  /* 0x0000000304047819 */ /* 0x000fc400000012ff */
[----:B------:R-:W-:Y:S02]  /*8e80*/  LOP3.LUT R8, R9, 0x180, RZ, 0xc0, !PT ;  /* 0x0000018009087812 */ /* 0x000fe400078ec0ff */
[----:B------:R-:W-:Y:S02]  /*8e90*/  IADD3.X R13, R93, R13, R92, P0, !PT ;  /* 0x0000000d5d0d7210 */ /* 0x000fe400007fe45c */
[----:B------:R-:W-:Y:S02]  /*8ea0*/  LOP3.LUT P0, RZ, R149, 0x3, RZ, 0xc0, !PT ;  /* 0x0000000395ff7812 */ /* 0x000fe4000780c0ff */
[----:B------:R-:W-:Y:S01]  /*8eb0*/  LOP3.LUT R4, R4, R5, RZ, 0x3c, !PT ;  /* 0x0000000504047212 */ /* 0x000fe200078e3cff */
[----:B------:R-:W-:Y:S01]  /*8ec0*/  IMAD.WIDE.U32 R12, R91, UR4, R12 ;  /* 0x000000045b0c7c25 */ /* 0x000fe2000f8e000c */
[----:B------:R-:W-:Y:S02]  /*8ed0*/  LOP3.LUT R5, R74, 0x180, RZ, 0xc0, !PT ;  /* 0x000001804a057812 */ /* 0x000fe400078ec0ff */
[----:B------:R-:W-:-:S02]  /*8ee0*/  SHF.R.U64 R8, R8, 0x3, RZ ;  /* 0x0000000308087819 */ /* 0x000fc400000012ff */
[----:B------:R-:W-:Y:S02]  /*8ef0*/  SHF.R.U64 R5, R5, 0x3, RZ ;  /* 0x0000000305057819 */ /* 0x000fe400000012ff */
[----:B------:R-:W-:Y:S01]  /*8f00*/  LOP3.LUT R8, R8, R9, RZ, 0x3c, !PT ;  /* 0x0000000908087212 */ /* 0x000fe200078e3cff */
[--C-:B------:R-:W-:Y:S01]  /*8f10*/  IMAD.X R9, RZ, RZ, R75.reuse, P4 ;  /* 0x000000ffff097224 */ /* 0x100fe200020e064b */
[----:B------:R-:W-:Y:S01]  /*8f20*/  LOP3.LUT R74, R5, R74, RZ, 0x3c, !PT ;  /* 0x0000004a054a7212 */ /* 0x000fe200078e3cff */
[----:B------:R-:W-:Y:S01]  /*8f30*/  IMAD.X R5, RZ, RZ, R75, P5 ;  /* 0x000000ffff057224 */ /* 0x000fe200028e064b */
[----:B------:R-:W-:Y:S02]  /*8f40*/  WARPGROUP.DEPBAR.LE gsb0, 0x0 ;  /* 0x00008000000079c5 */ /* 0x000fe40000010000 */
[----:B------:R0:W-:Y:S01]  /*8f50*/  @!P1 SYNCS.ARRIVE.TRANS64.RED.A1T0 RZ, [R20+URZ], RZ ;  /* 0x000000ff14ff99a7 */ /* 0x0001e2000810043f */
[-C--:B------:R-:W-:Y:S01]  /*8f60*/  FMUL.FTZ R84, R28, R15.reuse ;  /* 0x0000000f1c547220 */ /* 0x080fe20000410000 */
[-C--:B------:R-:W-:Y:S01]  /*8f70*/  FMUL.FTZ R83, R29, R15.reuse ;  /* 0x0000000f1d537220 */ /* 0x080fe20000410000 */
[-C--:B------:R-:W-:Y:S01]  /*8f80*/  FMUL.FTZ R85, R33, R15.reuse ;  /* 0x0000000f21557220 */ /* 0x080fe20000410000 */
[-C--:B------:R-:W-:Y:S01]  /*8f90*/  FMUL.FTZ R86, R32, R15.reuse ;  /* 0x0000000f20567220 */ /* 0x080fe20000410000 */
[-C--:B------:R-:W-:Y:S01]  /*8fa0*/  FMUL.FTZ R87, R37, R15.reuse ;  /* 0x0000000f25577220 */ /* 0x080fe20000410000 */
[-C--:B------:R-:W-:Y:S01]  /*8fb0*/  FMUL.FTZ R88, R36, R15.reuse ;  /* 0x0000000f24587220 */ /* 0x080fe20000410000 */
[-C--:B------:R-:W-:Y:S01]  /*8fc0*/  FMUL.FTZ R89, R40, R15.reuse ;  /* 0x0000000f28597220 */ /* 0x080fe20000410000 */
[-C--:B0-----:R-:W-:Y:S01]  /*8fd0*/  FMUL.FTZ R20, R41, R15.reuse ;  /* 0x0000000f29147220 */ /* 0x081fe20000410000 */
        /* <DEDUP_REMOVED lines=16> */
[-C--:B------:R-:W-:Y:S01]  /*90e0*/  FMUL.FTZ R15, R27, R14.reuse ;  /* 0x0000000e1b0f7220 */ /* 0x080fe20000410000 */
[-C--:B------:R-:W-:Y:S01]  /*90f0*/  FMUL.FTZ R26, R26, R14.reuse ;  /* 0x0000000e1a1a7220 */ /* 0x080fe20000410000 */
[-C--:B------:R-:W-:Y:S01]  /*9100*/  FMUL.FTZ R27, R31, R14.reuse ;  /* 0x0000000e1f1b7220 */ /* 0x080fe20000410000 */
[----:B------:R-:W-:Y:S01]  /*9110*/  FMUL.FTZ R30, R30, R14 ;  /* 0x0000000e1e1e7220 */ /* 0x000fe20000410000 */
[----:B------:R-:W-:-:S02]  /*9120*/  IMAD R49, R91, UR5, R90 ;  /* 0x000000055b317c24 */ /* 0x000fc4000f8e025a */
[-C--:B------:R-:W-:Y:S01]  /*9130*/  FMUL.FTZ R31, R35, R14.reuse ;  /* 0x0000000e231f7220 */ /* 0x080fe20000410000 */
[----:B------:R-:W-:Y:S02]  /*9140*/  IMAD R57, R3, 0xc0, R154 ;  /* 0x000000c003397824 */ /* 0x000fe400078e029a */
[-C--:B------:R-:W-:Y:S01]  /*9150*/  FMUL.FTZ R35, R39, R14.reuse ;  /* 0x0000000e27237220 */ /* 0x080fe20000410000 */
[----:B------:R-:W-:Y:S01]  /*9160*/  FMUL.FTZ R52, R50, R14 ;  /* 0x0000000e32347220 */ /* 0x000fe20000410000 */
[----:B------:R-:W-:Y:S01]  /*9170*/  F2FP.F16.F32.PACK_AB R24, R25, R24 ;  /* 0x000000181918723e */ /* 0x000fe200000000ff */
[----:B------:R-:W-:Y:S01]  /*9180*/  FMUL.FTZ R39, R43, R14 ;  /* 0x0000000e2b277220 */ /* 0x000fe20000410000 */
[----:B------:R-:W-:Y:S01]  /*9190*/  F2FP.F16.F32.PACK_AB R25, R15, R26 ;  /* 0x0000001a0f19723e */ /* 0x000fe200000000ff */
[----:B------:R-:W-:Y:S01]  /*91a0*/  ULDC.64 UR4, c[0x0][0xb50] ;  /* 0x0002d40000047ab9 */ /* 0x000fe20000000a00 */
[----:B------:R-:W-:Y:S02]  /*91b0*/  IMAD R50, R0, UR6, RZ ;  /* 0x0000000600327c24 */ /* 0x000fe4000f8e02ff */
[----:B------:R-:W-:Y:S01]  /*91c0*/  FMUL.FTZ R43, R47, R14 ;  /* 0x0000000e2f2b7220 */ /* 0x000fe20000410000 */
[----:B------:R-:W-:Y:S01]  /*91d0*/  F2FP.F16.F32.PACK_AB R27, R27, R30 ;  /* 0x0000001e1b1b723e */ /* 0x000fe200000000ff */
[----:B------:R-:W-:-:S02]  /*91e0*/  VIADD R15, R57, 0x8 ;  /* 0x00000008390f7836 */ /* 0x000fc40000000000 */
[-C--:B------:R-:W-:Y:S01]  /*91f0*/  FMUL.FTZ R34, R34, R14.reuse ;  /* 0x0000000e22227220 */ /* 0x080fe20000410000 */
[----:B------:R-:W-:Y:S02]  /*9200*/  IMAD.IADD R13, R13, 0x1, R49 ;  /* 0x000000010d0d7824 */ /* 0x000fe400078e0231 */
[-C--:B------:R-:W-:Y:S01]  /*9210*/  FMUL.FTZ R38, R38, R14.reuse ;  /* 0x0000000e26267220 */ /* 0x080fe20000410000 */
[----:B------:R-:W-:Y:S01]  /*9220*/  FMUL.FTZ R47, R51, R14 ;  /* 0x0000000e332f7220 */ /* 0x000fe20000410000 */
[----:B------:R-:W-:Y:S01]  /*9230*/  F2FP.F16.F32.PACK_AB R26, R83, R84 ;  /* 0x00000054531a723e */ /* 0x000fe200000000ff */
[----:B------:R-:W-:Y:S01]  /*9240*/  BAR.SYNC.DEFER_BLOCKING 0x1, 0x180 ;  /* 0x0046000000007b1d */ /* 0x000fe20000010000 */
[----:B------:R-:W-:Y:S01]  /*9250*/  LEA R30, P3, R12, UR4, 0x2 ;  /* 0x000000040c1e7c11 */ /* 0x000fe2000f8610ff */
        /* <DEDUP_REMOVED lines=8> */
[----:B------:R-:W-:Y:S01]  /*92e0*/  ISETP.GE.OR P1, PT, R57, R50, P0 ;  /* 0x000000323900720c */ /* 0x000fe20000726670 */
[-C--:B------:R-:W-:Y:S01]  /*92f0*/  FMUL.FTZ R61, R67, R14.reuse ;  /* 0x0000000e433d7220 */ /* 0x080fe20000410000 */
[-C--:B------:R-:W-:Y:S01]  /*9300*/  FMUL.FTZ R62, R66, R14.reuse ;  /* 0x0000000e423e7220 */ /* 0x080fe20000410000 */
[-C--:B------:R-:W-:Y:S01]  /*9310*/  FMUL.FTZ R63, R71, R14.reuse ;  /* 0x0000000e473f7220 */ /* 0x080fe20000410000 */
[----:B------:R-:W-:Y:S01]  /*9320*/  FMUL.FTZ R70, R70, R14 ;  /* 0x0000000e46467220 */ /* 0x000fe20000410000 */
[----:B------:R-:W-:Y:S01]  /*9330*/  ISETP.GE.OR P0, PT, R15, R50, P0 ;  /* 0x000000320f00720c */ /* 0x000fe20000706670 */
[----:B------:R-:W-:Y:S01]  /*9340*/  SHFL.IDX PT, R48, R30, RZ, 0x1c1f ;  /* 0x001c1fff1e307589 */ /* 0x000fe200000e0000 */
[----:B------:R-:W-:-:S02]  /*9350*/  LEA.HI.X R64, R12, UR5, R13, 0x2, P3 ;  /* 0x000000050c407c11 */ /* 0x000fc400098f140d */
[----:B------:R-:W-:Y:S01]  /*9360*/  F2FP.F16.F32.PACK_AB R12, R85, R86 ;  /* 0x00000056550c723e */ /* 0x000fe200000000ff */
[----:B------:R0:W-:Y:S01]  /*9370*/  SHFL.IDX PT, R56, R30, 0x1, 0x1c1f ;  /* 0x003c1f001e387f89 */ /* 0x0001e200000e0000 */
[----:B------:R-:W-:Y:S02]  /*9380*/  F2FP.F16.F32.PACK_AB R13, R31, R34 ;  /* 0x000000221f0d723e */ /* 0x000fe400000000ff */
[----:B------:R-:W-:Y:S01]  /*9390*/  F2FP.F16.F32.PACK_AB R14, R87, R88 ;  /* 0x00000058570e723e */ /* 0x000fe200000000ff */
[----:B------:R1:W-:Y:S01]  /*93a0*/  STSM.16.M88.4 [R21], R24 ;  /* 0x0000001815007844 */ /* 0x0003e20000000200 */
[----:B------:R-:W-:Y:S02]  /*93b0*/  F2FP.F16.F32.PACK_AB R15, R35, R38 ;  /* 0x00000026230f723e */ /* 0x000fe400000000ff */
[----:B------:R-:W-:Y:S01]  /*93c0*/  F2FP.F16.F32.PACK_AB R22, R22, R23 ;  /* 0x000000171616723e */ /* 0x000fe200000000ff */
[----:B------:R-:W2:Y:S01]  /*93d0*/  SHFL.IDX PT, R49, R64, RZ, 0x1c1f ;  /* 0x001c1fff40317589 */ /* 0x000ea200000e0000 */
[----:B------:R-:W-:-:S02]  /*93e0*/  F2FP.F16.F32.PACK_AB R20, R20, R89 ;  /* 0x000000591414723e */ /* 0x000fc400000000ff */
[----:B------:R-:W-:Y:S01]  /*93f0*/  F2FP.F16.F32.PACK_AB R23, R43, R46 ;  /* 0x0000002e2b17723e */ /* 0x000fe200000000ff */
[----:B------:R-:W-:Y:S01]  /*9400*/  STSM.16.M88.4 [R81], R12 ;  /* 0x0000000c51007844 */ /* 0x000fe20000000200 */
[----:B0-----:R-:W-:Y:S02]  /*9410*/  F2FP.F16.F32.PACK_AB R30, R32, R41 ;  /* 0x00000029201e723e */ /* 0x001fe400000000ff */
[----:B------:R-:W-:Y:S01]  /*9420*/  F2FP.F16.F32.PACK_AB R31, R59, R60 ;  /* 0x0000003c3b1f723e */ /* 0x000fe200000000ff */
[----:B------:R-:W0:Y:S01]  /*9430*/  SHFL.IDX PT, R57, R64, 0x1, 0x1c1f ;  /* 0x003c1f0040397f89 */ /* 0x000e2200000e0000 */
[----:B------:R-:W-:Y:S02]  /*9440*/  F2FP.F16.F32.PACK_AB R32, R33, R40 ;  /* 0x000000282120723e */ /* 0x000fe400000000ff */
[----:B------:R-:W-:Y:S02]  /*9450*/  F2FP.F16.F32.PACK_AB R33, R61, R62 ;  /* 0x0000003e3d21723e */ /* 0x000fe400000000ff */
[----:B-1----:R-:W-:-:S02]  /*9460*/  F2FP.F16.F32.PACK_AB R21, R39, R42 ;  /* 0x0000002a2715723e */ /* 0x002fc400000000ff */
[----:B------:R-:W-:Y:S02]  /*9470*/  F2FP.F16.F32.PACK_AB R26, R28, R45 ;  /* 0x0000002d1c1a723e */ /* 0x000fe400000000ff */
[----:B------:R-:W-:Y:S01]  /*9480*/  F2FP.F16.F32.PACK_AB R24, R37, R82 ;  /* 0x000000522518723e */ /* 0x000fe200000000ff */
[----:B------:R-:W-:Y:S01]  /*9490*/  STSM.16.M88.4 [R80], R20 ;  /* 0x0000001450007844 */ /* 0x000fe20000000200 */
[----:B------:R-:W-:Y:S02]  /*94a0*/  F2FP.F16.F32.PACK_AB R25, R47, R52 ;  /* 0x000000342f19723e */ /* 0x000fe400000000ff */
[----:B------:R-:W-:Y:S02]  /*94b0*/  F2FP.F16.F32.PACK_AB R27, R51, R54 ;  /* 0x00000036331b723e */ /* 0x000fe400000000ff */
[----:B------:R-:W-:Y:S02]  /*94c0*/  F2FP.F16.F32.PACK_AB R28, R29, R44 ;  /* 0x0000002c1d1c723e */ /* 0x000fe400000000ff */
[----:B------:R-:W-:Y:S01]  /*94d0*/  F2FP.F16.F32.PACK_AB R29, R55, R58 ;  /* 0x0000003a371d723e */ /* 0x000fe200000000ff */
[----:B------:R1:W-:Y:S01]  /*94e0*/  STSM.16.M88.4 [R79], R24 ;  /* 0x000000184f007844 */ /* 0x0003e20000000200 */
[----:B------:R-:W-:-:S02]  /*94f0*/  F2FP.F16.F32.PACK_AB R34, R36, R53 ;  /* 0x000000352422723e */ /* 0x000fc400000000ff */
[----:B------:R-:W-:Y:S01]  /*9500*/  F2FP.F16.F32.PACK_AB R35, R63, R70 ;  /* 0x000000463f23723e */ /* 0x000fe200000000ff */
[----:B------:R3:W-:Y:S04]  /*9510*/  STSM.16.M88.4 [R78], R28 ;  /* 0x0000001c4e007844 */ /* 0x0007e80000000200 */
[----:B------:R4:W-:Y:S01]  /*9520*/  STSM.16.M88.4 [R19], R32 ;  /* 0x0000002013007844 */ /* 0x0009e20000000200 */
[----:B------:R-:W-:Y:S08]  /*9530*/  BAR.SYNC.DEFER_BLOCKING 0x1, 0x180 ;  /* 0x0046000000007b1d */ /* 0x000ff00000010000 */
[----:B-1----:R-:W1:Y:S08]  /*9540*/  @P2 LDC R25, c[0x0][0xbec] ;  /* 0x0002fb00ff192b82 */ /* 0x002e700000000800 */
[----:B---3--:R-:W3:Y:S01]  /*9550*/  @P2 LDC R28, c[0x0][0xbf0] ;  /* 0x0002fc00ff1c2b82 */ /* 0x008ee20000000800 */
[----:B------:R-:W-:Y:S01]  /*9560*/  IMAD R24, R147, 0x60, R148 ;  /* 0x0000006093187824 */ /* 0x000fe200078e0294 */
[----:B------:R-:W-:-:S06]  /*9570*/  UIMAD UR6, UR14, UR8, URZ ;  /* 0x000000080e0672a4 */ /* 0x000fcc000f8e023f */
[----:B------:R-:W4:Y:S01]  /*9580*/  LDC.64 R26, c[0x0][0xae0] ;  /* 0x0002b800ff1a7b82 */ /* 0x000f220000000a00 */
[----:B------:R-:W-:Y:S01]  /*9590*/  IMAD R24, R3, 0xc0, R24 ;  /* 0x000000c003187824 */ /* 0x000fe200078e0218 */
[----:B--2---:R2:W-:Y:S01]  /*95a0*/  @!P1 ST.E desc[UR60][R48.64], R76 ;  /* 0x0000004c30009985 */ /* 0x0045e2000c10193c */
[----:B------:R-:W-:-:S03]  /*95b0*/  UIMAD.WIDE.U32 UR4, UR13, UR8, URZ ;  /* 0x000000080d0472a5 */ /* 0x000fc6000f8e003f */
[----:B0-----:R2:W-:Y:S01]  /*95c0*/  @!P0 ST.E desc[UR60][R56.64], R77 ;  /* 0x0000004d38008985 */ /* 0x0015e2000c10193c */
[----:B------:R-:W-:-:S03]  /*95d0*/  UIMAD UR6, UR13, UR9, UR6 ;  /* 0x000000090d0672a4 */ /* 0x000fc6000f8e0206 */
[----:B------:R1:W5:Y:S01]  /*95e0*/  LD.E.128 R52, desc[UR60][R4.64] ;  /* 0x0000003c04347980 */ /* 0x000362000c101d00 */
[----:B------:R-:W-:Y:S01]  /*95f0*/  ULDC.64 UR8, c[0x0][0xaf0] ;  /* 0x0002bc0000087ab9 */ /* 0x000fe20000000a00 */
[----:B------:R-:W-:Y:S02]  /*9600*/  UIADD3 UR5, UR5, UR6, URZ ;  /* 0x0000000605057290 */ /* 0x000fe4000fffe03f */
[----:B------:R-:W-:Y:S01]  /*9610*/  UIMAD UR6, UR7, UR8, URZ ;  /* 0x00000008070672a4 */ /* 0x000fe2000f8e023f */
[----:B------:R0:W5:Y:S04]  /*9620*/  LD.E.128 R20, desc[UR60][R6.64] ;  /* 0x0000003c06147980 */ /* 0x000168000c101d00 */
[----:B------:R-:W5:Y:S01]  /*9630*/  LD.E.128 R40, desc[UR60][R74.64] ;  /* 0x0000003c4a287980 */ /* 0x000f62000c101d00 */
[----:B-1----:R-:W-:-:S03]  /*9640*/  @P2 IMAD.HI.U32 R5, R24, R25, RZ ;  /* 0x0000001918052227 */ /* 0x002fc600078e00ff */
[----:B------:R-:W5:Y:S01]  /*9650*/  LD.E.128 R36, desc[UR60][R72.64] ;  /* 0x0000003c48247980 */ /* 0x000f62000c101d00 */
[----:B------:R-:W-:Y:S01]  /*9660*/  IMAD.MOV.U32 R4, RZ, RZ, R24 ;  /* 0x000000ffff047224 */ /* 0x000fe200078e0018 */
[----:B---3--:R-:W-:Y:S01]  /*9670*/  @P2 SHF.R.U32.HI R4, RZ, R28, R5 ;  /* 0x0000001cff042219 */ /* 0x008fe20000011605 */
[----:B------:R-:W-:Y:S01]  /*9680*/  UIMAD UR6, UR15, UR9, UR6 ;  /* 0x000000090f0672a4 */ /* 0x000fe2000f8e0206 */
[----:B------:R-:W5:Y:S01]  /*9690*/  LD.E.128 R44, desc[UR60][R10.64] ;  /* 0x0000003c0a2c7980 */ /* 0x000f62000c101d00 */
[----:B------:R-:W-:Y:S01]  /*96a0*/  UIMAD.WIDE.U32 UR4, UR15, UR8, UR4 ;  /* 0x000000080f0472a5 */ /* 0x000fe2000f8e0004 */
[--C-:B------:R-:W-:Y:S01]  /*96b0*/  SHF.R.S32.HI R5, RZ, 0x1f, R4.reuse ;  /* 0x0000001fff057819 */ /* 0x100fe20000011404 */
[----:B0-----:R-:W-:Y:S01]  /*96c0*/  IMAD.MOV R7, RZ, RZ, -R4 ;  /* 0x000000ffff077224 */ /* 0x001fe200078e0a04 */
[----:B------:R0:W5:Y:S01]  /*96d0*/  LD.E.128 R12, desc[UR60][R8.64] ;  /* 0x0000003c080c7980 */ /* 0x000162000c101d00 */
[----:B------:R-:W-:Y:S02]  /*96e0*/  UIADD3 UR5, UR5, UR6, URZ ;  /* 0x0000000605057290 */ /* 0x000fe4000fffe03f */
[----:B------:R-:W-:Y:S01]  /*96f0*/  IMAD R7, R0, R7, R24 ;  /* 0x0000000700077224 */ /* 0x000fe200078e0218 */
[----:B------:R-:W-:Y:S01]  /*9700*/  @!PT LDS RZ, [RZ] ;  /* 0x00000000fffff984 */ /* 0x000fe20000000800 */
[----:B------:R-:W-:Y:S01]  /*9710*/  @!PT LDS RZ, [RZ] ;  /* 0x00000000fffff984 */ /* 0x000fe20000000800 */
[----:B------:R-:W-:Y:S01]  /*9720*/  @!PT LDS RZ, [RZ] ;  /* 0x00000000fffff984 */ /* 0x000fe20000000800 */
[----:B------:R-:W-:Y:S01]  /*9730*/  @!PT LDS RZ, [RZ] ;  /* 0x00000000fffff984 */ /* 0x000fe20000000800 */
[----:B------:R1:W-:Y:S06]  /*9740*/  MEMBAR.ALL.CTA ;  /* 0x0000000000007992 */ /* 0x0003ec0000008000 */
[----:B-1----:R-:W1:Y:S01]  /*9750*/  FENCE.VIEW.ASYNC.S ;  /* 0x00000000000073c6 */ /* 0x002e620000000000 */
[-C--:B----4-:R-:W-:Y:S01]  /*9760*/  IMAD R5, R5, R26.reuse, RZ ;  /* 0x0000001a05057224 */ /* 0x090fe200078e02ff */
[----:B------:R-:W-:Y:S01]  /*9770*/  ULDC.64 UR6, c[0x0][0xad8] ;  /* 0x0002b60000067ab9 */ /* 0x000fe20000000a00 */
[----:B------:R-:W-:Y:S01]  /*9780*/  IMAD R25, R3, 0xc0, R148 ;  /* 0x000000c003197824 */ /* 0x000fe200078e0294 */
[----:B------:R-:W-:Y:S01]  /*9790*/  SHF.R.S32.HI R0, RZ, 0x1f, R7 ;  /* 0x0000001fff007819 */ /* 0x000fe20000011407 */
[----:B------:R-:W-:Y:S01]  /*97a0*/  UIADD3 UR36, UR36, 0x1, URZ ;  /* 0x0000000124247890 */ /* 0x000fe2000fffe03f */
[C---:B0-----:R-:W-:Y:S01]  /*97b0*/  IMAD R9, R4.reuse, R27, R5 ;  /* 0x0000001b04097224 */ /* 0x041fe200078e0205 */
[----:B------:R-:W-:Y:S01]  /*97c0*/  ULDC.64 UR8, c[0x0][0xa80] ;  /* 0x0002a00000087ab9 */ /* 0x000fe20000000a00 */
[----:B------:R-:W-:-:S04]  /*97d0*/  IMAD.WIDE.U32 R4, R4, R26, UR4 ;  /* 0x0000000404047e25 */ /* 0x000fc8000f8e001a */
[----:B------:R-:W-:Y:S02]  /*97e0*/  IMAD.IADD R5, R5, 0x1, R9 ;  /* 0x0000000105057824 */ /* 0x000fe400078e0209 */
[----:B------:R-:W-:Y:S01]  /*97f0*/  IMAD R0, R0, UR6, RZ ;  /* 0x0000000600007c24 */ /* 0x000fe2000f8e02ff */
[----:B------:R-:W-:Y:S01]  /*9800*/  UIADD3 UR4, UR37, 0x31c20, URZ ;  /* 0x00031c2025047890 */ /* 0x000fe2000fffe03f */
[----:B------:R-:W-:Y:S01]  /*9810*/  IMAD.WIDE.U32 R4, R7, UR6, R4 ;  /* 0x0000000607047c25 */ /* 0x000fe2000f8e0004 */
[----:B------:R-:W-:-:S03]  /*9820*/  ISETP.GE.AND P0, PT, R25, R50, PT ;  /* 0x000000321900720c */ /* 0x000fc60003f06270 */
[----:B------:R-:W-:Y:S01]  /*9830*/  IMAD R9, R7, UR7, R0 ;  /* 0x0000000707097c24 */ /* 0x000fe2000f8e0200 */
[----:B------:R-:W-:Y:S01]  /*9840*/  UISETP.NE.AND UP0, UPT, UR36, 0x2, UPT ;  /* 0x000000022400788c */ /* 0x000fe2000bf05270 */
[C---:B------:R-:W-:Y:S01]  /*9850*/  LEA R0, P1, R4.reuse, UR8, 0x1 ;  /* 0x0000000804007c11 */ /* 0x040fe2000f8208ff */
[----:B------:R-:W-:Y:S01]  /*9860*/  UPRMT UR4, URZ, 0x654, UR4 ;  /* 0x000006543f047896 */ /* 0x000fe20008000004 */
[----:B------:R-:W-:Y:S01]  /*9870*/  IMAD.IADD R3, R5, 0x1, R9 ;  /* 0x0000000105037824 */ /* 0x000fe200078e0209 */
[----:B------:R-:W-:Y:S01]  /*9880*/  ULDC UR5, c[0x0][0xc] ;  /* 0x0000030000057ab9 */ /* 0x000fe20000000800 */
[----:B------:R-:W-:Y:S02]  /*9890*/  USEL UR6, URZ, 0x1, UP0 ;  /* 0x000000013f067887 */ /* 0x000fe40008000000 */
[----:B------:R-:W-:Y:S01]  /*98a0*/  UIADD3 UR10, UR5, UR10, URZ ;  /* 0x0000000a050a7290 */ /* 0x000fe2000fffe03f */
[----:B------:R-:W-:Y:S01]  /*98b0*/  LEA.HI.X R24, R4, UR9, R3, 0x1, P1 ;  /* 0x0000000904187c11 */ /* 0x000fe200088f0c03 */
[----:B------:R-:W-:Y:S01]  /*98c0*/  USEL UR36, UR36, URZ, UP0 ;  /* 0x0000003f24247287 */ /* 0x000fe20008000000 */
[----:B-1----:R2:W0:Y:S01]  /*98d0*/  SHFL.IDX PT, R6, R0, RZ, 0x1c1f ;  /* 0x001c1fff00067589 */ /* 0x00242200000e0000 */
[----:B------:R-:W-:Y:S01]  /*98e0*/  LOP3.LUT R16, R16, UR6, RZ, 0x3c, !PT ;  /* 0x0000000610107c12 */ /* 0x000fe2000f8e3cff */
[----:B------:R-:W-:Y:S01]  /*98f0*/  SYNCS.ARRIVE.TRANS64.RED.A1T0 RZ, [UR4], RZ ;  /* 0x000000ffffff79a7 */ /* 0x000fe20008100404 */
[----:B------:R-:W-:Y:S01]  /*9900*/  IMAD.U32 R19, RZ, RZ, UR10 ;  /* 0x0000000aff137e24 */ /* 0x000fe2000f8e00ff */
[----:B------:R2:W1:Y:S01]  /*9910*/  SHFL.IDX PT, R7, R24, RZ, 0x1c1f ;  /* 0x001c1fff18077589 */ /* 0x00046200000e0000 */
[----:B------:R-:W-:Y:S01]  /*9920*/  BSSY B0, `(.L_x_29) ;  /* 0x0000010000007945 */ /* 0x000fe20003800000 */
[----:B------:R-:W-:-:S02]  /*9930*/  SHF.R.S32.HI R94, RZ, 0x1f, R144 ;  /* 0x0000001fff5e7819 */ /* 0x000fc40000011490 */
[----:B------:R-:W-:Y:S01]  /*9940*/  SHF.R.S32.HI R95, RZ, 0x1f, R145 ;  /* 0x0000001fff5f7819 */ /* 0x000fe20000011491 */
[----:B------:R-:W-:Y:S06]  /*9950*/  @P0 BRA `(.L_x_30) ;  /* 0x0000000000300947 */ /* 0x000fec0003800000 */
[----:B------:R-:W-:Y:S02]  /*9960*/  ULDC UR4, c[0x0][0xac8] ;  /* 0x0002b20000047ab9 */ /* 0x000fe40000000800 */
[----:B------:R-:W-:Y:S02]  /*9970*/  ISETP.GE.AND P1, PT, R145, UR4, PT ;  /* 0x0000000491007c0c */ /* 0x000fe4000bf26270 */
[----:B------:R-:W-:Y:S02]  /*9980*/  ISETP.GE.AND P2, PT, R144, UR4, PT ;  /* 0x0000000490007c0c */ /* 0x000fe4000bf46270 */
[----:B------:R-:W-:-:S09]  /*9990*/  ISETP.GE.AND P0, PT, R18, UR4, PT ;  /* 0x0000000412007c0c */ /* 0x000fd2000bf06270 */
[CC--:B0-----:R-:W-:Y:S02]  /*99a0*/  @!P1 LEA R8, P3, R145.reuse, R6.reuse, 0x1 ;  /* 0x0000000691089211 */ /* 0x0c1fe400078608ff */
[----:B------:R-:W-:Y:S02]  /*99b0*/  @!P2 LEA R10, P4, R144, R6, 0x1 ;  /* 0x00000006900aa211 */ /* 0x000fe400078808ff */
[----:B-1----:R-:W-:Y:S01]  /*99c0*/  @!P0 IMAD.WIDE R4, R18, 0x2, R6 ;  /* 0x0000000212048825 */ /* 0x002fe200078e0206 */
[-C--:B------:R-:W-:Y:S02]  /*99d0*/  @!P1 LEA.HI.X R9, R145, R7.reuse, R95, 0x1, P3 ;  /* 0x0000000791099211 */ /* 0x080fe400018f0c5f */
[----:B------:R-:W-:Y:S02]  /*99e0*/  @!P2 LEA.HI.X R11, R144, R7, R94, 0x1, P4 ;  /* 0x00000007900ba211 */ /* 0x000fe400020f0c5e */
[----:B-----5:R3:W-:Y:S04]  /*99f0*/  @!P0 ST.E.128 desc[UR60][R4.64], R40 ;  /* 0x0000002804008985 */ /* 0x0207e8000c101d3c */
[----:B------:R3:W-:Y:S04]  /*9a00*/  @!P1 ST.E.128 desc[UR60][R8.64], R44 ;  /* 0x0000002c08009985 */ /* 0x0007e8000c101d3c */
[----:B------:R3:W-:Y:S02]  /*9a10*/  @!P2 ST.E.128 desc[UR60][R10.64], R52 ;  /* 0x000000340a00a985 */ /* 0x0007e4000c101d3c */
.L_x_30:
[----:B------:R-:W-:Y:S05]  /*9a20*/  BSYNC B0 ;  /* 0x0000000000007941 */ /* 0x000fea0003800000 */
.L_x_29:
[----:B------:R-:W-:Y:S01]  /*9a30*/  VIADD R3, R25, 0x60 ;  /* 0x0000006019037836 */ /* 0x000fe20000000000 */
[----:B-1----:R1:W4:Y:S01]  /*9a40*/  SHFL.IDX PT, R7, R24, 0x1, 0x1c1f ;  /* 0x003c1f0018077f89 */ /* 0x00232200000e0000 */
[----:B------:R-:W-:Y:S01]  /*9a50*/  BSSY B0, `(.L_x_31) ;  /* 0x0000011000007945 */ /* 0x000fe20003800000 */
[----:B------:R-:W-:Y:S02]  /*9a60*/  VIADD R146, R146, 0x1 ;  /* 0x0000000192927836 */ /* 0x000fe40000000000 */
[----:B------:R-:W-:Y:S01]  /*9a70*/  ISETP.GE.AND P0, PT, R3, R50, PT ;  /* 0x000000320300720c */ /* 0x000fe20003f06270 */
[----:B0-----:R1:W0:-:S12]  /*9a80*/  SHFL.IDX PT, R6, R0, 0x1, 0x1c1f ;  /* 0x003c1f0000067f89 */ /* 0x00121800000e0000 */
[----:B-1----:R-:W-:Y:S05]  /*9a90*/  @P0 BRA `(.L_x_32) ;  /* 0x0000000000300947 */ /* 0x002fea0003800000 */
[----:B------:R-:W-:Y:S02]  /*9aa0*/  ULDC UR4, c[0x0][0xac8] ;  /* 0x0002b20000047ab9 */ /* 0x000fe40000000800 */
[----:B------:R-:W-:Y:S02]  /*9ab0*/  ISETP.GE.AND P3, PT, R145, UR4, PT ;  /* 0x0000000491007c0c */ /* 0x000fe4000bf66270 */
[----:B------:R-:W-:Y:S02]  /*9ac0*/  ISETP.GE.AND P4, PT, R144, UR4, PT ;  /* 0x0000000490007c0c */ /* 0x000fe4000bf86270 */
[----:B------:R-:W-:-:S09]  /*9ad0*/  ISETP.GE.AND P2, PT, R18, UR4, PT ;  /* 0x0000000412007c0c */ /* 0x000fd2000bf46270 */
[CC--:B0--3--:R-:W-:Y:S02]  /*9ae0*/  @!P3 LEA R8, P0, R145.reuse, R6.reuse, 0x1 ;  /* 0x000000069108b211 */ /* 0x0c9fe400078008ff */
[----:B------:R-:W-:Y:S02]  /*9af0*/  @!P4 LEA R10, P1, R144, R6, 0x1 ;  /* 0x00000006900ac211 */ /* 0x000fe400078208ff */
[----:B----4-:R-:W-:Y:S01]  /*9b00*/  @!P2 IMAD.WIDE R4, R18, 0x2, R6 ;  /* 0x000000021204a825 */ /* 0x010fe200078e0206 */
[-C--:B------:R-:W-:Y:S02]  /*9b10*/  @!P3 LEA.HI.X R9, R145, R7.reuse, R95, 0x1, P0 ;  /* 0x000000079109b211 */ /* 0x080fe400000f0c5f */
[----:B------:R-:W-:Y:S02]  /*9b20*/  @!P4 LEA.HI.X R11, R144, R7, R94, 0x1, P1 ;  /* 0x00000007900bc211 */ /* 0x000fe400008f0c5e */
[----:B-----5:R1:W-:Y:S04]  /*9b30*/  @!P2 ST.E.128 desc[UR60][R4.64], R36 ;  /* 0x000000240400a985 */ /* 0x0203e8000c101d3c */
[----:B------:R1:W-:Y:S04]  /*9b40*/  @!P3 ST.E.128 desc[UR60][R8.64], R12 ;  /* 0x0000000c0800b985 */ /* 0x0003e8000c101d3c */
[----:B------:R1:W-:Y:S02]  /*9b50*/  @!P4 ST.E.128 desc[UR60][R10.64], R20 ;  /* 0x000000140a00c985 */ /* 0x0003e4000c101d3c */
.L_x_32:
[----:B------:R-:W-:Y:S05]  /*9b60*/  BSYNC B0 ;  /* 0x0000000000007941 */ /* 0x000fea0003800000 */
.L_x_31:
[----:B--2---:R-:W2:Y:S01]  /*9b70*/  LDC R0, c[0x0][0xc34] ;  /* 0x00030d00ff007b82 */ /* 0x004ea20000000800 */
[----:B------:R-:W-:-:S13]  /*9b80*/  R2UR UR4, R19 ;  /* 0x00000000130472ca */ /* 0x000fda00000e0000 */
[----:B--2---:R-:W-:-:S13]  /*9b90*/  ISETP.LE.AND P0, PT, R0, UR4, PT ;  /* 0x0000000400007c0c */ /* 0x004fda000bf03270 */
[----:B------:R-:W-:Y:S05]  /*9ba0*/  @!P0 BRA `(.L_x_33) ;  /* 0xffffff7000d08947 */ /* 0x000fea000383ffff */
[----:B------:R-:W-:Y:S05]  /*9bb0*/  EXIT ;  /* 0x000000000000794d */ /* 0x000fea0003800000 */
.L_x_7:
[----:B------:R-:W-:-:S08]  /*9bc0*/  NOP ;  /* 0x0000000000007918 */ /* 0x000fd00000000000 */
[----:B--2---:R-:W0:-:S00]  /*9bd0*/  USETMAXREG.DEALLOC.CTAPOOL 0x20 ;  /* 0x00000020000079c8 */ /* 0x004e0000080e0500 */
[----:B------:R-:W1:Y:S01]  /*9be0*/  S2UR UR5, SR_CTAID.X ;  /* 0x00000000000579c3 */ /* 0x000e620000002500 */
[----:B0-----:R-:W-:Y:S02]  /*9bf0*/  IMAD.MOV.U32 R0, RZ, RZ, 0x1 ;  /* 0x00000001ff007424 */ /* 0x001fe400078e00ff */
[----:B------:R-:W-:Y:S02]  /*9c00*/  IMAD.MOV.U32 R16, RZ, RZ, RZ ;  /* 0x000000ffff107224 */ /* 0x000fe400078e00ff */
[----:B------:R-:W-:-:S03]  /*9c10*/  IMAD.MOV.U32 R23, RZ, RZ, 0x1 ;  /* 0x00000001ff177424 */ /* 0x000fc600078e00ff */
[----:B------:R-:W1:Y:S02]  /*9c20*/  LDC R2, c[0x0][0xc34] ;  /* 0x00030d00ff027b82 */ /* 0x000e640000000800 */
[----:B-1----:R-:W-:-:S13]  /*9c30*/  ISETP.LE.AND P0, PT, R2, UR5, PT ;  /* 0x0000000502007c0c */ /* 0x002fda000bf03270 */
[----:B------:R-:W-:Y:S05]  /*9c40*/  @P0 BRA `(.L_x_34) ;  /* 0x0000004000240947 */ /* 0x000fea0003800000 */
[----:B------:R-:W0:Y:S01]  /*9c50*/  S2R R6, SR_TID.X ;  /* 0x0000000000067919 */ /* 0x000e220000002100 */
[----:B------:R-:W1:Y:S01]  /*9c60*/  S2UR UR4, SR_CgaCtaId ;  /* 0x00000000000479c3 */ /* 0x000e620000008800 */
[----:B------:R-:W-:Y:S01]  /*9c70*/  UMOV UR36, 0x400 ;  /* 0x0000040000247882 */ /* 0x000fe20000000000 */
[----:B------:R-:W-:Y:S01]  /*9c80*/  IMAD.MOV.U32 R23, RZ, RZ, 0x1 ;  /* 0x00000001ff177424 */ /* 0x000fe200078e00ff */
[----:B------:R-:W-:Y:S01]  /*9c90*/  ULDC.64 UR38, c[0x0][0x198] ;  /* 0x0000660000267ab9 */ /* 0x000fe20000000a00 */
[----:B------:R-:W-:Y:S01]  /*9ca0*/  IMAD.MOV.U32 R16, RZ, RZ, RZ ;  /* 0x000000ffff107224 */ /* 0x000fe200078e00ff */
[----:B------:R-:W-:Y:S01]  /*9cb0*/  ULDC UR37, c[0x0][0xc] ;  /* 0x0000030000257ab9 */ /* 0x000fe20000000800 */
[----:B-1----:R-:W-:Y:S01]  /*9cc0*/  ULEA UR36, UR4, UR36, 0x18 ;  /* 0x0000002404247291 */ /* 0x002fe2000f8ec03f */
[C---:B0-----:R-:W-:Y:S01]  /*9cd0*/  LOP3.LUT R5, R6.reuse, 0x7f, RZ, 0xc0, !PT ;  /* 0x0000007f06057812 */ /* 0x041fe200078ec0ff */
[----:B------:R-:W-:-:S04]  /*9ce0*/  IMAD.SHL.U32 R0, R6, 0x8, RZ ;  /* 0x0000000806007824 */ /* 0x000fc800078e00ff */
[----:B------:R-:W-:Y:S01]  /*9cf0*/  IMAD.SHL.U32 R4, R5, 0x8, RZ ;  /* 0x0000000805047824 */ /* 0x000fe200078e00ff */
[C---:B------:R-:W-:Y:S02]  /*9d00*/  LOP3.LUT R3, R0.reuse, 0x20, RZ, 0xc0, !PT ;  /* 0x0000002000037812 */ /* 0x040fe400078ec0ff */
[----:B------:R-:W-:Y:S02]  /*9d10*/  LOP3.LUT R2, R0, 0xd8, RZ, 0xc0, !PT ;  /* 0x000000d800027812 */ /* 0x000fe400078ec0ff */
[----:B------:R-:W-:Y:S02]  /*9d20*/  LOP3.LUT R3, R3, 0x300, R4, 0xf8, !PT ;  /* 0x0000030003037812 */ /* 0x000fe400078ef804 */
[----:B------:R-:W-:Y:S01]  /*9d30*/  SHF.R.U32.HI R4, RZ, 0x2, R5 ;  /* 0x00000002ff047819 */ /* 0x000fe20000011605 */
[----:B------:R-:W-:Y:S01]  /*9d40*/  IMAD.U32 R5, RZ, RZ, UR5 ;  /* 0x00000005ff057e24 */ /* 0x000fe2000f8e00ff */
[----:B------:R-:W-:Y:S02]  /*9d50*/  LOP3.LUT R2, R2, 0x18, R6, 0x78, !PT ;  /* 0x0000001802027812 */ /* 0x000fe400078e7806 */
[----:B------:R-:W-:-:S02]  /*9d60*/  LOP3.LUT R0, R0, 0x18, RZ, 0xc0, !PT ;  /* 0x0000001800007812 */ /* 0x000fc400078ec0ff */
[----:B------:R0:W-:Y:S01]  /*9d70*/  STL [R1+0x4], R5 ;  /* 0x0000040501007387 */ /* 0x0001e20000100800 */
[----:B------:R-:W-:Y:S01]  /*9d80*/  LOP3.LUT R3, R3, R2, RZ, 0xfc, !PT ;  /* 0x0000000203037212 */ /* 0x000fe200078efcff */
[----:B------:R-:W-:Y:S02]  /*9d90*/  IMAD.SHL.U32 R2, R6, 0x20, RZ ;  /* 0x0000002006027824 */ /* 0x000fe400078e00ff */
[----:B------:R0:W-:Y:S01]  /*9da0*/  STL [R1+0x18], RZ ;  /* 0x000018ff01007387 */ /* 0x0001e20000100800 */
[----:B------:R-:W-:Y:S02]  /*9db0*/  LEA R26, R3, UR36, 0x1 ;  /* 0x00000024031a7c11 */ /* 0x000fe4000f8e08ff */
[----:B------:R-:W-:Y:S02]  /*9dc0*/  LOP3.LUT R4, R4, 0x60, R2, 0xf8, !PT ;  /* 0x0000006004047812 */ /* 0x000fe400078ef802 */
[C---:B------:R-:W-:Y:S02]  /*9dd0*/  LOP3.LUT R2, R0.reuse, 0x20, RZ, 0xfc, !PT ;  /* 0x0000002000027812 */ /* 0x040fe400078efcff */
[----:B------:R-:W-:-:S07]  /*9de0*/  LOP3.LUT R0, R0, 0x40, RZ, 0xfc, !PT ;  /* 0x0000004000007812 */ /* 0x000fce00078efcff */
.L_x_112:
[----:B------:R-:W2:Y:S01]  /*9df0*/  LDL R6, [R1+0x4] ;  /* 0x0000040001067983 */ /* 0x000ea20000100800 */
[----:B------:R-:W1:Y:S01]  /*9e00*/  LDC R2, c[0x0][0xc38] ;  /* 0x00030e00ff027b82 */ /* 0x000e620000000800 */
[----:B------:R-:W-:Y:S05]  /*9e10*/  YIELD ;  /* 0x0000000000007946 */ /* 0x000fea0003800000 */
[----:B------:R-:W-:Y:S02]  /*9e20*/  ULDC.64 UR4, c[0x0][0x418] ;  /* 0x0001060000047ab9 */ /* 0x000fe40000000a00 */
[----:B------:R-:W3:Y:S01]  /*9e30*/  LDC R0, c[0x0][0xc44] ;  /* 0x00031100ff007b82 */ /* 0x000ee20000000800 */
[----:B------:R-:W-:-:S03]  /*9e40*/  UISETP.NE.U32.AND UP0, UPT, UR4, URZ, UPT ;  /* 0x0000003f0400728c */ /* 0x000fc6000bf05070 */
[----:B------:R-:W-:Y:S01]  /*9e50*/  ULDC UR4, c[0x0][0x424] ;  /* 0x0001090000047ab9 */ /* 0x000fe20000000800 */
[----:B------:R-:W-:Y:S02]  /*9e60*/  UISETP.NE.AND.EX UP0, UPT, UR5, URZ, UPT, UP0 ;  /* 0x0000003f0500728c */ /* 0x000fe4000bf05300 */
[----:B------:R-:W-:Y:S02]  /*9e70*/  UIADD3 UR5, UR36, 0x16a00, URZ ;  /* 0x00016a0024057890 */ /* 0x000fe4000fffe03f */
[----:B------:R-:W-:Y:S02]  /*9e80*/  USEL UR4, UR4, 0x1, UP0 ;  /* 0x0000000104047887 */ /* 0x000fe40008000000 */
[----:B------:R-:W-:Y:S01]  /*9e90*/  ULOP3.LUT UP0, URZ, UR5, 0x1bf, URZ, 0xc0, !UPT ;  /* 0x000001bf053f7892 */ /* 0x000fe2000f80c03f */
[----:B-1----:R-:W-:Y:S02]  /*9ea0*/  ISETP.NE.AND P0, PT, R2, 0x1, PT ;  /* 0x000000010200780c */ /* 0x002fe40003f05270 */
[----:B---3--:R-:W-:-:S11]  /*9eb0*/  ISETP.NE.AND P1, PT, R0, 0x1, PT ;  /* 0x000000010000780c */ /* 0x008fd60003f25270 */
[----:B------:R-:W2:Y:S08]  /*9ec0*/  @P0 LDC R4, c[0x0][0xc3c] ;  /* 0x00030f00ff040b82 */ /* 0x000eb00000000800 */
[----:B0-----:R-:W0:Y:S08]  /*9ed0*/  @P0 LDC R5, c[0x0][0xc40] ;  /* 0x00031000ff050b82 */ /* 0x001e300000000800 */
[----:B------:R-:W1:Y:S01]  /*9ee0*/  @P1 LDC.64 R2, c[0x0][0xc48] ;  /* 0x00031200ff021b82 */ /* 0x000e620000000a00 */
[----:B--2---:R-:W-:-:S04]  /*9ef0*/  @P0 IMAD.HI.U32 R4, R6, R4, RZ ;  /* 0x0000000406040227 */ /* 0x004fc800078e00ff */
[----:B------:R-:W-:Y:S01]  /*9f00*/  IMAD.MOV.U32 R29, RZ, RZ, R6 ;  /* 0x000000ffff1d7224 */ /* 0x000fe200078e0006 */
[----:B0-----:R-:W-:Y:S02]  /*9f10*/  @P0 SHF.R.U32.HI R29, RZ, R5, R4 ;  /* 0x00000005ff1d0219 */ /* 0x001fe40000011604 */
[----:B------:R-:W-:-:S03]  /*9f20*/  PLOP3.LUT P0, PT, PT, PT, UP0, 0x80, 0x0 ;  /* 0x000000000000781c */ /* 0x000fc60003f0f008 */
[----:B-1----:R-:W-:-:S04]  /*9f30*/  @P1 IMAD.HI.U32 R2, R29, R2, RZ ;  /* 0x000000021d021227 */ /* 0x002fc800078e00ff */
[----:B------:R-:W-:Y:S01]  /*9f40*/  IMAD.MOV.U32 R27, RZ, RZ, R29 ;  /* 0x000000ffff1b7224 */ /* 0x000fe200078e001d */
[----:B------:R-:W-:Y:S02]  /*9f50*/  @P1 SHF.R.U32.HI R27, RZ, R3, R2 ;  /* 0x00000003ff1b1219 */ /* 0x000fe40000011602 */
[----:B------:R-:W0:Y:S03]  /*9f60*/  LDC R2, c[0x0][0x2f0] ;  /* 0x0000bc00ff027b82 */ /* 0x000e260000000800 */
[----:B------:R-:W-:-:S04]  /*9f70*/  IMAD.MOV R17, RZ, RZ, -R27 ;  /* 0x000000ffff117224 */ /* 0x000fc800078e0a1b */
[----:B------:R-:W-:Y:S02]  /*9f80*/  IMAD R17, R0, R17, R29 ;  /* 0x0000001100117224 */ /* 0x000fe400078e021d */
[----:B0-----:R-:W-:-:S04]  /*9f90*/  IMAD R6, R2, UR4, RZ ;  /* 0x0000000402067c24 */ /* 0x001fc8000f8e02ff */
[----:B------:R-:W-:Y:S01]  /*9fa0*/  VIADD R2, R6, 0x8f ;  /* 0x0000008f06027836 */ /* 0x000fe20000000000 */
[----:B------:R0:W-:Y:S03]  /*9fb0*/  STL [R1+0x8], R6 ;  /* 0x0000080601007387 */ /* 0x0001e60000100800 */
[----:B------:R-:W-:-:S05]  /*9fc0*/  IMAD.HI R2, R2, 0x38e38e39, RZ ;  /* 0x38e38e3902027827 */ /* 0x000fca00078e02ff */
[----:B------:R-:W-:-:S04]  /*9fd0*/  SHF.R.U32.HI R3, RZ, 0x1f, R2 ;  /* 0x0000001fff037819 */ /* 0x000fc80000011602 */
[----:B------:R-:W-:-:S05]  /*9fe0*/  LEA.HI.SX32 R25, R2, R3, 0x1b ;  /* 0x0000000302197211 */ /* 0x000fca00078fdaff */
[----:B------:R0:W-:Y:S01]  /*9ff0*/  STL [R1], R25 ;  /* 0x0000001901007387 */ /* 0x0001e20000100800 */
[----:B------:R-:W-:Y:S05]  /*a000*/  @!P0 BRA `(.L_x_35) ;  /* 0x0000000000408947 */ /* 0x000fea0003800000 */
[----:B------:R-:W-:Y:S01]  /*a010*/  MOV R2, 0x0 ;  /* 0x0000000000027802 */ /* 0x000fe20000000f00 */
[----:B------:R-:W-:Y:S01]  /*a020*/  ULDC.64 UR6, c[0x4][0xa8] ;  /* 0x01002a0000067ab9 */ /* 0x000fe20000000a00 */
[----:B------:R-:W-:Y:S01]  /*a030*/  ULDC.64 UR8, c[0x4][0xb0] ;  /* 0x01002c0000087ab9 */ /* 0x000fe20000000a00 */
[----:B------:R-:W-:Y:S01]  /*a040*/  ULDC.64 UR4, c[0x4][0x8] ;  /* 0x0100020000047ab9 */ /* 0x000fe20000000a00 */
[----:B------:R-:W-:Y:S02]  /*a050*/  IMAD.U32 R4, RZ, RZ, UR6 ;  /* 0x00000006ff047e24 */ /* 0x000fe4000f8e00ff */
[----:B------:R-:W1:Y:S01]  /*a060*/  LDC.64 R2, c[0x4][R2] ;  /* 0x0100000002027b82 */ /* 0x000e620000000a00 */
[----:B------:R-:W-:Y:S02]  /*a070*/  IMAD.U32 R5, RZ, RZ, UR7 ;  /* 0x00000007ff057e24 */ /* 0x000fe4000f8e00ff */
[----:B0-----:R-:W-:Y:S02]  /*a080*/  IMAD.U32 R6, RZ, RZ, UR8 ;  /* 0x00000008ff067e24 */ /* 0x001fe4000f8e00ff */
[----:B------:R-:W-:-:S02]  /*a090*/  IMAD.U32 R7, RZ, RZ, UR9 ;  /* 0x00000009ff077e24 */ /* 0x000fc4000f8e00ff */
[----:B------:R-:W-:Y:S02]  /*a0a0*/  IMAD.U32 R10, RZ, RZ, UR4 ;  /* 0x00000004ff0a7e24 */ /* 0x000fe4000f8e00ff */
[----:B------:R-:W-:Y:S02]  /*a0b0*/  IMAD.U32 R11, RZ, RZ, UR5 ;  /* 0x00000005ff0b7e24 */ /* 0x000fe4000f8e00ff */
[----:B------:R-:W-:Y:S02]  /*a0c0*/  IMAD.MOV.U32 R8, RZ, RZ, 0x70 ;  /* 0x00000070ff087424 */ /* 0x000fe400078e00ff */
[----:B------:R-:W-:Y:S02]  /*a0d0*/  IMAD.MOV.U32 R12, RZ, RZ, 0x1 ;  /* 0x00000001ff0c7424 */ /* 0x000fe400078e00ff */
[----:B------:R-:W-:-:S07]  /*a0e0*/  IMAD.MOV.U32 R13, RZ, RZ, RZ ;  /* 0x000000ffff0d7224 */ /* 0x000fce00078e00ff */
[----:B------:R-:W-:-:S07]  /*a0f0*/  LEPC R20, `(.L_x_35) ;  /* 0x000000001014794e */ /* 0x000fce0000000000 */
[----:B-1----:R-:W-:Y:S05]  /*a100*/  CALL.ABS.NOINC R2 ;  /* 0x0000000002007343 */ /* 0x002fea0003c00000 */
.L_x_35:
[----:B------:R-:W-:-:S04]  /*a110*/  UIADD3 UR4, UR36, 0x200, URZ ;  /* 0x0000020024047890 */ /* 0x000fc8000fffe03f */
[----:B------:R-:W-:-:S06]  /*a120*/  ULOP3.LUT UP0, URZ, UR4, 0x1bf, URZ, 0xc0, !UPT ;  /* 0x000001bf043f7892 */ /* 0x000fcc000f80c03f */
[----:B------:R-:W-:-:S13]  /*a130*/  PLOP3.LUT P0, PT, PT, PT, UP0, 0x80, 0x0 ;  /* 0x000000000000781c */ /* 0x000fda0003f0f008 */
[----:B------:R-:W-:Y:S05]  /*a140*/  @!P0 BRA `(.L_x_36) ;  /* 0x00000000007c8947 */ /* 0x000fea0003800000 */
[----:B------:R-:W-:Y:S01]  /*a150*/  MOV R18, 0x0 ;  /* 0x0000000000127802 */ /* 0x000fe20000000f00 */
[----:B------:R-:W-:Y:S01]  /*a160*/  ULDC.64 UR6, c[0x4][0xa8] ;  /* 0x01002a0000067ab9 */ /* 0x000fe20000000a00 */
[----:B------:R-:W-:Y:S01]  /*a170*/  ULDC.64 UR8, c[0x4][0xb0] ;  /* 0x01002c0000087ab9 */ /* 0x000fe20000000a00 */
[----:B------:R-:W-:Y:S01]  /*a180*/  ULDC.64 UR4, c[0x4][0x10] ;  /* 0x0100040000047ab9 */ /* 0x000fe20000000a00 */
[----:B------:R1:W2:Y:S01]  /*a190*/  LDC.64 R2, c[0x4][R18] ;  /* 0x0100000012027b82 */ /* 0x0002a20000000a00 */
[----:B------:R-:W-:Y:S02]  /*a1a0*/  IMAD.U32 R4, RZ, RZ, UR6 ;  /* 0x00000006ff047e24 */ /* 0x000fe4000f8e00ff */
[----:B------:R-:W-:Y:S02]  /*a1b0*/  IMAD.U32 R5, RZ, RZ, UR7 ;  /* 0x00000007ff057e24 */ /* 0x000fe4000f8e00ff */
[----:B0-----:R-:W-:Y:S02]  /*a1c0*/  IMAD.U32 R6, RZ, RZ, UR8 ;  /* 0x00000008ff067e24 */ /* 0x001fe4000f8e00ff */
[----:B------:R-:W-:-:S02]  /*a1d0*/  IMAD.U32 R7, RZ, RZ, UR9 ;  /* 0x00000009ff077e24 */ /* 0x000fc4000f8e00ff */
[----:B------:R-:W-:Y:S02]  /*a1e0*/  IMAD.U32 R10, RZ, RZ, UR4 ;  /* 0x00000004ff0a7e24 */ /* 0x000fe4000f8e00ff */
[----:B------:R-:W-:Y:S02]  /*a1f0*/  IMAD.U32 R11, RZ, RZ, UR5 ;  /* 0x00000005ff0b7e24 */ /* 0x000fe4000f8e00ff */
[----:B------:R-:W-:Y:S02]  /*a200*/  IMAD.MOV.U32 R8, RZ, RZ, 0x70 ;  /* 0x00000070ff087424 */ /* 0x000fe400078e00ff */
[----:B------:R-:W-:Y:S02]  /*a210*/  IMAD.MOV.U32 R12, RZ, RZ, 0x1 ;  /* 0x00000001ff0c7424 */ /* 0x000fe400078e00ff */
[----:B-1----:R-:W-:-:S07]  /*a220*/  IMAD.MOV.U32 R13, RZ, RZ, RZ ;  /* 0x000000ffff0d7224 */ /* 0x002fce00078e00ff */
[----:B------:R-:W-:-:S07]  /*a230*/  LEPC R20, `(.L_x_37) ;  /* 0x000000001014794e */ /* 0x000fce0000000000 */
[----:B--2---:R-:W-:Y:S05]  /*a240*/  CALL.ABS.NOINC R2 ;  /* 0x0000000002007343 */ /* 0x004fea0003c00000 */
.L_x_37:
[----:B------:R0:W1:Y:S01]  /*a250*/  LDC.64 R2, c[0x4][R18] ;  /* 0x0100000012027b82 */ /* 0x0000620000000a00 */
[----:B------:R-:W-:Y:S01]  /*a260*/  ULDC.64 UR6, c[0x4][0xa8] ;  /* 0x01002a0000067ab9 */ /* 0x000fe20000000a00 */
[----:B------:R-:W-:Y:S01]  /*a270*/  ULDC.64 UR8, c[0x4][0xb0] ;  /* 0x01002c0000087ab9 */ /* 0x000fe20000000a00 */
[----:B------:R-:W-:Y:S01]  /*a280*/  ULDC.64 UR4, c[0x4][0x18] ;  /* 0x0100060000047ab9 */ /* 0x000fe20000000a00 */
[----:B------:R-:W-:Y:S02]  /*a290*/  IMAD.U32 R4, RZ, RZ, UR6 ;  /* 0x00000006ff047e24 */ /* 0x000fe4000f8e00ff */
[----:B------:R-:W-:Y:S02]  /*a2a0*/  IMAD.U32 R5, RZ, RZ, UR7 ;  /* 0x00000007ff057e24 */ /* 0x000fe4000f8e00ff */
[----:B------:R-:W-:Y:S02]  /*a2b0*/  IMAD.U32 R6, RZ, RZ, UR8 ;  /* 0x00000008ff067e24 */ /* 0x000fe4000f8e00ff */
[----:B------:R-:W-:-:S02]  /*a2c0*/  IMAD.U32 R7, RZ, RZ, UR9 ;  /* 0x00000009ff077e24 */ /* 0x000fc4000f8e00ff */
[----:B------:R-:W-:Y:S02]  /*a2d0*/  IMAD.U32 R10, RZ, RZ, UR4 ;  /* 0x00000004ff0a7e24 */ /* 0x000fe4000f8e00ff */
[----:B------:R-:W-:Y:S02]  /*a2e0*/  IMAD.U32 R11, RZ, RZ, UR5 ;  /* 0x00000005ff0b7e24 */ /* 0x000fe4000f8e00ff */
[----:B------:R-:W-:Y:S02]  /*a2f0*/  IMAD.MOV.U32 R8, RZ, RZ, 0x70 ;  /* 0x00000070ff087424 */ /* 0x000fe400078e00ff */
[----:B------:R-:W-:Y:S02]  /*a300*/  IMAD.MOV.U32 R12, RZ, RZ, 0x1 ;  /* 0x00000001ff0c7424 */ /* 0x000fe400078e00ff */
[----:B0-----:R-:W-:-:S07]  /*a310*/  IMAD.MOV.U32 R13, RZ, RZ, RZ ;  /* 0x000000ffff0d7224 */ /* 0x001fce00078e00ff */
[----:B------:R-:W-:-:S07]  /*a320*/  LEPC R20, `(.L_x_36) ;  /* 0x000000001014794e */ /* 0x000fce0000000000 */
[----:B-1----:R-:W-:Y:S05]  /*a330*/  CALL.ABS.NOINC R2 ;  /* 0x0000000002007343 */ /* 0x002fea0003c00000 */
.L_x_36:
[----:B------:R-:W-:Y:S01]  /*a340*/  ULDC.64 UR4, c[0x0][0x9f8] ;  /* 0x00027e0000047ab9 */ /* 0x000fe20000000a00 */
[----:B------:R-:W-:Y:S01]  /*a350*/  IMAD.MOV.U32 R22, RZ, RZ, R27 ;  /* 0x000000ffff167224 */ /* 0x000fe200078e001b */
[----:B------:R-:W-:-:S04]  /*a360*/  ISETP.NE.U32.AND P0, PT, RZ, UR4, PT ;  /* 0x00000004ff007c0c */ /* 0x000fc8000bf05070 */
[----:B------:R-:W-:-:S13]  /*a370*/  ISETP.NE.AND.EX P0, PT, RZ, UR5, PT, P0 ;  /* 0x00000005ff007c0c */ /* 0x000fda000bf05300 */
[----:B------:R-:W1:Y:S02]  /*a380*/  @P0 LDC.64 R2, c[0x0][0x9f8] ;  /* 0x00027e00ff020b82 */ /* 0x000e640000000a00 */
[----:B-1----:R-:W-:-:S05]  /*a390*/  @P0 IMAD.WIDE R2, R27, 0x4, R2 ;  /* 0x000000041b020825 */ /* 0x002fca00078e0202 */
[----:B------:R1:W0:Y:S01]  /*a3a0*/  @P0 LDG.E R22, desc[UR60][R2.64] ;  /* 0x0000003c02160981 */ /* 0x000222000c1e1900 */
[----:B------:R-:W-:Y:S01]  /*a3b0*/  UMOV UR4, 0xffffffff ;  /* 0xffffffff00047882 */ /* 0x000fe20000000000 */
[----:B------:R-:W-:Y:S01]  /*a3c0*/  LOP3.LUT R19, R19, 0xfffffffe, RZ, 0xc0, !PT ;  /* 0xfffffffe13137812 */ /* 0x000fe200078ec0ff */
[----:B------:R-:W-:Y:S01]  /*a3d0*/  VIADD R28, R25, 0xffffffff ;  /* 0xffffffff191c7836 */ /* 0x000fe20000000000 */
[----:B-1----:R-:W1:Y:S02]  /*a3e0*/  LDC.64 R2, c[0x0][0x418] ;  /* 0x00010600ff027b82 */ /* 0x002e640000000a00 */
[----:B-1----:R-:W-:-:S04]  /*a3f0*/  ISETP.NE.U32.AND P0, PT, R2, RZ, PT ;  /* 0x000000ff0200720c */ /* 0x002fc80003f05070 */
[----:B------:R-:W-:-:S13]  /*a400*/  ISETP.NE.AND.EX P1, PT, R3, RZ, PT, P0 ;  /* 0x000000ff0300720c */ /* 0x000fda0003f25300 */
[----:B------:R-:W-:Y:S02]  /*a410*/  @P1 LOP3.LUT R19, R19, 0x1, RZ, 0xfc, !PT ;  /* 0x0000000113131812 */ /* 0x000fe400078efcff */
[----:B0-----:R-:W-:Y:S02]  /*a420*/  SHF.R.S32.HI R25, RZ, 0x1f, R22 ;  /* 0x0000001fff197819 */ /* 0x001fe40000011416 */
[----:B------:R-:W-:Y:S01]  /*a430*/  SEL R18, R22, RZ, !P1 ;  /* 0x000000ff16127207 */ /* 0x000fe20004800000 */
[----:B------:R-:W-:Y:S06]  /*a440*/  BRA.DIV UR4, `(.L_x_38) ;  /* 0x0000003e046c7947 */ /* 0x000fec000b800000 */
[----:B------:R-:W0:Y:S02]  /*a450*/  S2R R0, SR_TID.X ;  /* 0x0000000000007919 */ /* 0x000e240000002100 */
[----:B0-----:R-:W-:-:S04]  /*a460*/  SHF.R.U32.HI R0, RZ, 0x5, R0 ;  /* 0x00000005ff007819 */ /* 0x001fc80000011600 */
[----:B------:R-:W-:-:S05]  /*a470*/  LOP3.LUT R0, R0, 0x3, RZ, 0xc0, !PT ;  /* 0x0000000300007812 */ /* 0x000fca00078ec0ff */
[----:B------:R0:W1:Y:S02]  /*a480*/  SHFL.IDX PT, R14, R0, RZ, 0x1f ;  /* 0x00001fff000e7589 */ /* 0x00006400000e0000 */
.L_x_128:
[----:B-1----:R-:W-:Y:S02]  /*a490*/  ISETP.NE.AND P0, PT, R14, RZ, PT ;  /* 0x000000ff0e00720c */ /* 0x002fe40003f05270 */
[----:B------:R-:W-:Y:S02]  /*a4a0*/  PLOP3.LUT P2, PT, PT, PT, PT, 0x8, 0x0 ;  /* 0x000000000000781c */ /* 0x000fe40003f4e170 */
[----:B------:R-:W-:-:S11]  /*a4b0*/  LOP3.LUT R19, R19, 0xfffffffd, RZ, 0xc0, !PT ;  /* 0xfffffffd13137812 */ /* 0x000fd600078ec0ff */
[----:B------:R-:W-:Y:S01]  /*a4c0*/  @P2 LOP3.LUT R19, R19, 0x2, RZ, 0xfc, !PT ;  /* 0x0000000213132812 */ /* 0x000fe200078efcff */
[----:B------:R-:W-:Y:S06]  /*a4d0*/  @P0 BRA `(.L_x_39) ;  /* 0x0000000400140947 */ /* 0x000fec0003800000 */
[----:B------:R-:W-:-:S03]  /*a4e0*/  UMOV UR4, 0xffffffff ;  /* 0xffffffff00047882 */ /* 0x000fc60000000000 */
[----:B------:R-:W-:Y:S05]  /*a4f0*/  BRA.DIV UR4, `(.L_x_40) ;  /* 0x0000003e04747947 */ /* 0x000fea000b800000 */
[----:B------:R-:W-:-:S13]  /*a500*/  ELECT P6, URZ, PT ;  /* 0x00000000003f782f */ /* 0x000fda00038c0000 */
.L_x_131:
[----:B------:R-:W-:Y:S05]  /*a510*/  @!P6 BRA `(.L_x_39) ;  /* 0x000000040004e947 */ /* 0x000fea0003800000 */
[----:B------:R-:W-:Y:S02]  /*a520*/  IMAD.MOV.U32 R24, RZ, RZ, R28 ;  /* 0x000000ffff187224 */ /* 0x000fe400078e001c */
[----:B------:R-:W-:Y:S01]  /*a530*/  IMAD.MOV.U32 R18, RZ, RZ, R22 ;  /* 0x000000ffff127224 */ /* 0x000fe200078e0016 */
[----:B------:R-:W-:Y:S06]  /*a540*/  @!P1 BRA `(.L_x_41) ;  /* 0x0000000000449947 */ /* 0x000fec0003800000 */
[----:B------:R-:W1:Y:S01]  /*a550*/  LDC R7, c[0x0][0x43c] ;  /* 0x00010f00ff077b82 */ /* 0x000e620000000800 */
[----:B------:R-:W-:Y:S01]  /*a560*/  ULDC.64 UR4, c[0x0][0x428] ;  /* 0x00010a0000047ab9 */ /* 0x000fe20000000a00 */
[----:B-1----:R-:W-:-:S13]  /*a570*/  ISETP.NE.AND P0, PT, R7, 0x1, PT ;  /* 0x000000010700780c */ /* 0x002fda0003f05270 */
[----:B------:R-:W0:Y:S02]  /*a580*/  @P0 LDC.64 R4, c[0x0][0x440] ;  /* 0x00011000ff040b82 */ /* 0x000e240000000a00 */
[----:B0-----:R-:W-:-:S04]  /*a590*/  @P0 IMAD.HI.U32 R0, R28, R4, RZ ;  /* 0x000000041c000227 */ /* 0x001fc800078e00ff */
[----:B------:R-:W-:Y:S01]  /*a5a0*/  IMAD.MOV.U32 R4, RZ, RZ, R28 ;  /* 0x000000ffff047224 */ /* 0x000fe200078e001c */
[----:B------:R-:W-:Y:S01]  /*a5b0*/  @P0 SHF.R.U32.HI R4, RZ, R5, R0 ;  /* 0x00000005ff040219 */ /* 0x000fe20000011600 */
[----:B------:R-:W-:-:S03]  /*a5c0*/  IMAD R0, R25, UR4, RZ ;  /* 0x0000000419007c24 */ /* 0x000fc6000f8e02ff */
[--C-:B------:R-:W-:Y:S01]  /*a5d0*/  SHF.R.S32.HI R5, RZ, 0x1f, R4.reuse ;  /* 0x0000001fff057819 */ /* 0x100fe20000011404 */
[----:B------:R-:W-:Y:S02]  /*a5e0*/  IMAD.MOV R24, RZ, RZ, -R4 ;  /* 0x000000ffff187224 */ /* 0x000fe400078e0a04 */
[C---:B------:R-:W-:Y:S02]  /*a5f0*/  IMAD R0, R22.reuse, UR5, R0 ;  /* 0x0000000516007c24 */ /* 0x040fe4000f8e0200 */
[----:B------:R-:W-:-:S04]  /*a600*/  IMAD.WIDE.U32 R4, R22, UR4, R4 ;  /* 0x0000000416047c25 */ /* 0x000fc8000f8e0004 */
[----:B------:R-:W-:Y:S01]  /*a610*/  IMAD.IADD R0, R5, 0x1, R0 ;  /* 0x0000000105007824 */ /* 0x000fe200078e0200 */
[----:B------:R-:W-:Y:S01]  /*a620*/  LEA R2, P0, R4, R2, 0x2 ;  /* 0x0000000204027211 */ /* 0x000fe200078010ff */
[----:B------:R-:W-:-:S03]  /*a630*/  IMAD R24, R7, R24, R28 ;  /* 0x0000001807187224 */ /* 0x000fc600078e021c */
[----:B------:R-:W-:-:S05]  /*a640*/  LEA.HI.X R3, R4, R3, R0, 0x2, P0 ;  /* 0x0000000304037211 */ /* 0x000fca00000f1400 */
[----:B------:R1:W5:Y:S04]  /*a650*/  LDG.E R18, desc[UR60][R2.64] ;  /* 0x0000003c02127981 */ /* 0x000368000c1e1900 */
.L_x_41:
[----:B0-----:R-:W0:Y:S01]  /*a660*/  S2R R0, SR_TID.X ;  /* 0x0000000000007919 */ /* 0x001e220000002100 */
[----:B-1----:R-:W-:Y:S02]  /*a670*/  LEA R3, R16, UR36, 0x3 ;  /* 0x0000002410037c11 */ /* 0x002fe4000f8e18ff */
[----:B0-----:R-:W-:Y:S02]  /*a680*/  LOP3.LUT R2, R0, 0x7f, RZ, 0xc0, !PT ;  /* 0x0000007f00027812 */ /* 0x001fe400078ec0ff */
[----:B------:R-:W-:Y:S02]  /*a690*/  SHF.L.U32 R0, R23, 0x1f, RZ ;  /* 0x0000001f17007819 */ /* 0x000fe400000006ff */
[----:B------:R-:W-:Y:S02]  /*a6a0*/  ISETP.NE.AND P1, PT, R2, RZ, PT ;  /* 0x000000ff0200720c */ /* 0x000fe40003f25270 */
[----:B------:R-:W0:Y:S02]  /*a6b0*/  SYNCS.PHASECHK.TRANS64.TRYWAIT P0, [R3+URZ+0x31c40], R0 ;  /* 0x031c4000030075a7 */ /* 0x000e24000800017f */
[----:B0-----:R-:W-:Y:S09]  /*a6c0*/  @!P0 BRA `(.L_x_42) ;  /* 0x0000003c00208947 */ /* 0x001ff20003800000 */
.L_x_132:
[----:B------:R-:W-:Y:S05]  /*a6d0*/  @P1 BRA `(.L_x_43) ;  /* 0x00000000001c1947 */ /* 0x000fea0003800000 */
[----:B------:R-:W1:Y:S01]  /*a6e0*/  S2R R2, SR_TID.X ;  /* 0x0000000000027919 */ /* 0x000e620000002100 */
[----:B0-----:R-:W-:-:S04]  /*a6f0*/  IMAD.MOV.U32 R0, RZ, RZ, 0x6c00 ;  /* 0x00006c00ff007424 */ /* 0x001fc800078e00ff */
[----:B------:R2:W-:Y:S01]  /*a700*/  SYNCS.ARRIVE.TRANS64 RZ, [R3+URZ+0x31c30], R0 ;  /* 0x031c300003ff79a7 */ /* 0x0005e2000800003f */
[----:B-1----:R-:W-:-:S04]  /*a710*/  LOP3.LUT R2, R2, 0x1f, RZ, 0xc0, !PT ;  /* 0x0000001f02027812 */ /* 0x002fc800078ec0ff */
[----:B------:R-:W-:-:S13]  /*a720*/  ISETP.NE.AND P0, PT, R2, RZ, PT ;  /* 0x000000ff0200720c */ /* 0x000fda0003f05270 */
[----:B--2---:R-:W-:Y:S05]  /*a730*/  @!P0 BRA `(.L_x_43) ;  /* 0x0000000000048947 */ /* 0x004fea0003800000 */
[----:B------:R-:W-:Y:S01]  /*a740*/  BPT.TRAP 0x1 ;  /* 0x000000040000795c */ /* 0x000fe20000300000 */
.L_x_43:
[----:B------:R-:W-:Y:S01]  /*a750*/  R2UR UR8, R16 ;  /* 0x00000000100872ca */ /* 0x000fe200000e0000 */
[----:B------:R-:W-:Y:S01]  /*a760*/  UIADD3 UR4, UP0, UR38, 0x370, URZ ;  /* 0x0000037026047890 */ /* 0x000fe2000ff1e03f */
[----:B------:R-:W-:Y:S01]  /*a770*/  R2UR UR9, R3 ;  /* 0x00000000030972ca */ /* 0x000fe200000e0000 */
[----:B------:R-:W-:Y:S01]  /*a780*/  UMOV UR10, URZ ;  /* 0x0000003f000a7c82 */ /* 0x000fe20008000000 */
[----:B------:R-:W-:Y:S01]  /*a790*/  R2UR UR11, R24 ;  /* 0x00000000180b72ca */ /* 0x000fe200000e0000 */
[----:B------:R-:W-:Y:S01]  /*a7a0*/  UIADD3.X UR5, URZ, UR39, URZ, UP0, !UPT ;  /* 0x000000273f057290 */ /* 0x000fe200087fe43f */
[----:B------:R-:W-:Y:S01]  /*a7b0*/  R2UR UR12, R17 ;  /* 0x00000000110c72ca */ /* 0x000fe200000e0000 */
[----:B------:R-:W-:Y:S01]  /*a7c0*/  UMOV UR6, 0x0 ;  /* 0x0000000000067882 */ /* 0x000fe20000000000 */
[----:B-----5:R-:W-:Y:S01]  /*a7d0*/  R2UR UR13, R18 ;  /* 0x00000000120d72ca */ /* 0x020fe200000e0000 */
[----:B------:R-:W-:Y:S01]  /*a7e0*/  UMOV UR7, 0x14f00000 ;  /* 0x14f0000000077882 */ /* 0x000fe20000000000 */
[----:B------:R-:W-:Y:S01]  /*a7f0*/  UMOV UR16, 0x20 ;  /* 0x0000002000107882 */ /* 0x000fe20000000000 */
[----:B------:R-:W-:-:S02]  /*a800*/  PLOP3.LUT P0, PT, PT, PT, PT, 0x80, 0x0 ;  /* 0x000000000000781c */ /* 0x000fc40003f0f070 */
[----:B------:R-:W-:Y:S01]  /*a810*/  UIMAD UR8, UR8, 0x6c00, UR36 ;  /* 0x00006c00080878a4 */ /* 0x000fe2000f8e0224 */
[----:B------:R-:W-:Y:S01]  /*a820*/  LOP3.LUT R19, R19, 0xfffffffd, RZ, 0xc0, !PT ;  /* 0xfffffffd13137812 */ /* 0x000fe200078ec0ff */
[----:B------:R-:W-:Y:S02]  /*a830*/  UIADD3 UR9, UR9, 0x31c30, URZ ;  /* 0x00031c3009097890 */ /* 0x000fe4000fffe03f */
[----:B------:R-:W-:Y:S02]  /*a840*/  UIMAD UR11, UR11, 0x90, URZ ;  /* 0x000000900b0b78a4 */ /* 0x000fe4000f8e023f */
[----:B------:R-:W-:Y:S02]  /*a850*/  UIADD3 UR14, UR8, 0x16a00, URZ ;  /* 0x00016a00080e7890 */ /* 0x000fe4000fffe03f */
[----:B------:R-:W-:Y:S02]  /*a860*/  UIADD3 UR15, UR8, 0x18e00, URZ ;  /* 0x00018e00080f7890 */ /* 0x000fe4000fffe03f */
[----:B------:R-:W-:Y:S01]  /*a870*/  UIADD3 UR17, UR8, 0x1b200, URZ ;  /* 0x0001b20008117890 */ /* 0x000fe2000fffe03f */
[----:B------:R-:W-:-:S02]  /*a880*/  @P0 LOP3.LUT R19, R19, 0x2, RZ, 0xfc, !PT ;  /* 0x0000000213130812 */ /* 0x000fc400078efcff */
[----:B------:R-:W-:Y:S01]  /*a890*/  UMOV UR8, UR14 ;  /* 0x0000000e00087c82 */ /* 0x000fe20008000000 */
[----:B------:R-:W-:Y:S01]  /*a8a0*/  UMOV UR14, 0x40 ;  /* 0x00000040000e7882 */ /* 0x000fe20000000000 */
[----:B------:R1:W-:Y:S02]  /*a8b0*/  UTMALDG.4D [UR8], [UR4], desc[UR6] ;  /* 0x00000608040075b4 */ /* 0x0003e40008019000 */
[----:B-1----:R-:W-:Y:S01]  /*a8c0*/  UMOV UR8, UR15 ;  /* 0x0000000f00087c82 */ /* 0x002fe20008000000 */
[----:B------:R-:W-:Y:S02]  /*a8d0*/  UMOV UR10, UR16 ;  /* 0x00000010000a7c82 */ /* 0x000fe40008000000 */
[----:B------:R1:W-:Y:S02]  /*a8e0*/  UTMALDG.4D [UR8], [UR4], desc[UR6] ;  /* 0x00000608040075b4 */ /* 0x0003e40008019000 */
[----:B-1----:R-:W-:Y:S01]  /*a8f0*/  UMOV UR8, UR17 ;  /* 0x0000001100087c82 */ /* 0x002fe20008000000 */
[----:B------:R-:W-:-:S02]  /*a900*/  UMOV UR10, UR14 ;  /* 0x0000000e000a7c82 */ /* 0x000fc40008000000 */
[----:B------:R1:W-:Y:S02]  /*a910*/  UTMALDG.4D [UR8], [UR4], desc[UR6] ;  /* 0x00000608040075b4 */ /* 0x0003e40008019000 */
[----:B-1----:R-:W-:Y:S01]  /*a920*/  NOP ;  /* 0x0000000000007918 */ /* 0x002fe20000000000 */
.L_x_39:
[----:B------:R-:W-:Y:S05]  /*a930*/  WARPSYNC.ALL ;  /* 0x0000000000007948 */ /* 0x000fea0003800000 */
[----:B------:R-:W-:Y:S01]  /*a940*/  UIADD3 UR4, UR36, 0xda00, URZ ;  /* 0x0000da0024047890 */ /* 0x000fe2000fffe03f */
[----:B0-----:R-:W-:Y:S01]  /*a950*/  SHF.R.S32.HI R0, RZ, 0x1f, R17 ;  /* 0x0000001fff007819 */ /* 0x001fe20000011411 */
[----:B------:R-:W-:Y:S02]  /*a960*/  BAR.SYNC.DEFER_BLOCKING 0x8, 0x200 ;  /* 0x0208000000007b1d */ /* 0x000fe40000010000 */
[----:B------:R-:W-:-:S04]  /*a970*/  ULOP3.LUT UP0, URZ, UR4, 0x1bf, URZ, 0xc0, !UPT ;  /* 0x000001bf043f7892 */ /* 0x000fc8000f80c03f */
[----:B------:R-:W-:Y:S02]  /*a980*/  ULDC.64 UR4, c[0x0][0x2d8] ;  /* 0x0000b60000047ab9 */ /* 0x000fe40000000a00 */
[----:B------:R-:W-:Y:S01]  /*a990*/  IMAD R0, R0, UR4, RZ ;  /* 0x0000000400007c24 */ /* 0x000fe2000f8e02ff */
[----:B------:R-:W-:Y:S01]  /*a9a0*/  PLOP3.LUT P0, PT, PT, PT, UP0, 0x80, 0x0 ;  /* 0x000000000000781c */ /* 0x000fe20003f0f008 */
[----:B------:R-:W-:-:S04]  /*a9b0*/  IMAD.WIDE.U32 R2, R17, UR4, RZ ;  /* 0x0000000411027c25 */ /* 0x000fc8000f8e00ff */
[----:B------:R-:W-:Y:S01]  /*a9c0*/  IMAD R0, R17, UR5, R0 ;  /* 0x0000000511007c24 */ /* 0x000fe2000f8e0200 */
[----:B------:R0:W-:Y:S03]  /*a9d0*/  STL.64 [R1+0x10], R2 ;  /* 0x0000100201007387 */ /* 0x0001e60000100a00 */
[----:B0-----:R-:W-:Y:S01]  /*a9e0*/  IMAD.IADD R2, R3, 0x1, R0 ;  /* 0x0000000103027824 */ /* 0x001fe200078e0200 */
[----:B------:R-:W-:-:S05]  /*a9f0*/  SHF.R.S32.HI R0, RZ, 0x1f, R27 ;  /* 0x0000001fff007819 */ /* 0x000fca000001141b */
[----:B------:R0:W-:Y:S04]  /*aa00*/  STL [R1+0x20], R0 ;  /* 0x0000200001007387 */ /* 0x0001e80000100800 */
[----:B------:R0:W-:Y:S01]  /*aa10*/  STL [R1+0x1c], R2 ;  /* 0x00001c0201007387 */ /* 0x0001e20000100800 */
[----:B------:R-:W-:Y:S05]  /*aa20*/  @!P0 BRA `(.L_x_44) ;  /* 0x0000000000408947 */ /* 0x000fea0003800000 */
[----:B0-----:R-:W-:Y:S01]  /*aa30*/  MOV R2, 0x0 ;  /* 0x0000000000027802 */ /* 0x001fe20000000f00 */
[----:B------:R-:W-:Y:S01]  /*aa40*/  ULDC.64 UR6, c[0x4][0xa8] ;  /* 0x01002a0000067ab9 */ /* 0x000fe20000000a00 */
[----:B------:R-:W-:Y:S01]  /*aa50*/  ULDC.64 UR8, c[0x4][0xb0] ;  /* 0x01002c0000087ab9 */ /* 0x000fe20000000a00 */
[----:B------:R-:W-:Y:S01]  /*aa60*/  ULDC.64 UR4, c[0x4][0x20] ;  /* 0x0100080000047ab9 */ /* 0x000fe20000000a00 */
[----:B------:R-:W-:Y:S02]  /*aa70*/  IMAD.U32 R4, RZ, RZ, UR6 ;  /* 0x00000006ff047e24 */ /* 0x000fe4000f8e00ff */
[----:B------:R-:W0:Y:S01]  /*aa80*/  LDC.64 R2, c[0x4][R2] ;  /* 0x0100000002027b82 */ /* 0x000e220000000a00 */
[----:B------:R-:W-:Y:S02]  /*aa90*/  IMAD.U32 R5, RZ, RZ, UR7 ;  /* 0x00000007ff057e24 */ /* 0x000fe4000f8e00ff */
[----:B------:R-:W-:Y:S02]  /*aaa0*/  IMAD.U32 R6, RZ, RZ, UR8 ;  /* 0x00000008ff067e24 */ /* 0x000fe4000f8e00ff */
[----:B------:R-:W-:-:S02]  /*aab0*/  IMAD.U32 R7, RZ, RZ, UR9 ;  /* 0x00000009ff077e24 */ /* 0x000fc4000f8e00ff */
[----:B------:R-:W-:Y:S02]  /*aac0*/  IMAD.U32 R10, RZ, RZ, UR4 ;  /* 0x00000004ff0a7e24 */ /* 0x000fe4000f8e00ff */
[----:B------:R-:W-:Y:S02]  /*aad0*/  IMAD.U32 R11, RZ, RZ, UR5 ;  /* 0x00000005ff0b7e24 */ /* 0x000fe4000f8e00ff */
[----:B------:R-:W-:Y:S02]  /*aae0*/  IMAD.MOV.U32 R8, RZ, RZ, 0x70 ;  /* 0x00000070ff087424 */ /* 0x000fe400078e00ff */
[----:B------:R-:W-:Y:S02]  /*aaf0*/  IMAD.MOV.U32 R12, RZ, RZ, 0x1 ;  /* 0x00000001ff0c7424 */ /* 0x000fe400078e00ff */
[----:B------:R-:W-:-:S07]  /*ab00*/  IMAD.MOV.U32 R13, RZ, RZ, RZ ;  /* 0x000000ffff0d7224 */ /* 0x000fce00078e00ff */
[----:B------:R-:W-:-:S07]  /*ab10*/  LEPC R20, `(.L_x_44) ;  /* 0x000000001014794e */ /* 0x000fce0000000000 */
[----:B0-----:R-:W-:Y:S05]  /*ab20*/  CALL.ABS.NOINC R2 ;  /* 0x0000000002007343 */ /* 0x001fea0003c00000 */
.L_x_44:
[----:B------:R-:W2:Y:S01]  /*ab30*/  LDL.LU R20, [R1+0x1c] ;  /* 0x00001c0001147983 */ /* 0x000ea20000300800 */
[----:B------:R-:W1:Y:S01]  /*ab40*/  LDC R10, c[0x0][0x448] ;  /* 0x00011200ff0a7b82 */ /* 0x000e620000000800 */
[----:B------:R-:W-:Y:S01]  /*ab50*/  ULDC.64 UR4, c[0x0][0x2e0] ;  /* 0x0000b80000047ab9 */ /* 0x000fe20000000a00 */
[----:B------:R-:W-:Y:S01]  /*ab60*/  ULDC.64 UR6, c[0x0][0x2c8] ;  /* 0x0000b20000067ab9 */ /* 0x000fe20000000a00 */
[----:B0-----:R-:W2:Y:S01]  /*ab70*/  LDL.LU.64 R2, [R1+0x10] ;  /* 0x0000100001027983 */ /* 0x001ea20000300a00 */
[----:B------:R-:W-:-:S03]  /*ab80*/  ULDC.64 UR8, c[0x0][0x280] ;  /* 0x0000a00000087ab9 */ /* 0x000fc60000000a00 */
[----:B------:R-:W3:Y:S04]  /*ab90*/  LDL.LU R0, [R1+0x20] ;  /* 0x0000200001007983 */ /* 0x000ee80000300800 */
[----:B------:R-:W4:Y:S01]  /*aba0*/  LDL R21, [R1+0x4] ;  /* 0x0000040001157983 */ /* 0x000f220000100800 */
[----:B------:R-:W0:Y:S01]  /*abb0*/  S2R R12, SR_TID.X ;  /* 0x00000000000c7919 */ /* 0x000e220000002100 */
[----:B------:R-:W5:Y:S01]  /*abc0*/  S2R R11, SR_TID.X ;  /* 0x00000000000b7919 */ /* 0x000f620000002100 */
[----:B-1----:R-:W-:-:S13]  /*abd0*/  ISETP.NE.AND P0, PT, R10, 0x1, PT ;  /* 0x000000010a00780c */ /* 0x002fda0003f05270 */
[----:B------:R-:W1:Y:S08]  /*abe0*/  @P0 LDC R4, c[0x0][0x450] ;  /* 0x00011400ff040b82 */ /* 0x000e700000000800 */
[----:B------:R-:W1:Y:S01]  /*abf0*/  @P0 LDC R9, c[0x0][0x44c] ;  /* 0x00011300ff090b82 */ /* 0x000e620000000800 */
[----:B--2---:R-:W-:Y:S02]  /*ac00*/  IMAD.MOV.U32 R3, RZ, RZ, R20 ;  /* 0x000000ffff037224 */ /* 0x004fe400078e0014 */
[----:B------:R-:W2:Y:S01]  /*ac10*/  S2R R20, SR_TID.X ;  /* 0x0000000000147919 */ /* 0x000ea20000002100 */
[----:B---3--:R-:W-:-:S02]  /*ac20*/  IMAD R0, R0, UR4, RZ ;  /* 0x0000000400007c24 */ /* 0x008fc4000f8e02ff */
[----:B------:R-:W-:Y:S01]  /*ac30*/  IMAD.WIDE.U32 R2, R27, UR4, R2 ;  /* 0x000000041b027c25 */ /* 0x000fe2000f8e0002 */
[----:B------:R-:W-:-:S03]  /*ac40*/  ULDC UR4, c[0x0][0xc38] ;  /* 0x00030e0000047ab9 */ /* 0x000fc60000000800 */
[----:B------:R-:W-:Y:S02]  /*ac50*/  IMAD R5, R27, UR5, R0 ;  /* 0x000000051b057c24 */ /* 0x000fe4000f8e0200 */
[----:B------:R-:W3:Y:S02]  /*ac60*/  @P0 LDC R0, c[0x0][0x44c] ;  /* 0x00011300ff000b82 */ /* 0x000ee40000000800 */
[----:B------:R-:W-:Y:S01]  /*ac70*/  IMAD.IADD R3, R3, 0x1, R5 ;  /* 0x0000000103037824 */ /* 0x000fe200078e0205 */
[C---:B--2---:R-:W-:Y:S01]  /*ac80*/  LOP3.LUT R6, R20.reuse, 0x7f, RZ, 0xc0, !PT ;  /* 0x0000007f14067812 */ /* 0x044fe200078ec0ff */
[----:B------:R-:W-:-:S03]  /*ac90*/  IMAD.SHL.U32 R20, R20, 0x20, RZ ;  /* 0x0000002014147824 */ /* 0x000fc600078e00ff */
[----:B------:R-:W-:Y:S01]  /*aca0*/  SHF.R.U32.HI R7, RZ, 0x2, R6 ;  /* 0x00000002ff077819 */ /* 0x000fe20000011606 */
[----:B------:R-:W-:-:S03]  /*acb0*/  IMAD.MOV R6, RZ, RZ, -R29 ;  /* 0x000000ffff067224 */ /* 0x000fc600078e0a1d */
[----:B------:R-:W-:Y:S01]  /*acc0*/  LOP3.LUT R20, R7, 0x60, R20, 0xf8, !PT ;  /* 0x0000006007147812 */ /* 0x000fe200078ef814 */
[----:B----4-:R-:W-:Y:S01]  /*acd0*/  IMAD R6, R6, UR4, R21 ;  /* 0x0000000406067c24 */ /* 0x010fe2000f8e0215 */
[----:B------:R-:W-:Y:S01]  /*ace0*/  ULDC.64 UR4, c[0x0][0x2d0] ;  /* 0x0000b40000047ab9 */ /* 0x000fe20000000a00 */
[----:B0-----:R-:W-:Y:S02]  /*acf0*/  IMAD.SHL.U32 R21, R12, 0x8, RZ ;  /* 0x000000080c157824 */ /* 0x001fe400078e00ff */
[----:B------:R-:W-:Y:S02]  /*ad00*/  IMAD R7, R6, 0xc0, R20 ;  /* 0x000000c006077824 */ /* 0x000fe400078e0214 */
[----:B-----5:R-:W-:Y:S01]  /*ad10*/  IMAD.SHL.U32 R20, R11, 0x8, RZ ;  /* 0x000000080b147824 */ /* 0x020fe200078e00ff */
[----:B------:R-:W-:Y:S01]  /*ad20*/  LOP3.LUT R21, R21, 0x18, RZ, 0xc0, !PT ;  /* 0x0000001815157812 */ /* 0x000fe200078ec0ff */
[----:B---3--:R-:W-:-:S03]  /*ad30*/  @P0 IMAD.HI.U32 R0, R7, R0, RZ ;  /* 0x0000000007000227 */ /* 0x008fc600078e00ff */
[----:B------:R-:W-:Y:S01]  /*ad40*/  LOP3.LUT R20, R20, 0x18, RZ, 0xc0, !PT ;  /* 0x0000001814147812 */ /* 0x000fe200078ec0ff */
[----:B------:R-:W-:Y:S01]  /*ad50*/  IMAD.MOV.U32 R5, RZ, RZ, R7 ;  /* 0x000000ffff057224 */ /* 0x000fe200078e0007 */
[----:B-1----:R-:W-:Y:S02]  /*ad60*/  @P0 SHF.R.U32.HI R5, RZ, R4, R0 ;  /* 0x00000004ff050219 */ /* 0x002fe40000011600 */
[C---:B------:R-:W-:Y:S02]  /*ad70*/  LOP3.LUT R13, R21.reuse, 0x20, RZ, 0xfc, !PT ;  /* 0x00000020150d7812 */ /* 0x040fe400078efcff */
[----:B------:R-:W-:Y:S02]  /*ad80*/  SHF.R.S32.HI R0, RZ, 0x1f, R5 ;  /* 0x0000001fff007819 */ /* 0x000fe40000011405 */
[----:B------:R-:W-:Y:S02]  /*ad90*/  LOP3.LUT R12, R21, 0x40, RZ, 0xfc, !PT ;  /* 0x00000040150c7812 */ /* 0x000fe400078efcff */
[----:B------:R-:W-:Y:S01]  /*ada0*/  LOP3.LUT R21, R11, 0x7f, RZ, 0xc0, !PT ;  /* 0x0000007f0b157812 */ /* 0x000fe200078ec0ff */
[----:B------:R-:W-:-:S04]  /*adb0*/  IMAD R0, R0, UR4, RZ ;  /* 0x0000000400007c24 */ /* 0x000fc8000f8e02ff */
[C---:B------:R-:W-:Y:S02]  /*adc0*/  IMAD R8, R5.reuse, UR5, R0 ;  /* 0x0000000505087c24 */ /* 0x040fe4000f8e0200 */
[----:B------:R-:W-:Y:S02]  /*add0*/  IMAD.MOV R0, RZ, RZ, -R5 ;  /* 0x000000ffff007224 */ /* 0x000fe400078e0a05 */
[----:B------:R-:W-:-:S04]  /*ade0*/  IMAD.WIDE.U32 R4, R5, UR4, R2 ;  /* 0x0000000405047c25 */ /* 0x000fc8000f8e0002 */
[----:B------:R-:W-:Y:S02]  /*adf0*/  IMAD R0, R10, R0, R7 ;  /* 0x000000000a007224 */ /* 0x000fe400078e0207 */
[----:B------:R-:W-:-:S03]  /*ae00*/  IMAD.IADD R5, R5, 0x1, R8 ;  /* 0x0000000105057824 */ /* 0x000fc600078e0208 */
[----:B------:R-:W-:Y:S01]  /*ae10*/  SHF.R.S32.HI R8, RZ, 0x1f, R0 ;  /* 0x0000001fff087819 */ /* 0x000fe20000011400 */
[----:B------:R-:W-:-:S04]  /*ae20*/  IMAD.WIDE.U32 R4, R0, UR6, R4 ;  /* 0x0000000600047c25 */ /* 0x000fc8000f8e0004 */
[----:B------:R-:W-:-:S04]  /*ae30*/  IMAD R8, R8, UR6, RZ ;  /* 0x0000000608087c24 */ /* 0x000fc8000f8e02ff */
[----:B------:R-:W-:Y:S01]  /*ae40*/  IMAD R8, R0, UR7, R8 ;  /* 0x0000000700087c24 */ /* 0x000fe2000f8e0208 */
[----:B------:R-:W-:-:S03]  /*ae50*/  LEA R0, P1, R4, UR8, 0x1 ;  /* 0x0000000804007c11 */ /* 0x000fc6000f8208ff */
[----:B------:R-:W-:Y:S02]  /*ae60*/  IMAD.IADD R5, R5, 0x1, R8 ;  /* 0x0000000105057824 */ /* 0x000fe400078e0208 */
[----:B------:R-:W-:-:S03]  /*ae70*/  VIADD R8, R7, 0x80 ;  /* 0x0000008007087836 */ /* 0x000fc60000000000 */
[----:B------:R-:W-:Y:S01]  /*ae80*/  LEA.HI.X R4, R4, UR9, R5, 0x1, P1 ;  /* 0x0000000904047c11 */ /* 0x000fe200088f0c05 */
[----:B------:R-:W-:Y:S01]  /*ae90*/  @P0 IMAD.HI.U32 R9, R8, R9, RZ ;  /* 0x0000000908090227 */ /* 0x000fe200078e00ff */
[----:B------:R-:W0:Y:S03]  /*aea0*/  @P0 LDC R5, c[0x0][0x450] ;  /* 0x00011400ff050b82 */ /* 0x000e260000000800 */
[----:B------:R-:W-:Y:S01]  /*aeb0*/  IMAD.MOV.U32 R7, RZ, RZ, R8 ;  /* 0x000000ffff077224 */ /* 0x000fe200078e0008 */
[----:B0-----:R-:W-:Y:S02]  /*aec0*/  @P0 SHF.R.U32.HI R7, RZ, R5, R9 ;  /* 0x00000005ff070219 */ /* 0x001fe40000011609 */
[----:B------:R-:W-:-:S03]  /*aed0*/  SHF.R.U32.HI R9, RZ, 0x2, R21 ;  /* 0x00000002ff097819 */ /* 0x000fc60000011615 */
[----:B------:R-:W-:Y:S02]  /*aee0*/  IMAD.MOV R5, RZ, RZ, -R7 ;  /* 0x000000ffff057224 */ /* 0x000fe400078e0a07 */
[----:B------:R-:W-:-:S04]  /*aef0*/  IMAD.WIDE.U32 R2, R7, UR4, R2 ;  /* 0x0000000407027c25 */ /* 0x000fc8000f8e0002 */
[----:B------:R-:W-:Y:S01]  /*af00*/  IMAD R5, R10, R5, R8 ;  /* 0x000000050a057224 */ /* 0x000fe200078e0208 */
[----:B------:R-:W-:-:S05]  /*af10*/  SHF.R.S32.HI R8, RZ, 0x1f, R7 ;  /* 0x0000001fff087819 */ /* 0x000fca0000011407 */
[----:B------:R-:W-:Y:S01]  /*af20*/  IMAD R8, R8, UR4, RZ ;  /* 0x0000000408087c24 */ /* 0x000fe2000f8e02ff */
[----:B------:R-:W-:Y:S02]  /*af30*/  ULDC UR4, c[0x0][0x2b8] ;  /* 0x0000ae0000047ab9 */ /* 0x000fe40000000800 */
[----:B------:R-:W-:Y:S01]  /*af40*/  ISETP.GE.AND P0, PT, R20, UR4, PT ;  /* 0x0000000414007c0c */ /* 0x000fe2000bf06270 */
[----:B------:R-:W-:Y:S01]  /*af50*/  IMAD R8, R7, UR5, R8 ;  /* 0x0000000507087c24 */ /* 0x000fe2000f8e0208 */
[----:B------:R-:W-:Y:S02]  /*af60*/  SHF.R.S32.HI R7, RZ, 0x1f, R5 ;  /* 0x0000001fff077819 */ /* 0x000fe40000011405 */
[----:B------:R-:W-:Y:S01]  /*af70*/  ISETP.GE.AND P1, PT, R13, UR4, PT ;  /* 0x000000040d007c0c */ /* 0x000fe2000bf26270 */
[----:B------:R-:W-:Y:S01]  /*af80*/  IMAD.IADD R3, R3, 0x1, R8 ;  /* 0x0000000103037824 */ /* 0x000fe200078e0208 */
[----:B------:R-:W-:Y:S01]  /*af90*/  ISETP.GE.AND P2, PT, R12, UR4, PT ;  /* 0x000000040c007c0c */ /* 0x000fe2000bf46270 */
[----:B------:R-:W-:Y:S01]  /*afa0*/  IMAD R7, R7, UR6, RZ ;  /* 0x0000000607077c24 */ /* 0x000fe2000f8e02ff */
[----:B------:R-:W-:Y:S01]  /*afb0*/  UMOV UR4, 0xffffffff ;  /* 0xffffffff00047882 */ /* 0x000fe20000000000 */
[----:B------:R-:W-:-:S04]  /*afc0*/  IMAD.WIDE.U32 R2, R5, UR6, R2 ;  /* 0x0000000605027c25 */ /* 0x000fc8000f8e0002 */
[----:B------:R-:W-:Y:S01]  /*afd0*/  IMAD R7, R5, UR7, R7 ;  /* 0x0000000705077c24 */ /* 0x000fe2000f8e0207 */
[----:B------:R-:W-:-:S03]  /*afe0*/  LEA R8, P3, R2, UR8, 0x1 ;  /* 0x0000000802087c11 */ /* 0x000fc6000f8608ff */
[----:B------:R-:W-:-:S05]  /*aff0*/  IMAD.IADD R7, R3, 0x1, R7 ;  /* 0x0000000103077824 */ /* 0x000fca00078e0207 */
[----:B------:R-:W-:Y:S01]  /*b000*/  LEA.HI.X R7, R2, UR9, R7, 0x1, P3 ;  /* 0x0000000902077c11 */ /* 0x000fe200098f0c07 */
[----:B------:R-:W-:Y:S06]  /*b010*/  BRA.DIV UR4, `(.L_x_45) ;  /* 0x0000003204e07947 */ /* 0x000fec000b800000 */
[----:B------:R-:W0:Y:S01]  /*b020*/  SHFL.IDX PT, R3, R0, RZ, 0x1c1f ;  /* 0x001c1fff00037589 */ /* 0x000e2200000e0000 */
[----:B------:R-:W-:Y:S01]  /*b030*/  ULDC UR4, c[0x0][0x288] ;  /* 0x0000a20000047ab9 */ /* 0x000fe20000000800 */
[----:B------:R-:W-:Y:S02]  /*b040*/  IMAD R6, R6, 0xc0, R9 ;  /* 0x000000c006067824 */ /* 0x000fe400078e0209 */
[----:B------:R-:W1:Y:S01]  /*b050*/  SHFL.IDX PT, R2, R4, RZ, 0x1c1f ;  /* 0x001c1fff04027589 */ /* 0x000e6200000e0000 */
[----:B------:R-:W-:-:S03]  /*b060*/  IMAD R5, R10, UR4, RZ ;  /* 0x000000040a057c24 */ /* 0x000fc6000f8e02ff */
[----:B------:R-:W-:Y:S02]  /*b070*/  SHFL.IDX PT, R14, R8, 0x1, 0x1c1f ;  /* 0x003c1f00080e7f89 */ /* 0x000fe400000e0000 */
[----:B------:R-:W-:-:S13]  /*b080*/  ISETP.GE.AND P4, PT, R6, R5, PT ;  /* 0x000000050600720c */ /* 0x000fda0003f86270 */
[----:B0-----:R-:W-:-:S05]  /*b090*/  @!P4 LEA R3, P3, R20, R3, 0x1 ;  /* 0x000000031403c211 */ /* 0x001fca00078608ff */
[----:B-1----:R-:W-:-:S05]  /*b0a0*/  @!P4 IMAD.X R2, RZ, RZ, R2, P3 ;  /* 0x000000ffff02c224 */ /* 0x002fca00018e0602 */
[----:B------:R-:W-:-:S04]  /*b0b0*/  @!P4 LOP3.LUT R3, R3, R2, RZ, 0x3c, !PT ;  /* 0x000000020303c212 */ /* 0x000fc800078e3cff */
[----:B------:R-:W-:-:S04]  /*b0c0*/  @!P4 LOP3.LUT R2, R3, R2, RZ, 0x3c, !PT ;  /* 0x000000020302c212 */ /* 0x000fc800078e3cff */
[----:B------:R-:W-:-:S05]  /*b0d0*/  @!P4 LOP3.LUT R3, R3, R2, RZ, 0x3c, !PT ;  /* 0x000000020303c212 */ /* 0x000fca00078e3cff */
[----:B------:R-:W-:Y:S04]  /*b0e0*/  @!P4 LDGSTS.E.BYPASS.LTC128B.128 [R26+0xda00], desc[UR60][R2.64], !P0 ;  /* 0x0da00000021acfae */ /* 0x000fe8000c101d7c */
[----:B------:R-:W-:Y:S04]  /*b0f0*/  @!P4 LDGSTS.E.BYPASS.LTC128B.128 [R26+0x10a00], desc[UR60][R2.64+0x40], !P1 ;  /* 0x10a00040021acfae */ /* 0x000fe8000c901d7c */
[----:B------:R0:W-:Y:S02]  /*b100*/  @!P4 LDGSTS.E.BYPASS.LTC128B.128 [R26+0x13a00], desc[UR60][R2.64+0x80], !P2 ;  /* 0x13a00080021acfae */ /* 0x0001e4000d101d7c */
[----:B0-----:R-:W-:-:S02]  /*b110*/  VIADD R2, R6, 0x20 ;  /* 0x0000002006027836 */ /* 0x001fc40000000000 */
[----:B------:R-:W0:Y:S03]  /*b120*/  SHFL.IDX PT, R3, R0, 0x1, 0x1c1f ;  /* 0x003c1f0000037f89 */ /* 0x000e2600000e0000 */
[----:B------:R-:W-:Y:S02]  /*b130*/  ISETP.GE.AND P3, PT, R2, R5, PT ;  /* 0x000000050200720c */ /* 0x000fe40003f66270 */
[----:B------:R-:W1:Y:S11]  /*b140*/  SHFL.IDX PT, R2, R4, 0x1, 0x1c1f ;  /* 0x003c1f0004027f89 */ /* 0x000e7600000e0000 */
        /* <DEDUP_REMOVED lines=11> */
[----:B------:R-:W1:Y:S04]  /*b200*/  SHFL.IDX PT, R2, R4, 0x2, 0x1c1f ;  /* 0x005c1f0004027f89 */ /* 0x000e6800000e0000 */
[----:B------:R-:W-:Y:S07]  /*b210*/  SHFL.IDX PT, R4, R4, 0x3, 0x1c1f ;  /* 0x007c1f0004047f89 */ /* 0x000fee00000e0000 */
[----:B0-----:R-:W-:-:S05]  /*b220*/  @!P3 LEA R3, P4, R20, R3, 0x1 ;  /* 0x000000031403b211 */ /* 0x001fca00078808ff */
[----:B-1----:R-:W-:-:S05]  /*b230*/  @!P3 IMAD.X R2, RZ, RZ, R2, P4 ;  /* 0x000000ffff02b224 */ /* 0x002fca00020e0602 */
[----:B------:R-:W-:-:S04]  /*b240*/  @!P3 LOP3.LUT R3, R3, R2, RZ, 0x3c, !PT ;  /* 0x000000020303b212 */ /* 0x000fc800078e3cff */
[----:B------:R-:W-:-:S04]  /*b250*/  @!P3 LOP3.LUT R2, R3, R2, RZ, 0x3c, !PT ;  /* 0x000000020302b212 */ /* 0x000fc800078e3cff */
[----:B------:R-:W-:-:S05]  /*b260*/  @!P3 LOP3.LUT R3, R3, R2, RZ, 0x3c, !PT ;  /* 0x000000020303b212 */ /* 0x000fca00078e3cff */
[----:B------:R-:W-:Y:S04]  /*b270*/  @!P3 LDGSTS.E.BYPASS.LTC128B.128 [R26+0xea00], desc[UR60][R2.64], !P0 ;  /* 0x0ea00000021abfae */ /* 0x000fe8000c101d7c */
[----:B------:R-:W-:Y:S04]  /*b280*/  @!P3 LDGSTS.E.BYPASS.LTC128B.128 [R26+0x11a00], desc[UR60][R2.64+0x40], !P1 ;  /* 0x11a00040021abfae */ /* 0x000fe8000c901d7c */
[----:B------:R0:W-:Y:S04]  /*b290*/  @!P3 LDGSTS.E.BYPASS.LTC128B.128 [R26+0x14a00], desc[UR60][R2.64+0x80], !P2 ;  /* 0x14a00080021abfae */ /* 0x0001e8000d101d7c */
[----:B0-----:R0:W1:Y:S02]  /*b2a0*/  SHFL.IDX PT, R2, R0, 0x3, 0x1c1f ;  /* 0x007c1f0000027f89 */ /* 0x00106400000e0000 */
[----:B0-----:R-:W-:-:S05]  /*b2b0*/  VIADD R0, R6, 0x80 ;  /* 0x0000008006007836 */ /* 0x001fca0000000000 */
[----:B------:R-:W-:Y:S01]  /*b2c0*/  ISETP.GE.AND P3, PT, R0, R5, PT ;  /* 0x000000050000720c */ /* 0x000fe20003f66270 */
[----:B------:R-:W-:-:S05]  /*b2d0*/  VIADD R0, R6, 0x60 ;  /* 0x0000006006007836 */ /* 0x000fca0000000000 */
[----:B------:R-:W-:Y:S02]  /*b2e0*/  ISETP.GE.AND P4, PT, R0, R5, PT ;  /* 0x000000050000720c */ /* 0x000fe40003f86270 */
[----:B------:R-:W-:Y:S04]  /*b2f0*/  SHFL.IDX PT, R0, R7, RZ, 0x1c1f ;  /* 0x001c1fff07007589 */ /* 0x000fe800000e0000 */
[----:B------:R-:W-:Y:S07]  /*b300*/  SHFL.IDX PT, R7, R7, 0x1, 0x1c1f ;  /* 0x003c1f0007077f89 */ /* 0x000fee00000e0000 */
[----:B-1----:R-:W-:-:S05]  /*b310*/  @!P4 LEA R2, P5, R20, R2, 0x1 ;  /* 0x000000021402c211 */ /* 0x002fca00078a08ff */
[----:B------:R-:W-:Y:S02]  /*b320*/  @!P4 IMAD.X R3, RZ, RZ, R4, P5 ;  /* 0x000000ffff03c224 */ /* 0x000fe400028e0604 */
[----:B------:R-:W0:Y:S04]  /*b330*/  SHFL.IDX PT, R4, R8, RZ, 0x1c1f ;  /* 0x001c1fff08047589 */ /* 0x000e2800000e0000 */
[----:B------:R-:W-:Y:S04]  /*b340*/  @!P4 LDGSTS.E.BYPASS.LTC128B.128 [R26+0xf200], desc[UR60][R2.64], !P0 ;  /* 0x0f200000021acfae */ /* 0x000fe8000c101d7c */
[----:B------:R-:W-:Y:S04]  /*b350*/  @!P4 LDGSTS.E.BYPASS.LTC128B.128 [R26+0x12200], desc[UR60][R2.64+0x40], !P1 ;  /* 0x12200040021acfae */ /* 0x000fe8000c901d7c */
[----:B------:R1:W-:Y:S01]  /*b360*/  @!P4 LDGSTS.E.BYPASS.LTC128B.128 [R26+0x15200], desc[UR60][R2.64+0x80], !P2 ;  /* 0x15200080021acfae */ /* 0x0003e2000d101d7c */
[----:B0-----:R-:W-:-:S05]  /*b370*/  @!P3 LEA R4, P5, R20, R4, 0x1 ;  /* 0x000000041404b211 */ /* 0x001fca00078a08ff */
[----:B------:R-:W-:Y:S02]  /*b380*/  @!P3 IMAD.X R0, RZ, RZ, R0, P5 ;  /* 0x000000ffff00b224 */ /* 0x000fe400028e0600 */
[----:B-1----:R-:W-:Y:S02]  /*b390*/  @!P3 IMAD.MOV.U32 R2, RZ, RZ, R4 ;  /* 0x000000ffff02b224 */ /* 0x002fe400078e0004 */
[----:B------:R-:W-:-:S05]  /*b3a0*/  @!P3 IMAD.MOV.U32 R3, RZ, RZ, R0 ;  /* 0x000000ffff03b224 */ /* 0x000fca00078e0000 */
[----:B------:R0:W-:Y:S04]  /*b3b0*/  @!P3 LDGSTS.E.BYPASS.LTC128B.128 [R26+0xfa00], desc[UR60][R2.64], !P0 ;  /* 0x0fa00000021abfae */ /* 0x0001e8000c101d7c */
[----:B------:R0:W-:Y:S04]  /*b3c0*/  @!P3 LDGSTS.E.BYPASS.LTC128B.128 [R26+0x12a00], desc[UR60][R2.64+0x40], !P1 ;  /* 0x12a00040021abfae */ /* 0x0001e8000c901d7c */
[----:B------:R0:W-:Y:S02]  /*b3d0*/  @!P3 LDGSTS.E.BYPASS.LTC128B.128 [R26+0x15a00], desc[UR60][R2.64+0x80], !P2 ;  /* 0x15a00080021abfae */ /* 0x0001e4000d101d7c */
.L_x_145:
[----:B------:R-:W2:Y:S01]  /*b3e0*/  LDL R0, [R1+0x18] ;  /* 0x0000180001007983 */ /* 0x000ea20000100800 */
[----:B------:R-:W-:-:S05]  /*b3f0*/  VIADD R6, R6, 0xa0 ;  /* 0x000000a006067836 */ /* 0x000fca0000000000 */
[----:B------:R-:W-:-:S13]  /*b400*/  ISETP.GE.AND P3, PT, R6, R5, PT ;  /* 0x000000050600720c */ /* 0x000fda0003f66270 */
[----:B0-----:R-:W-:-:S05]  /*b410*/  @!P3 LEA R2, P4, R20, R14, 0x1 ;  /* 0x0000000e1402b211 */ /* 0x001fca00078808ff */
[----:B------:R-:W-:-:S05]  /*b420*/  @!P3 IMAD.X R3, RZ, RZ, R7, P4 ;  /* 0x000000ffff03b224 */ /* 0x000fca00020e0607 */
[----:B------:R-:W-:Y:S01]  /*b430*/  @!PT LDS RZ, [RZ] ;  /* 0x00000000fffff984 */ /* 0x000fe20000000800 */
[----:B------:R-:W-:Y:S01]  /*b440*/  @!PT LDS RZ, [RZ] ;  /* 0x00000000fffff984 */ /* 0x000fe20000000800 */
[----:B------:R-:W-:Y:S01]  /*b450*/  @!PT LDS RZ, [RZ] ;  /* 0x00000000fffff984 */ /* 0x000fe20000000800 */
[----:B------:R0:W-:Y:S04]  /*b460*/  @!P3 LDGSTS.E.BYPASS.LTC128B.128 [R26+0x10200], desc[UR60][R2.64], !P0 ;  /* 0x10200000021abfae */ /* 0x0001e8000c101d7c */
[----:B------:R0:W-:Y:S04]  /*b470*/  @!P3 LDGSTS.E.BYPASS.LTC128B.128 [R26+0x13200], desc[UR60][R2.64+0x40], !P1 ;  /* 0x13200040021abfae */ /* 0x0001e8000c901d7c */
[----:B------:R0:W-:Y:S01]  /*b480*/  @!P3 LDGSTS.E.BYPASS.LTC128B.128 [R26+0x16200], desc[UR60][R2.64+0x80], !P2 ;  /* 0x16200080021abfae */ /* 0x0001e2000d101d7c */
[----:B------:R-:W-:Y:S01]  /*b490*/  NOP ;  /* 0x0000000000007918 */ /* 0x000fe20000000000 */
[----:B------:R-:W-:Y:S02]  /*b4a0*/  SYNCS.ARRIVE.TRANS64.RED.A0T1 RZ, [UR36+0x31c00], RZ ;  /* 0x031c00ffffff79a7 */ /* 0x000fe40008200424 */
[----:B------:R-:W-:Y:S01]  /*b4b0*/  ARRIVES.LDGSTSBAR.64.TRANSCNT [UR36+0x31c00] ;  /* 0x031c0000ff0079b0 */ /* 0x000fe20008000aa4 */
[----:B--2---:R-:W-:-:S04]  /*b4c0*/  LOP3.LUT R0, R0, 0x1, RZ, 0xc, !PT ;  /* 0x0000000100007812 */ /* 0x004fc800078e0cff */
[----:B------:R-:W-:Y:S01]  /*b4d0*/  SHF.L.U32 R0, R0, 0x1f, RZ ;  /* 0x0000001f00007819 */ /* 0x000fe200000006ff */
[----:B------:R-:W-:Y:S01]  /*b4e0*/  NOP ;  /* 0x0000000000007918 */ /* 0x000fe20000000000 */
[----:B------:R-:W2:Y:S01]  /*b4f0*/  LDL.LU R8, [R1+0x8] ;  /* 0x0000080001087983 */ /* 0x000ea20000300800 */
[----:B------:R-:W-:Y:S01]  /*b500*/  SYNCS.ARRIVE.TRANS64.A1T0 RZ, [UR36+0x31c00], RZ ;  /* 0x031c00ffffff79a7 */ /* 0x000fe20008100024 */
[----:B------:R-:W-:Y:S01]  /*b510*/  BSSY B0, `(.L_x_46) ;  /* 0x0000005000007945 */ /* 0x000fe20003800000 */
[----:B------:R-:W-:Y:S01]  /*b520*/  IMAD.U32 R9, RZ, RZ, UR36 ;  /* 0x00000024ff097e24 */ /* 0x000fe2000f8e00ff */
[----:B------:R-:W1:Y:S01]  /*b530*/  SYNCS.PHASECHK.TRANS64.TRYWAIT P0, [UR36+0x31c20], R0 ;  /* 0x031c2000ff0075a7 */ /* 0x000e620008000164 */
[----:B--2---:R-:W-:Y:S01]  /*b540*/  ISETP.GE.AND P1, PT, R8, 0x91, PT ;  /* 0x000000910800780c */ /* 0x004fe20003f26270 */
[----:B01----:R-:W-:-:S12]  /*b550*/  @!P0 BRA `(.L_x_47) ;  /* 0x00000034009c8947 */ /* 0x003fd80003800000 */
.L_x_146:
[----:B------:R-:W-:Y:S05]  /*b560*/  BSYNC B0 ;  /* 0x0000000000007941 */ /* 0x000fea0003800000 */
.L_x_46:
[----:B------:R-:W-:Y:S01]  /*b570*/  VIADD R8, R9, 0x31c00 ;  /* 0x00031c0009087836 */ /* 0x000fe20000000000 */
[----:B------:R-:W-:Y:S06]  /*b580*/  @!P1 BRA `(.L_x_48) ;  /* 0x0000002000749947 */ /* 0x000fec0003800000 */
[----:B------:R-:W2:Y:S01]  /*b590*/  LDL R2, [R1] ;  /* 0x0000000001027983 */ /* 0x000ea20000100800 */
[----:B------:R-:W-:Y:S02]  /*b5a0*/  IMAD.MOV.U32 R3, RZ, RZ, 0x1 ;  /* 0x00000001ff037424 */ /* 0x000fe400078e00ff */
[----:B--2---:R-:W-:-:S05]  /*b5b0*/  IMAD.MOV R6, RZ, RZ, -R2 ;  /* 0x000000ffff067224 */ /* 0x004fca00078e0a02 */
[----:B------:R-:W-:-:S05]  /*b5c0*/  VIADDMNMX R6, R6, R3, 0xffffffff, !PT ;  /* 0xffffffff06067446 */ /* 0x000fca0007800103 */
[----:B0-----:R-:W-:-:S05]  /*b5d0*/  IMAD.IADD R0, R2, 0x1, R6 ;  /* 0x0000000102007824 */ /* 0x001fca00078e0206 */
[----:B------:R-:W-:-:S04]  /*b5e0*/  LOP3.LUT R0, R0, 0x1, RZ, 0xc0, !PT ;  /* 0x0000000100007812 */ /* 0x000fc800078ec0ff */
[----:B------:R-:W-:Y:S01]  /*b5f0*/  ISETP.NE.U32.AND P0, PT, R0, 0x1, PT ;  /* 0x000000010000780c */ /* 0x000fe20003f05070 */
[----:B------:R-:W-:-:S12]  /*b600*/  VIADD R0, R2, 0xfffffffe ;  /* 0xfffffffe02007836 */ /* 0x000fd80000000000 */
[----:B------:R-:W-:Y:S05]  /*b610*/  @P0 BRA `(.L_x_49) ;  /* 0x0000000800c80947 */ /* 0x000fea0003800000 */
[----:B------:R-:W-:Y:S01]  /*b620*/  LOP3.LUT P2, RZ, R19, 0x2, RZ, 0xc0, !PT ;  /* 0x0000000213ff7812 */ /* 0x000fe2000784c0ff */
[----:B------:R-:W-:Y:S01]  /*b630*/  VIADD R7, R16, 0x1 ;  /* 0x0000000110077836 */ /* 0x000fe20000000000 */
[----:B------:R-:W-:Y:S04]  /*b640*/  BSSY B0, `(.L_x_50) ;  /* 0x00000ab000007945 */ /* 0x000fe80003800000 */
[----:B------:R-:W-:-:S04]  /*b650*/  ISETP.NE.AND P0, PT, R7, 0x2, PT ;  /* 0x000000020700780c */ /* 0x000fc80003f05270 */
[----:B------:R-:W-:Y:S02]  /*b660*/  SEL R10, RZ, 0x1, P0 ;  /* 0x00000001ff0a7807 */ /* 0x000fe40000000000 */
[----:B------:R-:W-:Y:S02]  /*b670*/  SEL R7, R7, RZ, P0 ;  /* 0x000000ff07077207 */ /* 0x000fe40000000000 */
[----:B------:R-:W-:Y:S01]  /*b680*/  LOP3.LUT R10, R23, R10, RZ, 0x3c, !PT ;  /* 0x0000000a170a7212 */ /* 0x000fe200078e3cff */
[----:B------:R-:W-:Y:S06]  /*b690*/  @!P2 BRA `(.L_x_51) ;  /* 0x000000080094a947 */ /* 0x000fec0003800000 */
[----:B------:R-:W-:Y:S01]  /*b6a0*/  LOP3.LUT P2, RZ, R19, 0x1, RZ, 0xc0, !PT ;  /* 0x0000000113ff7812 */ /* 0x000fe2000784c0ff */
[----:B------:R-:W-:-:S12]  /*b6b0*/  IMAD.MOV.U32 R5, RZ, RZ, R18 ;  /* 0x000000ffff057224 */ /* 0x000fd800078e0012 */
[----:B------:R-:W-:Y:S05]  /*b6c0*/  @!P2 BRA `(.L_x_52) ;  /* 0x000000000048a947 */ /* 0x000fea0003800000 */
[----:B------:R-:W0:Y:S01]  /*b6d0*/  LDC R5, c[0x0][0x43c] ;  /* 0x00010f00ff057b82 */ /* 0x000e220000000800 */
[----:B------:R-:W-:Y:S01]  /*b6e0*/  ULDC.64 UR4, c[0x0][0x428] ;  /* 0x00010a0000047ab9 */ /* 0x000fe20000000a00 */
[----:B0-----:R-:W-:-:S13]  /*b6f0*/  ISETP.NE.AND P0, PT, R5, 0x1, PT ;  /* 0x000000010500780c */ /* 0x001fda0003f05270 */
[----:B------:R-:W0:Y:S02]  /*b700*/  @P0 LDC.64 R2, c[0x0][0x440] ;  /* 0x00011000ff020b82 */ /* 0x000e240000000a00 */
[----:B0-----:R-:W-:-:S04]  /*b710*/  @P0 IMAD.HI.U32 R4, R0, R2, RZ ;  /* 0x0000000200040227 */ /* 0x001fc800078e00ff */
[----:B------:R-:W-:Y:S01]  /*b720*/  IMAD.MOV.U32 R2, RZ, RZ, R0 ;  /* 0x000000ffff027224 */ /* 0x000fe200078e0000 */
[----:B------:R-:W-:Y:S01]  /*b730*/  @P0 SHF.R.U32.HI R2, RZ, R3, R4 ;  /* 0x00000003ff020219 */ /* 0x000fe20000011604 */
[----:B------:R-:W-:-:S04]  /*b740*/  IMAD R4, R25, UR4, RZ ;  /* 0x0000000419047c24 */ /* 0x000fc8000f8e02ff */
[----:B------:R-:W-:Y:S02]  /*b750*/  IMAD.MOV R3, RZ, RZ, -R2 ;  /* 0x000000ffff037224 */ /* 0x000fe400078e0a02 */
[----:B------:R-:W-:Y:S02]  /*b760*/  IMAD R4, R22, UR5, R4 ;  /* 0x0000000516047c24 */ /* 0x000fe4000f8e0204 */
[----:B------:R-:W-:Y:S01]  /*b770*/  IMAD R0, R5, R3, R0 ;  /* 0x0000000305007224 */ /* 0x000fe200078e0200 */
[----:B------:R-:W-:-:S03]  /*b780*/  SHF.R.S32.HI R3, RZ, 0x1f, R2 ;  /* 0x0000001fff037819 */ /* 0x000fc60000011402 */
[----:B------:R-:W-:Y:S01]  /*b790*/  IMAD.WIDE.U32 R2, R22, UR4, R2 ;  /* 0x0000000416027c25 */ /* 0x000fe2000f8e0002 */
[----:B------:R-:W-:-:S03]  /*b7a0*/  ULDC.64 UR4, c[0x0][0x418] ;  /* 0x0001060000047ab9 */ /* 0x000fc60000000a00 */
[----:B------:R-:W-:Y:S01]  /*b7b0*/  IMAD.IADD R3, R4, 0x1, R3 ;  /* 0x0000000104037824 */ /* 0x000fe200078e0203 */
[----:B------:R-:W-:-:S04]  /*b7c0*/  LEA R4, P0, R2, UR4, 0x2 ;  /* 0x0000000402047c11 */ /* 0x000fc8000f8010ff */
[----:B------:R-:W-:-:S06]  /*b7d0*/  LEA.HI.X R5, R2, UR5, R3, 0x2, P0 ;  /* 0x0000000502057c11 */ /* 0x000fcc00080f1403 */
[----:B------:R0:W5:Y:S03]  /*b7e0*/  LDG.E R5, desc[UR60][R4.64] ;  /* 0x0000003c04057981 */ /* 0x000166000c1e1900 */
.L_x_52:
[----:B------:R-:W-:Y:S01]  /*b7f0*/  LEA R3, R7, UR36, 0x3 ;  /* 0x0000002407037c11 */ /* 0x000fe2000f8e18ff */
[----:B------:R-:W-:Y:S01]  /*b800*/  BSSY B1, `(.L_x_53) ;  /* 0x0000004000017945 */ /* 0x000fe20003800000 */
[----:B------:R-:W-:-:S04]  /*b810*/  SHF.L.U32 R2, R10, 0x1f, RZ ;  /* 0x0000001f0a027819 */ /* 0x000fc800000006ff */
[----:B------:R-:W1:Y:S02]  /*b820*/  SYNCS.PHASECHK.TRANS64.TRYWAIT P0, [R3+URZ+0x31c40], R2 ;  /* 0x031c4002030075a7 */ /* 0x000e64000800017f */
[----:B-1----:R-:W-:Y:S05]  /*b830*/  @!P0 BRA `(.L_x_54) ;  /* 0x0000003000f88947 */ /* 0x002fea0003800000 */
.L_x_147:
[----:B------:R-:W-:Y:S05]  /*b840*/  BSYNC B1 ;  /* 0x0000000000017941 */ /* 0x000fea0003800000 */
.L_x_53:
[----:B0-----:R-:W0:Y:S01]  /*b850*/  S2R R4, SR_TID.X ;  /* 0x0000000000047919 */ /* 0x001e220000002100 */
[----:B------:R-:W-:Y:S01]  /*b860*/  BSSY B1, `(.L_x_55) ;  /* 0x000000b000017945 */ /* 0x000fe20003800000 */
[----:B0-----:R-:W-:-:S04]  /*b870*/  LOP3.LUT R4, R4, 0x7f, RZ, 0xc0, !PT ;  /* 0x0000007f04047812 */ /* 0x001fc800078ec0ff */
[----:B------:R-:W-:-:S13]  /*b880*/  ISETP.NE.AND P1, PT, R4, RZ, PT ;  /* 0x000000ff0400720c */ /* 0x000fda0003f25270 */
[----:B------:R-:W-:Y:S05]  /*b890*/  @P1 BRA `(.L_x_56) ;  /* 0x00000000001c1947 */ /* 0x000fea0003800000 */
[----:B------:R-:W0:Y:S01]  /*b8a0*/  S2R R4, SR_TID.X ;  /* 0x0000000000047919 */ /* 0x000e220000002100 */
[----:B-1----:R-:W-:-:S04]  /*b8b0*/  IMAD.MOV.U32 R2, RZ, RZ, 0x6c00 ;  /* 0x00006c00ff027424 */ /* 0x002fc800078e00ff */
[----:B------:R2:W-:Y:S01]  /*b8c0*/  SYNCS.ARRIVE.TRANS64 RZ, [R3+URZ+0x31c30], R2 ;  /* 0x031c300203ff79a7 */ /* 0x0005e2000800003f */
[----:B0-----:R-:W-:-:S04]  /*b8d0*/  LOP3.LUT R4, R4, 0x1f, RZ, 0xc0, !PT ;  /* 0x0000001f04047812 */ /* 0x001fc800078ec0ff */
[----:B------:R-:W-:-:S13]  /*b8e0*/  ISETP.NE.AND P0, PT, R4, RZ, PT ;  /* 0x000000ff0400720c */ /* 0x000fda0003f05270 */
[----:B--2---:R-:W-:Y:S05]  /*b8f0*/  @!P0 BRA `(.L_x_56) ;  /* 0x0000000000048947 */ /* 0x004fea0003800000 */
[----:B------:R-:W-:Y:S01]  /*b900*/  BPT.TRAP 0x1 ;  /* 0x000000040000795c */ /* 0x000fe20000300000 */
.L_x_56:
[----:B------:R-:W-:Y:S05]  /*b910*/  BSYNC B1 ;  /* 0x0000000000017941 */ /* 0x000fea0003800000 */
.L_x_55:
[----:B------:R-:W-:Y:S01]  /*b920*/  IMAD.MOV.U32 R12, RZ, RZ, RZ ;  /* 0x000000ffff0c7224 */ /* 0x000fe200078e00ff */
[----:B------:R-:W-:Y:S01]  /*b930*/  UIADD3 UR4, UP0, UR38, 0x370, URZ ;  /* 0x0000037026047890 */ /* 0x000fe2000ff1e03f */
[----:B------:R-:W-:Y:S01]  /*b940*/  IMAD R4, R7, 0x6c00, R9 ;  /* 0x00006c0007047824 */ /* 0x000fe200078e0209 */
[----:B------:R-:W-:Y:S01]  /*b950*/  PLOP3.LUT P0, PT, PT, PT, PT, 0x80, 0x0 ;  /* 0x000000000000781c */ /* 0x000fe20003f0f070 */
[----:B-1----:R-:W-:Y:S01]  /*b960*/  VIADD R3, R3, 0x31c30 ;  /* 0x00031c3003037836 */ /* 0x002fe20000000000 */
[----:B------:R-:W-:Y:S01]  /*b970*/  R2UR UR10, R12 ;  /* 0x000000000c0a72ca */ /* 0x000fe200000e0000 */
[----:B------:R-:W-:Y:S01]  /*b980*/  IMAD R2, R0, 0x90, RZ ;  /* 0x0000009000027824 */ /* 0x000fe200078e02ff */
[----:B------:R-:W-:Y:S01]  /*b990*/  UIADD3.X UR5, URZ, UR39, URZ, UP0, !UPT ;  /* 0x000000273f057290 */ /* 0x000fe200087fe43f */
[----:B------:R-:W-:Y:S01]  /*b9a0*/  VIADD R11, R4, 0x16a00 ;  /* 0x00016a00040b7836 */ /* 0x000fe20000000000 */
[----:B------:R-:W-:Y:S01]  /*b9b0*/  UMOV UR6, 0x0 ;  /* 0x0000000000067882 */ /* 0x000fe20000000000 */
[----:B------:R-:W-:-:S10]  /*b9c0*/  UMOV UR7, 0x14f00000 ;  /* 0x14f0000000077882 */ /* 0x000fd40000000000 */
.L_x_57:
[----:B------:R-:W-:-:S13]  /*b9d0*/  @P0 ELECT P2, URZ, PT ;  /* 0x00000000003f082f */ /* 0x000fda0003840000 */
[----:B-----5:R-:W-:Y:S02]  /*b9e0*/  @P2 R2UR UR13, R5 ;  /* 0x00000000050d22ca */ /* 0x020fe400000e0000 */
[----:B------:R-:W-:Y:S02]  /*b9f0*/  @P2 R2UR UR12, R17 ;  /* 0x00000000110c22ca */ /* 0x000fe400000e0000 */
[----:B------:R-:W-:Y:S02]  /*ba00*/  @P2 R2UR UR11, R2 ;  /* 0x00000000020b22ca */ /* 0x000fe400000e0000 */
[----:B------:R-:W-:Y:S02]  /*ba10*/  @P2 R2UR UR9, R3 ;  /* 0x00000000030922ca */ /* 0x000fe400000e0000 */
[----:B------:R-:W-:Y:S02]  /*ba20*/  @P2 R2UR UR8, R11 ;  /* 0x000000000b0822ca */ /* 0x000fe400000e0000 */
[----:B------:R-:W-:-:S02]  /*ba30*/  @P2 PLOP3.LUT P0, PT, P2, PT, PT, 0x8, 0x0 ;  /* 0x000000000000281c */ /* 0x000fc4000170e170 */
[----:B------:R-:W-:-:S09]  /*ba40*/  PLOP3.LUT P2, PT, PT, PT, PT, 0x8, 0x0 ;  /* 0x000000000000781c */ /* 0x000fd20003f4e170 */
[----:B------:R0:W-:Y:S02]  /*ba50*/  UTMALDG.4D [UR8], [UR4], desc[UR6] ;  /* 0x00000608040075b4 */ /* 0x0001e40008019000 */
[----:B0-----:R-:W-:Y:S05]  /*ba60*/  @P0 BRA.U.ANY `(.L_x_57) ;  /* 0xfffffffd00d80947 */ /* 0x001fea000393ffff */
[----:B------:R-:W-:Y:S01]  /*ba70*/  IMAD.MOV.U32 R15, RZ, RZ, 0x20 ;  /* 0x00000020ff0f7424 */ /* 0x000fe200078e00ff */
[----:B------:R-:W-:Y:S01]  /*ba80*/  PLOP3.LUT P0, PT, PT, PT, PT, 0x80, 0x0 ;  /* 0x000000000000781c */ /* 0x000fe20003f0f070 */
[----:B------:R-:W-:Y:S01]  /*ba90*/  VIADD R11, R4, 0x18e00 ;  /* 0x00018e00040b7836 */ /* 0x000fe20000000000 */
[----:B------:R-:W-:Y:S01]  /*baa0*/  UMOV UR6, 0x0 ;  /* 0x0000000000067882 */ /* 0x000fe20000000000 */
[----:B------:R-:W-:Y:S01]  /*bab0*/  UMOV UR7, 0x14f00000 ;  /* 0x14f0000000077882 */ /* 0x000fe20000000000 */
[----:B------:R-:W-:-:S15]  /*bac0*/  R2UR UR10, R15 ;  /* 0x000000000f0a72ca */ /* 0x000fde00000e0000 */
.L_x_58:
[----:B------:R-:W-:-:S13]  /*bad0*/  @P0 ELECT P2, URZ, PT ;  /* 0x00000000003f082f */ /* 0x000fda0003840000 */
[----:B------:R-:W-:Y:S02]  /*bae0*/  @P2 R2UR UR13, R5 ;  /* 0x00000000050d22ca */ /* 0x000fe400000e0000 */
        /* <DEDUP_REMOVED lines=14> */
.L_x_59:
        /* <DEDUP_REMOVED lines=10> */
[----:B------:R-:W-:Y:S01]  /*bc70*/  SHF.L.U32 R2, R23, 0x1f, RZ ;  /* 0x0000001f17027819 */ /* 0x000fe200000006ff */
[----:B------:R-:W-:Y:S01]  /*bc80*/  IMAD R3, R16, 0x8, R8 ;  /* 0x0000000810037824 */ /* 0x000fe200078e0208 */
[----:B------:R-:W-:Y:S03]  /*bc90*/  BSSY B1, `(.L_x_60) ;  /* 0x0000003000017945 */ /* 0x000fe60003800000 */
[----:B------:R-:W0:Y:S02]  /*bca0*/  SYNCS.PHASECHK.TRANS64.TRYWAIT P0, [R3+URZ+0x60], R2 ;  /* 0x00006002030075a7 */ /* 0x000e24000800017f */
[----:B0-----:R-:W-:Y:S05]  /*bcb0*/  @!P0 BRA `(.L_x_61) ;  /* 0x0000002c00ec8947 */ /* 0x001fea0003800000 */
.L_x_148:
[----:B------:R-:W-:Y:S05]  /*bcc0*/  BSYNC B1 ;  /* 0x0000000000017941 */ /* 0x000fea0003800000 */
.L_x_60:
[----:B------:R-:W-:Y:S01]  /*bcd0*/  BSSY B1, `(.L_x_62) ;  /* 0x000000c000017945 */ /* 0x000fe20003800000 */
[----:B0-----:R-:W-:Y:S02]  /*bce0*/  IMAD.MOV.U32 R2, RZ, RZ, 0x0 ;  /* 0x00000000ff027424 */ /* 0x001fe400078e00ff */
[----:B------:R-:W-:Y:S01]  /*bcf0*/  IMAD.MOV.U32 R3, RZ, RZ, 0x14f00000 ;  /* 0x14f00000ff037424 */ /* 0x000fe200078e00ff */
[----:B------:R-:W-:Y:S06]  /*bd00*/  @P1 BRA `(.L_x_63) ;  /* 0x0000000000201947 */ /* 0x000fec0003800000 */
[----:B------:R-:W0:Y:S01]  /*bd10*/  S2R R4, SR_TID.X ;  /* 0x0000000000047919 */ /* 0x000e220000002100 */
[----:B------:R-:W-:Y:S01]  /*bd20*/  IMAD.MOV.U32 R11, RZ, RZ, 0x6c00 ;  /* 0x00006c00ff0b7424 */ /* 0x000fe200078e00ff */
[----:B0-----:R-:W-:Y:S02]  /*bd30*/  LOP3.LUT R13, R4, 0x1f, RZ, 0xc0, !PT ;  /* 0x0000001f040d7812 */ /* 0x001fe400078ec0ff */
[----:B------:R-:W-:Y:S02]  /*bd40*/  LEA R4, R16, UR36, 0x3 ;  /* 0x0000002410047c11 */ /* 0x000fe4000f8e18ff */
[----:B------:R-:W-:Y:S02]  /*bd50*/  ISETP.NE.AND P0, PT, R13, RZ, PT ;  /* 0x000000ff0d00720c */ /* 0x000fe40003f05270 */
[----:B------:R0:W-:Y:S11]  /*bd60*/  SYNCS.ARRIVE.TRANS64 RZ, [R4+URZ+0x31c50], R11 ;  /* 0x031c500b04ff79a7 */ /* 0x0001f6000800003f */
[----:B0-----:R-:W-:Y:S05]  /*bd70*/  @!P0 BRA `(.L_x_63) ;  /* 0x0000000000048947 */ /* 0x001fea0003800000 */
[----:B------:R-:W-:Y:S01]  /*bd80*/  BPT.TRAP 0x1 ;  /* 0x000000040000795c */ /* 0x000fe20000300000 */
.L_x_63:
[----:B------:R-:W-:Y:S05]  /*bd90*/  BSYNC B1 ;  /* 0x0000000000017941 */ /* 0x000fea0003800000 */
.L_x_62:
[----:B------:R-:W-:Y:S01]  /*bda0*/  R2UR UR6, R2 ;  /* 0x00000000020672ca */ /* 0x000fe200000e0000 */
[C---:B------:R-:W-:Y:S01]  /*bdb0*/  IMAD R11, R16.reuse, 0x6c00, R9 ;  /* 0x00006c00100b7824 */ /* 0x040fe200078e0209 */
[----:B------:R-:W-:Y:S01]  /*bdc0*/  R2UR UR7, R3 ;  /* 0x00000000030772ca */ /* 0x000fe200000e0000 */
[----:B------:R-:W-:Y:S01]  /*bdd0*/  UIADD3 UR4, UP0, UR38, 0x470, URZ ;  /* 0x0000047026047890 */ /* 0x000fe2000ff1e03f */
[----:B------:R-:W-:Y:S01]  /*bde0*/  LEA R4, R16, UR36, 0x3 ;  /* 0x0000002410047c11 */ /* 0x000fe2000f8e18ff */
[----:B------:R-:W-:Y:S01]  /*bdf0*/  VIADD R13, R11, 0x200 ;  /* 0x000002000b0d7836 */ /* 0x000fe20000000000 */
[----:B------:R-:W-:Y:S01]  /*be00*/  R2UR UR10, R12 ;  /* 0x000000000c0a72ca */ /* 0x000fe200000e0000 */
[----:B------:R-:W-:Y:S01]  /*be10*/  IMAD R12, R24, 0x90, RZ ;  /* 0x00000090180c7824 */ /* 0x000fe200078e02ff */
[----:B------:R-:W-:Y:S01]  /*be20*/  PLOP3.LUT P0, PT, PT, PT, PT, 0x80, 0x0 ;  /* 0x000000000000781c */ /* 0x000fe20003f0f070 */
[----:B------:R-:W-:Y:S01]  /*be30*/  VIADD R4, R4, 0x31c50 ;  /* 0x00031c5004047836 */ /* 0x000fe20000000000 */
[----:B------:R-:W-:-:S12]  /*be40*/  UIADD3.X UR5, URZ, UR39, URZ, UP0, !UPT ;  /* 0x000000273f057290 */ /* 0x000fd800087fe43f */
.L_x_64:
        /* <DEDUP_REMOVED lines=10> */
[----:B------:R-:W-:Y:S01]  /*bef0*/  R2UR UR10, R15 ;  /* 0x000000000f0a72ca */ /* 0x000fe200000e0000 */
[----:B------:R-:W-:Y:S01]  /*bf00*/  VIADD R13, R11, 0x2600 ;  /* 0x000026000b0d7836 */ /* 0x000fe20000000000 */
[----:B------:R-:W-:Y:S02]  /*bf10*/  R2UR UR6, R2 ;  /* 0x00000000020672ca */ /* 0x000fe400000e0000 */
[----:B------:R-:W-:Y:S02]  /*bf20*/  R2UR UR7, R3 ;  /* 0x00000000030772ca */ /* 0x000fe400000e0000 */
[----:B------:R-:W-:-:S13]  /*bf30*/  PLOP3.LUT P0, PT, PT, PT, PT, 0x80, 0x0 ;  /* 0x000000000000781c */ /* 0x000fda0003f0f070 */
.L_x_65:
        /* <DEDUP_REMOVED lines=15> */
.L_x_66:
        /* <DEDUP_REMOVED lines=10> */
[----:B------:R-:W-:Y:S02]  /*c0d0*/  IMAD.MOV.U32 R18, RZ, RZ, R5 ;  /* 0x000000ffff127224 */ /* 0x000fe400078e0005 */
[----:B------:R-:W-:-:S07]  /*c0e0*/  IMAD.MOV.U32 R24, RZ, RZ, R0 ;  /* 0x000000ffff187224 */ /* 0x000fce00078e0000 */
.L_x_51:
[----:B------:R-:W-:Y:S05]  /*c0f0*/  BSYNC B0 ;  /* 0x0000000000007941 */ /* 0x000fea0003800000 */
.L_x_50:
[----:B------:R-:W2:Y:S01]  /*c100*/  LDL.LU R0, [R1] ;  /* 0x0000000001007983 */ /* 0x000ea20000300800 */
[----:B------:R-:W-:Y:S02]  /*c110*/  IMAD.MOV.U32 R16, RZ, RZ, R7 ;  /* 0x000000ffff107224 */ /* 0x000fe400078e0007 */
[----:B------:R-:W-:Y:S02]  /*c120*/  IMAD.MOV.U32 R23, RZ, RZ, R10 ;  /* 0x000000ffff177224 */ /* 0x000fe400078e000a */
[----:B--2---:R-:W-:-:S07]  /*c130*/  VIADD R0, R0, 0xfffffffd ;  /* 0xfffffffd00007836 */ /* 0x004fce0000000000 */
.L_x_49:
[----:B------:R-:W-:Y:S01]  /*c140*/  IMAD.MOV R3, RZ, RZ, -R6 ;  /* 0x000000ffff037224 */ /* 0x000fe200078e0a06 */
[----:B------:R-:W-:Y:S04]  /*c150*/  BSSY B0, `(.L_x_48) ;  /* 0x0000160000007945 */ /* 0x000fe80003800000 */
[----:B------:R-:W-:-:S13]  /*c160*/  ISETP.NE.AND P0, PT, R28, R3, PT ;  /* 0x000000031c00720c */ /* 0x000fda0003f05270 */
[----:B------:R-:W-:Y:S05]  /*c170*/  @!P0 BRA `(.L_x_67) ;  /* 0x0000001400748947 */ /* 0x000fea0003800000 */
[----:B------:R-:W-:-:S07]  /*c180*/  IMAD.MOV.U32 R4, RZ, RZ, R18 ;  /* 0x000000ffff047224 */ /* 0x000fce00078e0012 */
.L_x_102:
        /* <DEDUP_REMOVED lines=22> */
[----:B------:R-:W-:Y:S01]  /*c2f0*/  IMAD.WIDE.U32 R2, R22, UR4, R2 ;  /* 0x0000000416027c25 */ /* 0x000fe2000f8e0002 */
[----:B------:R-:W-:-:S03]  /*c300*/  ULDC.64 UR4, c[0x0][0x418] ;  /* 0x0001060000047ab9 */ /* 0x000fc60000000a00 */
[----:B------:R-:W-:Y:S01]  /*c310*/  IMAD.IADD R3, R4, 0x1, R3 ;  /* 0x0000000104037824 */ /* 0x000fe200078e0203 */
[----:B------:R-:W-:Y:S01]  /*c320*/  LEA R4, P0, R2, UR4, 0x2 ;  /* 0x0000000402047c11 */ /* 0x000fe2000f8010ff */
[----:B------:R-:W-:-:S03]  /*c330*/  IMAD R10, R5, R10, R0 ;  /* 0x0000000a050a7224 */ /* 0x000fc600078e0200 */
[----:B------:R-:W-:-:S05]  /*c340*/  LEA.HI.X R5, R2, UR5, R3, 0x2, P0 ;  /* 0x0000000502057c11 */ /* 0x000fca00080f1403 */
[----:B------:R0:W5:Y:S04]  /*c350*/  LDG.E R4, desc[UR60][R4.64] ;  /* 0x0000003c04047981 */ /* 0x000168000c1e1900 */
.L_x_70:
[----:B------:R-:W-:Y:S01]  /*c360*/  LEA R3, R6, UR36, 0x3 ;  /* 0x0000002406037c11 */ /* 0x000fe2000f8e18ff */
[----:B------:R-:W-:Y:S01]  /*c370*/  BSSY B2, `(.L_x_71) ;  /* 0x0000004000027945 */ /* 0x000fe20003800000 */
[----:B------:R-:W-:-:S04]  /*c380*/  SHF.L.U32 R2, R7, 0x1f, RZ ;  /* 0x0000001f07027819 */ /* 0x000fc800000006ff */
[----:B------:R-:W1:Y:S02]  /*c390*/  SYNCS.PHASECHK.TRANS64.TRYWAIT P0, [R3+URZ+0x31c40], R2 ;  /* 0x031c4002030075a7 */ /* 0x000e64000800017f */
[----:B-1----:R-:W-:Y:S05]  /*c3a0*/  @!P0 BRA `(.L_x_72) ;  /* 0x0000002800448947 */ /* 0x002fea0003800000 */
.L_x_149:
[----:B------:R-:W-:Y:S05]  /*c3b0*/  BSYNC B2 ;  /* 0x0000000000027941 */ /* 0x000fea0003800000 */
.L_x_71:
        /* <DEDUP_REMOVED lines=12> */
.L_x_74:
[----:B------:R-:W-:Y:S05]  /*c480*/  BSYNC B2 ;  /* 0x0000000000027941 */ /* 0x000fea0003800000 */
.L_x_73:
        /* <DEDUP_REMOVED lines=11> */
.L_x_75:
        /* <DEDUP_REMOVED lines=16> */
.L_x_76:
        /* <DEDUP_REMOVED lines=16> */
.L_x_77:
        /* <DEDUP_REMOVED lines=15> */
.L_x_150:
[----:B------:R-:W-:Y:S05]  /*c830*/  BSYNC B2 ;  /* 0x0000000000027941 */ /* 0x000fea0003800000 */
.L_x_78:
[----:B------:R-:W-:Y:S01]  /*c840*/  BSSY B2, `(.L_x_80) ;  /* 0x000000b000027945 */ /* 0x000fe20003800000 */
[----:B------:R-:W-:Y:S02]  /*c850*/  IMAD.MOV.U32 R2, RZ, RZ, 0x0 ;  /* 0x00000000ff027424 */ /* 0x000fe400078e00ff */
[----:B------:R-:W-:Y:S01]  /*c860*/  IMAD.MOV.U32 R3, RZ, RZ, 0x14f00000 ;  /* 0x14f00000ff037424 */ /* 0x000fe200078e00ff */
[----:B------:R-:W-:Y:S06]  /*c870*/  @P1 BRA `(.L_x_81) ;  /* 0x00000000001c1947 */ /* 0x000fec0003800000 */
[----:B------:R-:W1:Y:S02]  /*c880*/  S2R R14, SR_TID.X ;  /* 0x00000000000e7919 */ /* 0x000e640000002100 */
[----:B-1----:R-:W-:Y:S01]  /*c890*/  LOP3.LUT R15, R14, 0x1f, RZ, 0xc0, !PT ;  /* 0x0000001f0e0f7812 */ /* 0x002fe200078ec0ff */
[----:B------:R-:W-:-:S03]  /*c8a0*/  IMAD.MOV.U32 R14, RZ, RZ, 0x6c00 ;  /* 0x00006c00ff0e7424 */ /* 0x000fc600078e00ff */
[----:B------:R-:W-:Y:S01]  /*c8b0*/  ISETP.NE.AND P0, PT, R15, RZ, PT ;  /* 0x000000ff0f00720c */ /* 0x000fe20003f05270 */
[----:B------:R1:W-:-:S12]  /*c8c0*/  SYNCS.ARRIVE.TRANS64 RZ, [R13+URZ+0x50], R14 ;  /* 0x0000500e0dff79a7 */ /* 0x0003d8000800003f */
[----:B-1----:R-:W-:Y:S05]  /*c8d0*/  @!P0 BRA `(.L_x_81) ;  /* 0x0000000000048947 */ /* 0x002fea0003800000 */
[----:B------:R-:W-:Y:S01]  /*c8e0*/  BPT.TRAP 0x1 ;  /* 0x000000040000795c */ /* 0x000fe20000300000 */
.L_x_81:
[----:B------:R-:W-:Y:S05]  /*c8f0*/  BSYNC B2 ;  /* 0x0000000000027941 */ /* 0x000fea0003800000 */
.L_x_80:
[----:B------:R-:W-:Y:S01]  /*c900*/  R2UR UR6, R2 ;  /* 0x00000000020672ca */ /* 0x000fe200000e0000 */
[----:B------:R-:W-:Y:S01]  /*c910*/  IMAD R16, R16, 0x6c00, R9 ;  /* 0x00006c0010107824 */ /* 0x000fe200078e0209 */
[----:B------:R-:W-:Y:S01]  /*c920*/  R2UR UR7, R3 ;  /* 0x00000000030772ca */ /* 0x000fe200000e0000 */
[----:B------:R-:W-:Y:S01]  /*c930*/  UIADD3 UR4, UP0, UR38, 0x470, URZ ;  /* 0x0000047026047890 */ /* 0x000fe2000ff1e03f */
[----:B------:R-:W-:Y:S01]  /*c940*/  R2UR UR10, R5 ;  /* 0x00000000050a72ca */ /* 0x000fe200000e0000 */
[----:B------:R-:W-:Y:S01]  /*c950*/  IMAD R5, R24, 0x90, RZ ;  /* 0x0000009018057824 */ /* 0x000fe200078e02ff */
[----:B------:R-:W-:Y:S01]  /*c960*/  PLOP3.LUT P0, PT, PT, PT, PT, 0x80, 0x0 ;  /* 0x000000000000781c */ /* 0x000fe20003f0f070 */
[----:B0-----:R-:W-:Y:S01]  /*c970*/  VIADD R13, R13, 0x50 ;  /* 0x000000500d0d7836 */ /* 0x001fe20000000000 */
[----:B------:R-:W-:Y:S01]  /*c980*/  UIADD3.X UR5, URZ, UR39, URZ, UP0, !UPT ;  /* 0x000000273f057290 */ /* 0x000fe200087fe43f */
[----:B------:R-:W-:-:S11]  /*c990*/  VIADD R14, R16, 0x200 ;  /* 0x00000200100e7836 */ /* 0x000fd60000000000 */
.L_x_82:
        /* <DEDUP_REMOVED lines=10> */
[----:B------:R-:W-:Y:S02]  /*ca40*/  R2UR UR6, R2 ;  /* 0x00000000020672ca */ /* 0x000fe400000e0000 */
[----:B------:R-:W-:Y:S02]  /*ca50*/  R2UR UR7, R3 ;  /* 0x00000000030772ca */ /* 0x000fe400000e0000 */
[----:B------:R-:W-:Y:S01]  /*ca60*/  R2UR UR10, R11 ;  /* 0x000000000b0a72ca */ /* 0x000fe200000e0000 */
[----:B------:R-:W-:Y:S01]  /*ca70*/  VIADD R11, R16, 0x2600 ;  /* 0x00002600100b7836 */ /* 0x000fe20000000000 */
[----:B------:R-:W-:-:S13]  /*ca80*/  PLOP3.LUT P0, PT, PT, PT, PT, 0x80, 0x0 ;  /* 0x000000000000781c */ /* 0x000fda0003f0f070 */
.L_x_83:
        /* <DEDUP_REMOVED lines=15> */
.L_x_84:
        /* <DEDUP_REMOVED lines=12> */
.L_x_69:
[----:B------:R-:W-:Y:S05]  /*cc40*/  BSYNC B1 ;  /* 0x0000000000017941 */ /* 0x000fea0003800000 */
.L_x_68:
        /* <DEDUP_REMOVED lines=9> */
[----:B------:R-:W-:-:S12]  /*cce0*/  VIADD R10, R0, 0xffffffff ;  /* 0xffffffff000a7836 */ /* 0x000fd80000000000 */
[----:B------:R-:W-:Y:S05]  /*ccf0*/  @!P1 BRA `(.L_x_87) ;  /* 0x0000000000489947 */ /* 0x000fea0003800000 */
[----:B------:R-:W0:Y:S01]  /*cd00*/  LDC R4, c[0x0][0x43c] ;  /* 0x00010f00ff047b82 */ /* 0x000e220000000800 */
[----:B------:R-:W-:Y:S01]  /*cd10*/  ULDC.64 UR4, c[0x0][0x428] ;  /* 0x00010a0000047ab9 */ /* 0x000fe20000000a00 */
[----:B0-----:R-:W-:-:S13]  /*cd20*/  ISETP.NE.AND P0, PT, R4, 0x1, PT ;  /* 0x000000010400780c */ /* 0x001fda0003f05270 */
[----:B------:R-:W0:Y:S02]  /*cd30*/  @P0 LDC.64 R2, c[0x0][0x440] ;  /* 0x00011000ff020b82 */ /* 0x000e240000000a00 */
[----:B0-----:R-:W-:-:S04]  /*cd40*/  @P0 IMAD.HI.U32 R5, R10, R2, RZ ;  /* 0x000000020a050227 */ /* 0x001fc800078e00ff */
[----:B------:R-:W-:Y:S01]  /*cd50*/  IMAD.MOV.U32 R2, RZ, RZ, R10 ;  /* 0x000000ffff027224 */ /* 0x000fe200078e000a */
[----:B------:R-:W-:-:S05]  /*cd60*/  @P0 SHF.R.U32.HI R2, RZ, R3, R5 ;  /* 0x00000003ff020219 */ /* 0x000fca0000011605 */
[----:B------:R-:W-:-:S04]  /*cd70*/  IMAD.MOV R3, RZ, RZ, -R2 ;  /* 0x000000ffff037224 */ /* 0x000fc800078e0a02 */
[----:B------:R-:W-:Y:S01]  /*cd80*/  IMAD R10, R4, R3, R10 ;  /* 0x00000003040a7224 */ /* 0x000fe200078e020a */
[----:B------:R-:W-:Y:S01]  /*cd90*/  SHF.R.S32.HI R3, RZ, 0x1f, R2 ;  /* 0x0000001fff037819 */ /* 0x000fe20000011402 */
[----:B------:R-:W-:-:S04]  /*cda0*/  IMAD R4, R25, UR4, RZ ;  /* 0x0000000419047c24 */ /* 0x000fc8000f8e02ff */
[C---:B------:R-:W-:Y:S02]  /*cdb0*/  IMAD R4, R22.reuse, UR5, R4 ;  /* 0x0000000516047c24 */ /* 0x040fe4000f8e0204 */
[----:B------:R-:W-:Y:S01]  /*cdc0*/  IMAD.WIDE.U32 R2, R22, UR4, R2 ;  /* 0x0000000416027c25 */ /* 0x000fe2000f8e0002 */
[----:B------:R-:W-:-:S03]  /*cdd0*/  ULDC.64 UR4, c[0x0][0x418] ;  /* 0x0001060000047ab9 */ /* 0x000fc60000000a00 */
[----:B------:R-:W-:Y:S01]  /*cde0*/  IMAD.IADD R3, R4, 0x1, R3 ;  /* 0x0000000104037824 */ /* 0x000fe200078e0203 */
[----:B------:R-:W-:-:S04]  /*cdf0*/  LEA R4, P0, R2, UR4, 0x2 ;  /* 0x0000000402047c11 */ /* 0x000fc8000f8010ff */
[----:B------:R-:W-:-:S05]  /*ce00*/  LEA.HI.X R5, R2, UR5, R3, 0x2, P0 ;  /* 0x0000000502057c11 */ /* 0x000fca00080f1403 */
[----:B------:R0:W5:Y:S04]  /*ce10*/  LDG.E R4, desc[UR60][R4.64] ;  /* 0x0000003c04047981 */ /* 0x000168000c1e1900 */
.L_x_87:
[----:B------:R-:W-:Y:S01]  /*ce20*/  LEA R2, R16, UR36, 0x3 ;  /* 0x0000002410027c11 */ /* 0x000fe2000f8e18ff */
[----:B------:R-:W-:Y:S01]  /*ce30*/  BSSY B2, `(.L_x_88) ;  /* 0x0000004000027945 */ /* 0x000fe20003800000 */
[----:B------:R-:W-:-:S04]  /*ce40*/  SHF.L.U32 R3, R23, 0x1f, RZ ;  /* 0x0000001f17037819 */ /* 0x000fc800000006ff */
[----:B------:R-:W1:Y:S02]  /*ce50*/  SYNCS.PHASECHK.TRANS64.TRYWAIT P0, [R2+URZ+0x31c40], R3 ;  /* 0x031c4003020075a7 */ /* 0x000e64000800017f */
[----:B-1----:R-:W-:Y:S05]  /*ce60*/  @!P0 BRA `(.L_x_89) ;  /* 0x0000001c00bc8947 */ /* 0x002fea0003800000 */
.L_x_151:
[----:B------:R-:W-:Y:S05]  /*ce70*/  BSYNC B2 ;  /* 0x0000000000027941 */ /* 0x000fea0003800000 */
.L_x_88:
        /* <DEDUP_REMOVED lines=12> */
.L_x_91:
[----:B------:R-:W-:Y:S05]  /*cf40*/  BSYNC B2 ;  /* 0x0000000000027941 */ /* 0x000fea0003800000 */
.L_x_90:
[----:B------:R-:W-:Y:S01]  /*cf50*/  IMAD.MOV.U32 R5, RZ, RZ, RZ ;  /* 0x000000ffff057224 */ /* 0x000fe200078e00ff */
[----:B------:R-:W-:Y:S01]  /*cf60*/  UIADD3 UR4, UP0, UR38, 0x370, URZ ;  /* 0x0000037026047890 */ /* 0x000fe2000ff1e03f */
[C---:B-1----:R-:W-:Y:S01]  /*cf70*/  IMAD R3, R16.reuse, 0x8, R8 ;  /* 0x0000000810037824 */ /* 0x042fe200078e0208 */
[----:B------:R-:W-:Y:S01]  /*cf80*/  PLOP3.LUT P0, PT, PT, PT, PT, 0x80, 0x0 ;  /* 0x000000000000781c */ /* 0x000fe20003f0f070 */
[----:B------:R-:W-:Y:S01]  /*cf90*/  IMAD R13, R16, 0x6c00, R9 ;  /* 0x00006c00100d7824 */ /* 0x000fe200078e0209 */
[----:B------:R-:W-:Y:S01]  /*cfa0*/  R2UR UR10, R5 ;  /* 0x00000000050a72ca */ /* 0x000fe200000e0000 */
[----:B------:R-:W-:Y:S01]  /*cfb0*/  VIADD R3, R3, 0x30 ;  /* 0x0000003003037836 */ /* 0x000fe20000000000 */
[----:B------:R-:W-:Y:S01]  /*cfc0*/  UIADD3.X UR5, URZ, UR39, URZ, UP0, !UPT ;  /* 0x000000273f057290 */ /* 0x000fe200087fe43f */
[----:B------:R-:W-:Y:S01]  /*cfd0*/  IMAD R2, R10, 0x90, RZ ;  /* 0x000000900a027824 */ /* 0x000fe200078e02ff */
[----:B------:R-:W-:Y:S01]  /*cfe0*/  UMOV UR6, 0x0 ;  /* 0x0000000000067882 */ /* 0x000fe20000000000 */
[----:B------:R-:W-:Y:S01]  /*cff0*/  VIADD R11, R13, 0x16a00 ;  /* 0x00016a000d0b7836 */ /* 0x000fe20000000000 */
[----:B------:R-:W-:-:S09]  /*d000*/  UMOV UR7, 0x14f00000 ;  /* 0x14f0000000077882 */ /* 0x000fd20000000000 */
.L_x_92:
        /* <DEDUP_REMOVED lines=16> */
.L_x_93:
        /* <DEDUP_REMOVED lines=16> */
.L_x_94:
        /* <DEDUP_REMOVED lines=15> */
.L_x_152:
[----:B------:R-:W-:Y:S05]  /*d300*/  BSYNC B2 ;  /* 0x0000000000027941 */ /* 0x000fea0003800000 */
.L_x_95:
[----:B------:R-:W-:Y:S01]  /*d310*/  BSSY B2, `(.L_x_97) ;  /* 0x000000b000027945 */ /* 0x000fe20003800000 */
[----:B0-----:R-:W-:Y:S02]  /*d320*/  IMAD.MOV.U32 R2, RZ, RZ, 0x0 ;  /* 0x00000000ff027424 */ /* 0x001fe400078e00ff */
[----:B------:R-:W-:Y:S01]  /*d330*/  IMAD.MOV.U32 R3, RZ, RZ, 0x14f00000 ;  /* 0x14f00000ff037424 */ /* 0x000fe200078e00ff */
[----:B------:R-:W-:Y:S06]  /*d340*/  @P1 BRA `(.L_x_98) ;  /* 0x00000000001c1947 */ /* 0x000fec0003800000 */
[----:B------:R-:W0:Y:S02]  /*d350*/  S2R R13, SR_TID.X ;  /* 0x00000000000d7919 */ /* 0x000e240000002100 */
[----:B0-----:R-:W-:Y:S01]  /*d360*/  LOP3.LUT R14, R13, 0x1f, RZ, 0xc0, !PT ;  /* 0x0000001f0d0e7812 */ /* 0x001fe200078ec0ff */
[----:B------:R-:W-:-:S03]  /*d370*/  IMAD.MOV.U32 R13, RZ, RZ, 0x6c00 ;  /* 0x00006c00ff0d7424 */ /* 0x000fc600078e00ff */
[----:B------:R-:W-:Y:S01]  /*d380*/  ISETP.NE.AND P0, PT, R14, RZ, PT ;  /* 0x000000ff0e00720c */ /* 0x000fe20003f05270 */
[----:B------:R0:W-:-:S12]  /*d390*/  SYNCS.ARRIVE.TRANS64 RZ, [R7+URZ+0x50], R13 ;  /* 0x0000500d07ff79a7 */ /* 0x0001d8000800003f */
[----:B0-----:R-:W-:Y:S05]  /*d3a0*/  @!P0 BRA `(.L_x_98) ;  /* 0x0000000000048947 */ /* 0x001fea0003800000 */
[----:B------:R-:W-:Y:S01]  /*d3b0*/  BPT.TRAP 0x1 ;  /* 0x000000040000795c */ /* 0x000fe20000300000 */
.L_x_98:
[----:B------:R-:W-:Y:S05]  /*d3c0*/  BSYNC B2 ;  /* 0x0000000000027941 */ /* 0x000fea0003800000 */
.L_x_97:
[----:B------:R-:W-:Y:S01]  /*d3d0*/  R2UR UR6, R2 ;  /* 0x00000000020672ca */ /* 0x000fe200000e0000 */
[----:B------:R-:W-:Y:S01]  /*d3e0*/  IMAD R6, R6, 0x6c00, R9 ;  /* 0x00006c0006067824 */ /* 0x000fe200078e0209 */
[----:B------:R-:W-:Y:S01]  /*d3f0*/  R2UR UR7, R3 ;  /* 0x00000000030772ca */ /* 0x000fe200000e0000 */
[----:B------:R-:W-:Y:S01]  /*d400*/  UIADD3 UR4, UP0, UR38, 0x470, URZ ;  /* 0x0000047026047890 */ /* 0x000fe2000ff1e03f */
[----:B------:R-:W-:Y:S01]  /*d410*/  R2UR UR10, R5 ;  /* 0x00000000050a72ca */ /* 0x000fe200000e0000 */
[----:B------:R-:W-:Y:S01]  /*d420*/  IMAD R5, R24, 0x90, RZ ;  /* 0x0000009018057824 */ /* 0x000fe200078e02ff */
[----:B------:R-:W-:Y:S01]  /*d430*/  PLOP3.LUT P0, PT, PT, PT, PT, 0x80, 0x0 ;  /* 0x000000000000781c */ /* 0x000fe20003f0f070 */
[----:B------:R-:W-:Y:S01]  /*d440*/  VIADD R7, R7, 0x50 ;  /* 0x0000005007077836 */ /* 0x000fe20000000000 */
[----:B------:R-:W-:Y:S01]  /*d450*/  UIADD3.X UR5, URZ, UR39, URZ, UP0, !UPT ;  /* 0x000000273f057290 */ /* 0x000fe200087fe43f */
[----:B------:R-:W-:-:S11]  /*d460*/  VIADD R13, R6, 0x200 ;  /* 0x00000200060d7836 */ /* 0x000fd60000000000 */
.L_x_99:
        /* <DEDUP_REMOVED lines=15> */
.L_x_100:
        /* <DEDUP_REMOVED lines=15> */
.L_x_101:
        /* <DEDUP_REMOVED lines=12> */
.L_x_86:
[----:B------:R-:W-:Y:S05]  /*d710*/  BSYNC B1 ;  /* 0x0000000000017941 */ /* 0x000fea0003800000 */
.L_x_85:
[C---:B------:R-:W-:Y:S01]  /*d720*/  ISETP.GT.AND P0, PT, R0.reuse, 0x1, PT ;  /* 0x000000010000780c */ /* 0x040fe20003f04270 */
[----:B------:R-:W-:-:S12]  /*d730*/  VIADD R0, R0, 0xfffffffe ;  /* 0xfffffffe00007836 */ /* 0x000fd80000000000 */
[----:B------:R-:W-:Y:S05]  /*d740*/  @P0 BRA `(.L_x_102) ;  /* 0xffffffe800900947 */ /* 0x000fea000383ffff */
.L_x_67:
[----:B------:R-:W-:Y:S05]  /*d750*/  BSYNC B0 ;  /* 0x0000000000007941 */ /* 0x000fea0003800000 */
.L_x_48:
[----:B------:R-:W-:Y:S01]  /*d760*/  LOP3.LUT P0, RZ, R19, 0x2, RZ, 0xc0, !PT ;  /* 0x0000000213ff7812 */ /* 0x000fe2000780c0ff */
[----:B------:R-:W-:-:S12]  /*d770*/  BSSY B0, `(.L_x_103) ;  /* 0x0000047000007945 */ /* 0x000fd80003800000 */
[----:B------:R-:W-:Y:S05]  /*d780*/  @!P0 BRA `(.L_x_104) ;  /* 0x0000000400148947 */ /* 0x000fea0003800000 */
[----:B0-----:R-:W0:Y:S01]  /*d790*/  S2R R0, SR_TID.X ;  /* 0x0000000000007919 */ /* 0x001e220000002100 */
[----:B------:R-:W-:Y:S01]  /*d7a0*/  LEA R3, R16, UR36, 0x3 ;  /* 0x0000002410037c11 */ /* 0x000fe2000f8e18ff */
[----:B------:R-:W-:Y:S01]  /*d7b0*/  BSSY B1, `(.L_x_105) ;  /* 0x0000006000017945 */ /* 0x000fe20003800000 */
[----:B0-----:R-:W-:Y:S02]  /*d7c0*/  LOP3.LUT R2, R0, 0x7f, RZ, 0xc0, !PT ;  /* 0x0000007f00027812 */ /* 0x001fe400078ec0ff */
[----:B------:R-:W-:Y:S02]  /*d7d0*/  SHF.L.U32 R0, R23, 0x1f, RZ ;  /* 0x0000001f17007819 */ /* 0x000fe400000006ff */
[----:B------:R-:W-:Y:S02]  /*d7e0*/  ISETP.NE.AND P1, PT, R2, RZ, PT ;  /* 0x000000ff0200720c */ /* 0x000fe40003f25270 */
[----:B------:R-:W0:Y:S02]  /*d7f0*/  SYNCS.PHASECHK.TRANS64.TRYWAIT P0, [R3+URZ+0x31c60], R0 ;  /* 0x031c6000030075a7 */ /* 0x000e24000800017f */
[----:B0-----:R-:W-:Y:S09]  /*d800*/  @!P0 BRA `(.L_x_106) ;  /* 0x00000014007c8947 */ /* 0x001ff20003800000 */
.L_x_153:
[----:B------:R-:W-:Y:S05]  /*d810*/  BSYNC B1 ;  /* 0x0000000000017941 */ /* 0x000fea0003800000 */
.L_x_105:
[----:B------:R-:W-:Y:S04]  /*d820*/  BSSY B1, `(.L_x_107) ;  /* 0x0000009000017945 */ /* 0x000fe80003800000 */
        /* <DEDUP_REMOVED lines=8> */
.L_x_108:
[----:B------:R-:W-:Y:S05]  /*d8b0*/  BSYNC B1 ;  /* 0x0000000000017941 */ /* 0x000fea0003800000 */
.L_x_107:
[----:B------:R-:W-:Y:S01]  /*d8c0*/  IMAD R9, R16, 0x6c00, R9 ;  /* 0x00006c0010097824 */ /* 0x000fe200078e0209 */
[----:B------:R-:W-:Y:S01]  /*d8d0*/  UIADD3 UR4, UP0, UR38, 0x470, URZ ;  /* 0x0000047026047890 */ /* 0x000fe2000ff1e03f */
[----:B0-----:R-:W-:Y:S01]  /*d8e0*/  VIADD R0, R3, 0x31c50 ;  /* 0x00031c5003007836 */ /* 0x001fe20000000000 */
[----:B------:R-:W-:Y:S01]  /*d8f0*/  PLOP3.LUT P0, PT, PT, PT, PT, 0x80, 0x0 ;  /* 0x000000000000781c */ /* 0x000fe20003f0f070 */
[----:B------:R-:W-:Y:S01]  /*d900*/  IMAD R3, R24, 0x90, RZ ;  /* 0x0000009018037824 */ /* 0x000fe200078e02ff */
[----:B------:R-:W-:Y:S01]  /*d910*/  UIADD3.X UR5, URZ, UR39, URZ, UP0, !UPT ;  /* 0x000000273f057290 */ /* 0x000fe200087fe43f */
[----:B------:R-:W-:Y:S01]  /*d920*/  VIADD R2, R9, 0x200 ;  /* 0x0000020009027836 */ /* 0x000fe20000000000 */
[----:B------:R-:W-:Y:S01]  /*d930*/  UMOV UR6, 0x0 ;  /* 0x0000000000067882 */ /* 0x000fe20000000000 */
[----:B------:R-:W-:Y:S01]  /*d940*/  UMOV UR7, 0x14f00000 ;  /* 0x14f0000000077882 */ /* 0x000fe20000000000 */
[----:B------:R-:W-:-:S08]  /*d950*/  UMOV UR10, URZ ;  /* 0x0000003f000a7c82 */ /* 0x000fd00008000000 */
.L_x_109:
        /* <DEDUP_REMOVED lines=10> */
[----:B------:R-:W-:Y:S01]  /*da00*/  PLOP3.LUT P0, PT, PT, PT, PT, 0x80, 0x0 ;  /* 0x000000000000781c */ /* 0x000fe20003f0f070 */
[----:B------:R-:W-:Y:S01]  /*da10*/  VIADD R2, R9, 0x2600 ;  /* 0x0000260009027836 */ /* 0x000fe20000000000 */
[----:B------:R-:W-:Y:S01]  /*da20*/  UMOV UR6, 0x0 ;  /* 0x0000000000067882 */ /* 0x000fe20000000000 */
[----:B------:R-:W-:Y:S01]  /*da30*/  UMOV UR7, 0x14f00000 ;  /* 0x14f0000000077882 */ /* 0x000fe20000000000 */
[----:B------:R-:W-:-:S09]  /*da40*/  UMOV UR10, 0x20 ;  /* 0x00000020000a7882 */ /* 0x000fd20000000000 */
.L_x_110:
        /* <DEDUP_REMOVED lines=15> */
.L_x_111:
        /* <DEDUP_REMOVED lines=9> */
[----:B-1----:R-:W-:Y:S05]  /*dbd0*/  @P0 BRA.U.ANY `(.L_x_111) ;  /* 0xfffffffd00d80947 */ /* 0x002fea000393ffff */
.L_x_104:
[----:B------:R-:W-:Y:S05]  /*dbe0*/  BSYNC B0 ;  /* 0x0000000000007941 */ /* 0x000fea0003800000 */
.L_x_103:
[----:B------:R-:W2:Y:S01]  /*dbf0*/  LDL.LU R4, [R1+0x4] ;  /* 0x0000040001047983 */ /* 0x000ea20000300800 */
[----:B------:R-:W-:-:S03]  /*dc00*/  ULDC UR4, c[0x0][0xc34] ;  /* 0x00030d0000047ab9 */ /* 0x000fc60000000800 */
[----:B------:R-:W3:Y:S01]  /*dc10*/  LDL.LU R2, [R1+0x18] ;  /* 0x0000180001027983 */ /* 0x000ee20000300800 */
[----:B------:R-:W-:-:S05]  /*dc20*/  VIADD R16, R16, 0x1 ;  /* 0x0000000110107836 */ /* 0x000fca0000000000 */
[----:B------:R-:W-:-:S04]  /*dc30*/  ISETP.NE.AND P0, PT, R16, 0x2, PT ;  /* 0x000000021000780c */ /* 0x000fc80003f05270 */
[----:B0-----:R-:W-:Y:S02]  /*dc40*/  SEL R0, RZ, 0x1, P0 ;  /* 0x00000001ff007807 */ /* 0x001fe40000000000 */
[----:B------:R-:W-:Y:S02]  /*dc50*/  SEL R16, R16, RZ, P0 ;  /* 0x000000ff10107207 */ /* 0x000fe40000000000 */
[----:B------:R-:W-:Y:S01]  /*dc60*/  LOP3.LUT R23, R23, R0, RZ, 0x3c, !PT ;  /* 0x0000000017177212 */ /* 0x000fe200078e3cff */
[----:B--2---:R-:W-:Y:S02]  /*dc70*/  VIADD R4, R4, UR37 ;  /* 0x0000002504047c36 */ /* 0x004fe40008000000 */
[----:B---3--:R-:W-:-:S03]  /*dc80*/  VIADD R2, R2, 0x1 ;  /* 0x0000000102027836 */ /* 0x008fc60000000000 */
[----:B------:R1:W-:Y:S01]  /*dc90*/  STL [R1+0x4], R4 ;  /* 0x0000040401007387 */ /* 0x0003e20000100800 */
[----:B------:R-:W-:-:S03]  /*dca0*/  ISETP.GE.AND P1, PT, R4, UR4, PT ;  /* 0x0000000404007c0c */ /* 0x000fc6000bf26270 */
[----:B------:R1:W-:Y:S10]  /*dcb0*/  STL [R1+0x18], R2 ;  /* 0x0000180201007387 */ /* 0x0003f40000100800 */
[----:B-1----:R-:W-:Y:S05]  /*dcc0*/  @!P1 BRA `(.L_x_112) ;  /* 0xffffffc000489947 */ /* 0x002fea000383ffff */
[----:B------:R-:W-:-:S07]  /*dcd0*/  LOP3.LUT R0, R2, 0x1, RZ, 0xc, !PT ;  /* 0x0000000102007812 */ /* 0x000fce00078e0cff */
.L_x_34:
[----:B------:R-:W0:Y:S01]  /*dce0*/  S2R R3, SR_CgaCtaId ;  /* 0x0000000000037919 */ /* 0x000e220000008800 */
[----:B------:R-:W-:Y:S01]  /*dcf0*/  MOV R2, 0x400 ;  /* 0x0000040000027802 */ /* 0x000fe20000000f00 */
[----:B------:R-:W-:Y:S01]  /*dd00*/  BSSY B0, `(.L_x_113) ;  /* 0x0000005000007945 */ /* 0x000fe20003800000 */
[----:B------:R-:W-:Y:S02]  /*dd10*/  SHF.L.U32 R0, R0, 0x1f, RZ ;  /* 0x0000001f00007819 */ /* 0x000fe400000006ff */
[----:B0-----:R-:W-:-:S04]  /*dd20*/  LEA R7, R3, R2, 0x18 ;  /* 0x0000000203077211 */ /* 0x001fc800078ec0ff */
[----:B------:R-:W0:Y:S02]  /*dd30*/  SYNCS.PHASECHK.TRANS64.TRYWAIT P0, [R7+URZ+0x31c20], R0 ;  /* 0x031c2000070075a7 */ /* 0x000e24000800017f */
[----:B0-----:R-:W-:Y:S05]  /*dd40*/  @!P0 BRA `(.L_x_114) ;  /* 0x0000001000408947 */ /* 0x001fea0003800000 */
.L_x_154:
[----:B------:R-:W-:Y:S05]  /*dd50*/  BSYNC B0 ;  /* 0x0000000000007941 */ /* 0x000fea0003800000 */
.L_x_113:
[----:B------:R-:W-:-:S03]  /*dd60*/  UMOV UR4, 0xffffffff ;  /* 0xffffffff00047882 */ /* 0x000fc60000000000 */
[----:B------:R-:W-:Y:S05]  /*dd70*/  BRA.DIV UR4, `(.L_x_115) ;  /* 0x0000001204487947 */ /* 0x000fea000b800000 */
[----:B0-----:R-:W0:Y:S02]  /*dd80*/  S2R R0, SR_TID.X ;  /* 0x0000000000007919 */ /* 0x001e240000002100 */
[----:B0-----:R-:W-:-:S04]  /*dd90*/  SHF.R.U32.HI R0, RZ, 0x5, R0 ;  /* 0x00000005ff007819 */ /* 0x001fc80000011600 */
[----:B------:R-:W-:-:S05]  /*dda0*/  LOP3.LUT R0, R0, 0x3, RZ, 0xc0, !PT ;  /* 0x0000000300007812 */ /* 0x000fca00078ec0ff */
[----:B------:R0:W1:Y:S02]  /*ddb0*/  SHFL.IDX PT, R14, R0, RZ, 0x1f ;  /* 0x00001fff000e7589 */ /* 0x00006400000e0000 */
.L_x_157:
[----:B-1----:R-:W-:Y:S01]  /*ddc0*/  ISETP.NE.AND P0, PT, R14, RZ, PT ;  /* 0x000000ff0e00720c */ /* 0x002fe20003f05270 */
[----:B------:R-:W-:-:S12]  /*ddd0*/  BSSY B0, `(.L_x_116) ;  /* 0x0000024000007945 */ /* 0x000fd80003800000 */
[----:B------:R-:W-:Y:S05]  /*dde0*/  @P0 BRA `(.L_x_117) ;  /* 0x0000000000880947 */ /* 0x000fea0003800000 */
[----:B------:R-:W-:-:S03]  /*ddf0*/  UMOV UR4, 0xffffffff ;  /* 0xffffffff00047882 */ /* 0x000fc60000000000 */
[----:B------:R-:W-:Y:S05]  /*de00*/  BRA.DIV UR4, `(.L_x_118) ;  /* 0x0000001204587947 */ /* 0x000fea000b800000 */
[----:B------:R-:W-:-:S13]  /*de10*/  ELECT P6, URZ, PT ;  /* 0x00000000003f782f */ /* 0x000fda00038c0000 */
.L_x_160:
[----:B------:R-:W-:Y:S05]  /*de20*/  @!P6 BRA `(.L_x_117) ;  /* 0x000000000078e947 */ /* 0x000fea0003800000 */
[----:B0-----:R-:W2:Y:S02]  /*de30*/  LDL.LU R0, [R1+0x24] ;  /* 0x0000240001007983 */ /* 0x001ea40000300800 */
[----:B--2---:R-:W-:-:S04]  /*de40*/  LOP3.LUT R0, R0, 0x2, RZ, 0xfc, !PT ;  /* 0x0000000200007812 */ /* 0x004fc800078efcff */
[----:B------:R-:W-:-:S13]  /*de50*/  ISETP.NE.AND P2, PT, R0, 0x3, PT ;  /* 0x000000030000780c */ /* 0x000fda0003f45270 */
[----:B------:R-:W-:Y:S05]  /*de60*/  @!P2 BRA `(.L_x_119) ;  /* 0x000000000004a947 */ /* 0x000fea0003800000 */
[----:B------:R-:W-:Y:S01]  /*de70*/  BPT.TRAP 0x1 ;  /* 0x000000040000795c */ /* 0x000fe20000300000 */
.L_x_119:
[----:B------:R-:W-:Y:S01]  /*de80*/  VIADD R3, R7, 0x31c40 ;  /* 0x00031c4007037836 */ /* 0x000fe20000000000 */
[----:B------:R-:W-:Y:S01]  /*de90*/  SHF.L.U32 R4, R23, 0x1f, RZ ;  /* 0x0000001f17047819 */ /* 0x000fe200000006ff */
[C---:B------:R-:W-:Y:S02]  /*dea0*/  VIADD R0, R16.reuse, 0x1 ;  /* 0x0000000110007836 */ /* 0x040fe40000000000 */
[----:B------:R-:W-:-:S03]  /*deb0*/  IMAD R5, R16, 0x8, R3 ;  /* 0x0000000810057824 */ /* 0x000fc600078e0203 */
[C---:B------:R-:W-:Y:S01]  /*dec0*/  ISETP.NE.AND P1, PT, R0.reuse, 0x2, PT ;  /* 0x000000020000780c */ /* 0x040fe20003f25270 */
[----:B------:R-:W0:Y:S03]  /*ded0*/  SYNCS.PHASECHK.TRANS64.TRYWAIT P0, [R5+URZ], R4 ;  /* 0x00000004050075a7 */ /* 0x000e26000800017f */
[----:B------:R-:W-:Y:S02]  /*dee0*/  SEL R2, RZ, 0x1, P1 ;  /* 0x00000001ff027807 */ /* 0x000fe40000800000 */
[----:B------:R-:W-:Y:S02]  /*def0*/  SEL R6, R0, RZ, P1 ;  /* 0x000000ff00067207 */ /* 0x000fe40000800000 */
[----:B------:R-:W-:-:S03]  /*df00*/  LOP3.LUT R0, R23, R2, RZ, 0x3c, !PT ;  /* 0x0000000217007212 */ /* 0x000fc600078e3cff */
[----:B------:R-:W-:Y:S01]  /*df10*/  IMAD R3, R6, 0x8, R3 ;  /* 0x0000000806037824 */ /* 0x000fe200078e0203 */
[----:B------:R-:W-:Y:S01]  /*df20*/  SHF.L.U32 R0, R0, 0x1f, RZ ;  /* 0x0000001f00007819 */ /* 0x000fe200000006ff */
[----:B0-----:R-:W-:Y:S06]  /*df30*/  @!P0 BRA `(.L_x_120) ;  /* 0x00000010002c8947 */ /* 0x001fec0003800000 */
.L_x_161:
[----:B------:R-:W1:Y:S02]  /*df40*/  SYNCS.PHASECHK.TRANS64.TRYWAIT P0, [R3+URZ], R0 ;  /* 0x00000000030075a7 */ /* 0x000e64000800017f */
[----:B-1----:R-:W-:Y:S05]  /*df50*/  @!P0 BRA `(.L_x_121) ;  /* 0x0000001000388947 */ /* 0x002fea0003800000 */
.L_x_162:
[----:B------:R-:W-:Y:S05]  /*df60*/  @!P2 BRA `(.L_x_122) ;  /* 0x000000000004a947 */ /* 0x000fea0003800000 */
[----:B------:R-:W-:Y:S01]  /*df70*/  BPT.TRAP 0x1 ;  /* 0x000000040000795c */ /* 0x000fe20000300000 */
.L_x_122:
[----:B-1----:R-:W-:-:S04]  /*df80*/  VIADD R3, R7, 0x31c60 ;  /* 0x00031c6007037836 */ /* 0x002fc80000000000 */
[----:B0-----:R-:W-:-:S04]  /*df90*/  IMAD R5, R16, 0x8, R3 ;  /* 0x0000000810057824 */ /* 0x001fc800078e0203 */
[----:B------:R-:W0:Y:S02]  /*dfa0*/  SYNCS.PHASECHK.TRANS64.TRYWAIT P0, [R5+URZ], R4 ;  /* 0x00000004050075a7 */ /* 0x000e24000800017f */
[----:B0-----:R-:W-:Y:S05]  /*dfb0*/  @!P0 BRA `(.L_x_123) ;  /* 0x0000001000348947 */ /* 0x001fea0003800000 */
.L_x_163:
[----:B------:R-:W-:-:S07]  /*dfc0*/  IMAD R3, R6, 0x8, R3 ;  /* 0x0000000806037824 */ /* 0x000fce00078e0203 */
.L_x_124:
[----:B-1----:R1:W2:Y:S02]  /*dfd0*/  SYNCS.PHASECHK.TRANS64.TRYWAIT P0, [R3+URZ], R0 ;  /* 0x00000000030075a7 */ /* 0x0022a4000800017f */
[----:B--2---:R-:W-:Y:S05]  /*dfe0*/  @!P0 NANOSLEEP.SYNCS 0x989680 ;  /* 0x009896800000895d */ /* 0x004fea0003900000 */
[----:B------:R-:W2:Y:S02]  /*dff0*/  @!P0 SYNCS.PHASECHK.TRANS64 P0, [R3+URZ], R0 ;  /* 0x00000000030085a7 */ /* 0x000ea4000800007f */
[----:B--2---:R-:W-:Y:S05]  /*e000*/  @!P0 BRA `(.L_x_124) ;  /* 0xfffffffc00f08947 */ /* 0x004fea000383ffff */
.L_x_117:
[----:B------:R-:W-:Y:S05]  /*e010*/  BSYNC B0 ;  /* 0x0000000000007941 */ /* 0x000fea0003800000 */
.L_x_116:
[----:B------:R-:W-:Y:S05]  /*e020*/  EXIT ;  /* 0x000000000000794d */ /* 0x000fea0003800000 */
.L_x_10:
[----:B0-----:R-:W-:-:S04]  /*e030*/  IMAD.U32 R3, RZ, RZ, UR37 ;  /* 0x00000025ff037e24 */ /* 0x001fc8000f8e00ff */
[----:B------:R0:W1:Y:S03]  /*e040*/  SYNCS.PHASECHK.TRANS64.TRYWAIT P1, [R3+URZ+0x31c00], R0 ;  /* 0x031c0000030075a7 */ /* 0x000066000802017f */
[----:B-1----:R-:W-:Y:S05]  /*e050*/  @!P1 NANOSLEEP.SYNCS 0x989680 ;  /* 0x009896800000995d */ /* 0x002fea0003900000 */
[----:B------:R-:W1:Y:S02]  /*e060*/  @!P1 SYNCS.PHASECHK.TRANS64 P1, [R3+URZ+0x31c00], R0 ;  /* 0x031c0000030095a7 */ /* 0x000e64000802007f */
[----:B-1----:R-:W-:Y:S05]  /*e070*/  @!P1 BRA `(.L_x_10) ;  /* 0xfffffffc00ec9947 */ /* 0x002fea000383ffff */
[----:B------:R-:W-:Y:S05]  /*e080*/  BRA `(.L_x_125) ;  /* 0xffffff3000907947 */ /* 0x000fea000383ffff */
.L_x_14:
[----:B-1----:R1:W2:Y:S02]  /*e090*/  SYNCS.PHASECHK.TRANS64.TRYWAIT P2, [R4+URZ+0x31c30], R3 ;  /* 0x031c3003040075a7 */ /* 0x0022a4000804017f */
[----:B--2---:R-:W-:Y:S05]  /*e0a0*/  @!P2 NANOSLEEP.SYNCS 0x989680 ;  /* 0x009896800000a95d */ /* 0x004fea0003900000 */
[----:B------:R-:W2:Y:S02]  /*e0b0*/  @!P2 SYNCS.PHASECHK.TRANS64 P2, [R4+URZ+0x31c30], R3 ;  /* 0x031c30030400a5a7 */ /* 0x000ea4000804007f */
[----:B--2---:R-:W-:Y:S05]  /*e0c0*/  @!P2 BRA `(.L_x_14) ;  /* 0xfffffffc00f0a947 */ /* 0x004fea000383ffff */
[----:B------:R-:W-:Y:S05]  /*e0d0*/  BRA `(.L_x_13) ;  /* 0xffffff3000b47947 */ /* 0x000fea000383ffff */
.L_x_19:
[----:B-1----:R-:W-:-:S04]  /*e0e0*/  IMAD.U32 R3, RZ, RZ, UR4 ;  /* 0x00000004ff037e24 */ /* 0x002fc8000f8e00ff */
[----:B------:R1:W2:Y:S03]  /*e0f0*/  SYNCS.PHASECHK.TRANS64.TRYWAIT P2, [R3+URZ+0x31c30], R0 ;  /* 0x031c3000030075a7 */ /* 0x0002a6000804017f */
[----:B--2---:R-:W-:Y:S05]  /*e100*/  @!P2 NANOSLEEP.SYNCS 0x989680 ;  /* 0x009896800000a95d */ /* 0x004fea0003900000 */
[----:B------:R-:W2:Y:S02]  /*e110*/  @!P2 SYNCS.PHASECHK.TRANS64 P2, [R3+URZ+0x31c30], R0 ;  /* 0x031c30000300a5a7 */ /* 0x000ea4000804007f */
[----:B--2---:R-:W-:Y:S05]  /*e120*/  @!P2 BRA `(.L_x_19) ;  /* 0xfffffffc00eca947 */ /* 0x004fea000383ffff */
[----:B------:R-:W-:Y:S05]  /*e130*/  BRA `(.L_x_16) ;  /* 0xffffff68009c7947 */ /* 0x000fea000383ffff */
.L_x_23:
[----:B-1----:R-:W-:-:S04]  /*e140*/  IMAD.U32 R3, RZ, RZ, UR4 ;  /* 0x00000004ff037e24 */ /* 0x002fc8000f8e00ff */
[----:B------:R1:W2:Y:S03]  /*e150*/  SYNCS.PHASECHK.TRANS64.TRYWAIT P2, [R3+URZ+0x31c50], R0 ;  /* 0x031c5000030075a7 */ /* 0x0002a6000804017f */
[----:B--2---:R-:W-:Y:S05]  /*e160*/  @!P2 NANOSLEEP.SYNCS 0x989680 ;  /* 0x009896800000a95d */ /* 0x004fea0003900000 */
[----:B------:R-:W2:Y:S02]  /*e170*/  @!P2 SYNCS.PHASECHK.TRANS64 P2, [R3+URZ+0x31c50], R0 ;  /* 0x031c50000300a5a7 */ /* 0x000ea4000804007f */
[----:B--2---:R-:W-:Y:S05]  /*e180*/  @!P2 BRA `(.L_x_23) ;  /* 0xfffffffc00eca947 */ /* 0x004fea000383ffff */
[----:B------:R-:W-:Y:S05]  /*e190*/  BRA `(.L_x_20) ;  /* 0xffffff8000347947 */ /* 0x000fea000383ffff */
.L_x_28:
[----:B--2---:R-:W-:-:S04]  /*e1a0*/  IMAD.U32 R5, RZ, RZ, UR12 ;  /* 0x0000000cff057e24 */ /* 0x004fc8000f8e00ff */
[----:B------:R2:W3:Y:S03]  /*e1b0*/  SYNCS.PHASECHK.TRANS64.TRYWAIT P0, [R5+URZ+0x31c50], R4 ;  /* 0x031c5004050075a7 */ /* 0x0004e6000800017f */
[----:B---3--:R-:W-:Y:S05]  /*e1c0*/  @!P0 NANOSLEEP.SYNCS 0x989680 ;  /* 0x009896800000895d */ /* 0x008fea0003900000 */
[----:B------:R-:W3:Y:S02]  /*e1d0*/  @!P0 SYNCS.PHASECHK.TRANS64 P0, [R5+URZ+0x31c50], R4 ;  /* 0x031c5004050085a7 */ /* 0x000ee4000800007f */
[----:B---3--:R-:W-:Y:S05]  /*e1e0*/  @!P0 BRA `(.L_x_28) ;  /* 0xfffffffc00ec8947 */ /* 0x008fea000383ffff */
[----:B------:R-:W-:Y:S05]  /*e1f0*/  BRA `(.L_x_27) ;  /* 0xffffffa0000c7947 */ /* 0x000fea000383ffff */
.L_x_38:
[----:B------:R-:W0:Y:S01]  /*e200*/  S2R R20, SR_TID.X ;  /* 0x0000000000147919 */ /* 0x000e220000002100 */
[----:B------:R-:W-:Y:S01]  /*e210*/  BSSY B0, `(.L_x_126) ;  /* 0x000000a000007945 */ /* 0x000fe20003800000 */
[----:B------:R-:W-:Y:S02]  /*e220*/  IMAD.MOV.U32 R12, RZ, RZ, RZ ;  /* 0x000000ffff0c7224 */ /* 0x000fe400078e00ff */
[----:B------:R-:W-:Y:S02]  /*e230*/  IMAD.MOV.U32 R11, RZ, RZ, 0x1f ;  /* 0x0000001fff0b7424 */ /* 0x000fe400078e00ff */
[----:B------:R-:W-:Y:S01]  /*e240*/  IMAD.MOV.U32 R15, RZ, RZ, -0x1 ;  /* 0xffffffffff0f7424 */ /* 0x000fe200078e00ff */
[----:B0-----:R-:W-:-:S04]  /*e250*/  SHF.R.U32.HI R20, RZ, 0x5, R20 ;  /* 0x00000005ff147819 */ /* 0x001fc80000011614 */
[----:B------:R-:W-:-:S05]  /*e260*/  LOP3.LUT R20, R20, 0x3, RZ, 0xc0, !PT ;  /* 0x0000000314147812 */ /* 0x000fca00078ec0ff */
[----:B------:R-:W-:-:S07]  /*e270*/  IMAD.MOV.U32 R13, RZ, RZ, R20 ;  /* 0x000000ffff0d7224 */ /* 0x000fce00078e0014 */
[----:B------:R-:W-:Y:S05]  /*e280*/  WARPSYNC.COLLECTIVE R15, `(.L_x_127) ;  /* 0x000000000f087348 */ /* 0x000fea0003c00000 */
[----:B------:R0:W1:Y:S02]  /*e290*/  SHFL.IDX P6, R14, R13, R12, R11 ;  /* 0x0000000c0d0e7389 */ /* 0x00006400000c000b */
[----:B01----:R-:W-:Y:S01]  /*e2a0*/  ENDCOLLECTIVE ;  /* 0x000000000000791b */ /* 0x003fe20003800000 */
.L_x_127:
[----:B------:R-:W-:Y:S05]  /*e2b0*/  BSYNC B0 ;  /* 0x0000000000007941 */ /* 0x000fea0003800000 */
.L_x_126:
[----:B------:R-:W-:Y:S05]  /*e2c0*/  BRA `(.L_x_128) ;  /* 0xffffffc000707947 */ /* 0x000fea000383ffff */
.L_x_40:
[----:B------:R-:W-:Y:S01]  /*e2d0*/  BSSY B0, `(.L_x_129) ;  /* 0x0000006000007945 */ /* 0x000fe20003800000 */
[----:B------:R-:W-:-:S07]  /*e2e0*/  IMAD.MOV.U32 R15, RZ, RZ, -0x1 ;  /* 0xffffffffff0f7424 */ /* 0x000fce00078e00ff */
[----:B0-----:R-:W-:Y:S05]  /*e2f0*/  WARPSYNC.COLLECTIVE R15, `(.L_x_130) ;  /* 0x000000000f0c7348 */ /* 0x001fea0003c00000 */
[----:B------:R-:W-:Y:S02]  /*e300*/  ELECT P6, UR62, PT ;  /* 0x00000000003e782f */ /* 0x000fe400038c0000 */
[----:B------:R-:W-:Y:S01]  /*e310*/  MOV R14, UR62 ;  /* 0x0000003e000e7c02 */ /* 0x000fe20008000f00 */
[----:B0-----:R-:W-:Y:S10]  /*e320*/  ENDCOLLECTIVE ;  /* 0x000000000000791b */ /* 0x001ff40003800000 */
.L_x_130:
[----:B------:R-:W-:Y:S05]  /*e330*/  BSYNC B0 ;  /* 0x0000000000007941 */ /* 0x000fea0003800000 */
.L_x_129:
[----:B------:R-:W-:Y:S05]  /*e340*/  BRA `(.L_x_131) ;  /* 0xffffffc000707947 */ /* 0x000fea000383ffff */
.L_x_42:
[----:B0-----:R0:W1:Y:S02]  /*e350*/  SYNCS.PHASECHK.TRANS64.TRYWAIT P0, [R3+URZ+0x31c40], R0 ;  /* 0x031c4000030075a7 */ /* 0x001064000800017f */
[----:B-1----:R-:W-:Y:S05]  /*e360*/  @!P0 NANOSLEEP.SYNCS 0x989680 ;  /* 0x009896800000895d */ /* 0x002fea0003900000 */
[----:B------:R-:W1:Y:S02]  /*e370*/  @!P0 SYNCS.PHASECHK.TRANS64 P0, [R3+URZ+0x31c40], R0 ;  /* 0x031c4000030085a7 */ /* 0x000e64000800007f */
[----:B-1----:R-:W-:Y:S05]  /*e380*/  @!P0 BRA `(.L_x_42) ;  /* 0xfffffffc00f08947 */ /* 0x002fea000383ffff */
[----:B------:R-:W-:Y:S05]  /*e390*/  BRA `(.L_x_132) ;  /* 0xffffffc000cc7947 */ /* 0x000fea000383ffff */
.L_x_45:
[----:B------:R-:W-:Y:S02]  /*e3a0*/  IMAD.MOV.U32 R13, RZ, RZ, R4 ;  /* 0x000000ffff0d7224 */ /* 0x000fe400078e0004 */
[----:B------:R-:W-:Y:S02]  /*e3b0*/  IMAD.MOV.U32 R12, RZ, RZ, RZ ;  /* 0x000000ffff0c7224 */ /* 0x000fe400078e00ff */
[----:B------:R-:W-:Y:S02]  /*e3c0*/  IMAD.MOV.U32 R11, RZ, RZ, 0x1c1f ;  /* 0x00001c1fff0b7424 */ /* 0x000fe400078e00ff */
[----:B------:R-:W-:Y:S02]  /*e3d0*/  IMAD.MOV.U32 R15, RZ, RZ, -0x1 ;  /* 0xffffffffff0f7424 */ /* 0x000fe400078e00ff */
[----:B------:R-:W-:-:S07]  /*e3e0*/  IMAD R6, R6, 0xc0, R9 ;  /* 0x000000c006067824 */ /* 0x000fce00078e0209 */
[----:B------:R-:W-:Y:S05]  /*e3f0*/  WARPSYNC.COLLECTIVE R15, `(.L_x_133) ;  /* 0x000000000f087348 */ /* 0x000fea0003c00000 */
[----:B------:R0:W1:Y:S02]  /*e400*/  SHFL.IDX P6, R14, R13, R12, R11 ;  /* 0x0000000c0d0e7389 */ /* 0x00006400000c000b */
[----:B01----:R-:W-:Y:S01]  /*e410*/  ENDCOLLECTIVE ;  /* 0x000000000000791b */ /* 0x003fe20003800000 */
.L_x_133:
[----:B------:R-:W-:Y:S02]  /*e420*/  IMAD.MOV.U32 R13, RZ, RZ, R0 ;  /* 0x000000ffff0d7224 */ /* 0x000fe400078e0000 */
[----:B------:R-:W-:-:S07]  /*e430*/  IMAD.MOV.U32 R2, RZ, RZ, R14 ;  /* 0x000000ffff027224 */ /* 0x000fce00078e000e */
[----:B------:R-:W-:Y:S05]  /*e440*/  WARPSYNC.COLLECTIVE R15, `(.L_x_134) ;  /* 0x000000000f087348 */ /* 0x000fea0003c00000 */
[----:B------:R0:W1:Y:S02]  /*e450*/  SHFL.IDX P6, R14, R13, R12, R11 ;  /* 0x0000000c0d0e7389 */ /* 0x00006400000c000b */
[----:B01----:R-:W-:Y:S01]  /*e460*/  ENDCOLLECTIVE ;  /* 0x000000000000791b */ /* 0x003fe20003800000 */
.L_x_134:
[----:B------:R-:W-:Y:S02]  /*e470*/  ULDC UR4, c[0x0][0x288] ;  /* 0x0000a20000047ab9 */ /* 0x000fe40000000800 */
[----:B------:R-:W-:Y:S02]  /*e480*/  IMAD R5, R10, UR4, RZ ;  /* 0x000000040a057c24 */ /* 0x000fe4000f8e02ff */
[----:B------:R-:W-:-:S03]  /*e490*/  VIADD R10, R6, 0x20 ;  /* 0x00000020060a7836 */ /* 0x000fc60000000000 */
[----:B------:R-:W-:Y:S01]  /*e4a0*/  ISETP.GE.AND P4, PT, R6, R5, PT ;  /* 0x000000050600720c */ /* 0x000fe20003f86270 */
[----:B------:R-:W-:Y:S02]  /*e4b0*/  IMAD.MOV.U32 R13, RZ, RZ, R4 ;  /* 0x000000ffff0d7224 */ /* 0x000fe400078e0004 */
[----:B------:R-:W-:Y:S02]  /*e4c0*/  IMAD.MOV.U32 R12, RZ, RZ, 0x1 ;  /* 0x00000001ff0c7424 */ /* 0x000fe400078e00ff */
[----:B------:R-:W-:-:S08]  /*e4d0*/  IMAD.MOV.U32 R3, RZ, RZ, R14 ;  /* 0x000000ffff037224 */ /* 0x000fd000078e000e */
[----:B------:R-:W-:Y:S05]  /*e4e0*/  WARPSYNC.COLLECTIVE R15, `(.L_x_135) ;  /* 0x000000000f087348 */ /* 0x000fea0003c00000 */
[----:B------:R0:W1:Y:S02]  /*e4f0*/  SHFL.IDX P6, R14, R13, R12, R11 ;  /* 0x0000000c0d0e7389 */ /* 0x00006400000c000b */
[----:B01----:R-:W-:Y:S01]  /*e500*/  ENDCOLLECTIVE ;  /* 0x000000000000791b */ /* 0x003fe20003800000 */
.L_x_135:
[----:B------:R-:W-:-:S05]  /*e510*/  @!P4 LEA R3, P3, R20, R3, 0x1 ;  /* 0x000000031403c211 */ /* 0x000fca00078608ff */
[----:B------:R-:W-:Y:S01]  /*e520*/  @!P4 IMAD.X R2, RZ, RZ, R2, P3 ;  /* 0x000000ffff02c224 */ /* 0x000fe200018e0602 */
[----:B------:R-:W-:-:S04]  /*e530*/  ISETP.GE.AND P3, PT, R10, R5, PT ;  /* 0x000000050a00720c */ /* 0x000fc80003f66270 */
[----:B------:R-:W-:Y:S01]  /*e540*/  @!P4 LOP3.LUT R3, R3, R2, RZ, 0x3c, !PT ;  /* 0x000000020303c212 */ /* 0x000fe200078e3cff */
[----:B------:R-:W-:-:S03]  /*e550*/  IMAD.MOV.U32 R13, RZ, RZ, R0 ;  /* 0x000000ffff0d7224 */ /* 0x000fc600078e0000 */
[----:B------:R-:W-:-:S04]  /*e560*/  @!P4 LOP3.LUT R2, R3, R2, RZ, 0x3c, !PT ;  /* 0x000000020302c212 */ /* 0x000fc800078e3cff */
[----:B------:R-:W-:-:S05]  /*e570*/  @!P4 LOP3.LUT R3, R3, R2, RZ, 0x3c, !PT ;  /* 0x000000020303c212 */ /* 0x000fca00078e3cff */
[----:B------:R-:W-:Y:S01]  /*e580*/  @!PT LDS RZ, [RZ] ;  /* 0x00000000fffff984 */ /* 0x000fe20000000800 */
[----:B------:R-:W-:Y:S01]  /*e590*/  @!PT LDS RZ, [RZ] ;  /* 0x00000000fffff984 */ /* 0x000fe20000000800 */
[----:B------:R-:W-:Y:S01]  /*e5a0*/  @!PT LDS RZ, [RZ] ;  /* 0x00000000fffff984 */ /* 0x000fe20000000800 */
[----:B------:R-:W-:Y:S04]  /*e5b0*/  @!P4 LDGSTS.E.BYPASS.LTC128B.128 [R26+0xda00], desc[UR60][R2.64], !P0 ;  /* 0x0da00000021acfae */ /* 0x000fe8000c101d7c */
[----:B------:R-:W-:Y:S04]  /*e5c0*/  @!P4 LDGSTS.E.BYPASS.LTC128B.128 [R26+0x10a00], desc[UR60][R2.64+0x40], !P1 ;  /* 0x10a00040021acfae */ /* 0x000fe8000c901d7c */
[----:B------:R0:W-:Y:S02]  /*e5d0*/  @!P4 LDGSTS.E.BYPASS.LTC128B.128 [R26+0x13a00], desc[UR60][R2.64+0x80], !P2 ;  /* 0x13a00080021acfae */ /* 0x0001e4000d101d7c */
[----:B0-----:R-:W-:-:S07]  /*e5e0*/  IMAD.MOV.U32 R2, RZ, RZ, R14 ;  /* 0x000000ffff027224 */ /* 0x001fce00078e000e */
[----:B------:R-:W-:Y:S05]  /*e5f0*/  WARPSYNC.COLLECTIVE R15, `(.L_x_136) ;  /* 0x000000000f087348 */ /* 0x000fea0003c00000 */
[----:B------:R0:W1:Y:S02]  /*e600*/  SHFL.IDX P6, R14, R13, R12, R11 ;  /* 0x0000000c0d0e7389 */ /* 0x00006400000c000b */
[----:B01----:R-:W-:Y:S01]  /*e610*/  ENDCOLLECTIVE ;  /* 0x000000000000791b */ /* 0x003fe20003800000 */
.L_x_136:
[----:B------:R-:W-:Y:S02]  /*e620*/  IMAD.MOV.U32 R13, RZ, RZ, R4 ;  /* 0x000000ffff0d7224 */ /* 0x000fe400078e0004 */
[----:B------:R-:W-:Y:S02]  /*e630*/  IMAD.MOV.U32 R12, RZ, RZ, 0x2 ;  /* 0x00000002ff0c7424 */ /* 0x000fe400078e00ff */
[----:B------:R-:W-:-:S07]  /*e640*/  IMAD.MOV.U32 R3, RZ, RZ, R14 ;  /* 0x000000ffff037224 */ /* 0x000fce00078e000e */
[----:B------:R-:W-:Y:S05]  /*e650*/  WARPSYNC.COLLECTIVE R15, `(.L_x_137) ;  /* 0x000000000f087348 */ /* 0x000fea0003c00000 */
[----:B------:R0:W1:Y:S02]  /*e660*/  SHFL.IDX P6, R14, R13, R12, R11 ;  /* 0x0000000c0d0e7389 */ /* 0x00006400000c000b */
[----:B01----:R-:W-:Y:S01]  /*e670*/  ENDCOLLECTIVE ;  /* 0x000000000000791b */ /* 0x003fe20003800000 */
.L_x_137:
[----:B------:R-:W-:-:S05]  /*e680*/  @!P3 LEA R3, P4, R20, R3, 0x1 ;  /* 0x000000031403b211 */ /* 0x000fca00078808ff */
[----:B------:R-:W-:-:S05]  /*e690*/  @!P3 IMAD.X R2, RZ, RZ, R2, P4 ;  /* 0x000000ffff02b224 */ /* 0x000fca00020e0602 */
        /* <DEDUP_REMOVED lines=10> */
[----:B0-----:R-:W-:-:S05]  /*e740*/  VIADD R2, R6, 0x40 ;  /* 0x0000004006027836 */ /* 0x001fca0000000000 */
[----:B------:R-:W-:Y:S01]  /*e750*/  ISETP.GE.AND P3, PT, R2, R5, PT ;  /* 0x000000050200720c */ /* 0x000fe20003f66270 */
[----:B------:R-:W-:-:S12]  /*e760*/  IMAD.MOV.U32 R2, RZ, RZ, R14 ;  /* 0x000000ffff027224 */ /* 0x000fd800078e000e */
[----:B------:R-:W-:Y:S05]  /*e770*/  WARPSYNC.COLLECTIVE R15, `(.L_x_138) ;  /* 0x000000000f087348 */ /* 0x000fea0003c00000 */
[----:B------:R0:W1:Y:S02]  /*e780*/  SHFL.IDX P6, R14, R13, R12, R11 ;  /* 0x0000000c0d0e7389 */ /* 0x00006400000c000b */
[----:B01----:R-:W-:Y:S01]  /*e790*/  ENDCOLLECTIVE ;  /* 0x000000000000791b */ /* 0x003fe20003800000 */
.L_x_138:
[----:B------:R-:W-:Y:S02]  /*e7a0*/  IMAD.MOV.U32 R13, RZ, RZ, R4 ;  /* 0x000000ffff0d7224 */ /* 0x000fe400078e0004 */
[----:B------:R-:W-:Y:S02]  /*e7b0*/  IMAD.MOV.U32 R12, RZ, RZ, 0x3 ;  /* 0x00000003ff0c7424 */ /* 0x000fe400078e00ff */
[----:B------:R-:W-:-:S07]  /*e7c0*/  IMAD.MOV.U32 R3, RZ, RZ, R14 ;  /* 0x000000ffff037224 */ /* 0x000fce00078e000e */
[----:B------:R-:W-:Y:S05]  /*e7d0*/  WARPSYNC.COLLECTIVE R15, `(.L_x_139) ;  /* 0x000000000f087348 */ /* 0x000fea0003c00000 */
[----:B------:R0:W1:Y:S02]  /*e7e0*/  SHFL.IDX P6, R14, R13, R12, R11 ;  /* 0x0000000c0d0e7389 */ /* 0x00006400000c000b */
[----:B01----:R-:W-:Y:S01]  /*e7f0*/  ENDCOLLECTIVE ;  /* 0x000000000000791b */ /* 0x003fe20003800000 */
.L_x_139:
[----:B------:R-:W-:-:S05]  /*e800*/  @!P3 LEA R3, P4, R20, R3, 0x1 ;  /* 0x000000031403b211 */ /* 0x000fca00078808ff */
[----:B------:R-:W-:-:S05]  /*e810*/  @!P3 IMAD.X R2, RZ, RZ, R2, P4 ;  /* 0x000000ffff02b224 */ /* 0x000fca00020e0602 */
[-C--:B------:R-:W-:Y:S01]  /*e820*/  @!P3 LOP3.LUT R3, R3, R2.reuse, RZ, 0x3c, !PT ;  /* 0x000000020303b212 */ /* 0x080fe200078e3cff */
[----:B------:R-:W-:Y:S02]  /*e830*/  IMAD.MOV.U32 R13, RZ, RZ, R0 ;  /* 0x000000ffff0d7224 */ /* 0x000fe400078e0000 */
[----:B------:R-:W-:Y:S01]  /*e840*/  VIADD R0, R6, 0x60 ;  /* 0x0000006006007836 */ /* 0x000fe20000000000 */
[----:B------:R-:W-:-:S04]  /*e850*/  @!P3 LOP3.LUT R2, R3, R2, RZ, 0x3c, !PT ;  /* 0x000000020302b212 */ /* 0x000fc800078e3cff */
[----:B------:R-:W-:Y:S01]  /*e860*/  @!P3 LOP3.LUT R3, R3, R2, RZ, 0x3c, !PT ;  /* 0x000000020303b212 */ /* 0x000fe200078e3cff */
[----:B------:R-:W-:-:S07]  /*e870*/  IMAD.MOV.U32 R4, RZ, RZ, R14 ;  /* 0x000000ffff047224 */ /* 0x000fce00078e000e */
[----:B------:R-:W-:Y:S05]  /*e880*/  WARPSYNC.COLLECTIVE R15, `(.L_x_140) ;  /* 0x000000000f087348 */ /* 0x000fea0003c00000 */
[----:B------:R0:W1:Y:S02]  /*e890*/  SHFL.IDX P6, R14, R13, R12, R11 ;  /* 0x0000000c0d0e7389 */ /* 0x00006400000c000b */
[----:B01----:R-:W-:Y:S01]  /*e8a0*/  ENDCOLLECTIVE ;  /* 0x000000000000791b */ /* 0x003fe20003800000 */
.L_x_140:
[----:B------:R-:W-:Y:S01]  /*e8b0*/  @!PT LDS RZ, [RZ] ;  /* 0x00000000fffff984 */ /* 0x000fe20000000800 */
[----:B------:R-:W-:Y:S01]  /*e8c0*/  @!PT LDS RZ, [RZ] ;  /* 0x00000000fffff984 */ /* 0x000fe20000000800 */
[----:B------:R-:W-:Y:S01]  /*e8d0*/  @!PT LDS RZ, [RZ] ;  /* 0x00000000fffff984 */ /* 0x000fe20000000800 */
[----:B------:R-:W-:Y:S04]  /*e8e0*/  @!P3 LDGSTS.E.BYPASS.LTC128B.128 [R26+0xea00], desc[UR60][R2.64], !P0 ;  /* 0x0ea00000021abfae */ /* 0x000fe8000c101d7c */
[----:B------:R-:W-:Y:S04]  /*e8f0*/  @!P3 LDGSTS.E.BYPASS.LTC128B.128 [R26+0x11a00], desc[UR60][R2.64+0x40], !P1 ;  /* 0x11a00040021abfae */ /* 0x000fe8000c901d7c */
[----:B------:R0:W-:Y:S01]  /*e900*/  @!P3 LDGSTS.E.BYPASS.LTC128B.128 [R26+0x14a00], desc[UR60][R2.64+0x80], !P2 ;  /* 0x14a00080021abfae */ /* 0x0001e2000d101d7c */
[----:B------:R-:W-:Y:S01]  /*e910*/  ISETP.GE.AND P3, PT, R0, R5, PT ;  /* 0x000000050000720c */ /* 0x000fe20003f66270 */
[----:B------:R-:W-:-:S02]  /*e920*/  IMAD.MOV.U32 R13, RZ, RZ, R7 ;  /* 0x000000ffff0d7224 */ /* 0x000fc400078e0007 */
[----:B------:R-:W-:Y:S02]  /*e930*/  IMAD.MOV.U32 R12, RZ, RZ, RZ ;  /* 0x000000ffff0c7224 */ /* 0x000fe400078e00ff */
[----:B0-----:R-:W-:-:S08]  /*e940*/  IMAD.MOV.U32 R2, RZ, RZ, R14 ;  /* 0x000000ffff027224 */ /* 0x001fd000078e000e */
[----:B------:R-:W-:Y:S05]  /*e950*/  WARPSYNC.COLLECTIVE R15, `(.L_x_141) ;  /* 0x000000000f087348 */ /* 0x000fea0003c00000 */
[----:B------:R0:W1:Y:S02]  /*e960*/  SHFL.IDX P6, R14, R13, R12, R11 ;  /* 0x0000000c0d0e7389 */ /* 0x00006400000c000b */
[----:B01----:R-:W-:Y:S01]  /*e970*/  ENDCOLLECTIVE ;  /* 0x000000000000791b */ /* 0x003fe20003800000 */
.L_x_141:
[----:B------:R-:W-:-:S05]  /*e980*/  @!P3 LEA R2, P5, R20, R2, 0x1 ;  /* 0x000000021402b211 */ /* 0x000fca00078a08ff */
[----:B------:R-:W-:-:S05]  /*e990*/  @!P3 IMAD.X R3, RZ, RZ, R4, P5 ;  /* 0x000000ffff03b224 */ /* 0x000fca00028e0604 */
[----:B------:R-:W-:Y:S01]  /*e9a0*/  @!PT LDS RZ, [RZ] ;  /* 0x00000000fffff984 */ /* 0x000fe20000000800 */
[----:B------:R-:W-:Y:S01]  /*e9b0*/  @!PT LDS RZ, [RZ] ;  /* 0x00000000fffff984 */ /* 0x000fe20000000800 */
[----:B------:R-:W-:Y:S01]  /*e9c0*/  @!PT LDS RZ, [RZ] ;  /* 0x00000000fffff984 */ /* 0x000fe20000000800 */
[----:B------:R0:W-:Y:S01]  /*e9d0*/  @!P3 LDGSTS.E.BYPASS.LTC128B.128 [R26+0xf200], desc[UR60][R2.64], !P0 ;  /* 0x0f200000021abfae */ /* 0x0001e2000c101d7c */
[----:B------:R-:W-:-:S03]  /*e9e0*/  IMAD.MOV.U32 R13, RZ, RZ, R8 ;  /* 0x000000ffff0d7224 */ /* 0x000fc600078e0008 */
[----:B------:R0:W-:Y:S04]  /*e9f0*/  @!P3 LDGSTS.E.BYPASS.LTC128B.128 [R26+0x12200], desc[UR60][R2.64+0x40], !P1 ;  /* 0x12200040021abfae */ /* 0x0001e8000c901d7c */
[----:B------:R0:W-:Y:S01]  /*ea00*/  @!P3 LDGSTS.E.BYPASS.LTC128B.128 [R26+0x15200], desc[UR60][R2.64+0x80], !P2 ;  /* 0x15200080021abfae */ /* 0x0001e2000d101d7c */
[----:B------:R-:W-:-:S07]  /*ea10*/  IMAD.MOV.U32 R0, RZ, RZ, R14 ;  /* 0x000000ffff007224 */ /* 0x000fce00078e000e */
[----:B0-----:R-:W-:Y:S05]  /*ea20*/  WARPSYNC.COLLECTIVE R15, `(.L_x_142) ;  /* 0x000000000f087348 */ /* 0x001fea0003c00000 */
[----:B------:R1:W2:Y:S02]  /*ea30*/  SHFL.IDX P6, R14, R13, R12, R11 ;  /* 0x0000000c0d0e7389 */ /* 0x0002a400000c000b */
[----:B012---:R-:W-:Y:S01]  /*ea40*/  ENDCOLLECTIVE ;  /* 0x000000000000791b */ /* 0x007fe20003800000 */
.L_x_142:
[----:B------:R-:W-:-:S05]  /*ea50*/  VIADD R2, R6, 0x80 ;  /* 0x0000008006027836 */ /* 0x000fca0000000000 */
[----:B------:R-:W-:Y:S01]  /*ea60*/  ISETP.GE.AND P3, PT, R2, R5, PT ;  /* 0x000000050200720c */ /* 0x000fe20003f66270 */
[----:B------:R-:W-:Y:S02]  /*ea70*/  IMAD.MOV.U32 R13, RZ, RZ, R7 ;  /* 0x000000ffff0d7224 */ /* 0x000fe400078e0007 */
[----:B------:R-:W-:Y:S02]  /*ea80*/  IMAD.MOV.U32 R12, RZ, RZ, 0x1 ;  /* 0x00000001ff0c7424 */ /* 0x000fe400078e00ff */
[----:B------:R-:W-:-:S08]  /*ea90*/  IMAD.MOV.U32 R4, RZ, RZ, R14 ;  /* 0x000000ffff047224 */ /* 0x000fd000078e000e */
[----:B------:R-:W-:Y:S05]  /*eaa0*/  WARPSYNC.COLLECTIVE R15, `(.L_x_143) ;  /* 0x000000000f087348 */ /* 0x000fea0003c00000 */
[----:B------:R0:W1:Y:S02]  /*eab0*/  SHFL.IDX P6, R14, R13, R12, R11 ;  /* 0x0000000c0d0e7389 */ /* 0x00006400000c000b */
[----:B01----:R-:W-:Y:S01]  /*eac0*/  ENDCOLLECTIVE ;  /* 0x000000000000791b */ /* 0x003fe20003800000 */
.L_x_143:
[----:B------:R-:W-:-:S05]  /*ead0*/  @!P3 LEA R4, P5, R20, R4, 0x1 ;  /* 0x000000041404b211 */ /* 0x000fca00078a08ff */
[----:B------:R-:W-:Y:S02]  /*eae0*/  @!P3 IMAD.X R0, RZ, RZ, R0, P5 ;  /* 0x000000ffff00b224 */ /* 0x000fe400028e0600 */
[----:B------:R-:W-:Y:S02]  /*eaf0*/  @!P3 IMAD.MOV.U32 R2, RZ, RZ, R4 ;  /* 0x000000ffff02b224 */ /* 0x000fe400078e0004 */
[----:B------:R-:W-:Y:S02]  /*eb00*/  @!P3 IMAD.MOV.U32 R3, RZ, RZ, R0 ;  /* 0x000000ffff03b224 */ /* 0x000fe400078e0000 */
[----:B------:R-:W-:-:S03]  /*eb10*/  IMAD.MOV.U32 R13, RZ, RZ, R8 ;  /* 0x000000ffff0d7224 */ /* 0x000fc600078e0008 */
[----:B------:R-:W-:Y:S01]  /*eb20*/  @!PT LDS RZ, [RZ] ;  /* 0x00000000fffff984 */ /* 0x000fe20000000800 */
[----:B------:R-:W-:Y:S01]  /*eb30*/  @!PT LDS RZ, [RZ] ;  /* 0x00000000fffff984 */ /* 0x000fe20000000800 */
[----:B------:R-:W-:Y:S01]  /*eb40*/  @!PT LDS RZ, [RZ] ;  /* 0x00000000fffff984 */ /* 0x000fe20000000800 */
[----:B------:R0:W-:Y:S04]  /*eb50*/  @!P3 LDGSTS.E.BYPASS.LTC128B.128 [R26+0xfa00], desc[UR60][R2.64], !P0 ;  /* 0x0fa00000021abfae */ /* 0x0001e8000c101d7c */
[----:B------:R0:W-:Y:S01]  /*eb60*/  @!P3 LDGSTS.E.BYPASS.LTC128B.128 [R26+0x12a00], desc[UR60][R2.64+0x40], !P1 ;  /* 0x12a00040021abfae */ /* 0x0001e2000c901d7c */
[----:B------:R-:W-:-:S03]  /*eb70*/  IMAD.MOV.U32 R7, RZ, RZ, R14 ;  /* 0x000000ffff077224 */ /* 0x000fc600078e000e */
[----:B------:R0:W-:Y:S04]  /*eb80*/  @!P3 LDGSTS.E.BYPASS.LTC128B.128 [R26+0x15a00], desc[UR60][R2.64+0x80], !P2 ;  /* 0x15a00080021abfae */ /* 0x0001e8000d101d7c */
[----:B0-----:R-:W-:Y:S05]  /*eb90*/  WARPSYNC.COLLECTIVE R15, `(.L_x_144) ;  /* 0x000000000f087348 */ /* 0x001fea0003c00000 */
[----:B------:R1:W2:Y:S02]  /*eba0*/  SHFL.IDX P6, R14, R13, R12, R11 ;  /* 0x0000000c0d0e7389 */ /* 0x0002a400000c000b */
[----:B012---:R-:W-:Y:S01]  /*ebb0*/  ENDCOLLECTIVE ;  /* 0x000000000000791b */ /* 0x007fe20003800000 */
.L_x_144:
[----:B------:R-:W-:Y:S05]  /*ebc0*/  BRA `(.L_x_145) ;  /* 0xffffffc800047947 */ /* 0x000fea000383ffff */
.L_x_47:
[----:B0-----:R0:W1:Y:S02]  /*ebd0*/  SYNCS.PHASECHK.TRANS64.TRYWAIT P0, [R9+URZ+0x31c20], R0 ;  /* 0x031c2000090075a7 */ /* 0x001064000800017f */
[----:B-1----:R-:W-:Y:S05]  /*ebe0*/  @!P0 NANOSLEEP.SYNCS 0x989680 ;  /* 0x009896800000895d */ /* 0x002fea0003900000 */
[----:B------:R-:W1:Y:S02]  /*ebf0*/  @!P0 SYNCS.PHASECHK.TRANS64 P0, [R9+URZ+0x31c20], R0 ;  /* 0x031c2000090085a7 */ /* 0x000e64000800007f */
[----:B-1----:R-:W-:Y:S05]  /*ec00*/  @!P0 BRA `(.L_x_47) ;  /* 0xfffffffc00f08947 */ /* 0x002fea000383ffff */
[----:B------:R-:W-:Y:S05]  /*ec10*/  BRA `(.L_x_146) ;  /* 0xffffffc800507947 */ /* 0x000fea000383ffff */
.L_x_54:
[----:B-1----:R1:W2:Y:S02]  /*ec20*/  SYNCS.PHASECHK.TRANS64.TRYWAIT P0, [R3+URZ+0x31c40], R2 ;  /* 0x031c4002030075a7 */ /* 0x0022a4000800017f */
[----:B--2---:R-:W-:Y:S05]  /*ec30*/  @!P0 NANOSLEEP.SYNCS 0x989680 ;  /* 0x009896800000895d */ /* 0x004fea0003900000 */
[----:B------:R-:W2:Y:S02]  /*ec40*/  @!P0 SYNCS.PHASECHK.TRANS64 P0, [R3+URZ+0x31c40], R2 ;  /* 0x031c4002030085a7 */ /* 0x000ea4000800007f */
[----:B--2---:R-:W-:Y:S05]  /*ec50*/  @!P0 BRA `(.L_x_54) ;  /* 0xfffffffc00f08947 */ /* 0x004fea000383ffff */
[----:B------:R-:W-:Y:S05]  /*ec60*/  BRA `(.L_x_147) ;  /* 0xffffffc800f47947 */ /* 0x000fea000383ffff */
.L_x_61:
[----:B0-----:R0:W1:Y:S02]  /*ec70*/  SYNCS.PHASECHK.TRANS64.TRYWAIT P0, [R3+URZ+0x60], R2 ;  /* 0x00006002030075a7 */ /* 0x001064000800017f */
[----:B-1----:R-:W-:Y:S05]  /*ec80*/  @!P0 NANOSLEEP.SYNCS 0x989680 ;  /* 0x009896800000895d */ /* 0x002fea0003900000 */
[----:B------:R-:W1:Y:S02]  /*ec90*/  @!P0 SYNCS.PHASECHK.TRANS64 P0, [R3+URZ+0x60], R2 ;  /* 0x00006002030085a7 */ /* 0x000e64000800007f */
[----:B-1----:R-:W-:Y:S05]  /*eca0*/  @!P0 BRA `(.L_x_61) ;  /* 0xfffffffc00f08947 */ /* 0x002fea000383ffff */
[----:B------:R-:W-:Y:S05]  /*ecb0*/  BRA `(.L_x_148) ;  /* 0xffffffd000007947 */ /* 0x000fea000383ffff */
.L_x_72:
[----:B-1----:R1:W2:Y:S02]  /*ecc0*/  SYNCS.PHASECHK.TRANS64.TRYWAIT P0, [R3+URZ+0x31c40], R2 ;  /* 0x031c4002030075a7 */ /* 0x0022a4000800017f */
[----:B--2---:R-:W-:Y:S05]  /*ecd0*/  @!P0 NANOSLEEP.SYNCS 0x989680 ;  /* 0x009896800000895d */ /* 0x004fea0003900000 */
[----:B------:R-:W2:Y:S02]  /*ece0*/  @!P0 SYNCS.PHASECHK.TRANS64 P0, [R3+URZ+0x31c40], R2 ;  /* 0x031c4002030085a7 */ /* 0x000ea4000800007f */
[----:B--2---:R-:W-:Y:S05]  /*ecf0*/  @!P0 BRA `(.L_x_72) ;  /* 0xfffffffc00f08947 */ /* 0x004fea000383ffff */
[----:B------:R-:W-:Y:S05]  /*ed00*/  BRA `(.L_x_149) ;  /* 0xffffffd400a87947 */ /* 0x000fea000383ffff */
.L_x_79:
[----:B0-----:R0:W1:Y:S02]  /*ed10*/  SYNCS.PHASECHK.TRANS64.TRYWAIT P0, [R13+URZ+0x60], R23 ;  /* 0x000060170d0075a7 */ /* 0x001064000800017f */
[----:B-1----:R-:W-:Y:S05]  /*ed20*/  @!P0 NANOSLEEP.SYNCS 0x989680 ;  /* 0x009896800000895d */ /* 0x002fea0003900000 */
[----:B------:R-:W1:Y:S02]  /*ed30*/  @!P0 SYNCS.PHASECHK.TRANS64 P0, [R13+URZ+0x60], R23 ;  /* 0x000060170d0085a7 */ /* 0x000e64000800007f */
[----:B-1----:R-:W-:Y:S05]  /*ed40*/  @!P0 BRA `(.L_x_79) ;  /* 0xfffffffc00f08947 */ /* 0x002fea000383ffff */
[----:B------:R-:W-:Y:S05]  /*ed50*/  BRA `(.L_x_150) ;  /* 0xffffffd800b47947 */ /* 0x000fea000383ffff */
.L_x_89:
[----:B-1----:R1:W2:Y:S02]  /*ed60*/  SYNCS.PHASECHK.TRANS64.TRYWAIT P0, [R2+URZ+0x31c40], R3 ;  /* 0x031c4003020075a7 */ /* 0x0022a4000800017f */
[----:B--2---:R-:W-:Y:S05]  /*ed70*/  @!P0 NANOSLEEP.SYNCS 0x989680 ;  /* 0x009896800000895d */ /* 0x004fea0003900000 */
[----:B------:R-:W2:Y:S02]  /*ed80*/  @!P0 SYNCS.PHASECHK.TRANS64 P0, [R2+URZ+0x31c40], R3 ;  /* 0x031c4003020085a7 */ /* 0x000ea4000800007f */
[----:B--2---:R-:W-:Y:S05]  /*ed90*/  @!P0 BRA `(.L_x_89) ;  /* 0xfffffffc00f08947 */ /* 0x004fea000383ffff */
[----:B------:R-:W-:Y:S05]  /*eda0*/  BRA `(.L_x_151) ;  /* 0xffffffe000307947 */ /* 0x000fea000383ffff */
.L_x_96:
[----:B0-----:R0:W1:Y:S02]  /*edb0*/  SYNCS.PHASECHK.TRANS64.TRYWAIT P0, [R7+URZ+0x60], R2 ;  /* 0x00006002070075a7 */ /* 0x001064000800017f */
[----:B-1----:R-:W-:Y:S05]  /*edc0*/  @!P0 NANOSLEEP.SYNCS 0x989680 ;  /* 0x009896800000895d */ /* 0x002fea0003900000 */
[----:B------:R-:W1:Y:S02]  /*edd0*/  @!P0 SYNCS.PHASECHK.TRANS64 P0, [R7+URZ+0x60], R2 ;  /* 0x00006002070085a7 */ /* 0x000e64000800007f */
[----:B-1----:R-:W-:Y:S05]  /*ede0*/  @!P0 BRA `(.L_x_96) ;  /* 0xfffffffc00f08947 */ /* 0x002fea000383ffff */
[----:B------:R-:W-:Y:S05]  /*edf0*/  BRA `(.L_x_152) ;  /* 0xffffffe400407947 */ /* 0x000fea000383ffff */
.L_x_106:
[----:B0-----:R0:W1:Y:S02]  /*ee00*/  SYNCS.PHASECHK.TRANS64.TRYWAIT P0, [R3+URZ+0x31c60], R0 ;  /* 0x031c6000030075a7 */ /* 0x001064000800017f */
[----:B-1----:R-:W-:Y:S05]  /*ee10*/  @!P0 NANOSLEEP.SYNCS 0x989680 ;  /* 0x009896800000895d */ /* 0x002fea0003900000 */
[----:B------:R-:W1:Y:S02]  /*ee20*/  @!P0 SYNCS.PHASECHK.TRANS64 P0, [R3+URZ+0x31c60], R0 ;  /* 0x031c6000030085a7 */ /* 0x000e64000800007f */
[----:B-1----:R-:W-:Y:S05]  /*ee30*/  @!P0 BRA `(.L_x_106) ;  /* 0xfffffffc00f08947 */ /* 0x002fea000383ffff */
[----:B------:R-:W-:Y:S05]  /*ee40*/  BRA `(.L_x_153) ;  /* 0xffffffe800707947 */ /* 0x000fea000383ffff */
.L_x_114:
[----:B0-----:R0:W1:Y:S02]  /*ee50*/  SYNCS.PHASECHK.TRANS64.TRYWAIT P0, [R7+URZ+0x31c20], R0 ;  /* 0x031c2000070075a7 */ /* 0x001064000800017f */
[----:B-1----:R-:W-:Y:S05]  /*ee60*/  @!P0 NANOSLEEP.SYNCS 0x989680 ;  /* 0x009896800000895d */ /* 0x002fea0003900000 */
[----:B------:R-:W1:Y:S02]  /*ee70*/  @!P0 SYNCS.PHASECHK.TRANS64 P0, [R7+URZ+0x31c20], R0 ;  /* 0x031c2000070085a7 */ /* 0x000e64000800007f */
[----:B-1----:R-:W-:Y:S05]  /*ee80*/  @!P0 BRA `(.L_x_114) ;  /* 0xfffffffc00f08947 */ /* 0x002fea000383ffff */
[----:B------:R-:W-:Y:S05]  /*ee90*/  BRA `(.L_x_154) ;  /* 0xffffffec00ac7947 */ /* 0x000fea000383ffff */
.L_x_115:
[----:B------:R-:W1:Y:S01]  /*eea0*/  S2R R2, SR_TID.X ;  /* 0x0000000000027919 */ /* 0x000e620000002100 */
[----:B------:R-:W-:Y:S01]  /*eeb0*/  BSSY B0, `(.L_x_155) ;  /* 0x000000a000007945 */ /* 0x000fe20003800000 */
[----:B------:R-:W-:Y:S02]  /*eec0*/  IMAD.MOV.U32 R12, RZ, RZ, RZ ;  /* 0x000000ffff0c7224 */ /* 0x000fe400078e00ff */
[----:B------:R-:W-:Y:S02]  /*eed0*/  IMAD.MOV.U32 R11, RZ, RZ, 0x1f ;  /* 0x0000001fff0b7424 */ /* 0x000fe400078e00ff */
[----:B------:R-:W-:Y:S01]  /*eee0*/  IMAD.MOV.U32 R15, RZ, RZ, -0x1 ;  /* 0xffffffffff0f7424 */ /* 0x000fe200078e00ff */
[----:B-1----:R-:W-:-:S04]  /*eef0*/  SHF.R.U32.HI R2, RZ, 0x5, R2 ;  /* 0x00000005ff027819 */ /* 0x002fc80000011602 */
[----:B------:R-:W-:-:S05]  /*ef00*/  LOP3.LUT R2, R2, 0x3, RZ, 0xc0, !PT ;  /* 0x0000000302027812 */ /* 0x000fca00078ec0ff */
[----:B------:R-:W-:-:S07]  /*ef10*/  IMAD.MOV.U32 R13, RZ, RZ, R2 ;  /* 0x000000ffff0d7224 */ /* 0x000fce00078e0002 */
[----:B0-----:R-:W-:Y:S05]  /*ef20*/  WARPSYNC.COLLECTIVE R15, `(.L_x_156) ;  /* 0x000000000f087348 */ /* 0x001fea0003c00000 */
[----:B------:R1:W2:Y:S02]  /*ef30*/  SHFL.IDX P6, R14, R13, R12, R11 ;  /* 0x0000000c0d0e7389 */ /* 0x0002a400000c000b */
[----:B012---:R-:W-:Y:S01]  /*ef40*/  ENDCOLLECTIVE ;  /* 0x000000000000791b */ /* 0x007fe20003800000 */
.L_x_156:
[----:B------:R-:W-:Y:S05]  /*ef50*/  BSYNC B0 ;  /* 0x0000000000007941 */ /* 0x000fea0003800000 */
.L_x_155:
[----:B------:R-:W-:Y:S05]  /*ef60*/  BRA `(.L_x_157) ;  /* 0xffffffec00947947 */ /* 0x000fea000383ffff */
.L_x_118:
[----:B------:R-:W-:Y:S01]  /*ef70*/  BSSY B1, `(.L_x_158) ;  /* 0x0000006000017945 */ /* 0x000fe20003800000 */
[----:B------:R-:W-:-:S07]  /*ef80*/  IMAD.MOV.U32 R15, RZ, RZ, -0x1 ;  /* 0xffffffffff0f7424 */ /* 0x000fce00078e00ff */
[----:B0-----:R-:W-:Y:S05]  /*ef90*/  WARPSYNC.COLLECTIVE R15, `(.L_x_159) ;  /* 0x000000000f0c7348 */ /* 0x001fea0003c00000 */
[----:B------:R-:W-:Y:S02]  /*efa0*/  ELECT P6, UR62, PT ;  /* 0x00000000003e782f */ /* 0x000fe400038c0000 */
[----:B------:R-:W-:Y:S01]  /*efb0*/  MOV R14, UR62 ;  /* 0x0000003e000e7c02 */ /* 0x000fe20008000f00 */
[----:B0-----:R-:W-:Y:S10]  /*efc0*/  ENDCOLLECTIVE ;  /* 0x000000000000791b */ /* 0x001ff40003800000 */
.L_x_159:
[----:B------:R-:W-:Y:S05]  /*efd0*/  BSYNC B1 ;  /* 0x0000000000017941 */ /* 0x000fea0003800000 */
.L_x_158:
[----:B------:R-:W-:Y:S05]  /*efe0*/  BRA `(.L_x_160) ;  /* 0xffffffec008c7947 */ /* 0x000fea000383ffff */
.L_x_120:
[----:B0-----:R0:W1:Y:S02]  /*eff0*/  SYNCS.PHASECHK.TRANS64.TRYWAIT P0, [R5+URZ], R4 ;  /* 0x00000004050075a7 */ /* 0x001064000800017f */
[----:B-1----:R-:W-:Y:S05]  /*f000*/  @!P0 NANOSLEEP.SYNCS 0x989680 ;  /* 0x009896800000895d */ /* 0x002fea0003900000 */
[----:B------:R-:W1:Y:S02]  /*f010*/  @!P0 SYNCS.PHASECHK.TRANS64 P0, [R5+URZ], R4 ;  /* 0x00000004050085a7 */ /* 0x000e64000800007f */
[----:B-1----:R-:W-:Y:S05]  /*f020*/  @!P0 BRA `(.L_x_120) ;  /* 0xfffffffc00f08947 */ /* 0x002fea000383ffff */
[----:B------:R-:W-:Y:S05]  /*f030*/  BRA `(.L_x_161) ;  /* 0xffffffec00c07947 */ /* 0x000fea000383ffff */
.L_x_121:
[----:B-1----:R1:W2:Y:S02]  /*f040*/  SYNCS.PHASECHK.TRANS64.TRYWAIT P0, [R3+URZ], R0 ;  /* 0x00000000030075a7 */ /* 0x0022a4000800017f */
[----:B--2---:R-:W-:Y:S05]  /*f050*/  @!P0 NANOSLEEP.SYNCS 0x989680 ;  /* 0x009896800000895d */ /* 0x004fea0003900000 */
[----:B------:R-:W2:Y:S02]  /*f060*/  @!P0 SYNCS.PHASECHK.TRANS64 P0, [R3+URZ], R0 ;  /* 0x00000000030085a7 */ /* 0x000ea4000800007f */
[----:B--2---:R-:W-:Y:S05]  /*f070*/  @!P0 BRA `(.L_x_121) ;  /* 0xfffffffc00f08947 */ /* 0x004fea000383ffff */
[----:B------:R-:W-:Y:S05]  /*f080*/  BRA `(.L_x_162) ;  /* 0xffffffec00b47947 */ /* 0x000fea000383ffff */
.L_x_123:
[----:B0-----:R0:W1:Y:S02]  /*f090*/  SYNCS.PHASECHK.TRANS64.TRYWAIT P0, [R5+URZ], R4 ;  /* 0x00000004050075a7 */ /* 0x001064000800017f */
[----:B-1----:R-:W-:Y:S05]  /*f0a0*/  @!P0 NANOSLEEP.SYNCS 0x989680 ;  /* 0x009896800000895d */ /* 0x002fea0003900000 */
[----:B------:R-:W1:Y:S02]  /*f0b0*/  @!P0 SYNCS.PHASECHK.TRANS64 P0, [R5+URZ], R4 ;  /* 0x00000004050085a7 */ /* 0x000e64000800007f */
[----:B-1----:R-:W-:Y:S05]  /*f0c0*/  @!P0 BRA `(.L_x_123) ;  /* 0xfffffffc00f08947 */ /* 0x002fea000383ffff */
[----:B------:R-:W-:Y:S05]  /*f0d0*/  BRA `(.L_x_163) ;  /* 0xffffffec00b87947 */ /* 0x000fea000383ffff */
.L_x_164:
[----:B------:R-:W-:-:S00]  /*f0e0*/  BRA `(.L_x_164) ;  /* 0xfffffffc00fc7947 */ /* 0x000fc0000383ffff */
[----:B------:R-:W-:-:S00]  /*f0f0*/  NOP ;  /* 0x0000000000007918 */ /* 0x000fc00000000000 */
        /* <DEDUP_REMOVED lines=8> */
.L_x_2724:


//--------------------- .text._ZN7cutlass13device_kernelIN5flash11enable_sm90INS1_16FlashAttnFwdSm90INS1_25CollectiveMainloopFwdSm90ILi2EN4cute5tupleIJNS5_1CILi1EEES8_S8_EEENS6_IJNS7_ILi192EEENS7_ILi144EEENS7_ILi96EEEEEELi96ENS_6half_tEfNS_4arch4Sm90ELb0ELb0ELb0ELb1ELb0ELb0ELb0ELb0ELb1ELb1ELb0ELb0EEENS1_21CollectiveEpilogueFwdINS6_IJSA_SC_SB_EEES9_SE_SG_Li384ELb1ELb1ELb0ELb0EEENS1_36VarlenDynamicPersistentTileSchedulerILi192ELi144ELi384ELi128ELb0ELb1ELb1ELb0ELb1ELb1EEEEEEEEEvNT_6ParamsE --------------------------
	.section	.text._ZN7cutlass13device_kernelIN5flash11enable_sm90INS1_16FlashAttnFwdSm90INS1_25CollectiveMainloopFwdSm90ILi2EN4cute5tupleIJNS5_1CILi1EEES8_S8_EEENS6_IJNS7_ILi192EEENS7_ILi144EEENS7_ILi96EEEEEELi96ENS_6half_tEfNS_4arch4Sm90ELb0ELb0ELb0ELb1ELb0ELb0ELb0ELb0ELb1ELb1ELb0ELb0EEENS1_21CollectiveEpilogueFwdINS6_IJSA_SC_SB_EEES9_SE_SG_Li384ELb1ELb1ELb0ELb0EEENS1_36VarlenDynamicPersistentTileSchedulerILi192ELi144ELi384ELi128ELb0ELb1ELb1ELb0ELb1ELb1EEEEEEEEEvNT_6ParamsE,"ax",@progbits
	.align	128
.text._ZN7cutlass13device_kernelIN5flash11enable_sm90INS1_16FlashAttnFwdSm90INS1_25CollectiveMainloopFwdSm90ILi2EN4cute5tupleIJNS5_1CILi1EEES8_S8_EEENS6_IJNS7_ILi192EEENS7_ILi144EEENS7_ILi96EEEEEELi96ENS_6half_tEfNS_4arch4Sm90ELb0ELb0ELb0ELb1ELb0ELb0ELb0ELb0ELb1ELb1ELb0ELb0EEENS1_21CollectiveEpilogueFwdINS6_IJSA_SC_SB_EEES9_SE_SG_Li384ELb1ELb1ELb0ELb0EEENS1_36VarlenDynamicPersistentTileSchedulerILi192ELi144ELi384ELi128ELb0ELb1ELb1ELb0ELb1ELb1EEEEEEEEEvNT_6ParamsE:
        .type           _ZN7cutlass13device_kernelIN5flash11enable_sm90INS1_16FlashAttnFwdSm90INS1_25CollectiveMainloopFwdSm90ILi2EN4cute5tupleIJNS5_1CILi1EEES8_S8_EEENS6_IJNS7_ILi192EEENS7_ILi144EEENS7_ILi96EEEEEELi96ENS_6half_tEfNS_4arch4Sm90ELb0ELb0ELb0ELb1ELb0ELb0ELb0ELb0ELb1ELb1ELb0ELb0EEENS1_21CollectiveEpilogueFwdINS6_IJSA_SC_SB_EEES9_SE_SG_Li384ELb1ELb1ELb0ELb0EEENS1_36VarlenDynamicPersistentTileSchedulerILi192ELi144ELi384ELi128ELb0ELb1ELb1ELb0ELb1ELb1EEEEEEEEEvNT_6ParamsE,@function
        .size           _ZN7cutlass13device_kernelIN5flash11enable_sm90INS1_16FlashAttnFwdSm90INS1_25CollectiveMainloopFwdSm90ILi2EN4cute5tupleIJNS5_1CILi1EEES8_S8_EEENS6_IJNS7_ILi192EEENS7_ILi144EEENS7_ILi96EEEEEELi96ENS_6half_tEfNS_4arch4Sm90ELb0ELb0ELb0ELb1ELb0ELb0ELb0ELb0ELb1ELb1ELb0ELb0EEENS1_21CollectiveEpilogueFwdINS6_IJSA_SC_SB_EEES9_SE_SG_Li384ELb1ELb1ELb0ELb0EEENS1_36VarlenDynamicPersistentTileSchedulerILi192ELi144ELi384ELi128ELb0ELb1ELb1ELb0ELb1ELb1EEEEEEEEEvNT_6ParamsE,(.L_x_2725 - _ZN7cutlass13device_kernelIN5flash11enable_sm90INS1_16FlashAttnFwdSm90INS1_25CollectiveMainloopFwdSm90ILi2EN4cute5tupleIJNS5_1CILi1EEES8_S8_EEENS6_IJNS7_ILi192EEENS7_ILi144EEENS7_ILi96EEEEEELi96ENS_6half_tEfNS_4arch4Sm90ELb0ELb0ELb0ELb1ELb0ELb0ELb0ELb0ELb1ELb1ELb0ELb0EEENS1_21CollectiveEpilogueFwdINS6_IJSA_SC_SB_EEES9_SE_SG_Li384ELb1ELb1ELb0ELb0EEENS1_36VarlenDynamicPersistentTileSchedulerILi192ELi144ELi384ELi128ELb0ELb1ELb1ELb0ELb1ELb1EEEEEEEEEvNT_6ParamsE)
        .other          _ZN7cutlass13device_kernelIN5flash11enable_sm90INS1_16FlashAttnFwdSm90INS1_25CollectiveMainloopFwdSm90ILi2EN4cute5tupleIJNS5_1CILi1EEES8_S8_EEENS6_IJNS7_ILi192EEENS7_ILi144EEENS7_ILi96EEEEEELi96ENS_6half_tEfNS_4arch4Sm90ELb0ELb0ELb0ELb1ELb0ELb0ELb0ELb0ELb1ELb1ELb0ELb0EEENS1_21CollectiveEpilogueFwdINS6_IJSA_SC_SB_EEES9_SE_SG_Li384ELb1ELb1ELb0ELb0EEENS1_36VarlenDynamicPersistentTileSchedulerILi192ELi144ELi384ELi128ELb0ELb1ELb1ELb0ELb1ELb1EEEEEEEEEvNT_6ParamsE,@"STO_CUDA_ENTRY STV_DEFAULT"
_ZN7cutlass13device_kernelIN5flash11enable_sm90INS1_16FlashAttnFwdSm90INS1_25CollectiveMainloopFwdSm90ILi2EN4cute5tupleIJNS5_1CILi1EEES8_S8_EEENS6_IJNS7_ILi192EEENS7_ILi144EEENS7_ILi96EEEEEELi96ENS_6half_tEfNS_4arch4Sm90ELb0ELb0ELb0ELb1ELb0ELb0ELb0ELb0ELb1ELb1ELb0ELb0EEENS1_21CollectiveEpilogueFwdINS6_IJSA_SC_SB_EEES9_SE_SG_Li384ELb1ELb1ELb0ELb0EEENS1_36VarlenDynamicPersistentTileSchedulerILi192ELi144ELi384ELi128ELb0ELb1ELb1ELb0ELb1ELb1EEEEEEEEEvNT_6ParamsE:
        /* <DEDUP_REMOVED lines=17> */
.L_x_166:
[----:B------:R-:W-:Y:S05]  /*0110*/  BSYNC B0 ;  /* 0x0000000000007941 */ /* 0x000fea0003800000 */
.L_x_165:
        /* <DEDUP_REMOVED lines=40> */
.L_x_167:
        /* <DEDUP_REMOVED lines=22> */
.L_x_168:
        /* <DEDUP_REMOVED lines=18> */
.L_x_169:
        /* <DEDUP_REMOVED lines=22> */
.L_x_170:
        /* <DEDUP_REMOVED lines=22> */
.L_x_171:
        /* <DEDUP_REMOVED lines=8> */
.L_x_173:
[----:B------:R-:W-:-:S08]  /*0960*/  NOP ;  /* 0x0000000000007918 */ /* 0x000fd00000000000 */
[----:B------:R-:W0:Y:S02]  /*0970*/  USETMAXREG.TRY_ALLOC.CTAPOOL UP0, 0xa0 ;  /* 0x000000a0000079c8 */ /* 0x000e240008000600 */
[----:B0-----:R-:W-:-:S13]  /*0980*/  PLOP3.LUT P0, PT, PT, PT, UP0, 0x80, 0x0 ;  /* 0x000000000000781c */ /* 0x001fda0003f0f008 */
[----:B------:R-:W-:Y:S05]  /*0990*/  @!P0 BRA `(.L_x_173) ;  /* 0xfffffffc00f08947 */ /* 0x000fea000383ffff */
[----:B------:R-:W0:Y:S01]  /*09a0*/  S2R R0, SR_TID.X ;  /* 0x0000000000007919 */ /* 0x000e220000002100 */
[----:B------:R-:W1:Y:S01]  /*09b0*/  S2UR UR4, SR_CgaCtaId ;  /* 0x00000000000479c3 */ /* 0x000e620000008800 */
[----:B------:R-:W-:-:S07]  /*09c0*/  UMOV UR36, 0x400 ;  /* 0x0000040000247882 */ /* 0x000fce0000000000 */
[----:B------:R-:W-:Y:S06]  /*09d0*/  BAR.ARV 0x8, 0x200 ;  /* 0x0208000000007b1d */ /* 0x000fec0000002000 */
[----:B-1----:R-:W-:-:S03]  /*09e0*/  ULEA UR36, UR4, UR36, 0x18 ;  /* 0x0000002404247291 */ /* 0x002fc6000f8ec03f */
[----:B------:R-:W-:Y:S01]  /*09f0*/  ULDC UR4, c[0x0][0xc3c] ;  /* 0x00030f0000047ab9 */ /* 0x000fe20000000800 */
[----:B0-----:R-:W-:-:S04]  /*0a00*/  SHF.R.U32.HI R0, RZ, 0x7, R0 ;  /* 0x00000007ff007819 */ /* 0x001fc80000011600 */
[----:B------:R-:W-:-:S13]  /*0a10*/  ISETP.NE.AND P0, PT, R0, 0x1, PT ;  /* 0x000000010000780c */ /* 0x000fda0003f05270 */
[----:B------:R-:W-:Y:S08]  /*0a20*/  @!P0 BAR.ARV 0x9, 0x100 ;  /* 0x0244000000008b1d */ /* 0x000ff00000002000 */
[----:B------:R-:W-:Y:S06]  /*0a30*/  BAR.SYNC.DEFER_BLOCKING 0x5, 0x200 ;  /* 0x0148000000007b1d */ /* 0x000fec0000010000 */
[----:B------:R-:W0:Y:S02]  /*0a40*/  LDS.128 R32, [UR36+0x31cd0] ;  /* 0x031cd024ff207984 */ /* 0x000e240008000c00 */
[----:B------:R-:W-:Y:S06]  /*0a50*/  BAR.ARV 0x4, 0x200 ;  /* 0x0108000000007b1d */ /* 0x000fec0000002000 */
[----:B0-----:R-:W-:-:S13]  /*0a60*/  ISETP.GE.AND P0, PT, R35, UR4, PT ;  /* 0x0000000423007c0c */ /* 0x001fda000bf06270 */
[----:B------:R-:W-:Y:S05]  /*0a70*/  @P0 EXIT ;  /* 0x000000000000094d */ /* 0x000fea0003800000 */
[----:B------:R-:W3:Y:S01]  /*0a80*/  LDL.LU R13, [R1+0x38] ;  /* 0x00003800010d7983 */ /* 0x000ee20000300800 */
[----:B------:R-:W0:Y:S02]  /*0a90*/  S2R R0, SR_TID.X ;  /* 0x0000000000007919 */ /* 0x000e240000002100 */
[----:B0-----:R-:W-:-:S05]  /*0aa0*/  VIADD R15, R0, 0xffffff80 ;  /* 0xffffff80000f7836 */ /* 0x001fca0000000000 */
[----:B------:R-:W-:-:S04]  /*0ab0*/  SHF.R.S32.HI R0, RZ, 0x1f, R15 ;  /* 0x0000001fff007819 */ /* 0x000fc8000001140f */
[----:B--2---:R-:W-:-:S04]  /*0ac0*/  LEA.HI R2, R0, R15, RZ, 0x4 ;  /* 0x0000000f00027211 */ /* 0x004fc800078f20ff */
[----:B------:R-:W-:Y:S02]  /*0ad0*/  SHF.R.S32.HI R5, RZ, 0x4, R2 ;  /* 0x00000004ff057819 */ /* 0x000fe40000011402 */
[C---:B------:R-:W-:Y:S02]  /*0ae0*/  LOP3.LUT R3, R2.reuse, 0xfffffff0, RZ, 0xc0, !PT ;  /* 0xfffffff002037812 */ /* 0x040fe400078ec0ff */
[----:B------:R-:W-:Y:S02]  /*0af0*/  LEA.HI R2, R2, R5, RZ, 0x1 ;  /* 0x0000000502027211 */ /* 0x000fe400078f08ff */
[----:B------:R-:W-:Y:S01]  /*0b00*/  LEA.HI R151, R0, R15, RZ, 0x7 ;  /* 0x0000000f00977211 */ /* 0x000fe200078f38ff */
[----:B------:R-:W-:Y:S01]  /*0b10*/  IMAD.IADD R3, R15, 0x1, -R3 ;  /* 0x000000010f037824 */ /* 0x000fe200078e0a03 */
[----:B------:R-:W-:Y:S02]  /*0b20*/  LOP3.LUT R4, R2, 0x1ffffffe, RZ, 0xc0, !PT ;  /* 0x1ffffffe02047812 */ /* 0x000fe400078ec0ff */
[----:B------:R-:W-:-:S02]  /*0b30*/  LOP3.LUT R150, R151, 0xffffff80, RZ, 0xc0, !PT ;  /* 0xffffff8097967812 */ /* 0x000fc400078ec0ff */
[----:B------:R-:W-:Y:S01]  /*0b40*/  SHF.R.S32.HI R2, RZ, 0x1f, R3 ;  /* 0x0000001fff027819 */ /* 0x000fe20000011403 */
[----:B------:R-:W-:Y:S02]  /*0b50*/  IMAD.IADD R4, R5, 0x1, -R4 ;  /* 0x0000000105047824 */ /* 0x000fe400078e0a04 */
[----:B------:R-:W-:Y:S01]  /*0b60*/  IMAD.IADD R150, R15, 0x1, -R150 ;  /* 0x000000010f967824 */ /* 0x000fe200078e0a96 */
[CC--:B------:R-:W-:Y:S02]  /*0b70*/  LEA.HI R5, R2.reuse, R3.reuse, RZ, 0x3 ;  /* 0x0000000302057211 */ /* 0x0c0fe400078f18ff */
[----:B------:R-:W-:Y:S02]  /*0b80*/  LEA.HI R2, R2, R3, RZ, 0x2 ;  /* 0x0000000302027211 */ /* 0x000fe400078f10ff */
[----:B------:R-:W-:Y:S01]  /*0b90*/  LEA.HI R7, R0, R15, RZ, 0x5 ;  /* 0x0000000f00077211 */ /* 0x000fe200078f28ff */
[----:B------:R-:W-:Y:S01]  /*0ba0*/  IMAD.SHL.U32 R5, R5, 0x10, RZ ;  /* 0x0000001005057824 */ /* 0x000fe200078e00ff */
[----:B------:R-:W-:-:S02]  /*0bb0*/  LOP3.LUT R6, R2, 0x7fffffc, RZ, 0xc0, !PT ;  /* 0x07fffffc02067812 */ /* 0x000fc400078ec0ff */
[----:B------:R-:W-:Y:S02]  /*0bc0*/  SHF.R.S32.HI R9, RZ, 0x1f, R150 ;  /* 0x0000001fff097819 */ /* 0x000fe40000011496 */
[----:B------:R-:W-:Y:S02]  /*0bd0*/  SHF.R.S32.HI R2, RZ, 0x2, R2 ;  /* 0x00000002ff027819 */ /* 0x000fe40000011402 */
[----:B------:R-:W-:Y:S02]  /*0be0*/  SHF.R.S32.HI R8, RZ, 0x5, R7 ;  /* 0x00000005ff087819 */ /* 0x000fe40000011407 */
[----:B------:R-:W-:Y:S01]  /*0bf0*/  LEA.HI R10, R9, R150, RZ, 0x2 ;  /* 0x00000096090a7211 */ /* 0x000fe200078f10ff */
[----:B------:R-:W-:Y:S01]  /*0c00*/  IMAD.SHL.U32 R2, R2, 0x40, RZ ;  /* 0x0000004002027824 */ /* 0x000fe200078e00ff */
[----:B------:R-:W-:Y:S02]  /*0c10*/  LOP3.LUT R5, R5, 0x7fffff80, RZ, 0xc0, !PT ;  /* 0x7fffff8005057812 */ /* 0x000fe400078ec0ff */
[----:B------:R-:W-:Y:S01]  /*0c20*/  LEA.HI R0, R0, R15, RZ, 0x2 ;  /* 0x0000000f00007211 */ /* 0x000fe200078f10ff */
[----:B------:R-:W-:Y:S01]  /*0c30*/  IMAD.IADD R6, R3, 0x1, -R6 ;  /* 0x0000000103067824 */ /* 0x000fe200078e0a06 */
[--C-:B------:R-:W-:Y:S01]  /*0c40*/  SHF.R.S32.HI R11, RZ, 0x2, R10.reuse ;  /* 0x00000002ff0b7819 */ /* 0x100fe2000001140a */
[----:B------:R-:W-:Y:S01]  /*0c50*/  IMAD R14, R8, 0x10, R3 ;  /* 0x00000010080e7824 */ /* 0x000fe200078e0203 */
[----:B------:R-:W-:Y:S01]  /*0c60*/  SHF.R.S32.HI R12, RZ, 0x1f, R10 ;  /* 0x0000001fff0c7819 */ /* 0x000fe2000001140a */
[----:B------:R-:W-:Y:S01]  /*0c70*/  IMAD.SHL.U32 R3, R4, 0x8, RZ ;  /* 0x0000000804037824 */ /* 0x000fe200078e00ff */
[----:B------:R-:W-:Y:S01]  /*0c80*/  SHF.R.S32.HI R151, RZ, 0x7, R151 ;  /* 0x00000007ff977819 */ /* 0x000fe20000011497 */
[----:B------:R-:W-:Y:S01]  /*0c90*/  IMAD R5, R8, 0x100, R5 ;  /* 0x0000010008057824 */ /* 0x000fe200078e0205 */
[----:B------:R-:W-:-:S02]  /*0ca0*/  LOP3.LUT R2, R2, 0x40, RZ, 0xc0, !PT ;  /* 0x0000004002027812 */ /* 0x000fc400078ec0ff */
[----:B------:R-:W-:Y:S01]  /*0cb0*/  LOP3.LUT R147, R0, 0xfffffffc, RZ, 0xc0, !PT ;  /* 0xfffffffc00937812 */ /* 0x000fe200078ec0ff */
[----:B------:R-:W-:Y:S01]  /*0cc0*/  IMAD.U32 R155, R14, 0x20, R3 ;  /* 0x000000200e9b7824 */ /* 0x000fe200078e0003 */
[----:B------:R-:W-:Y:S01]  /*0cd0*/  LEA.HI R12, R12, R11, RZ, 0x3 ;  /* 0x0000000b0c0c7211 */ /* 0x000fe200078f18ff */
[----:B------:R-:W-:Y:S01]  /*0ce0*/  IMAD R5, R6, 0x10, R5 ;  /* 0x0000001006057824 */ /* 0x000fe200078e0205 */
[----:B------:R-:W-:Y:S01]  /*0cf0*/  LOP3.LUT R3, R2, 0x8, R3, 0xf8, !PT ;  /* 0x0000000802037812 */ /* 0x000fe200078ef803 */
[----:B------:R-:W-:Y:S01]  /*0d00*/  IMAD.HI R6, R151, 0x55555556, RZ ;  /* 0x5555555697067827 */ /* 0x000fe200078e02ff */
[----:B------:R-:W-:Y:S02]  /*0d10*/  SHF.R.U32.HI R2, RZ, 0x3, R2 ;  /* 0x00000003ff027819 */ /* 0x000fe40000011602 */
[----:B------:R-:W-:Y:S01]  /*0d20*/  LOP3.LUT R12, R12, 0xfffffff8, RZ, 0xc0, !PT ;  /* 0xfffffff80c0c7812 */ /* 0x000fe200078ec0ff */
[----:B------:R-:W-:Y:S01]  /*0d30*/  IMAD.IADD R147, R15, 0x1, -R147 ;  /* 0x000000010f937824 */ /* 0x000fe200078e0a93 */
[----:B------:R-:W-:-:S02]  /*0d40*/  LEA.HI R9, R9, R150, RZ, 0x5 ;  /* 0x0000009609097211 */ /* 0x000fc400078f28ff */
[----:B------:R-:W-:Y:S01]  /*0d50*/  LOP3.LUT R2, R3, R2, RZ, 0x3c, !PT ;  /* 0x0000000203027212 */ /* 0x000fe200078e3cff */
[----:B------:R-:W-:Y:S01]  /*0d60*/  IMAD.IADD R12, R11, 0x1, -R12 ;  /* 0x000000010b0c7824 */ /* 0x000fe200078e0a0c */
[----:B------:R-:W-:Y:S02]  /*0d70*/  LEA.HI R6, R6, R6, RZ, 0x1 ;  /* 0x0000000606067211 */ /* 0x000fe400078f08ff */
[----:B------:R-:W-:Y:S02]  /*0d80*/  SHF.R.S32.HI R9, RZ, 0x5, R9 ;  /* 0x00000005ff097819 */ /* 0x000fe40000011409 */
[C---:B------:R-:W-:Y:S01]  /*0d90*/  LEA.HI R3, R147.reuse, R147, RZ, 0x1 ;  /* 0x0000009393037211 */ /* 0x040fe200078f08ff */
[----:B------:R-:W-:Y:S01]  /*0da0*/  IMAD.SHL.U32 R18, R147, 0x8, RZ ;  /* 0x0000000893127824 */ /* 0x000fe200078e00ff */
[----:B------:R-:W-:Y:S01]  /*0db0*/  LOP3.LUT R7, R10, 0x7ffffffc, RZ, 0xc0, !PT ;  /* 0x7ffffffc0a077812 */ /* 0x000fe200078ec0ff */
[----:B------:R-:W-:Y:S01]  /*0dc0*/  IMAD R6, R6, -0x3, R151 ;  /* 0xfffffffd06067824 */ /* 0x000fe200078e0297 */
[----:B------:R-:W-:Y:S01]  /*0dd0*/  LOP3.LUT R4, R3, 0x1ffffffe, RZ, 0xc0, !PT ;  /* 0x1ffffffe03047812 */ /* 0x000fe200078ec0ff */
[----:B------:R-:W-:-:S02]  /*0de0*/  IMAD R9, R9, 0x10, R12 ;  /* 0x0000001009097824 */ /* 0x000fc400078e020c */
[----:B------:R-:W-:Y:S02]  /*0df0*/  IMAD.IADD R2, R2, 0x1, R5 ;  /* 0x0000000102027824 */ /* 0x000fe400078e0205 */
[C---:B------:R-:W-:Y:S02]  /*0e00*/  VIADD R144, R18.reuse, 0x20 ;  /* 0x0000002012907836 */ /* 0x040fe40000000000 */
[----:B------:R-:W-:Y:S02]  /*0e10*/  VIADD R145, R18, 0x40 ;  /* 0x0000004012917836 */ /* 0x000fe40000000000 */
[----:B------:R-:W-:Y:S02]  /*0e20*/  IMAD.MOV.U32 R8, RZ, RZ, -0x2 ;  /* 0xfffffffeff087424 */ /* 0x000fe400078e00ff */
[----:B------:R-:W-:Y:S02]  /*0e30*/  IMAD.IADD R7, R150, 0x1, -R7 ;  /* 0x0000000196077824 */ /* 0x000fe400078e0a07 */
[----:B------:R-:W-:-:S02]  /*0e40*/  IMAD R152, R6, 0x40, R9 ;  /* 0x0000004006987824 */ /* 0x000fc400078e0209 */
        /* <DEDUP_REMOVED lines=8> */
[----:B------:R-:W-:Y:S01]  /*0ed0*/  IMAD R154, R3, 0x8, R152 ;  /* 0x00000008039a7824 */ /* 0x000fe200078e0298 */
[----:B------:R-:W-:Y:S01]  /*0ee0*/  UMOV UR39, URZ ;  /* 0x0000003f00277c82 */ /* 0x000fe20008000000 */
[----:B---3--:R-:W-:-:S07]  /*0ef0*/  LOP3.LUT R17, R13, 0x1, RZ, 0xfc, !PT ;  /* 0x000000010d117812 */ /* 0x008fce00078efcff */
.L_x_207:
[----:B0-2---:R-:W0:Y:S01]  /*0f00*/  LDC.64 R4, c[0x0][0xc88] ;  /* 0x00032200ff047b82 */ /* 0x005e220000000a00 */
[----:B------:R-:W-:Y:S01]  /*0f10*/  ULDC.64 UR4, c[0x0][0xa28] ;  /* 0x00028a0000047ab9 */ /* 0x000fe20000000a00 */
[----:B------:R-:W-:Y:S01]  /*0f20*/  IMAD.MOV.U32 R3, RZ, RZ, RZ ;  /* 0x000000ffff037224 */ /* 0x000fe200078e00ff */
[----:B------:R-:W-:Y:S01]  /*0f30*/  ULDC.64 UR6, c[0x0][0xa20] ;  /* 0x0002880000067ab9 */ /* 0x000fe20000000a00 */
[----:B0-----:R-:W-:-:S05]  /*0f40*/  IMAD.WIDE R4, R35, 0x4, R4 ;  /* 0x0000000423047825 */ /* 0x001fca00078e0204 */
[----:B------:R-:W2:Y:S01]  /*0f50*/  LDG.E R19, desc[UR56][R4.64] ;  /* 0x0000003804137981 */ /* 0x000ea2000c1e1900 */
[----:B------:R-:W-:-:S04]  /*0f60*/  ISETP.NE.U32.AND P0, PT, RZ, UR4, PT ;  /* 0x00000004ff007c0c */ /* 0x000fc8000bf05070 */
[----:B------:R-:W-:Y:S02]  /*0f70*/  ISETP.NE.AND.EX P0, PT, RZ, UR5, PT, P0 ;  /* 0x00000005ff007c0c */ /* 0x000fe4000bf05300 */
[----:B--2---:R-:W-:-:S11]  /*0f80*/  SHF.R.S32.HI R146, RZ, 0x1f, R19 ;  /* 0x0000001fff927819 */ /* 0x004fd60000011413 */
[----:B---3--:R-:W-:-:S04]  /*0f90*/  @P0 LEA R6, P1, R19, UR4, 0x2 ;  /* 0x0000000413060c11 */ /* 0x008fc8000f8210ff */
[----:B----4-:R-:W-:Y:S01]  /*0fa0*/  @P0 LEA.HI.X R7, R19, UR5, R146, 0x2, P1 ;  /* 0x0000000513070c11 */ /* 0x010fe200088f1492 */
[----:B------:R-:W-:-:S04]  /*0fb0*/  ULDC.64 UR4, c[0x0][0x418] ;  /* 0x0001060000047ab9 */ /* 0x000fc80000000a00 */
[----:B------:R0:W5:Y:S01]  /*0fc0*/  @P0 LDG.E R3, desc[UR56][R6.64] ;  /* 0x0000003806030981 */ /* 0x000162000c1e1900 */
[----:B------:R-:W-:Y:S01]  /*0fd0*/  ISETP.NE.U32.AND P0, PT, RZ, UR6, PT ;  /* 0x00000006ff007c0c */ /* 0x000fe2000bf05070 */
[----:B------:R-:W-:-:S03]  /*0fe0*/  UISETP.NE.U32.AND UP0, UPT, UR4, URZ, UPT ;  /* 0x0000003f0400728c */ /* 0x000fc6000bf05070 */
[----:B------:R-:W-:Y:S01]  /*0ff0*/  ISETP.NE.AND.EX P0, PT, RZ, UR7, PT, P0 ;  /* 0x00000007ff007c0c */ /* 0x000fe2000bf05300 */
[----:B------:R-:W-:Y:S01]  /*1000*/  UISETP.NE.AND.EX UP0, UPT, UR5, URZ, UPT, UP0 ;  /* 0x0000003f0500728c */ /* 0x000fe2000bf05300 */
[----:B------:R-:W-:Y:S02]  /*1010*/  ULDC UR4, c[0x0][0x424] ;  /* 0x0001090000047ab9 */ /* 0x000fe40000000800 */
[----:B------:R-:W-:Y:S01]  /*1020*/  ULDC UR5, c[0x0][0x2f0] ;  /* 0x0000bc0000057ab9 */ /* 0x000fe20000000800 */
[----:B------:R-:W-:-:S04]  /*1030*/  USEL UR4, UR4, 0x1, UP0 ;  /* 0x0000000104047887 */ /* 0x000fc80008000000 */
[----:B------:R-:W-:-:S04]  /*1040*/  UIMAD UR4, UR4, UR5, URZ ;  /* 0x00000005040472a4 */ /* 0x000fc8000f8e023f */
[C---:B------:R-:W-:Y:S02]  /*1050*/  @P0 LEA R4, P1, R19.reuse, UR6, 0x2 ;  /* 0x0000000613040c11 */ /* 0x040fe4000f8210ff */
[----:B------:R-:W-:Y:S02]  /*1060*/  IMAD.U32 R64, RZ, RZ, UR4 ;  /* 0x00000004ff407e24 */ /* 0x000fe4000f8e00ff */
[----:B------:R-:W-:-:S05]  /*1070*/  @P0 LEA.HI.X R5, R19, UR7, R146, 0x2, P1 ;  /* 0x0000000713050c11 */ /* 0x000fca00088f1492 */
[----:B------:R0:W5:Y:S01]  /*1080*/  @P0 LDG.E R64, desc[UR56][R4.64] ;  /* 0x0000003804400981 */ /* 0x000162000c1e1900 */
[----:B------:R-:W-:Y:S05]  /*1090*/  @P0 BRA `(.L_x_174) ;  /* 0x0000000000240947 */ /* 0x000fea0003800000 */
[----:B------:R-:W-:Y:S02]  /*10a0*/  ULDC.64 UR4, c[0x0][0xa08] ;  /* 0x0002820000047ab9 */ /* 0x000fe40000000a00 */
[----:B------:R-:W-:-:S04]  /*10b0*/  ISETP.NE.U32.AND P0, PT, RZ, UR4, PT ;  /* 0x00000004ff007c0c */ /* 0x000fc8000bf05070 */
[----:B------:R-:W-:-:S13]  /*10c0*/  ISETP.NE.AND.EX P0, PT, RZ, UR5, PT, P0 ;  /* 0x00000005ff007c0c */ /* 0x000fda000bf05300 */
[----:B------:R-:W-:Y:S05]  /*10d0*/  @!P0 BRA `(.L_x_174) ;  /* 0x0000000000148947 */ /* 0x000fea0003800000 */
[----:B0-----:R-:W0:Y:S02]  /*10e0*/  LDC.64 R4, c[0x0][0xa08] ;  /* 0x00028200ff047b82 */ /* 0x001e240000000a00 */
[----:B0-----:R-:W-:-:S05]  /*10f0*/  IMAD.WIDE R4, R19, 0x4, R4 ;  /* 0x0000000413047825 */ /* 0x001fca00078e0204 */
[----:B-----5:R-:W2:Y:S04]  /*1100*/  LDG.E R64, desc[UR56][R4.64] ;  /* 0x0000003804407981 */ /* 0x020ea8000c1e1900 */
[----:B------:R-:W2:Y:S02]  /*1110*/  LDG.E R7, desc[UR56][R4.64+0x4] ;  /* 0x0000043804077981 */ /* 0x000ea4000c1e1900 */
[----:B--2---:R-:W-:-:S07]  /*1120*/  IMAD.IADD R64, R7, 0x1, -R64 ;  /* 0x0000000107407824 */ /* 0x004fce00078e0a40 */
.L_x_174:
[----:B-----5:R-:W-:Y:S01]  /*1130*/  IMAD.IADD R64, R64, 0x1, -R3 ;  /* 0x0000000140407824 */ /* 0x020fe200078e0a03 */
[----:B------:R-:W-:Y:S01]  /*1140*/  PLOP3.LUT P0, PT, PT, PT, PT, 0x80, 0x0 ;  /* 0x000000000000781c */ /* 0x000fe20003f0f070 */
[----:B------:R-:W-:Y:S01]  /*1150*/  IMAD.MOV.U32 R23, RZ, RZ, R33 ;  /* 0x000000ffff177224 */ /* 0x000fe200078e0021 */
[----:B------:R-:W-:Y:S01]  /*1160*/  CS2R R20, SRZ ;  /* 0x0000000000147805 */ /* 0x000fe2000001ff00 */
[C---:B------:R-:W-:Y:S01]  /*1170*/  VIADD R0, R64.reuse, 0x8f ;  /* 0x0000008f40007836 */ /* 0x040fe20000000000 */
[----:B------:R-:W-:Y:S01]  /*1180*/  ISETP.GE.AND P1, PT, R64, 0x1, PT ;  /* 0x000000014000780c */ /* 0x000fe20003f26270 */
[----:B------:R-:W-:Y:S01]  /*1190*/  IMAD.MOV.U32 R22, RZ, RZ, R34 ;  /* 0x000000ffff167224 */ /* 0x000fe200078e0022 */
[----:B------:R-:W-:Y:S01]  /*11a0*/  CS2R R38, SRZ ;  /* 0x0000000000267805 */ /* 0x000fe2000001ff00 */
[----:B------:R-:W-:Y:S01]  /*11b0*/  IMAD.HI R0, R0, 0x38e38e39, RZ ;  /* 0x38e38e3900007827 */ /* 0x000fe200078e02ff */
[----:B------:R-:W-:Y:S02]  /*11c0*/  CS2R R42, SRZ ;  /* 0x00000000002a7805 */ /* 0x000fe4000001ff00 */
[----:B------:R-:W-:-:S02]  /*11d0*/  CS2R R44, SRZ ;  /* 0x00000000002c7805 */ /* 0x000fc4000001ff00 */
[----:B------:R-:W-:Y:S01]  /*11e0*/  CS2R R36, SRZ ;  /* 0x0000000000247805 */ /* 0x000fe2000001ff00 */
[----:B------:R-:W-:Y:S01]  /*11f0*/  IMAD.MOV.U32 R71, RZ, RZ, RZ ;  /* 0x000000ffff477224 */ /* 0x000fe200078e00ff */
[----:B------:R-:W-:Y:S02]  /*1200*/  SHF.R.U32.HI R3, RZ, 0x1f, R0 ;  /* 0x0000001fff037819 */ /* 0x000fe40000011600 */
[----:B------:R-:W-:Y:S02]  /*1210*/  CS2R R46, SRZ ;  /* 0x00000000002e7805 */ /* 0x000fe4000001ff00 */
[----:B------:R-:W-:Y:S02]  /*1220*/  CS2R R48, SRZ ;  /* 0x0000000000307805 */ /* 0x000fe4000001ff00 */
[----:B------:R-:W-:Y:S02]  /*1230*/  CS2R R50, SRZ ;  /* 0x0000000000327805 */ /* 0x000fe4000001ff00 */
[----:B------:R-:W-:Y:S01]  /*1240*/  LEA.HI.SX32 R104, R0, R3, 0x1b ;  /* 0x0000000300687211 */ /* 0x000fe200078fdaff */
[----:B------:R-:W-:Y:S01]  /*1250*/  IMAD.MOV.U32 R3, RZ, RZ, RZ ;  /* 0x000000ffff037224 */ /* 0x000fe200078e00ff */
[----:B------:R-:W-:Y:S01]  /*1260*/  CS2R R40, SRZ ;  /* 0x0000000000287805 */ /* 0x000fe2000001ff00 */
[----:B------:R-:W-:Y:S01]  /*1270*/  IMAD.MOV.U32 R0, RZ, RZ, RZ ;  /* 0x000000ffff007224 */ /* 0x000fe200078e00ff */
[----:B------:R-:W-:Y:S01]  /*1280*/  CS2R R52, SRZ ;  /* 0x0000000000347805 */ /* 0x000fe2000001ff00 */
[----:B------:R-:W-:Y:S01]  /*1290*/  IMAD.MOV.U32 R54, RZ, RZ, RZ ;  /* 0x000000ffff367224 */ /* 0x000fe200078e00ff */
[----:B------:R-:W-:-:S02]  /*12a0*/  CS2R R56, SRZ ;  /* 0x0000000000387805 */ /* 0x000fc4000001ff00 */
[----:B------:R-:W-:Y:S02]  /*12b0*/  CS2R R72, SRZ ;  /* 0x0000000000487805 */ /* 0x000fe4000001ff00 */
[----:B------:R-:W-:Y:S02]  /*12c0*/  CS2R R60, SRZ ;  /* 0x00000000003c7805 */ /* 0x000fe4000001ff00 */
[----:B------:R-:W-:Y:S02]  /*12d0*/  CS2R R76, SRZ ;  /* 0x00000000004c7805 */ /* 0x000fe4000001ff00 */
[----:B------:R-:W-:Y:S02]  /*12e0*/  CS2R R14, SRZ ;  /* 0x00000000000e7805 */ /* 0x000fe4000001ff00 */
[----:B------:R-:W-:Y:S02]  /*12f0*/  CS2R R68, SRZ ;  /* 0x0000000000447805 */ /* 0x000fe4000001ff00 */
[----:B------:R-:W-:Y:S01]  /*1300*/  CS2R R78, SRZ ;  /* 0x00000000004e7805 */ /* 0x000fe2000001ff00 */
[----:B------:R-:W-:Y:S01]  /*1310*/  IMAD.MOV.U32 R65, RZ, RZ, RZ ;  /* 0x000000ffff417224 */ /* 0x000fe200078e00ff */
[----:B------:R-:W-:-:S02]  /*1320*/  CS2R R74, SRZ ;  /* 0x00000000004a7805 */ /* 0x000fc4000001ff00 */
[----:B------:R-:W-:Y:S01]  /*1330*/  CS2R R80, SRZ ;  /* 0x0000000000507805 */ /* 0x000fe2000001ff00 */
[----:B------:R-:W-:Y:S01]  /*1340*/  IMAD.MOV.U32 R24, RZ, RZ, RZ ;  /* 0x000000ffff187224 */ /* 0x000fe200078e00ff */
[----:B0-----:R-:W-:Y:S01]  /*1350*/  CS2R R6, SRZ ;  /* 0x0000000000067805 */ /* 0x001fe2000001ff00 */
[----:B------:R-:W-:Y:S02]  /*1360*/  IMAD.MOV.U32 R26, RZ, RZ, RZ ;  /* 0x000000ffff1a7224 */ /* 0x000fe400078e00ff */
[----:B------:R-:W-:Y:S02]  /*1370*/  IMAD.MOV.U32 R83, RZ, RZ, RZ ;  /* 0x000000ffff537224 */ /* 0x000fe400078e00ff */
[----:B------:R-:W-:Y:S02]  /*1380*/  IMAD.MOV.U32 R85, RZ, RZ, RZ ;  /* 0x000000ffff557224 */ /* 0x000fe400078e00ff */
[----:B------:R-:W-:Y:S01]  /*1390*/  IMAD.MOV.U32 R8, RZ, RZ, RZ ;  /* 0x000000ffff087224 */ /* 0x000fe200078e00ff */
[----:B------:R-:W-:Y:S06]  /*13a0*/  @!P1 BRA `(.L_x_175) ;  /* 0x0000007c000c9947 */ /* 0x000fec0003800000 */
[----:B------:R-:W0:Y:S01]  /*13b0*/  SHFL.IDX PT, R0, R151, RZ, 0x1f ;  /* 0x00001fff97007589 */ /* 0x000e2200000e0000 */
[----:B------:R-:W-:-:S04]  /*13c0*/  UIADD3 UR6, UR36, 0x24300, URZ ;  /* 0x0002430024067890 */ /* 0x000fc8000fffe03f */
[----:B------:R-:W-:-:S06]  /*13d0*/  ULOP3.LUT UP0, URZ, UR6, 0x9f, URZ, 0xc0, !UPT ;  /* 0x0000009f063f7892 */ /* 0x000fcc000f80c03f */
[----:B------:R-:W-:Y:S02]  /*13e0*/  PLOP3.LUT P0, PT, PT, PT, UP0, 0x80, 0x0 ;  /* 0x000000000000781c */ /* 0x000fe40003f0f008 */
[----:B0-----:R-:W-:-:S13]  /*13f0*/  R2UR UR38, R0 ;  /* 0x00000000002672ca */ /* 0x001fda00000e0000 */
[----:B------:R-:W-:-:S04]  /*1400*/  UIMAD.WIDE UR4, UR38, 0x55555556, URZ ;  /* 0x55555556260478a5 */ /* 0x000fc8000f8e023f */
[----:B------:R-:W-:-:S04]  /*1410*/  ULEA.HI UR5, UR5, UR5, URZ, 0x1 ;  /* 0x0000000505057291 */ /* 0x000fc8000f8f083f */
[----:B------:R-:W-:-:S04]  /*1420*/  UIMAD UR40, UR5, -0x3, UR38 ;  /* 0xfffffffd052878a4 */ /* 0x000fc8000f8e0226 */
[----:B------:R-:W-:-:S04]  /*1430*/  ULEA UR4, UR40, UR6, 0xb ;  /* 0x0000000628047291 */ /* 0x000fc8000f8e583f */
[----:B------:R-:W-:-:S04]  /*1440*/  USHF.R.U32.HI UR4, URZ, 0x4, UR4 ;  /* 0x000000043f047899 */ /* 0x000fc80008011604 */
[----:B------:R-:W-:Y:S01]  /*1450*/  ULOP3.LUT UR37, UR4, 0x3fff, URZ, 0xc0, !UPT ;  /* 0x00003fff04257892 */ /* 0x000fe2000f8ec03f */
[----:B------:R-:W-:Y:S11]  /*1460*/  @!P0 BRA `(.L_x_176) ;  /* 0x0000000000408947 */ /* 0x000ff60003800000 */
        /* <DEDUP_REMOVED lines=16> */
.L_x_176:
[----:B------:R-:W-:Y:S02]  /*1570*/  LEA.HI R0, R149, R149, RZ, 0x1 ;  /* 0x0000009595007211 */ /* 0x000fe400078f08ff */
[----:B------:R-:W-:Y:S02]  /*1580*/  ISETP.NE.AND P0, PT, R17, 0x3, PT ;  /* 0x000000031100780c */ /* 0x000fe40003f05270 */
[----:B------:R-:W-:-:S05]  /*1590*/  LOP3.LUT R0, R0, 0xfffffffe, RZ, 0xc0, !PT ;  /* 0xfffffffe00007812 */ /* 0x000fca00078ec0ff */
[----:B------:R-:W-:-:S05]  /*15a0*/  IMAD.IADD R0, R149, 0x1, -R0 ;  /* 0x0000000195007824 */ /* 0x000fca00078e0a00 */
[----:B------:R-:W-:-:S04]  /*15b0*/  SHF.L.U32 R0, R0, 0x1f, RZ ;  /* 0x0000001f00007819 */ /* 0x000fc800000006ff */
[----:B------:R-:W0:Y:S02]  /*15c0*/  SYNCS.PHASECHK.TRANS64.TRYWAIT P1, [UR36+0x31c00], R0 ;  /* 0x031c0000ff0075a7 */ /* 0x000e240008020164 */
[----:B0-----:R-:W-:Y:S05]  /*15d0*/  @!P1 BRA `(.L_x_177) ;  /* 0x000000f000d49947 */ /* 0x001fea0003800000 */
.L_x_334:
[----:B------:R-:W-:Y:S05]  /*15e0*/  @!P0 BRA `(.L_x_178) ;  /* 0x0000000000048947 */ /* 0x000fea0003800000 */
[----:B------:R-:W-:Y:S01]  /*15f0*/  BPT.TRAP 0x1 ;  /* 0x000000040000795c */ /* 0x000fe20000300000 */
.L_x_178:
[----:B------:R-:W-:Y:S01]  /*1600*/  IMAD.U32 R4, RZ, RZ, UR39 ;  /* 0x00000027ff047e24 */ /* 0x000fe2000f8e00ff */
[----:B0-----:R-:W-:-:S04]  /*1610*/  SHF.L.U32 R3, R16, 0x1f, RZ ;  /* 0x0000001f10037819 */ /* 0x001fc800000006ff */
[----:B------:R-:W-:-:S04]  /*1620*/  LEA R4, R4, UR36, 0x3 ;  /* 0x0000002404047c11 */ /* 0x000fc8000f8e18ff */
[----:B------:R0:W1:Y:S01]  /*1630*/  SYNCS.PHASECHK.TRANS64.TRYWAIT P2, [R4+URZ+0x31c30], R3 ;  /* 0x031c3003040075a7 */ /* 0x000062000804017f */
[----:B------:R-:W-:Y:S05]  /*1640*/  @!P0 BRA `(.L_x_179) ;  /* 0x0000000000048947 */ /* 0x000fea0003800000 */
[----:B------:R-:W-:Y:S01]  /*1650*/  BPT.TRAP 0x1 ;  /* 0x000000040000795c */ /* 0x000fe20000300000 */
.L_x_179:
[----:B------:R-:W2:Y:S01]  /*1660*/  S2R R0, SR_TID.X ;  /* 0x0000000000007919 */ /* 0x000ea20000002100 */
[----:B------:R-:W-:Y:S01]  /*1670*/  IMAD.MOV.U32 R71, RZ, RZ, RZ ;  /* 0x000000ffff477224 */ /* 0x000fe200078e00ff */
[----:B--2---:R-:W-:Y:S01]  /*1680*/  LOP3.LUT P1, RZ, R0, 0x7f, RZ, 0xc0, !PT ;  /* 0x0000007f00ff7812 */ /* 0x004fe2000782c0ff */
[----:B-1----:R-:W-:-:S12]  /*1690*/  @P2 BRA `(.L_x_180) ;  /* 0x0000000000082947 */ /* 0x002fd80003800000 */
[----:B------:R-:W1:Y:S02]  /*16a0*/  SYNCS.PHASECHK.TRANS64.TRYWAIT P2, [R4+URZ+0x31c30], R3 ;  /* 0x031c3003040075a7 */ /* 0x000e64000804017f */
[----:B-1----:R-:W-:Y:S05]  /*16b0*/  @!P2 BRA `(.L_x_181) ;  /* 0x000000f000b4a947 */ /* 0x002fea0003800000 */
.L_x_180:
        /* <DEDUP_REMOVED lines=26> */
[----:B------:R-:W-:Y:S01]  /*1860*/  UMOV UR7, 0x80000020 ;  /* 0x8000002000077882 */ /* 0x000fe20000000000 */
[----:B------:R-:W-:Y:S01]  /*1870*/  HGMMA.64x16x16.F32 R96, gdesc[UR24], RZ, !UPT, gsb0 ;  /* 0x00200000186079f0 */ /* 0x000fe2000c0008ff */
[----:B------:R-:W-:Y:S01]  /*1880*/  UIADD3 UR8, UR26, 0xc0, URZ ;  /* 0x000000c01a087890 */ /* 0x000fe2000fffe03f */
[C---:B------:R-:W-:Y:S01]  /*1890*/  ISETP.GT.AND P1, PT, R5.reuse, 0x69, PT ;  /* 0x000000690500780c */ /* 0x040fe20003f24270 */
[----:B------:R-:W-:Y:S01]  /*18a0*/  UIADD3 UR9, UR26, 0x100, URZ ;  /* 0x000001001a097890 */ /* 0x000fe2000fffe03f */
[----:B------:R-:W-:Y:S01]  /*18b0*/  ISETP.GT.AND P0, PT, R5, 0x70, PT ;  /* 0x000000700500780c */ /* 0x000fe20003f04270 */
[----:B------:R-:W-:-:S02]  /*18c0*/  UIADD3 UR10, UR26, 0x140, URZ ;  /* 0x000001401a0a7890 */ /* 0x000fc4000fffe03f */
[----:B------:R-:W-:Y:S02]  /*18d0*/  UIADD3 UR11, UR26, 0x180, URZ ;  /* 0x000001801a0b7890 */ /* 0x000fe4000fffe03f */
[----:B------:R-:W-:Y:S02]  /*18e0*/  UIADD3 UR12, UR26, 0x240, URZ ;  /* 0x000002401a0c7890 */ /* 0x000fe4000fffe03f */
[----:B------:R-:W-:Y:S02]  /*18f0*/  UIADD3 UR13, UR26, 0x3c0, URZ ;  /* 0x000003c01a0d7890 */ /* 0x000fe4000fffe03f */
[----:B------:R-:W-:Y:S01]  /*1900*/  UIADD3 UR14, UR26, 0x242, URZ ;  /* 0x000002421a0e7890 */ /* 0x000fe2000fffe03f */
[----:B------:R-:W-:Y:S01]  /*1910*/  UMOV UR15, 0x80000020 ;  /* 0x80000020000f7882 */ /* 0x000fe20000000000 */
[----:B------:R-:W-:Y:S02]  /*1920*/  UIADD3 UR16, UR24, 0x600, URZ ;  /* 0x0000060018107890 */ /* 0x000fe4000fffe03f */
[----:B------:R-:W-:Y:S01]  /*1930*/  UIADD3 UR18, UR26, 0x480, URZ ;  /* 0x000004801a127890 */ /* 0x000fe2000fffe03f */
[----:B------:R-:W-:Y:S01]  /*1940*/  UMOV UR17, 0x80000020 ;  /* 0x8000002000117882 */ /* 0x000fe20000000000 */
[----:B------:R-:W-:Y:S01]  /*1950*/  UMOV UR19, 0x80000020 ;  /* 0x8000002000137882 */ /* 0x000fe20000000000 */
[----:B------:R-:W-:-:S02]  /*1960*/  UIADD3 UR20, UR24, 0x602, URZ ;  /* 0x0000060218147890 */ /* 0x000fc4000fffe03f */
[----:B------:R-:W-:Y:S01]  /*1970*/  UIADD3 UR22, UR26, 0x482, URZ ;  /* 0x000004821a167890 */ /* 0x000fe2000fffe03f */
[----:B------:R-:W-:Y:S01]  /*1980*/  UMOV UR21, 0x80000020 ;  /* 0x8000002000157882 */ /* 0x000fe20000000000 */
        /* <DEDUP_REMOVED lines=12> */
[----:B------:R-:W-:Y:S01]  /*1a50*/  UMOV UR5, UR25 ;  /* 0x0000001900057c82 */ /* 0x000fe20008000000 */
[----:B------:R-:W-:Y:S01]  /*1a60*/  UMOV UR6, UR8 ;  /* 0x0000000800067c82 */ /* 0x000fe20008000000 */
[----:B------:R-:W-:Y:S01]  /*1a70*/  UMOV UR7, 0x80000020 ;  /* 0x8000002000077882 */ /* 0x000fe20000000000 */
[----:B------:R-:W-:Y:S01]  /*1a80*/  UIADD3 UR8, UR26, 0x1c0, URZ ;  /* 0x000001c01a087890 */ /* 0x000fe2000fffe03f */
        /* <DEDUP_REMOVED lines=88> */
[----:B------:R-:W-:Y:S01]  /*2010*/  UMOV UR8, UR10 ;  /* 0x0000000a00087c82 */ /* 0x000fe20008000000 */
[----:B------:R-:W-:Y:S01]  /*2020*/  UMOV UR10, UR12 ;  /* 0x0000000c000a7c82 */ /* 0x000fe20008000000 */
        /* <DEDUP_REMOVED lines=272> */
[----:B------:R-:W-:Y:S01]  /*3130*/  FSEL R60, R49, -INF , P2 ;  /* 0xff800000313c7808 */ /* 0x000fe20001000000 */
[----:B------:R-:W-:Y:S01]  /*3140*/  ULDC UR6, c[0x0][0x988] ;  /* 0x0002620000067ab9 */ /* 0x000fe20000000800 */
[----:B------:R-:W-:-:S02]  /*3150*/  FMNMX.FTZ R3, R116, R3, !PT ;  /* 0x0000000374037209 */ /* 0x000fc40007810000 */
[----:B------:R-:W-:Y:S02]  /*3160*/  FSEL R76, R52, -INF , P6 ;  /* 0xff800000344c7808 */ /* 0x000fe40003000000 */
[----:B------:R-:W-:Y:S02]  /*3170*/  FMNMX.FTZ R3, R60, R3, !PT ;  /* 0x000000033c037209 */ /* 0x000fe40007810000 */
[----:B------:R-:W-:Y:S02]  /*3180*/  FSEL R52, R63, -INF , P4 ;  /* 0xff8000003f347808 */ /* 0x000fe40002000000 */
[----:B------:R-:W-:Y:S02]  /*3190*/  ISETP.GT.AND P4, PT, R5, 0x60, PT ;  /* 0x000000600500780c */ /* 0x000fe40003f84270 */
[----:B------:R-:W-:Y:S02]  /*31a0*/  FSEL R118, R53, -INF , P5 ;  /* 0xff80000035767808 */ /* 0x000fe40002800000 */
[----:B------:R-:W-:-:S02]  /*31b0*/  FMNMX.FTZ R3, R76, R3, !PT ;  /* 0x000000034c037209 */ /* 0x000fc40007810000 */
[----:B------:R-:W-:Y:S02]  /*31c0*/  FSEL R50, R50, -INF , P3 ;  /* 0xff80000032327808 */ /* 0x000fe40001800000 */
[----:B------:R-:W-:Y:S02]  /*31d0*/  ISETP.GT.AND P3, PT, R5, 0x61, PT ;  /* 0x000000610500780c */ /* 0x000fe40003f64270 */
[----:B------:R-:W-:Y:S02]  /*31e0*/  FMNMX.FTZ R3, R118, R3, !PT ;  /* 0x0000000376037209 */ /* 0x000fe40007810000 */
[----:B------:R-:W-:Y:S02]  /*31f0*/  FSEL R56, R51, -INF , P2 ;  /* 0xff80000033387808 */ /* 0x000fe40001000000 */
[----:B------:R-:W-:Y:S02]  /*3200*/  ISETP.GT.AND P2, PT, R5, 0x68, PT ;  /* 0x000000680500780c */ /* 0x000fe40003f44270 */
[----:B------:R-:W-:-:S02]  /*3210*/  FSEL R54, R54, -INF , P6 ;  /* 0xff80000036367808 */ /* 0x000fc40003000000 */
[----:B------:R-:W-:Y:S01]  /*3220*/  ISETP.GT.AND P6, PT, R5, 0x89, PT ;  /* 0x000000890500780c */ /* 0x000fe20003fc4270 */
[----:B------:R-:W-:Y:S02]  /*3230*/  WARPGROUP.DEPBAR.LE gsb0, 0x0 ;  /* 0x00008000000079c5 */ /* 0x000fe40000010000 */
[----:B------:R-:W-:Y:S01]  /*3240*/  WARPGROUP.ARRIVE ;  /* 0x00000000000079c5 */ /* 0x000fe20000000000 */
[----:B------:R-:W-:Y:S02]  /*3250*/  FSEL R138, R45, -INF , P1 ;  /* 0xff8000002d8a7808 */ /* 0x000fe40000800000 */
[----:B------:R-:W-:Y:S02]  /*3260*/  ISETP.GT.AND P1, PT, R5, 0x71, PT ;  /* 0x000000710500780c */ /* 0x000fe40003f24270 */
[----:B------:R-:W-:Y:S01]  /*3270*/  FSEL R124, R40, -INF , P4 ;  /* 0xff800000287c7808 */ /* 0x000fe20002000000 */
[----:B------:R-:W-:Y:S01]  /*3280*/  HGMMA.64x16x16.F32 R32, gdesc[UR20], R32, gsb0 ;  /* 0x00200000142079f0 */ /* 0x000fe20008000820 */
[----:B------:R-:W-:Y:S01]  /*3290*/  UIADD3 UR22, UR26, 0x682, URZ ;  /* 0x000006821a167890 */ /* 0x000fe2000fffe03f */
[----:B------:R-:W-:Y:S01]  /*32a0*/  FSEL R40, R55, -INF , P5 ;  /* 0xff80000037287808 */ /* 0x000fe20002800000 */
[----:B------:R-:W-:Y:S01]  /*32b0*/  UMOV UR23, 0x80000020 ;  /* 0x8000002000177882 */ /* 0x000fe20000000000 */
[----:B------:R-:W-:-:S02]  /*32c0*/  ISETP.GT.AND P5, PT, R5, 0x88, PT ;  /* 0x000000880500780c */ /* 0x000fc40003fa4270 */
[----:B------:R-:W-:Y:S02]  /*32d0*/  FSEL R134, R41, -INF , P3 ;  /* 0xff80000029867808 */ /* 0x000fe40001800000 */
[----:B------:R-:W-:Y:S02]  /*32e0*/  FMNMX.FTZ R3, R124, R3, !PT ;  /* 0x000000037c037209 */ /* 0x000fe40007810000 */
[----:B------:R-:W-:Y:S02]  /*32f0*/  FSEL R136, R44, -INF , P2 ;  /* 0xff8000002c887808 */ /* 0x000fe40001000000 */
[----:B------:R-:W-:Y:S02]  /*3300*/  FMNMX.FTZ R3, R134, R3, !PT ;  /* 0x0000000386037209 */ /* 0x000fe40007810000 */
[----:B------:R-:W-:Y:S02]  /*3310*/  FSEL R46, R46, -INF , P2 ;  /* 0xff8000002e2e7808 */ /* 0x000fe40001000000 */
[----:B------:R-:W-:-:S02]  /*3320*/  FMNMX.FTZ R3, R136, R3, !PT ;  /* 0x0000000388037209 */ /* 0x000fc40007810000 */
[C---:B------:R-:W-:Y:S02]  /*3330*/  ISETP.GT.AND P2, PT, R5.reuse, 0x79, PT ;  /* 0x000000790500780c */ /* 0x040fe40003f44270 */
[----:B------:R-:W-:Y:S02]  /*3340*/  FMNMX.FTZ R3, R138, R3, !PT ;  /* 0x000000038a037209 */ /* 0x000fe40007810000 */
[----:B------:R-:W-:Y:S02]  /*3350*/  FSEL R42, R42, -INF , P4 ;  /* 0xff8000002a2a7808 */ /* 0x000fe40002000000 */
[----:B------:R-:W-:Y:S02]  /*3360*/  ISETP.GT.AND P4, PT, R5, 0x81, PT ;  /* 0x000000810500780c */ /* 0x000fe40003f84270 */
[----:B------:R-:W-:Y:S01]  /*3370*/  P2R R15, PR, RZ, 0x4 ;  /* 0x00000004ff0f7803 */ /* 0x000fe20000000000 */
[----:B------:R-:W-:Y:S02]  /*3380*/  WARPGROUP.DEPBAR.LE gsb0, 0x0 ;  /* 0x00008000000079c5 */ /* 0x000fe40000010000 */
[----:B------:R-:W-:Y:S01]  /*3390*/  WARPGROUP.ARRIVE ;  /* 0x00000000000079c5 */ /* 0x000fe20000000000 */
[----:B------:R-:W-:-:S02]  /*33a0*/  FSEL R142, R33, -INF , P1 ;  /* 0xff800000218e7808 */ /* 0x000fc40000800000 */
[----:B------:R-:W-:Y:S02]  /*33b0*/  P2R R33, PR, RZ, 0x2 ;  /* 0x00000002ff217803 */ /* 0x000fe40000000000 */
[----:B------:R-:W-:Y:S01]  /*33c0*/  ISETP.GT.AND P1, PT, R5, 0x70, PT ;  /* 0x000000700500780c */ /* 0x000fe20003f24270 */
[----:B------:R-:W-:Y:S01]  /*33d0*/  HGMMA.64x16x16.F32 R24, gdesc[UR20], R24, gsb0 ;  /* 0x00200000141879f0 */ /* 0x000fe20008000818 */
[----:B------:R-:W-:Y:S02]  /*33e0*/  FSEL R140, R32, -INF , P0 ;  /* 0xff800000208c7808 */ /* 0x000fe40000000000 */
[----:B------:R-:W-:Y:S02]  /*33f0*/  FSEL R34, R34, -INF , P1 ;  /* 0xff80000022227808 */ /* 0x000fe40000800000 */
[----:B------:R-:W-:Y:S02]  /*3400*/  ISETP.NE.AND P1, PT, R33, RZ, PT ;  /* 0x000000ff2100720c */ /* 0x000fe40003f25270 */
[----:B------:R-:W-:-:S02]  /*3410*/  ISETP.GT.AND P0, PT, R5, 0x78, PT ;  /* 0x000000780500780c */ /* 0x000fc40003f04270 */
[----:B------:R-:W-:Y:S02]  /*3420*/  FMNMX.FTZ R3, R140, R3, !PT ;  /* 0x000000038c037209 */ /* 0x000fe40007810000 */
[----:B------:R-:W-:Y:S02]  /*3430*/  FSEL R53, R36, -INF , P0 ;  /* 0xff80000024357808 */ /* 0x000fe40000000000 */
[----:B------:R-:W-:Y:S01]  /*3440*/  FMNMX.FTZ R0, R142, R3, !PT ;  /* 0x000000038e007209 */ /* 0x000fe20007810000 */
[----:B------:R-:W-:Y:S01]  /*3450*/  IMAD.U32 R3, RZ, RZ, UR6 ;  /* 0x00000006ff037e24 */ /* 0x000fe2000f8e00ff */
[----:B------:R-:W-:Y:S02]  /*3460*/  FSEL R32, R43, -INF , P3 ;  /* 0xff8000002b207808 */ /* 0x000fe40001800000 */
[----:B------:R-:W-:Y:S02]  /*3470*/  FSEL R59, R37, -INF , P2 ;  /* 0xff800000253b7808 */ /* 0x000fe40001000000 */
[----:B------:R-:W-:-:S02]  /*3480*/  FMNMX.FTZ R0, R53, R0, !PT ;  /* 0x0000000035007209 */ /* 0x000fc40007810000 */
[----:B------:R-:W-:Y:S02]  /*3490*/  ISETP.GT.AND P3, PT, R5, 0x80, PT ;  /* 0x000000800500780c */ /* 0x000fe40003f64270 */
[----:B------:R-:W-:Y:S02]  /*34a0*/  FMNMX.FTZ R0, R59, R0, !PT ;  /* 0x000000003b007209 */ /* 0x000fe40007810000 */
[----:B------:R-:W-:Y:S02]  /*34b0*/  P2R R21, PR, RZ, 0x1 ;  /* 0x00000001ff157803 */ /* 0x000fe40000000000 */
[----:B------:R-:W-:Y:S01]  /*34c0*/  ISETP.GT.AND P0, PT, R5, 0x69, PT ;  /* 0x000000690500780c */ /* 0x000fe20003f04270 */
[----:B------:R-:W-:Y:S02]  /*34d0*/  WARPGROUP.DEPBAR.LE gsb0, 0x0 ;  /* 0x00008000000079c5 */ /* 0x000fe40000010000 */
[----:B------:R-:W-:Y:S02]  /*34e0*/  FSEL R49, R28, -INF , P5 ;  /* 0xff8000001c317808 */ /* 0x000fe40002800000 */
[----:B------:R-:W-:-:S02]  /*34f0*/  FSEL R28, R35, -INF , P1 ;  /* 0xff800000231c7808 */ /* 0x000fc40000800000 */
[----:B------:R-:W-:Y:S02]  /*3500*/  ISETP.NE.AND P1, PT, R9, RZ, PT ;  /* 0x000000ff0900720c */ /* 0x000fe40003f25270 */
[----:B------:R-:W-:Y:S02]  /*3510*/  FMNMX.FTZ R9, R98, R99, !PT ;  /* 0x0000006362097209 */ /* 0x000fe40007810000 */
[----:B------:R-:W-:Y:S02]  /*3520*/  FSEL R37, R24, -INF , P3 ;  /* 0xff80000018257808 */ /* 0x000fe40001800000 */
[----:B------:R-:W-:Y:S02]  /*3530*/  FMNMX.FTZ R9, R102, R9, !PT ;  /* 0x0000000966097209 */ /* 0x000fe40007810000 */
[----:B------:R-:W-:Y:S02]  /*3540*/  FSEL R57, R25, -INF , P4 ;  /* 0xff80000019397808 */ /* 0x000fe40002000000 */
[----:B------:R-:W-:-:S02]  /*3550*/  FMNMX.FTZ R9, R6, R9, !PT ;  /* 0x0000000906097209 */ /* 0x000fc40007810000 */
[----:B------:R-:W-:Y:S01]  /*3560*/  FMNMX.FTZ R0, R37, R0, !PT ;  /* 0x0000000025007209 */ /* 0x000fe20007810000 */
[----:B------:R-:W-:Y:S01]  /*3570*/  @!P1 VIADD R4, R4, 0x31c40 ;  /* 0x00031c4004049836 */ /* 0x000fe20000000000 */
[----:B------:R-:W-:Y:S02]  /*3580*/  FMNMX.FTZ R9, R90, R9, !PT ;  /* 0x000000095a097209 */ /* 0x000fe40007810000 */
[----:B------:R-:W-:Y:S02]  /*3590*/  FMNMX.FTZ R0, R57, R0, !PT ;  /* 0x0000000039007209 */ /* 0x000fe40007810000 */
[----:B------:R-:W-:Y:S02]  /*35a0*/  FMNMX.FTZ R9, R8, R9, !PT ;  /* 0x0000000908097209 */ /* 0x000fe40007810000 */
[----:B------:R-:W-:Y:S02]  /*35b0*/  FSEL R51, R29, -INF , P6 ;  /* 0xff8000001d337808 */ /* 0x000fe40003000000 */
[----:B------:R-:W-:-:S02]  /*35c0*/  FMNMX.FTZ R9, R94, R9, !PT ;  /* 0x000000095e097209 */ /* 0x000fc40007810000 */
[----:B------:R-:W-:Y:S02]  /*35d0*/  FMNMX.FTZ R0, R49, R0, !PT ;  /* 0x0000000031007209 */ /* 0x000fe40007810000 */
[----:B------:R-:W-:Y:S02]  /*35e0*/  FMNMX.FTZ R9, R12, R9, !PT ;  /* 0x000000090c097209 */ /* 0x000fe40007810000 */
[----:B------:R-:W-:Y:S02]  /*35f0*/  FMNMX.FTZ R11, R51, R0, !PT ;  /* 0x00000000330b7209 */ /* 0x000fe40007810000 */
[----:B------:R-:W-:Y:S02]  /*3600*/  FMNMX.FTZ R9, R82, R9, !PT ;  /* 0x0000000952097209 */ /* 0x000fe40007810000 */
[----:B------:R-:W-:Y:S01]  /*3610*/  FSEL R24, R47, -INF , P0 ;  /* 0xff8000002f187808 */ /* 0x000fe20000000000 */
[----:B------:R-:W0:Y:S01]  /*3620*/  SHFL.BFLY PT, R0, R11, 0x2, 0x1f ;  /* 0x0c401f000b007f89 */ /* 0x000e2200000e0000 */
[----:B------:R-:W-:-:S02]  /*3630*/  FMNMX.FTZ R9, R14, R9, !PT ;  /* 0x000000090e097209 */ /* 0x000fc40007810000 */
[----:B------:R-:W-:Y:S02]  /*3640*/  ISETP.NE.AND P0, PT, R21, RZ, PT ;  /* 0x000000ff1500720c */ /* 0x000fe40003f05270 */
[----:B------:R-:W-:Y:S02]  /*3650*/  FMNMX.FTZ R9, R86, R9, !PT ;  /* 0x0000000956097209 */ /* 0x000fe40007810000 */
[----:B------:R-:W-:Y:S02]  /*3660*/  FSEL R38, R38, -INF , P0 ;  /* 0xff80000026267808 */ /* 0x000fe40000000000 */
[----:B------:R-:W-:Y:S02]  /*3670*/  FMNMX.FTZ R9, R20, R9, !PT ;  /* 0x0000000914097209 */ /* 0x000fe40007810000 */
[----:B------:R-:W-:Y:S02]  /*3680*/  FSEL R26, R26, -INF , P3 ;  /* 0xff8000001a1a7808 */ /* 0x000fe40001800000 */
[----:B------:R-:W-:-:S02]  /*3690*/  FMNMX.FTZ R9, R74, R9, !PT ;  /* 0x000000094a097209 */ /* 0x000fc40007810000 */
[----:B------:R-:W-:Y:S02]  /*36a0*/  FSEL R30, R30, -INF , P5 ;  /* 0xff8000001e1e7808 */ /* 0x000fe40002800000 */
[----:B------:R-:W-:Y:S02]  /*36b0*/  FMNMX.FTZ R9, R66, R9, !PT ;  /* 0x0000000942097209 */ /* 0x000fe40007810000 */
[----:B------:R-:W-:Y:S02]  /*36c0*/  ISETP.NE.AND P0, PT, R7, RZ, PT ;  /* 0x000000ff0700720c */ /* 0x000fe40003f05270 */
[----:B------:R-:W-:Y:S02]  /*36d0*/  FMNMX.FTZ R9, R78, R9, !PT ;  /* 0x000000094e097209 */ /* 0x000fe40007810000 */
[----:B------:R-:W-:Y:S02]  /*36e0*/  @!P1 PRMT R4, RZ, 0x654, R4 ;  /* 0x00000654ff049816 */ /* 0x000fe40000000004 */
[----:B------:R-:W-:-:S02]  /*36f0*/  FMNMX.FTZ R9, R68, R9, !PT ;  /* 0x0000000944097209 */ /* 0x000fc40007810000 */
[----:B0-----:R-:W-:Y:S01]  /*3700*/  FMNMX.FTZ R13, R11, R0, !PT ;  /* 0x000000000b0d7209 */ /* 0x001fe20007810000 */
[----:B------:R0:W-:Y:S01]  /*3710*/  @!P1 SYNCS.ARRIVE.TRANS64.RED.A1T0 RZ, [R4+URZ], RZ ;  /* 0x000000ff04ff99a7 */ /* 0x0001e2000810043f */
[----:B------:R-:W-:-:S03]  /*3720*/  FMNMX.FTZ R9, R58, R9, !PT ;  /* 0x000000093a097209 */ /* 0x000fc60007810000 */
[----:B------:R-:W1:Y:S01]  /*3730*/  SHFL.BFLY PT, R0, R13, 0x1, 0x1f ;  /* 0x0c201f000d007f89 */ /* 0x000e6200000e0000 */
[----:B------:R-:W-:-:S04]  /*3740*/  FMNMX.FTZ R9, R48, R9, !PT ;  /* 0x0000000930097209 */ /* 0x000fc80007810000 */
[----:B------:R-:W-:-:S04]  /*3750*/  FMNMX.FTZ R9, R62, R9, !PT ;  /* 0x000000093e097209 */ /* 0x000fc80007810000 */
[----:B------:R-:W-:-:S04]  /*3760*/  FMNMX.FTZ R9, R52, R9, !PT ;  /* 0x0000000934097209 */ /* 0x000fc80007810000 */
[----:B------:R-:W-:-:S04]  /*3770*/  FMNMX.FTZ R9, R50, R9, !PT ;  /* 0x0000000932097209 */ /* 0x000fc80007810000 */
[----:B------:R-:W-:-:S04]  /*3780*/  FMNMX.FTZ R9, R56, R9, !PT ;  /* 0x0000000938097209 */ /* 0x000fc80007810000 */
[----:B------:R-:W-:Y:S02]  /*3790*/  FMNMX.FTZ R9, R54, R9, !PT ;  /* 0x0000000936097209 */ /* 0x000fe40007810000 */
[----:B-1----:R-:W-:Y:S02]  /*37a0*/  FMNMX.FTZ R0, R13, R0, !PT ;  /* 0x000000000d007209 */ /* 0x002fe40007810000 */
        /* <DEDUP_REMOVED lines=44> */
[-CC-:B------:R-:W-:Y:S01]  /*3a70*/  FFMA.FTZ R128, R128, R3.reuse, -R55.reuse ;  /* 0x0000000380807223 */ /* 0x180fe20000010837 */
[-CC-:B------:R-:W-:Y:S01]  /*3a80*/  FFMA.FTZ R84, R132, R3.reuse, -R55.reuse ;  /* 0x0000000384547223 */ /* 0x180fe20000010837 */
[----:B------:R-:W1:Y:S01]  /*3a90*/  SHFL.BFLY PT, R10, R39, 0x2, 0x1f ;  /* 0x0c401f00270a7f89 */ /* 0x000e6200000e0000 */
        /* <DEDUP_REMOVED lines=12> */
[----:B------:R-:W-:Y:S01]  /*3b60*/  FFMA.FTZ R49, R49, R3, -R55 ;  /* 0x0000000331317223 */ /* 0x000fe20000010837 */
[----:B0-----:R-:W-:-:S04]  /*3b70*/  F2FP.F16.F32.PACK_AB R4, R96, R5 ;  /* 0x000000056004723e */ /* 0x001fc800000000ff */
[----:B------:R-:W-:Y:S01]  /*3b80*/  MUFU.EX2 R100, R100 ;  /* 0x0000006400647308 */ /* 0x000fe20000000800 */
[----:B-1----:R-:W-:Y:S01]  /*3b90*/  FMNMX.FTZ R27, R39, R10, !PT ;  /* 0x0000000a271b7209 */ /* 0x002fe20007810000 */
[----:B------:R-:W-:-:S06]  /*3ba0*/  FFMA.FTZ R39, R53, R3, -R55 ;  /* 0x0000000335277223 */ /* 0x000fcc0000010837 */
[----:B------:R0:W-:Y:S01]  /*3bb0*/  MUFU.EX2 R35, R116 ;  /* 0x0000007400237308 */ /* 0x0001e20000000800 */
[----:B------:R-:W1:Y:S07]  /*3bc0*/  SHFL.BFLY PT, R10, R27, 0x1, 0x1f ;  /* 0x0c201f001b0a7f89 */ /* 0x000e6e00000e0000 */
[----:B------:R-:W-:Y:S01]  /*3bd0*/  MUFU.EX2 R15, R15 ;  /* 0x0000000f000f7308 */ /* 0x000fe20000000800 */
[----:B0-----:R-:W-:-:S07]  /*3be0*/  FFMA.FTZ R116, R51, R3, -R55 ;  /* 0x0000000333747223 */ /* 0x001fce0000010837 */
[----:B------:R-:W-:Y:S08]  /*3bf0*/  MUFU.EX2 R44, R44 ;  /* 0x0000002c002c7308 */ /* 0x000ff00000000800 */
[----:B------:R-:W-:Y:S01]  /*3c00*/  MUFU.EX2 R33, R33 ;  /* 0x0000002100217308 */ /* 0x000fe20000000800 */
[----:B-1----:R-:W-:-:S04]  /*3c10*/  FMNMX.FTZ R10, R27, R10, !PT ;  /* 0x0000000a1b0a7209 */ /* 0x002fc80007810000 */
[C---:B------:R-:W-:Y:S01]  /*3c20*/  FSETP.NEU.FTZ.AND P2, PT, R10.reuse, -INF , PT ;  /* 0xff8000000a00780b */ /* 0x040fe20003f5d000 */
[-C--:B------:R-:W-:Y:S02]  /*3c30*/  FMUL.FTZ R27, R10, R3.reuse ;  /* 0x000000030a1b7220 */ /* 0x080fe40000410000 */
[----:B------:R-:W-:Y:S03]  /*3c40*/  MUFU.EX2 R88, R88 ;  /* 0x0000005800587308 */ /* 0x000fe60000000800 */
[----:B------:R-:W-:Y:S02]  /*3c50*/  FSEL R27, R27, RZ, P2 ;  /* 0x000000ff1b1b7208 */ /* 0x000fe40001000000 */
[----:B------:R-:W-:Y:S01]  /*3c60*/  ISETP.GE.AND P2, PT, R64, 0x91, PT ;  /* 0x000000914000780c */ /* 0x000fe20003f46270 */
[----:B------:R-:W-:Y:S02]  /*3c70*/  IMAD.MOV.U32 R64, RZ, RZ, R71 ;  /* 0x000000ffff407224 */ /* 0x000fe400078e0047 */
        /* <DEDUP_REMOVED lines=43> */
[----:B------:R-:W-:Y:S01]  /*3f30*/  FFMA.FTZ R69, R32, R3, -R27 ;  /* 0x0000000320457223 */ /* 0x000fe2000001081b */
[----:B------:R-:W-:Y:S01]  /*3f40*/  F2FP.F16.F32.PACK_AB R5, R99, R98 ;  /* 0x000000626305723e */ /* 0x000fe200000000ff */
[----:B------:R-:W-:Y:S01]  /*3f50*/  FADD.FTZ R73, R7, R6 ;  /* 0x0000000607497221 */ /* 0x000fe20000010000 */
[C---:B------:R-:W-:Y:S01]  /*3f60*/  F2FP.F16.F32.PACK_AB R6, R114.reuse, R7 ;  /* 0x000000077206723e */ /* 0x040fe200000000ff */
[----:B------:R-:W-:Y:S01]  /*3f70*/  IMAD.MOV.U32 R62, RZ, RZ, R71 ;  /* 0x000000ffff3e7224 */ /* 0x000fe200078e0047 */
[----:B------:R-:W1:Y:S01]  /*3f80*/  MUFU.EX2 R90, R90 ;  /* 0x0000005a005a7308 */ /* 0x000e620000000800 */
[----:B------:R-:W-:Y:S01]  /*3f90*/  FADD.FTZ R14, R114, R73 ;  /* 0x00000049720e7221 */ /* 0x000fe20000010000 */
[C---:B---3--:R-:W-:Y:S01]  /*3fa0*/  FADD.FTZ R12, R67.reuse, R12 ;  /* 0x0000000c430c7221 */ /* 0x048fe20000010000 */
[----:B------:R-:W-:Y:S01]  /*3fb0*/  F2FP.F16.F32.PACK_AB R7, R67, R102 ;  /* 0x000000664307723e */ /* 0x000fe200000000ff */
[----:B------:R-:W-:Y:S01]  /*3fc0*/  FFMA.FTZ R67, R40, R3, -R27 ;  /* 0x0000000328437223 */ /* 0x000fe2000001081b */
[----:B------:R-:W-:-:S03]  /*3fd0*/  FADD.FTZ R73, R13, R14 ;  /* 0x0000000e0d497221 */ /* 0x000fc60000010000 */
[----:B------:R-:W2:Y:S01]  /*3fe0*/  MUFU.EX2 R8, R8 ;  /* 0x0000000800087308 */ /* 0x000ea20000000800 */
[----:B0-----:R-:W-:Y:S01]  /*3ff0*/  FADD.FTZ R75, R31, R12 ;  /* 0x0000000c1f4b7221 */ /* 0x001fe20000010000 */
[----:B------:R-:W-:Y:S01]  /*4000*/  FADD.FTZ R12, R100, R73 ;  /* 0x00000049640c7221 */ /* 0x000fe20000010000 */
[----:B------:R0:W-:Y:S03]  /*4010*/  STSM.16.M88.4 [R2+0x24300], R4 ;  /* 0x0243000402007844 */ /* 0x0001e60000000200 */
[----:B------:R-:W-:Y:S02]  /*4020*/  FADD.FTZ R73, R15, R12 ;  /* 0x0000000c0f497221 */ /* 0x000fe40000010000 */
[----:B------:R-:W3:Y:S01]  /*4030*/  MUFU.EX2 R51, R51 ;  /* 0x0000003300337308 */ /* 0x000ee20000000800 */
[----:B-1----:R-:W-:Y:S01]  /*4040*/  FADD.FTZ R75, R90, R75 ;  /* 0x0000004b5a4b7221 */ /* 0x002fe20000010000 */
[----:B------:R-:W-:-:S04]  /*4050*/  FADD.FTZ R14, R44, R73 ;  /* 0x000000492c0e7221 */ /* 0x000fc80000010000 */
[----:B------:R-:W-:Y:S02]  /*4060*/  FADD.FTZ R73, R33, R14 ;  /* 0x0000000e21497221 */ /* 0x000fe40000010000 */
[----:B------:R-:W1:Y:S01]  /*4070*/  MUFU.EX2 R53, R53 ;  /* 0x0000003500357308 */ /* 0x000e620000000800 */
[----:B--2---:R-:W-:Y:S01]  /*4080*/  FADD.FTZ R12, R8, R75 ;  /* 0x0000004b080c7221 */ /* 0x004fe20000010000 */
[----:B0-----:R-:W-:-:S06]  /*4090*/  F2FP.F16.F32.PACK_AB R4, R88, R33 ;  /* 0x000000215804723e */ /* 0x001fcc00000000ff */
[----:B------:R-:W0:Y:S01]  /*40a0*/  MUFU.EX2 R82, R82 ;  /* 0x0000005200527308 */ /* 0x000e220000000800 */
[----:B---3--:R-:W-:-:S07]  /*40b0*/  FADD.FTZ R12, R51, R12 ;  /* 0x0000000c330c7221 */ /* 0x008fce0000010000 */
[----:B------:R-:W2:Y:S01]  /*40c0*/  MUFU.EX2 R55, R55 ;  /* 0x0000003700377308 */ /* 0x000ea20000000800 */
[----:B-1----:R-:W-:Y:S01]  /*40d0*/  FADD.FTZ R75, R53, R12 ;  /* 0x0000000c354b7221 */ /* 0x002fe20000010000 */
[----:B------:R-:W-:-:S04]  /*40e0*/  FADD.FTZ R12, R88, R73 ;  /* 0x00000049580c7221 */ /* 0x000fc80000010000 */
[----:B------:R-:W-:Y:S02]  /*40f0*/  FADD.FTZ R73, R29, R12 ;  /* 0x0000000c1d497221 */ /* 0x000fe40000010000 */
[----:B------:R-:W1:Y:S01]  /*4100*/  MUFU.EX2 R80, R80 ;  /* 0x0000005000507308 */ /* 0x000e620000000800 */
[----:B0-----:R-:W-:-:S07]  /*4110*/  FADD.FTZ R14, R82, R75 ;  /* 0x0000004b520e7221 */ /* 0x001fce0000010000 */
[----:B------:R-:W0:Y:S01]  /*4120*/  MUFU.EX2 R86, R86 ;  /* 0x0000005600567308 */ /* 0x000e220000000800 */
[----:B--2---:R-:W-:Y:S01]  /*4130*/  FADD.FTZ R75, R55, R14 ;  /* 0x0000000e374b7221 */ /* 0x004fe20000010000 */
[----:B------:R-:W-:Y:S01]  /*4140*/  F2FP.F16.F32.PACK_AB R14, R44, R15 ;  /* 0x0000000f2c0e723e */ /* 0x000fe200000000ff */
[--C-:B------:R-:W-:Y:S01]  /*4150*/  IMAD.MOV.U32 R44, RZ, RZ, R71.reuse ;  /* 0x000000ffff2c7224 */ /* 0x100fe200078e0047 */
[----:B------:R-:W-:Y:S01]  /*4160*/  F2FP.F16.F32.PACK_AB R15, R51, R8 ;  /* 0x00000008330f723e */ /* 0x000fe200000000ff */
[----:B------:R-:W-:-:S03]  /*4170*/  IMAD.MOV.U32 R51, RZ, RZ, R71 ;  /* 0x000000ffff337224 */ /* 0x000fc600078e0047 */
[----:B------:R-:W-:Y:S01]  /*4180*/  MUFU.EX2 R25, R25 ;  /* 0x0000001900197308 */ /* 0x000fe20000000800 */
[----:B-1----:R-:W-:-:S07]  /*4190*/  FADD.FTZ R12, R80, R73 ;  /* 0x00000049500c7221 */ /* 0x002fce0000010000 */
[----:B------:R-:W1:Y:S01]  /*41a0*/  MUFU.EX2 R20, R20 ;  /* 0x0000001400147308 */ /* 0x000e620000000800 */
[----:B0-----:R-:W-:-:S07]  /*41b0*/  FADD.FTZ R75, R86, R75 ;  /* 0x0000004b564b7221 */ /* 0x001fce0000010000 */
[----:B------:R-:W-:Y:S08]  /*41c0*/  MUFU.EX2 R70, R70 ;  /* 0x0000004600467308 */ /* 0x000ff00000000800 */
[----:B------:R-:W0:Y:S01]  /*41d0*/  MUFU.EX2 R59, R59 ;  /* 0x0000003b003b7308 */ /* 0x000e220000000800 */
[----:B-1----:R-:W-:-:S07]  /*41e0*/  FADD.FTZ R26, R20, R75 ;  /* 0x0000004b141a7221 */ /* 0x002fce0000010000 */
[----:B------:R-:W-:Y:S08]  /*41f0*/  MUFU.EX2 R21, R21 ;  /* 0x0000001500157308 */ /* 0x000ff00000000800 */
[----:B------:R-:W1:Y:S01]  /*4200*/  MUFU.EX2 R61, R61 ;  /* 0x0000003d003d7308 */ /* 0x000e620000000800 */
[----:B0-----:R-:W-:-:S07]  /*4210*/  FADD.FTZ R26, R59, R26 ;  /* 0x0000001a3b1a7221 */ /* 0x001fce0000010000 */
[----:B------:R-:W0:Y:S08]  /*4220*/  MUFU.EX2 R36, R36 ;  /* 0x0000002400247308 */ /* 0x000e300000000800 */
[----:B------:R-:W2:Y:S01]  /*4230*/  MUFU.EX2 R66, R66 ;  /* 0x0000004200427308 */ /* 0x000ea20000000800 */
[----:B-1----:R-:W-:-:S07]  /*4240*/  FADD.FTZ R7, R61, R26 ;  /* 0x0000001a3d077221 */ /* 0x002fce0000010000 */
[----:B------:R1:W-:Y:S01]  /*4250*/  MUFU.EX2 R40, R54 ;  /* 0x0000003600287308 */ /* 0x0003e20000000800 */
[----:B0-----:R-:W-:-:S07]  /*4260*/  F2FP.F16.F32.PACK_AB R26, R36, R21 ;  /* 0x00000015241a723e */ /* 0x001fce00000000ff */
[----:B------:R-:W0:Y:S01]  /*4270*/  MUFU.EX2 R11, R11 ;  /* 0x0000000b000b7308 */ /* 0x000e220000000800 */
[----:B-1----:R-:W-:Y:S01]  /*4280*/  FFMA.FTZ R54, R38, R3, -R27 ;  /* 0x0000000326367223 */ /* 0x002fe2000001081b */
[----:B------:R-:W-:Y:S01]  /*4290*/  FADD.FTZ R27, R25, R12 ;  /* 0x0000000c191b7221 */ /* 0x000fe20000010000 */
[----:B--2---:R-:W-:Y:S01]  /*42a0*/  FADD.FTZ R8, R66, R7 ;  /* 0x0000000742087221 */ /* 0x004fe20000010000 */
[----:B------:R-:W-:Y:S02]  /*42b0*/  F2FP.F16.F32.PACK_AB R12, R100, R13 ;  /* 0x0000000d640c723e */ /* 0x000fe400000000ff */
[----:B------:R-:W-:Y:S01]  /*42c0*/  FADD.FTZ R30, R70, R27 ;  /* 0x0000001b461e7221 */ /* 0x000fe20000010000 */
[----:B------:R-:W-:Y:S01]  /*42d0*/  F2FP.F16.F32.PACK_AB R13, R90, R31 ;  /* 0x0000001f5a0d723e */ /* 0x000fe200000000ff */
[----:B------:R-:W1:Y:S01]  /*42e0*/  MUFU.EX2 R57, R57 ;  /* 0x0000003900397308 */ /* 0x000e620000000800 */
[----:B------:R-:W-:Y:S01]  /*42f0*/  F2FP.F16.F32.PACK_AB R7, R86, R55 ;  /* 0x000000375607723e */ /* 0x000fe200000000ff */
[----:B------:R-:W-:Y:S01]  /*4300*/  FADD.FTZ R5, R21, R30 ;  /* 0x0000001e15057221 */ /* 0x000fe20000010000 */
[----:B------:R-:W-:Y:S01]  /*4310*/  IMAD.MOV.U32 R55, RZ, RZ, R71 ;  /* 0x000000ffff377224 */ /* 0x000fe200078e0047 */
[----:B------:R-:W-:Y:S02]  /*4320*/  STSM.16.M88.4 [R2+0x25b00], R12 ;  /* 0x025b000c02007844 */ /* 0x000fe40000000200 */
[----:B------:R-:W-:Y:S01]  /*4330*/  FADD.FTZ R6, R36, R5 ;  /* 0x0000000524067221 */ /* 0x000fe20000010000 */
[----:B------:R-:W-:Y:S01]  /*4340*/  F2FP.F16.F32.PACK_AB R5, R82, R53 ;  /* 0x000000355205723e */ /* 0x000fe200000000ff */
[----:B------:R-:W2:Y:S01]  /*4350*/  MUFU.EX2 R72, R72 ;  /* 0x0000004800487308 */ /* 0x000ea20000000800 */
[----:B------:R-:W-:-:S02]  /*4360*/  IMAD.MOV.U32 R53, RZ, RZ, R71 ;  /* 0x000000ffff357224 */ /* 0x000fc400078e0047 */
[----:B0-----:R-:W-:Y:S01]  /*4370*/  FADD.FTZ R27, R11, R6 ;  /* 0x000000060b1b7221 */ /* 0x001fe20000010000 */
[----:B------:R-:W-:Y:S01]  /*4380*/  F2FP.F16.F32.PACK_AB R6, R80, R29 ;  /* 0x0000001d5006723e */ /* 0x000fe200000000ff */
[----:B------:R-:W-:-:S03]  /*4390*/  IMAD.MOV.U32 R36, RZ, RZ, R71 ;  /* 0x000000ffff247224 */ /* 0x000fc600078e0047 */
[----:B------:R-:W0:Y:S01]  /*43a0*/  MUFU.EX2 R58, R58 ;  /* 0x0000003a003a7308 */ /* 0x000e220000000800 */
[----:B-1----:R-:W-:Y:S01]  /*43b0*/  FADD.FTZ R29, R57, R8 ;  /* 0x00000008391d7221 */ /* 0x002fe20000010000 */
[----:B------:R1:W-:Y:S06]  /*43c0*/  STSM.16.M88.4 [R2+0x27300], R4 ;  /* 0x0273000402007844 */ /* 0x0003ec0000000200 */
[----:B------:R-:W3:Y:S01]  /*43d0*/  MUFU.EX2 R9, R128 ;  /* 0x0000008000097308 */ /* 0x000ee20000000800 */
[----:B--2---:R-:W-:-:S07]  /*43e0*/  FADD.FTZ R8, R72, R27 ;  /* 0x0000001b48087221 */ /* 0x004fce0000010000 */
[----:B------:R-:W2:Y:S01]  /*43f0*/  MUFU.EX2 R48, R48 ;  /* 0x0000003000307308 */ /* 0x000ea20000000800 */
[----:B0-----:R-:W-:-:S07]  /*4400*/  FADD.FTZ R29, R58, R29 ;  /* 0x0000001d3a1d7221 */ /* 0x001fce0000010000 */
[----:B------:R-:W0:Y:S01]  /*4410*/  MUFU.EX2 R84, R84 ;  /* 0x0000005400547308 */ /* 0x000e220000000800 */
[----:B---3--:R-:W-:-:S07]  /*4420*/  FADD.FTZ R27, R9, R8 ;  /* 0x00000008091b7221 */ /* 0x008fce0000010000 */
[----:B------:R-:W3:Y:S01]  /*4430*/  MUFU.EX2 R63, R63 ;  /* 0x0000003f003f7308 */ /* 0x000ee20000000800 */
[----:B--2---:R-:W-:-:S07]  /*4440*/  FADD.FTZ R8, R48, R29 ;  /* 0x0000001d30087221 */ /* 0x004fce0000010000 */
[----:B------:R-:W2:Y:S01]  /*4450*/  MUFU.EX2 R50, R50 ;  /* 0x0000003200327308 */ /* 0x000ea20000000800 */
[----:B0-----:R-:W-:-:S07]  /*4460*/  F2FP.F16.F32.PACK_AB R30, R84, R9 ;  /* 0x00000009541e723e */ /* 0x001fce00000000ff */
[----:B------:R-:W1:Y:S01]  /*4470*/  MUFU.EX2 R112, R112 ;  /* 0x0000007000707308 */ /* 0x000e620000000800 */
[----:B---3--:R-:W-:-:S07]  /*4480*/  FADD.FTZ R21, R63, R8 ;  /* 0x000000083f157221 */ /* 0x008fce0000010000 */
[----:B------:R-:W0:Y:S01]  /*4490*/  MUFU.EX2 R65, R65 ;  /* 0x0000004100417308 */ /* 0x000e220000000800 */
[----:B--2---:R-:W-:-:S07]  /*44a0*/  FADD.FTZ R8, R50, R21 ;  /* 0x0000001532087221 */ /* 0x004fce0000010000 */
[----:B------:R-:W2:Y:S01]  /*44b0*/  MUFU.EX2 R47, R47 ;  /* 0x0000002f002f7308 */ /* 0x000ea20000000800 */
[----:B-1----:R-:W-:-:S07]  /*44c0*/  F2FP.F16.F32.PACK_AB R4, R112, R35 ;  /* 0x000000237004723e */ /* 0x002fce00000000ff */
[----:B------:R1:W-:Y:S08]  /*44d0*/  MUFU.EX2 R73, R24 ;  /* 0x0000001800497308 */ /* 0x0003f00000000800 */
[----:B------:R-:W3:Y:S01]  /*44e0*/  MUFU.EX2 R110, R110 ;  /* 0x0000006e006e7308 */ /* 0x000ee20000000800 */
[----:B-1----:R-:W-:Y:S01]  /*44f0*/  F2FP.F16.F32.PACK_AB R24, R70, R25 ;  /* 0x000000194618723e */ /* 0x002fe200000000ff */
[----:B------:R-:W-:Y:S01]  /*4500*/  IMAD.MOV.U32 R70, RZ, RZ, R71 ;  /* 0x000000ffff467224 */ /* 0x000fe200078e0047 */
[----:B------:R-:W-:Y:S01]  /*4510*/  F2FP.F16.F32.PACK_AB R25, R59, R20 ;  /* 0x000000143b19723e */ /* 0x000fe200000000ff */
[----:B------:R-:W-:Y:S01]  /*4520*/  FADD.FTZ R20, R84, R27 ;  /* 0x0000001b54147221 */ /* 0x000fe20000010000 */
[----:B------:R-:W-:Y:S01]  /*4530*/  F2FP.F16.F32.PACK_AB R27, R66, R61 ;  /* 0x0000003d421b723e */ /* 0x000fe200000000ff */
[----:B------:R-:W-:-:S02]  /*4540*/  IMAD.MOV.U32 R66, RZ, RZ, R71 ;  /* 0x000000ffff427224 */ /* 0x000fc400078e0047 */
[----:B------:R-:W1:Y:S01]  /*4550*/  MUFU.EX2 R67, R67 ;  /* 0x0000004300437308 */ /* 0x000e620000000800 */
[----:B------:R-:W-:Y:S01]  /*4560*/  FADD.FTZ R29, R35, R20 ;  /* 0x00000014231d7221 */ /* 0x000fe20000010000 */
[----:B------:R4:W-:Y:S01]  /*4570*/  STSM.16.M88.4 [R2+0x28b00], R24 ;  /* 0x028b001802007844 */ /* 0x0009e20000000200 */
[----:B------:R-:W-:Y:S02]  /*4580*/  IMAD.MOV.U32 R61, RZ, RZ, R71 ;  /* 0x000000ffff3d7224 */ /* 0x000fe400078e0047 */
[----:B------:R-:W-:Y:S01]  /*4590*/  FADD.FTZ R20, R112, R29 ;  /* 0x0000001d70147221 */ /* 0x000fe20000010000 */
[----:B0-----:R-:W-:Y:S01]  /*45a0*/  FADD.FTZ R29, R65, R8 ;  /* 0x00000008411d7221 */ /* 0x001fe20000010000 */
[----:B------:R-:W-:Y:S01]  /*45b0*/  IMAD.MOV.U32 R59, RZ, RZ, R71 ;  /* 0x000000ffff3b7224 */ /* 0x000fe200078e0047 */
[----:B------:R-:W0:Y:S01]  /*45c0*/  MUFU.EX2 R45, R45 ;  /* 0x0000002d002d7308 */ /* 0x000e220000000800 */
[----:B--2---:R-:W-:Y:S01]  /*45d0*/  FADD.FTZ R31, R47, R20 ;  /* 0x000000142f1f7221 */ /* 0x004fe20000010000 */
[----:B------:R-:W-:Y:S01]  /*45e0*/  FADD.FTZ R8, R40, R29 ;  /* 0x0000001d28087221 */ /* 0x000fe20000010000 */
[----:B------:R-:W-:Y:S01]  /*45f0*/  F2FP.F16.F32.PACK_AB R29, R58, R57 ;  /* 0x000000393a1d723e */ /* 0x000fe200000000ff */
[----:B------:R-:W-:-:S02]  /*4600*/  IMAD.MOV.U32 R58, RZ, RZ, R71 ;  /* 0x000000ffff3a7224 */ /* 0x000fc400078e0047 */
[----:B---3--:R-:W-:Y:S01]  /*4610*/  FADD.FTZ R12, R110, R31 ;  /* 0x0000001f6e0c7221 */ /* 0x008fe20000010000 */
[----:B------:R-:W-:Y:S01]  /*4620*/  F2FP.F16.F32.PACK_AB R31, R63, R48 ;  /* 0x000000303f1f723e */ /* 0x000fe200000000ff */
[--C-:B------:R-:W-:Y:S01]  /*4630*/  IMAD.MOV.U32 R63, RZ, RZ, R71.reuse ;  /* 0x000000ffff3f7224 */ /* 0x100fe200078e0047 */
[----:B------:R2:W3:Y:S01]  /*4640*/  MUFU.EX2 R32, R42 ;  /* 0x0000002a00207308 */ /* 0x0004e20000000800 */
[----:B-1----:R-:W-:Y:S01]  /*4650*/  FADD.FTZ R5, R67, R8 ;  /* 0x0000000843057221 */ /* 0x002fe20000010000 */
[--C-:B------:R-:W-:Y:S02]  /*4660*/  IMAD.MOV.U32 R57, RZ, RZ, R71.reuse ;  /* 0x000000ffff397224 */ /* 0x100fe400078e0047 */
[--C-:B------:R-:W-:Y:S02]  /*4670*/  IMAD.MOV.U32 R48, RZ, RZ, R71.reuse ;  /* 0x000000ffff307224 */ /* 0x100fe400078e0047 */
[--C-:B------:R-:W-:Y:S02]  /*4680*/  IMAD.MOV.U32 R35, RZ, RZ, R71.reuse ;  /* 0x000000ffff237224 */ /* 0x100fe400078e0047 */
[----:B------:R-:W1:Y:S01]  /*4690*/  MUFU.EX2 R76, R76 ;  /* 0x0000004c004c7308 */ /* 0x000e620000000800 */
[----:B0-----:R-:W-:Y:S01]  /*46a0*/  FADD.FTZ R7, R45, R12 ;  /* 0x0000000c2d077221 */ /* 0x001fe20000010000 */
[----:B--2---:R-:W-:-:S06]  /*46b0*/  IMAD.MOV.U32 R42, RZ, RZ, R71 ;  /* 0x000000ffff2a7224 */ /* 0x004fcc00078e0047 */
[----:B------:R-:W0:Y:S01]  /*46c0*/  MUFU.EX2 R69, R69 ;  /* 0x0000004500457308 */ /* 0x000e220000000800 */
[----:B---3--:R-:W-:Y:S01]  /*46d0*/  FADD.FTZ R6, R32, R5 ;  /* 0x0000000520067221 */ /* 0x008fe20000010000 */
[----:B------:R-:W-:Y:S01]  /*46e0*/  F2FP.F16.F32.PACK_AB R5, R65, R50 ;  /* 0x000000324105723e */ /* 0x000fe200000000ff */
[--C-:B------:R-:W-:Y:S02]  /*46f0*/  IMAD.MOV.U32 R65, RZ, RZ, R71.reuse ;  /* 0x000000ffff417224 */ /* 0x100fe400078e0047 */
[----:B------:R-:W-:-:S03]  /*4700*/  IMAD.MOV.U32 R50, RZ, RZ, R71 ;  /* 0x000000ffff327224 */ /* 0x000fc600078e0047 */
[----:B------:R-:W2:Y:S01]  /*4710*/  MUFU.EX2 R43, R43 ;  /* 0x0000002b002b7308 */ /* 0x000ea20000000800 */
[----:B-1----:R-:W-:-:S07]  /*4720*/  FADD.FTZ R8, R76, R7 ;  /* 0x000000074c087221 */ /* 0x002fce0000010000 */
[----:B------:R1:W3:Y:S01]  /*4730*/  MUFU.EX2 R38, R46 ;  /* 0x0000002e00267308 */ /* 0x0002e20000000800 */
[C---:B0-----:R-:W-:Y:S01]  /*4740*/  FADD.FTZ R7, R69.reuse, R6 ;  /* 0x0000000645077221 */ /* 0x041fe20000010000 */
[----:B------:R-:W-:Y:S01]  /*4750*/  F2FP.F16.F32.PACK_AB R6, R110, R47 ;  /* 0x0000002f6e06723e */ /* 0x000fe200000000ff */
[--C-:B------:R-:W-:Y:S01]  /*4760*/  IMAD.MOV.U32 R47, RZ, RZ, R71.reuse ;  /* 0x000000ffff2f7224 */ /* 0x100fe200078e0047 */
[----:B------:R-:W-:Y:S01]  /*4770*/  F2FP.F16.F32.PACK_AB R13, R69, R32 ;  /* 0x00000020450d723e */ /* 0x000fe200000000ff */
[--C-:B------:R-:W-:Y:S02]  /*4780*/  IMAD.MOV.U32 R69, RZ, RZ, R71.reuse ;  /* 0x000000ffff457224 */ /* 0x100fe400078e0047 */
[--C-:B------:R-:W-:Y:S01]  /*4790*/  IMAD.MOV.U32 R32, RZ, RZ, R71.reuse ;  /* 0x000000ffff207224 */ /* 0x100fe200078e0047 */
[----:B------:R-:W0:Y:S01]  /*47a0*/  MUFU.EX2 R92, R92 ;  /* 0x0000005c005c7308 */ /* 0x000e220000000800 */
[----:B--2---:R-:W-:Y:S01]  /*47b0*/  FADD.FTZ R9, R43, R8 ;  /* 0x000000082b097221 */ /* 0x004fe20000010000 */
[----:B-1----:R-:W-:-:S06]  /*47c0*/  IMAD.MOV.U32 R46, RZ, RZ, R71 ;  /* 0x000000ffff2e7224 */ /* 0x002fcc00078e0047 */
[----:B------:R-:W-:Y:S01]  /*47d0*/  MUFU.EX2 R41, R41 ;  /* 0x0000002900297308 */ /* 0x000fe20000000800 */
[----:B---3--:R-:W-:Y:S01]  /*47e0*/  FADD.FTZ R8, R38, R7 ;  /* 0x0000000726087221 */ /* 0x008fe20000010000 */
[----:B------:R-:W-:Y:S01]  /*47f0*/  F2FP.F16.F32.PACK_AB R7, R67, R40 ;  /* 0x000000284307723e */ /* 0x000fe200000000ff */
[--C-:B------:R-:W-:Y:S01]  /*4800*/  IMAD.MOV.U32 R67, RZ, RZ, R71.reuse ;  /* 0x000000ffff437224 */ /* 0x100fe200078e0047 */
[C---:B------:R-:W-:Y:S01]  /*4810*/  F2FP.F16.F32.PACK_AB R15, R73.reuse, R38 ;  /* 0x00000026490f723e */ /* 0x040fe200000000ff */
[--C-:B------:R-:W-:Y:S02]  /*4820*/  IMAD.MOV.U32 R40, RZ, RZ, R71.reuse ;  /* 0x000000ffff287224 */ /* 0x100fe400078e0047 */
[----:B------:R-:W-:Y:S01]  /*4830*/  IMAD.MOV.U32 R38, RZ, RZ, R71 ;  /* 0x000000ffff267224 */ /* 0x000fe200078e0047 */
[----:B------:R-:W1:Y:S01]  /*4840*/  MUFU.EX2 R52, R52 ;  /* 0x0000003400347308 */ /* 0x000e620000000800 */
[----:B0-----:R-:W-:Y:S01]  /*4850*/  FADD.FTZ R12, R92, R9 ;  /* 0x000000095c0c7221 */ /* 0x001fe20000010000 */
[----:B------:R-:W-:-:S06]  /*4860*/  FADD.FTZ R9, R73, R8 ;  /* 0x0000000849097221 */ /* 0x000fcc0000010000 */
[----:B------:R-:W4:Y:S08]  /*4870*/  MUFU.EX2 R106, R106 ;  /* 0x0000006a006a7308 */ /* 0x000f300000000800 */
[----:B------:R0:W2:Y:S01]  /*4880*/  MUFU.EX2 R33, R28 ;  /* 0x0000001c00217308 */ /* 0x0000a20000000800 */
[----:B-1----:R-:W-:-:S07]  /*4890*/  FADD.FTZ R8, R52, R9 ;  /* 0x0000000934087221 */ /* 0x002fce0000010000 */
[----:B------:R-:W1:Y:S01]  /*48a0*/  MUFU.EX2 R39, R39 ;  /* 0x0000002700277308 */ /* 0x000e620000000800 */
[----:B0-----:R-:W-:Y:S01]  /*48b0*/  F2FP.F16.F32.PACK_AB R28, R72, R11 ;  /* 0x0000000b481c723e */ /* 0x001fe200000000ff */
[----:B------:R-:W-:Y:S01]  /*48c0*/  FADD.FTZ R11, R41, R12 ;  /* 0x0000000c290b7221 */ /* 0x000fe20000010000 */
[----:B------:R-:W-:Y:S01]  /*48d0*/  F2FP.F16.F32.PACK_AB R12, R76, R45 ;  /* 0x0000002d4c0c723e */ /* 0x000fe200000000ff */
[----:B------:R-:W-:Y:S01]  /*48e0*/  IMAD.MOV.U32 R45, RZ, RZ, R71 ;  /* 0x000000ffff2d7224 */ /* 0x000fe200078e0047 */
[C---:B----4-:R-:W-:Y:S01]  /*48f0*/  F2FP.F16.F32.PACK_AB R24, R106.reuse, R41 ;  /* 0x000000296a18723e */ /* 0x050fe200000000ff */
[----:B------:R-:W-:Y:S01]  /*4900*/  FADD.FTZ R14, R106, R11 ;  /* 0x0000000b6a0e7221 */ /* 0x000fe20000010000 */
[----:B------:R0:W-:Y:S01]  /*4910*/  STSM.16.M88.4 [R2+0x2a300], R28 ;  /* 0x02a3001c02007844 */ /* 0x0001e20000000200 */
[----:B------:R-:W3:Y:S01]  /*4920*/  MUFU.EX2 R54, R54 ;  /* 0x0000003600367308 */ /* 0x000ee20000000800 */
[----:B--2---:R-:W-:Y:S01]  /*4930*/  FADD.FTZ R11, R33, R8 ;  /* 0x00000008210b7221 */ /* 0x004fe20000010000 */
[--C-:B------:R-:W-:Y:S01]  /*4940*/  IMAD.MOV.U32 R41, RZ, RZ, R71.reuse ;  /* 0x000000ffff297224 */ /* 0x100fe200078e0047 */
[----:B------:R2:W-:Y:S05]  /*4950*/  STSM.16.M88.4 [R2+0x2bb00], R4 ;  /* 0x02bb000402007844 */ /* 0x0005ea0000000200 */
[----:B------:R-:W2:Y:S01]  /*4960*/  MUFU.EX2 R60, R60 ;  /* 0x0000003c003c7308 */ /* 0x000ea20000000800 */
[----:B-1----:R-:W-:Y:S01]  /*4970*/  FADD.FTZ R25, R39, R14 ;  /* 0x0000000e27197221 */ /* 0x002fe20000010000 */
[----:B------:R-:W-:Y:S01]  /*4980*/  F2FP.F16.F32.PACK_AB R14, R92, R43 ;  /* 0x0000002b5c0e723e */ /* 0x000fe200000000ff */
[----:B------:R-:W-:-:S04]  /*4990*/  IMAD.MOV.U32 R43, RZ, RZ, R71 ;  /* 0x000000ffff2b7224 */ /* 0x000fc800078e0047 */
[----:B------:R-:W-:Y:S01]  /*49a0*/  STSM.16.M88.4 [R2+0x2d300], R12 ;  /* 0x02d3000c02007844 */ /* 0x000fe20000000200 */
[----:B------:R-:W1:Y:S01]  /*49b0*/  MUFU.EX2 R21, R120 ;  /* 0x0000007800157308 */ /* 0x000e620000000800 */
[----:B---3--:R-:W-:Y:S01]  /*49c0*/  FADD.FTZ R8, R54, R11 ;  /* 0x0000000b36087221 */ /* 0x008fe20000010000 */
[--C-:B0-----:R-:W-:Y:S02]  /*49d0*/  IMAD.MOV.U32 R31, RZ, RZ, R71.reuse ;  /* 0x000000ffff1f7224 */ /* 0x101fe400078e0047 */
[--C-:B------:R-:W-:Y:S02]  /*49e0*/  IMAD.MOV.U32 R30, RZ, RZ, R71.reuse ;  /* 0x000000ffff1e7224 */ /* 0x100fe400078e0047 */
[----:B------:R-:W-:Y:S02]  /*49f0*/  IMAD.MOV.U32 R29, RZ, RZ, R71 ;  /* 0x000000ffff1d7224 */ /* 0x000fe400078e0047 */
[----:B------:R-:W0:Y:S01]  /*4a00*/  MUFU.EX2 R37, R37 ;  /* 0x0000002500257308 */ /* 0x000e220000000800 */
[C---:B--2---:R-:W-:Y:S01]  /*4a10*/  FADD.FTZ R4, R60.reuse, R25 ;  /* 0x000000193c047221 */ /* 0x044fe20000010000 */
[----:B------:R-:W-:Y:S01]  /*4a20*/  F2FP.F16.F32.PACK_AB R25, R33, R52 ;  /* 0x000000342119723e */ /* 0x000fe200000000ff */
[--C-:B------:R-:W-:Y:S01]  /*4a30*/  IMAD.MOV.U32 R52, RZ, RZ, R71.reuse ;  /* 0x000000ffff347224 */ /* 0x100fe200078e0047 */
[----:B------:R-:W-:Y:S01]  /*4a40*/  F2FP.F16.F32.PACK_AB R26, R60, R39 ;  /* 0x000000273c1a723e */ /* 0x000fe200000000ff */
[----:B------:R-:W-:-:S02]  /*4a50*/  IMAD.MOV.U32 R60, RZ, RZ, R71 ;  /* 0x000000ffff3c7224 */ /* 0x000fc400078e0047 */
[--C-:B------:R-:W-:Y:S01]  /*4a60*/  IMAD.MOV.U32 R39, RZ, RZ, R71.reuse ;  /* 0x000000ffff277224 */ /* 0x100fe200078e0047 */
[----:B------:R-:W2:Y:S01]  /*4a70*/  MUFU.EX2 R56, R56 ;  /* 0x0000003800387308 */ /* 0x000ea20000000800 */
[C---:B-1----:R-:W-:Y:S01]  /*4a80*/  FADD.FTZ R5, R21.reuse, R8 ;  /* 0x0000000815057221 */ /* 0x042fe20000010000 */
[----:B------:R-:W-:Y:S01]  /*4a90*/  F2FP.F16.F32.PACK_AB R27, R21, R54 ;  /* 0x00000036151b723e */ /* 0x000fe200000000ff */
[--C-:B------:R-:W-:Y:S02]  /*4aa0*/  IMAD.MOV.U32 R54, RZ, RZ, R71.reuse ;  /* 0x000000ffff367224 */ /* 0x100fe400078e0047 */
[--C-:B------:R-:W-:Y:S02]  /*4ab0*/  IMAD.MOV.U32 R33, RZ, RZ, R71.reuse ;  /* 0x000000ffff217224 */ /* 0x100fe400078e0047 */
[----:B------:R1:W-:Y:S01]  /*4ac0*/  STSM.16.M88.4 [R2+0x2eb00], R24 ;  /* 0x02eb001802007844 */ /* 0x0003e20000000200 */
[----:B------:R-:W3:Y:S01]  /*4ad0*/  MUFU.EX2 R108, R108 ;  /* 0x0000006c006c7308 */ /* 0x000ee20000000800 */
[----:B0-----:R-:W-:Y:S01]  /*4ae0*/  FADD.FTZ R7, R37, R4 ;  /* 0x0000000425077221 */ /* 0x001fe20000010000 */
[----:B------:R-:W-:-:S06]  /*4af0*/  IMAD.MOV.U32 R28, RZ, RZ, R71 ;  /* 0x000000ffff1c7224 */ /* 0x000fcc00078e0047 */
[----:B------:R-:W0:Y:S01]  /*4b00*/  MUFU.EX2 R109, R122 ;  /* 0x0000007a006d7308 */ /* 0x000e220000000800 */
[----:B--2---:R-:W-:Y:S01]  /*4b10*/  FADD.FTZ R4, R56, R5 ;  /* 0x0000000538047221 */ /* 0x004fe20000010000 */
[----:B-1----:R-:W-:-:S06]  /*4b20*/  IMAD.MOV.U32 R27, RZ, RZ, R71 ;  /* 0x000000ffff1b7224 */ /* 0x002fcc00078e0047 */
[----:B------:R-:W-:Y:S01]  /*4b30*/  MUFU.EX2 R49, R49 ;  /* 0x0000003100317308 */ /* 0x000fe20000000800 */
[C---:B---3--:R-:W-:Y:S01]  /*4b40*/  FADD.FTZ R6, R108.reuse, R7 ;  /* 0x000000076c067221 */ /* 0x048fe20000010000 */
[----:B------:R-:W-:Y:S01]  /*4b50*/  F2FP.F16.F32.PACK_AB R108, R108, R37 ;  /* 0x000000256c6c723e */ /* 0x000fe200000000ff */
[--C-:B------:R-:W-:Y:S02]  /*4b60*/  IMAD.MOV.U32 R37, RZ, RZ, R71.reuse ;  /* 0x000000ffff257224 */ /* 0x100fe400078e0047 */
[--C-:B------:R-:W-:Y:S02]  /*4b70*/  IMAD.MOV.U32 R26, RZ, RZ, R71.reuse ;  /* 0x000000ffff1a7224 */ /* 0x100fe400078e0047 */
[--C-:B------:R-:W-:Y:S01]  /*4b80*/  IMAD.MOV.U32 R25, RZ, RZ, R71.reuse ;  /* 0x000000ffff197224 */ /* 0x100fe200078e0047 */
[----:B------:R-:W1:Y:S01]  /*4b90*/  MUFU.EX2 R116, R116 ;  /* 0x0000007400747308 */ /* 0x000e620000000800 */
[C---:B0-----:R-:W-:Y:S01]  /*4ba0*/  FADD.FTZ R5, R109.reuse, R4 ;  /* 0x000000046d057221 */ /* 0x041fe20000010000 */
[----:B------:R-:W-:Y:S01]  /*4bb0*/  F2FP.F16.F32.PACK_AB R109, R109, R56 ;  /* 0x000000386d6d723e */ /* 0x000fe200000000ff */
[----:B------:R-:W-:-:S02]  /*4bc0*/  IMAD.MOV.U32 R56, RZ, RZ, R71 ;  /* 0x000000ffff387224 */ /* 0x000fc400078e0047 */
[----:B------:R-:W-:-:S03]  /*4bd0*/  IMAD.MOV.U32 R24, RZ, RZ, R71 ;  /* 0x000000ffff187224 */ /* 0x000fc600078e0047 */
[----:B------:R-:W-:Y:S08]  /*4be0*/  MUFU.EX2 R34, R34 ;  /* 0x0000002200227308 */ /* 0x000ff00000000800 */
[----:B------:R-:W0:Y:S01]  /*4bf0*/  MUFU.EX2 R9, R126 ;  /* 0x0000007e00097308 */ /* 0x000e220000000800 */
[----:B-1----:R-:W-:Y:S01]  /*4c00*/  F2FP.F16.F32.PACK_AB R110, R116, R49 ;  /* 0x00000031746e723e */ /* 0x002fe200000000ff */
[----:B------:R-:W-:-:S04]  /*4c10*/  FADD.FTZ R49, R49, R6 ;  /* 0x0000000631317221 */ /* 0x000fc80000010000 */
[----:B------:R-:W-:Y:S01]  /*4c20*/  FADD.FTZ R4, R116, R49 ;  /* 0x0000003174047221 */ /* 0x000fe20000010000 */
[----:B------:R-:W-:Y:S01]  /*4c30*/  IMAD.MOV.U32 R49, RZ, RZ, R71 ;  /* 0x000000ffff317224 */ /* 0x000fe200078e0047 */
[----:B0-----:R-:W-:Y:S01]  /*4c40*/  F2FP.F16.F32.PACK_AB R111, R9, R34 ;  /* 0x00000022096f723e */ /* 0x001fe200000000ff */
[----:B------:R-:W-:-:S04]  /*4c50*/  FADD.FTZ R34, R34, R5 ;  /* 0x0000000522227221 */ /* 0x000fc80000010000 */
[----:B------:R0:W-:Y:S01]  /*4c60*/  STSM.16.M88.4 [R2+0x30300], R108 ;  /* 0x0303006c02007844 */ /* 0x0001e20000000200 */
[----:B------:R-:W-:Y:S01]  /*4c70*/  FADD.FTZ R5, R9, R34 ;  /* 0x0000002209057221 */ /* 0x000fe20000010000 */
[----:B------:R-:W-:Y:S01]  /*4c80*/  IMAD.MOV.U32 R34, RZ, RZ, R71 ;  /* 0x000000ffff227224 */ /* 0x000fe200078e0047 */
[----:B------:R1:W-:Y:S06]  /*4c90*/  MEMBAR.ALL.CTA ;  /* 0x0000000000007992 */ /* 0x0003ec0000008000 */
[----:B-1----:R-:W1:Y:S02]  /*4ca0*/  FENCE.VIEW.ASYNC.S ;  /* 0x00000000000073c6 */ /* 0x002e640000000000 */
[----:B-1----:R-:W-:Y:S01]  /*4cb0*/  NOP ;  /* 0x0000000000007918 */ /* 0x002fe20000000000 */
[----:B------:R-:W-:Y:S05]  /*4cc0*/  @!P2 BRA `(.L_x_182) ;  /* 0x000000380038a947 */ /* 0x000fea0003800000 */
[----:B------:R-:W-:Y:S01]  /*4cd0*/  VIADD R8, R104, 0xfffffffe ;  /* 0xfffffffe68087836 */ /* 0x000fe20000000000 */
[----:B------:R-:W-:Y:S01]  /*4ce0*/  CS2R R70, SRZ ;  /* 0x0000000000467805 */ /* 0x000fe2000001ff00 */
[----:B------:R-:W-:Y:S01]  /*4cf0*/  IMAD.MOV.U32 R13, RZ, RZ, R10 ;  /* 0x000000ffff0d7224 */ /* 0x000fe200078e000a */
        /* <DEDUP_REMOVED lines=26> */
.L_x_191:
[----:B------:R-:W-:Y:S01]  /*4ea0*/  UIADD3 UR39, UR59, 0x1, URZ ;  /* 0x000000013b277890 */ /* 0x000fe2000fffe03f */
[----:B------:R-:W-:-:S03]  /*4eb0*/  ISETP.NE.AND P3, PT, RZ, UR38, PT ;  /* 0x00000026ff007c0c */ /* 0x000fc6000bf65270 */
[----:B------:R-:W-:-:S04]  /*4ec0*/  UISETP.NE.AND UP0, UPT, UR39, 0x2, UPT ;  /* 0x000000022700788c */ /* 0x000fc8000bf05270 */
[----:B------:R-:W-:Y:S02]  /*4ed0*/  USEL UR6, URZ, 0x1, UP0 ;  /* 0x000000013f067887 */ /* 0x000fe40008000000 */
[----:B------:R-:W-:-:S04]  /*4ee0*/  USEL UR39, UR39, URZ, UP0 ;  /* 0x0000003f27277287 */ /* 0x000fc80008000000 */
[----:B------:R-:W-:Y:S01]  /*4ef0*/  LOP3.LUT R16, R6, UR6, RZ, 0x3c, !PT ;  /* 0x0000000606107c12 */ /* 0x000fe2000f8e3cff */
[----:B---3--:R-:W-:Y:S07]  /*4f00*/  @P3 BRA `(.L_x_183) ;  /* 0x0000000000283947 */ /* 0x008fee0003800000 */
[----:B------:R-:W-:Y:S05]  /*4f10*/  @!P0 BRA `(.L_x_184) ;  /* 0x0000000000048947 */ /* 0x000fea0003800000 */
[----:B------:R-:W-:Y:S01]  /*4f20*/  BPT.TRAP 0x1 ;  /* 0x000000040000795c */ /* 0x000fe20000300000 */
.L_x_184:
[----:B------:R-:W-:Y:S01]  /*4f30*/  ULEA UR6, UR39, UR36, 0x3 ;  /* 0x0000002427067291 */ /* 0x000fe2000f8e183f */
[----:B------:R-:W-:-:S08]  /*4f40*/  SHF.L.U32 R0, R16, 0x1f, RZ ;  /* 0x0000001f10007819 */ /* 0x000fd000000006ff */
[----:B------:R1:W2:Y:S01]  /*4f50*/  SYNCS.PHASECHK.TRANS64.TRYWAIT P2, [UR6+0x31c30], R0 ;  /* 0x031c3000ff0075a7 */ /* 0x0002a20008040146 */
[----:B------:R-:W-:Y:S05]  /*4f60*/  @!P0 BRA `(.L_x_185) ;  /* 0x0000000000048947 */ /* 0x000fea0003800000 */
[----:B------:R-:W-:Y:S01]  /*4f70*/  BPT.TRAP 0x1 ;  /* 0x000000040000795c */ /* 0x000fe20000300000 */
.L_x_185:
[----:B--2---:R-:W-:Y:S05]  /*4f80*/  @P2 BRA `(.L_x_183) ;  /* 0x0000000000082947 */ /* 0x004fea0003800000 */
[----:B------:R-:W2:Y:S02]  /*4f90*/  SYNCS.PHASECHK.TRANS64.TRYWAIT P2, [UR6+0x31c30], R0 ;  /* 0x031c3000ff0075a7 */ /* 0x000ea40008040146 */
[----:B--2---:R-:W-:Y:S05]  /*4fa0*/  @!P2 BRA `(.L_x_186) ;  /* 0x000000b8008ca947 */ /* 0x004fea0003800000 */
.L_x_183:
[----:B--2---:R-:W2:Y:S01]  /*4fb0*/  S2R R3, SR_TID.X ;  /* 0x0000000000037919 */ /* 0x004ea20000002100 */
[----:B------:R-:W-:Y:S01]  /*4fc0*/  UIMAD UR26, UR39, 0x6c0, UR58 ;  /* 0x000006c0271a78a4 */ /* 0x000fe2000f8e023a */
[----:B------:R-:W-:Y:S01]  /*4fd0*/  UMOV UR27, 0x80000020 ;  /* 0x80000020001b7882 */ /* 0x000fe20000000000 */
[----:B------:R-:W-:Y:S02]  /*4fe0*/  UMOV UR28, UR24 ;  /* 0x00000018001c7c82 */ /* 0x000fe40008000000 */
[----:B------:R-:W-:Y:S01]  /*4ff0*/  UIADD3 UR30, UR26, 0x40, URZ ;  /* 0x000000401a1e7890 */ /* 0x000fe2000fffe03f */
        /* <DEDUP_REMOVED lines=20> */
[----:B--2---:R-:W-:Y:S01]  /*5140*/  SHF.R.U32.HI R3, RZ, 0x7, R3 ;  /* 0x00000007ff037819 */ /* 0x004fe20000011603 */
[----:B------:R-:W-:Y:S01]  /*5150*/  UMOV UR53, UR25 ;  /* 0x0000001900357c82 */ /* 0x000fe20008000000 */
[----:B------:R-:W-:Y:S01]  /*5160*/  UMOV UR55, 0x80000020 ;  /* 0x8000002000377882 */ /* 0x000fe20000000000 */
[----:B------:R-:W-:-:S02]  /*5170*/  UIADD3 UR6, UR26, 0x200, URZ ;  /* 0x000002001a067890 */ /* 0x000fc4000fffe03f */
[----:B-1----:R-:W-:Y:S01]  /*5180*/  VIADD R0, R3, 0x8 ;  /* 0x0000000803007836 */ /* 0x002fe20000000000 */
[----:B------:R-:W-:Y:S01]  /*5190*/  UMOV UR7, 0x80000020 ;  /* 0x8000002000077882 */ /* 0x000fe20000000000 */
[----:B------:R-:W-:Y:S01]  /*51a0*/  UIADD3 UR10, UR26, 0x202, URZ ;  /* 0x000002021a0a7890 */ /* 0x000fe2000fffe03f */
[----:B------:R-:W-:Y:S02]  /*51b0*/  UMOV UR11, 0x80000020 ;  /* 0x80000020000b7882 */ /* 0x000fe40000000000 */
[----:B------:R1:W-:Y:S01]  /*51c0*/  BAR.SYNC.DEFER_BLOCKING R0, 0x100 ;  /* 0x000400000000751d */ /* 0x0003e20000010000 */
[----:B------:R-:W-:Y:S02]  /*51d0*/  UIADD3 UR14, UR26, 0x242, URZ ;  /* 0x000002421a0e7890 */ /* 0x000fe4000fffe03f */
[----:B------:R-:W-:Y:S02]  /*51e0*/  UIADD3 UR18, UR26, 0x480, URZ ;  /* 0x000004801a127890 */ /* 0x000fe4000fffe03f */
[----:B------:R-:W-:Y:S01]  /*51f0*/  UIADD3 UR22, UR26, 0x482, URZ ;  /* 0x000004821a167890 */ /* 0x000fe2000fffe03f */
[----:B------:R-:W-:Y:S01]  /*5200*/  UMOV UR15, 0x80000020 ;  /* 0x80000020000f7882 */ /* 0x000fe20000000000 */
[----:B------:R-:W-:Y:S01]  /*5210*/  UMOV UR19, 0x80000020 ;  /* 0x8000002000137882 */ /* 0x000fe20000000000 */
[----:B------:R-:W-:Y:S01]  /*5220*/  UMOV UR23, 0x80000020 ;  /* 0x8000002000177882 */ /* 0x000fe20000000000 */
[----:B------:R-:W-:-:S06]  /*5230*/  WARPGROUP.ARRIVE ;  /* 0x00000000000079c5 */ /* 0x000fcc0000000000 */
[----:B------:R-:W-:Y:S03]  /*5240*/  HGMMA.64x16x16.F32 R136, gdesc[UR24], RZ, !UPT, gsb0 ;  /* 0x00200000188879f0 */ /* 0x000fe6000c0008ff */
        /* <DEDUP_REMOVED lines=22> */
[----:B0-----:R-:W-:-:S06]  /*53b0*/  WARPGROUP.ARRIVE ;  /* 0x00000000000079c5 */ /* 0x001fcc0000000000 */
        /* <DEDUP_REMOVED lines=291> */
[----:B-1----:R-:W-:Y:S05]  /*65f0*/  @P3 BRA `(.L_x_187) ;  /* 0x0000000000283947 */ /* 0x002fea0003800000 */
[----:B------:R-:W-:Y:S05]  /*6600*/  @!P0 BRA `(.L_x_188) ;  /* 0x0000000000048947 */ /* 0x000fea0003800000 */
[----:B------:R-:W-:Y:S01]  /*6610*/  BPT.TRAP 0x1 ;  /* 0x000000040000795c */ /* 0x000fe20000300000 */
.L_x_188:
[----:B------:R-:W-:Y:S01]  /*6620*/  ULEA UR6, UR59, UR36, 0x3 ;  /* 0x000000243b067291 */ /* 0x000fe2000f8e183f */
[----:B------:R-:W-:-:S08]  /*6630*/  SHF.L.U32 R0, R6, 0x1f, RZ ;  /* 0x0000001f06007819 */ /* 0x000fd000000006ff */
[----:B------:R0:W1:Y:S01]  /*6640*/  SYNCS.PHASECHK.TRANS64.TRYWAIT P2, [UR6+0x31c50], R0 ;  /* 0x031c5000ff0075a7 */ /* 0x0000620008040146 */
[----:B------:R-:W-:Y:S05]  /*6650*/  @!P0 BRA `(.L_x_189) ;  /* 0x0000000000048947 */ /* 0x000fea0003800000 */
[----:B------:R-:W-:Y:S01]  /*6660*/  BPT.TRAP 0x1 ;  /* 0x000000040000795c */ /* 0x000fe20000300000 */
.L_x_189:
[----:B-1----:R-:W-:Y:S05]  /*6670*/  @P2 BRA `(.L_x_187) ;  /* 0x0000000000082947 */ /* 0x002fea0003800000 */
[----:B------:R-:W1:Y:S02]  /*6680*/  SYNCS.PHASECHK.TRANS64.TRYWAIT P2, [UR6+0x31c50], R0 ;  /* 0x031c5000ff0075a7 */ /* 0x000e640008040146 */
[----:B-1----:R-:W-:Y:S05]  /*6690*/  @!P2 BRA `(.L_x_190) ;  /* 0x000000a000e8a947 */ /* 0x002fea0003800000 */
.L_x_187:
[----:B------:R-:W-:Y:S01]  /*66a0*/  UIADD3 UR6, UR36, 0x200, URZ ;  /* 0x0000020024067890 */ /* 0x000fe2000fffe03f */
[----:B------:R-:W-:Y:S01]  /*66b0*/  WARPGROUP.ARRIVE ;  /* 0x00000000000079c5 */ /* 0x000fe20000000000 */
[----:B------:R-:W-:Y:S01]  /*66c0*/  ULOP3.LUT UR7, UR37, 0x10000, URZ, 0xfc, !UPT ;  /* 0x0001000025077892 */ /* 0x000fe2000f8efc3f */
[----:B01----:R-:W-:Y:S01]  /*66d0*/  FMNMX.FTZ R0, R136, R7, !PT ;  /* 0x0000000788007209 */ /* 0x003fe20007810000 */
[----:B------:R-:W-:-:S03]  /*66e0*/  USHF.R.U32.HI UR6, URZ, 0x4, UR6 ;  /* 0x000000043f067899 */ /* 0x000fc60008011606 */
[----:B------:R-:W0:Y:S01]  /*66f0*/  S2R R14, SR_TID.X ;  /* 0x00000000000e7919 */ /* 0x000e220000002100 */
[----:B------:R-:W-:Y:S01]  /*6700*/  UMOV UR29, 0xc0000010 ;  /* 0xc0000010001d7882 */ /* 0x000fe20000000000 */
[----:B------:R-:W-:Y:S01]  /*6710*/  UMOV UR31, 0x80000020 ;  /* 0x80000020001f7882 */ /* 0x000fe20000000000 */
[----:B------:R-:W-:Y:S01]  /*6720*/  ULOP3.LUT UR6, UR6, 0x3fff, URZ, 0xc0, !UPT ;  /* 0x00003fff06067892 */ /* 0x000fe2000f8ec03f */
[----:B------:R-:W-:Y:S01]  /*6730*/  FMNMX.FTZ R3, R137, R0, !PT ;  /* 0x0000000089037209 */ /* 0x000fe20007810000 */
[----:B------:R-:W-:Y:S01]  /*6740*/  UMOV UR28, UR7 ;  /* 0x00000007001c7c82 */ /* 0x000fe20008000000 */
[----:B------:R-:W-:Y:S01]  /*6750*/  IMAD.U32 R20, RZ, RZ, UR59 ;  /* 0x0000003bff147e24 */ /* 0x000fe2000f8e00ff */
[----:B------:R-:W-:Y:S01]  /*6760*/  ULOP3.LUT UR6, UR6, 0x2400000, URZ, 0xfc, !UPT ;  /* 0x0240000006067892 */ /* 0x000fe2000f8efc3f */
[----:B------:R-:W-:-:S03]  /*6770*/  FMNMX.FTZ R0, R140, R3, !PT ;  /* 0x000000038c007209 */ /* 0x000fc60007810000 */
[----:B------:R-:W-:Y:S01]  /*6780*/  UIMAD UR6, UR59, 0x6c0, UR6 ;  /* 0x000006c03b0678a4 */ /* 0x000fe2000f8e0206 */
[----:B------:R-:W-:Y:S02]  /*6790*/  FMNMX.FTZ R3, R141, R0, !PT ;  /* 0x000000008d037209 */ /* 0x000fe40007810000 */
[----:B------:R-:W-:Y:S01]  /*67a0*/  @!P1 LEA R20, R20, UR36, 0x3 ;  /* 0x0000002414149c11 */ /* 0x000fe2000f8e18ff */
[----:B------:R-:W-:Y:S01]  /*67b0*/  UMOV UR59, UR39 ;  /* 0x00000027003b7c82 */ /* 0x000fe20008000000 */
[----:B------:R-:W-:Y:S02]  /*67c0*/  FMNMX.FTZ R0, R128, R3, !PT ;  /* 0x0000000380007209 */ /* 0x000fe40007810000 */
[----:B------:R-:W-:Y:S01]  /*67d0*/  UMOV UR30, UR6 ;  /* 0x00000006001e7c82 */ /* 0x000fe20008000000 */
[----:B------:R-:W-:Y:S01]  /*67e0*/  @!P1 VIADD R20, R20, 0x31c60 ;  /* 0x00031c6014149836 */ /* 0x000fe20000000000 */
[----:B------:R-:W-:Y:S01]  /*67f0*/  HGMMA.64x96x16.F32 R24, gdesc[UR28].tnspB, R24, gsb0 ;  /* 0x416000001c1879f0 */ /* 0x000fe20008000818 */
[----:B------:R-:W-:Y:S01]  /*6800*/  UIADD3 UR28, UR7, 0x180, URZ ;  /* 0x00000180071c7890 */ /* 0x000fe2000fffe03f */
[----:B------:R-:W-:Y:S01]  /*6810*/  FMNMX.FTZ R3, R129, R0, !PT ;  /* 0x0000000081037209 */ /* 0x000fe20007810000 */
[----:B------:R-:W-:Y:S01]  /*6820*/  UIADD3 UR30, UR6, 0x40, URZ ;  /* 0x00000040061e7890 */ /* 0x000fe2000fffe03f */
[----:B------:R-:W-:Y:S01]  /*6830*/  @!P1 PRMT R20, RZ, 0x654, R20 ;  /* 0x00000654ff149816 */ /* 0x000fe20000000014 */
[----:B------:R-:W-:Y:S01]  /*6840*/  UMOV UR29, 0xc0000010 ;  /* 0xc0000010001d7882 */ /* 0x000fe20000000000 */
[----:B------:R-:W-:Y:S01]  /*6850*/  UMOV UR31, 0x80000020 ;  /* 0x80000020001f7882 */ /* 0x000fe20000000000 */
[----:B------:R-:W-:-:S04]  /*6860*/  FMNMX.FTZ R0, R132, R3, !PT ;  /* 0x0000000384007209 */ /* 0x000fc80007810000 */
[----:B------:R-:W-:Y:S02]  /*6870*/  FMNMX.FTZ R9, R133, R0, !PT ;  /* 0x0000000085097209 */ /* 0x000fe40007810000 */
[----:B------:R-:W-:Y:S02]  /*6880*/  FMNMX.FTZ R0, R138, R13, !PT ;  /* 0x0000000d8a007209 */ /* 0x000fe40007810000 */
[----:B------:R-:W-:Y:S02]  /*6890*/  FMNMX.FTZ R6, R120, R9, !PT ;  /* 0x0000000978067209 */ /* 0x000fe40007810000 */
[----:B------:R-:W-:Y:S02]  /*68a0*/  FMNMX.FTZ R3, R139, R0, !PT ;  /* 0x000000008b037209 */ /* 0x000fe40007810000 */
[----:B------:R-:W-:Y:S02]  /*68b0*/  FMNMX.FTZ R9, R121, R6, !PT ;  /* 0x0000000679097209 */ /* 0x000fe40007810000 */
[----:B------:R-:W-:-:S02]  /*68c0*/  FMNMX.FTZ R0, R142, R3, !PT ;  /* 0x000000038e007209 */ /* 0x000fc40007810000 */
        /* <DEDUP_REMOVED lines=39> */
[----:B------:R-:W-:Y:S01]  /*6b40*/  FMNMX.FTZ R0, R102, R3, !PT ;  /* 0x0000000366007209 */ /* 0x000fe20007810000 */
[----:B------:R-:W-:Y:S02]  /*6b50*/  WARPGROUP.DEPBAR.LE gsb0, 0x0 ;  /* 0x00008000000079c5 */ /* 0x000fe40000010000 */
[----:B------:R-:W-:Y:S01]  /*6b60*/  WARPGROUP.ARRIVE ;  /* 0x00000000000079c5 */ /* 0x000fe20000000000 */
[----:B------:R-:W-:-:S02]  /*6b70*/  FMNMX.FTZ R3, R103, R0, !PT ;  /* 0x0000000067037209 */ /* 0x000fc40007810000 */
[----:B------:R-:W-:Y:S02]  /*6b80*/  FMNMX.FTZ R6, R84, R9, !PT ;  /* 0x0000000954067209 */ /* 0x000fe40007810000 */
[----:B------:R-:W-:Y:S01]  /*6b90*/  FMNMX.FTZ R0, R90, R3, !PT ;  /* 0x000000035a007209 */ /* 0x000fe20007810000 */
[----:B------:R-:W-:Y:S01]  /*6ba0*/  HGMMA.64x96x16.F32 R24, gdesc[UR28].tnspB, R24, gsb0 ;  /* 0x416000001c1879f0 */ /* 0x000fe20008000818 */
[----:B------:R-:W-:Y:S01]  /*6bb0*/  UIADD3 UR28, UR7, 0x300, URZ ;  /* 0x00000300071c7890 */ /* 0x000fe2000fffe03f */
[----:B------:R-:W-:Y:S01]  /*6bc0*/  FMNMX.FTZ R9, R85, R6, !PT ;  /* 0x0000000655097209 */ /* 0x000fe20007810000 */
[----:B------:R-:W-:Y:S01]  /*6bd0*/  UIADD3 UR30, UR6, 0x80, URZ ;  /* 0x00000080061e7890 */ /* 0x000fe2000fffe03f */
[----:B------:R-:W-:Y:S01]  /*6be0*/  FMNMX.FTZ R3, R91, R0, !PT ;  /* 0x000000005b037209 */ /* 0x000fe20007810000 */
[----:B------:R-:W-:Y:S01]  /*6bf0*/  UMOV UR29, 0xc0000010 ;  /* 0xc0000010001d7882 */ /* 0x000fe20000000000 */
[----:B------:R-:W-:Y:S01]  /*6c00*/  UMOV UR31, 0x80000020 ;  /* 0x80000020001f7882 */ /* 0x000fe20000000000 */
        /* <DEDUP_REMOVED lines=8> */
[----:B0-----:R-:W-:Y:S01]  /*6c90*/  SHF.R.U32.HI R11, RZ, 0x7, R14 ;  /* 0x00000007ff0b7819 */ /* 0x001fe2000001160e */
[----:B------:R-:W0:Y:S01]  /*6ca0*/  SHFL.BFLY PT, R9, R0, 0x2, 0x1f ;  /* 0x0c401f0000097f89 */ /* 0x000e2200000e0000 */
[----:B------:R-:W-:Y:S02]  /*6cb0*/  FMNMX.FTZ R6, R86, R3, !PT ;  /* 0x0000000356067209 */ /* 0x000fe40007810000 */
[----:B------:R-:W-:Y:S02]  /*6cc0*/  ISETP.GE.U32.AND P2, PT, R14, 0x180, PT ;  /* 0x000001800e00780c */ /* 0x000fe40003f46070 */
[----:B------:R-:W-:-:S04]  /*6cd0*/  FMNMX.FTZ R3, R87, R6, !PT ;  /* 0x0000000657037209 */ /* 0x000fc80007810000 */
[----:B------:R-:W-:-:S04]  /*6ce0*/  FMNMX.FTZ R6, R74, R3, !PT ;  /* 0x000000034a067209 */ /* 0x000fc80007810000 */
[----:B------:R-:W-:-:S04]  /*6cf0*/  FMNMX.FTZ R3, R75, R6, !PT ;  /* 0x000000064b037209 */ /* 0x000fc80007810000 */
[----:B------:R-:W-:Y:S02]  /*6d00*/  FMNMX.FTZ R6, R78, R3, !PT ;  /* 0x000000034e067209 */ /* 0x000fe40007810000 */
[----:B0-----:R-:W-:Y:S02]  /*6d10*/  FMNMX.FTZ R12, R0, R9, !PT ;  /* 0x00000009000c7209 */ /* 0x001fe40007810000 */
[----:B------:R-:W-:Y:S01]  /*6d20*/  FMNMX.FTZ R9, R79, R6, !PT ;  /* 0x000000064f097209 */ /* 0x000fe20007810000 */
[----:B------:R-:W-:Y:S02]  /*6d30*/  VIADD R6, R11, 0x9 ;  /* 0x000000090b067836 */ /* 0x000fe40000000000 */
[----:B------:R-:W0:Y:S03]  /*6d40*/  SHFL.BFLY PT, R3, R12, 0x1, 0x1f ;  /* 0x0c201f000c037f89 */ /* 0x000e2600000e0000 */
[----:B------:R-:W-:Y:S01]  /*6d50*/  SEL R11, R6, 0x9, !P2 ;  /* 0x00000009060b7807 */ /* 0x000fe20005000000 */
[----:B------:R-:W1:Y:S01]  /*6d60*/  SHFL.BFLY PT, R10, R9, 0x2, 0x1f ;  /* 0x0c401f00090a7f89 */ /* 0x000e6200000e0000 */
[C---:B------:R-:W-:Y:S01]  /*6d70*/  ISETP.GT.AND P2, PT, R8.reuse, RZ, PT ;  /* 0x000000ff0800720c */ /* 0x040fe20003f44270 */
[----:B------:R-:W-:Y:S01]  /*6d80*/  VIADD R8, R8, 0xffffffff ;  /* 0xffffffff08087836 */ /* 0x000fe20000000000 */
[----:B0-----:R-:W-:Y:S01]  /*6d90*/  FMNMX.FTZ R0, R12, R3, !PT ;  /* 0x000000030c007209 */ /* 0x001fe20007810000 */
[----:B------:R-:W-:Y:S01]  /*6da0*/  IMAD.U32 R12, RZ, RZ, UR39 ;  /* 0x00000027ff0c7e24 */ /* 0x000fe2000f8e00ff */
[----:B------:R-:W0:Y:S01]  /*6db0*/  LDC R3, c[0x0][0x988] ;  /* 0x00026200ff037b82 */ /* 0x000e220000000800 */
[----:B-1----:R-:W-:-:S02]  /*6dc0*/  FMNMX.FTZ R10, R9, R10, !PT ;  /* 0x0000000a090a7209 */ /* 0x002fc40007810000 */
[----:B------:R-:W-:Y:S01]  /*6dd0*/  FADD.FTZ R6, -R0, R7 ;  /* 0x0000000700067221 */ /* 0x000fe20000010100 */
[----:B------:R-:W-:Y:S02]  /*6de0*/  @!P1 LEA R12, R12, UR36, 0x3 ;  /* 0x000000240c0c9c11 */ /* 0x000fe4000f8e18ff */
[----:B------:R-:W1:Y:S03]  /*6df0*/  SHFL.BFLY PT, R15, R10, 0x1, 0x1f ;  /* 0x0c201f000a0f7f89 */ /* 0x000e6600000e0000 */
[----:B------:R-:W-:-:S05]  /*6e00*/  @!P1 VIADD R12, R12, 0x31c40 ;  /* 0x00031c400c0c9836 */ /* 0x000fca0000000000 */
[----:B------:R-:W-:Y:S01]  /*6e10*/  @!P1 PRMT R12, RZ, 0x654, R12 ;  /* 0x00000654ff0c9816 */ /* 0x000fe2000000000c */
[----:B------:R-:W-:Y:S02]  /*6e20*/  WARPGROUP.DEPBAR.LE gsb0, 0x0 ;  /* 0x00008000000079c5 */ /* 0x000fe40000010000 */
[----:B------:R-:W-:Y:S01]  /*6e30*/  WARPGROUP.ARRIVE ;  /* 0x00000000000079c5 */ /* 0x000fe20000000000 */
[-C--:B0-----:R-:W-:Y:S01]  /*6e40*/  FMUL.FTZ R9, R6, R3.reuse ;  /* 0x0000000306097220 */ /* 0x081fe20000410000 */
[----:B------:R-:W-:-:S04]  /*6e50*/  FMUL.FTZ R6, R0, R3 ;  /* 0x0000000300067220 */ /* 0x000fc80000410000 */
[----:B------:R-:W-:Y:S01]  /*6e60*/  HGMMA.64x96x16.F32 R24, gdesc[UR28].tnspB, R24, gsb0 ;  /* 0x416000001c1879f0 */ /* 0x000fe20008000818 */
[----:B------:R-:W-:Y:S01]  /*6e70*/  UIADD3 UR28, UR7, 0x480, URZ ;  /* 0x00000480071c7890 */ /* 0x000fe2000fffe03f */
[----:B-1----:R-:W-:Y:S01]  /*6e80*/  FMNMX.FTZ R10, R10, R15, !PT ;  /* 0x0000000f0a0a7209 */ /* 0x002fe20007810000 */
[----:B------:R-:W-:Y:S01]  /*6e90*/  UIADD3 UR30, UR6, 0xc0, URZ ;  /* 0x000000c0061e7890 */ /* 0x000fe2000fffe03f */
[-CC-:B------:R-:W-:Y:S01]  /*6ea0*/  FFMA.FTZ R7, R136, R3.reuse, -R6.reuse ;  /* 0x0000000388077223 */ /* 0x180fe20000010806 */
[----:B------:R-:W-:Y:S01]  /*6eb0*/  UMOV UR29, 0xc0000010 ;  /* 0xc0000010001d7882 */ /* 0x000fe20000000000 */
[----:B------:R-:W-:Y:S01]  /*6ec0*/  UMOV UR31, 0x80000020 ;  /* 0x80000020001f7882 */ /* 0x000fe20000000000 */
[----:B------:R-:W-:Y:S01]  /*6ed0*/  FADD.FTZ R14, -R10, R13 ;  /* 0x0000000d0a0e7221 */ /* 0x000fe20000010100 */
[-CC-:B------:R-:W-:Y:S01]  /*6ee0*/  FFMA.FTZ R15, R141, R3.reuse, -R6.reuse ;  /* 0x000000038d0f7223 */ /* 0x180fe20000010806 */
[----:B------:R-:W-:Y:S01]  /*6ef0*/  MUFU.EX2 R9, R9 ;  /* 0x0000000900097308 */ /* 0x000fe20000000800 */
[-CC-:B------:R-:W-:Y:S01]  /*6f00*/  FFMA.FTZ R128, R128, R3.reuse, -R6.reuse ;  /* 0x0000000380807223 */ /* 0x180fe20000010806 */
[-C--:B------:R-:W-:Y:S01]  /*6f10*/  FMUL.FTZ R13, R14, R3.reuse ;  /* 0x000000030e0d7220 */ /* 0x080fe20000410000 */
[-C--:B------:R-:W-:Y:S01]  /*6f20*/  FMUL.FTZ R14, R10, R3.reuse ;  /* 0x000000030a0e7220 */ /* 0x080fe20000410000 */
[-CC-:B------:R-:W-:Y:S01]  /*6f30*/  FFMA.FTZ R129, R129, R3.reuse, -R6.reuse ;  /* 0x0000000381817223 */ /* 0x180fe20000010806 */
[-CC-:B------:R-:W-:Y:S01]  /*6f40*/  FFMA.FTZ R132, R132, R3.reuse, -R6.reuse ;  /* 0x0000000384847223 */ /* 0x180fe20000010806 */
[-C--:B------:R-:W-:Y:S01]  /*6f50*/  FFMA.FTZ R133, R133, R3.reuse, -R6 ;  /* 0x0000000385857223 */ /* 0x080fe20000010806 */
[-CC-:B------:R-:W-:Y:S01]  /*6f60*/  FFMA.FTZ R21, R139, R3.reuse, -R14.reuse ;  /* 0x000000038b157223 */ /* 0x180fe2000001080e */
[-CC-:B------:R-:W-:Y:S01]  /*6f70*/  FFMA.FTZ R136, R142, R3.reuse, -R14.reuse ;  /* 0x000000038e887223 */ /* 0x180fe2000001080e */
[-C--:B------:R-:W-:Y:S01]  /*6f80*/  FFMA.FTZ R143, R143, R3.reuse, -R14 ;  /* 0x000000038f8f7223 */ /* 0x080fe2000001080e */
        /* <DEDUP_REMOVED lines=42> */
[----:B------:R-:W-:-:S06]  /*7230*/  FFMA.FTZ R78, R78, R3, -R14 ;  /* 0x000000034e4e7223 */ /* 0x000fcc000001080e */
        /* <DEDUP_REMOVED lines=10> */
[----:B------:R-:W-:Y:S01]  /*72e0*/  UIADD3 UR30, UR6, 0x100, URZ ;  /* 0x00000100061e7890 */ /* 0x000fe2000fffe03f */
[----:B------:R-:W-:Y:S01]  /*72f0*/  UMOV UR29, 0xc0000010 ;  /* 0xc0000010001d7882 */ /* 0x000fe20000000000 */
[----:B------:R-:W-:Y:S02]  /*7300*/  UMOV UR31, 0x80000020 ;  /* 0x80000020001f7882 */ /* 0x000fe40000000000 */
        /* <DEDUP_REMOVED lines=64> */
[----:B------:R2:W-:Y:S01]  /*7710*/  @!P1 SYNCS.ARRIVE.TRANS64.RED.A1T0 RZ, [R12+URZ], RZ ;  /* 0x000000ff0cff99a7 */ /* 0x0005e2000810043f */
[----:B0-----:R-:W-:Y:S01]  /*7720*/  FMUL.FTZ R26, R26, R13 ;  /* 0x0000000d1a1a7220 */ /* 0x001fe20000410000 */
[--C-:B-1----:R-:W-:Y:S01]  /*7730*/  FFMA.FTZ R11, R137, R3, -R6.reuse ;  /* 0x00000003890b7223 */ /* 0x102fe20000010806 */
[----:B------:R-:W-:Y:S01]  /*7740*/  FFMA.FTZ R137, R9, R4, R7 ;  /* 0x0000000409897223 */ /* 0x000fe20000010007 */
[-C--:B------:R-:W-:Y:S01]  /*7750*/  FMUL.FTZ R27, R27, R13.reuse ;  /* 0x0000000d1b1b7220 */ /* 0x080fe20000410000 */
[-C--:B------:R-:W-:Y:S01]  /*7760*/  FMUL.FTZ R30, R30, R13.reuse ;  /* 0x0000000d1e1e7220 */ /* 0x080fe20000410000 */
[-C--:B------:R-:W-:Y:S01]  /*7770*/  FMUL.FTZ R31, R31, R13.reuse ;  /* 0x0000000d1f1f7220 */ /* 0x080fe20000410000 */
[----:B------:R-:W-:Y:S01]  /*7780*/  FMUL.FTZ R34, R34, R13 ;  /* 0x0000000d22227220 */ /* 0x000fe20000410000 */
[----:B------:R0:W-:Y:S01]  /*7790*/  @!P1 SYNCS.ARRIVE.TRANS64.RED.A1T0 RZ, [R20+URZ], RZ ;  /* 0x000000ff14ff99a7 */ /* 0x0001e2000810043f */
[----:B--2---:R-:W-:Y:S01]  /*77a0*/  FFMA.FTZ R12, R140, R3, -R6 ;  /* 0x000000038c0c7223 */ /* 0x004fe20000010806 */
[----:B------:R-:W1:Y:S01]  /*77b0*/  MUFU.EX2 R11, R11 ;  /* 0x0000000b000b7308 */ /* 0x000e620000000800 */
[-C--:B------:R-:W-:Y:S01]  /*77c0*/  FMUL.FTZ R35, R35, R13.reuse ;  /* 0x0000000d23237220 */ /* 0x080fe20000410000 */
[-C--:B------:R-:W-:Y:S01]  /*77d0*/  FMUL.FTZ R38, R38, R13.reuse ;  /* 0x0000000d26267220 */ /* 0x080fe20000410000 */
[-C--:B------:R-:W-:Y:S01]  /*77e0*/  FMUL.FTZ R39, R39, R13.reuse ;  /* 0x0000000d27277220 */ /* 0x080fe20000410000 */
[-C--:B------:R-:W-:Y:S01]  /*77f0*/  FMUL.FTZ R42, R42, R13.reuse ;  /* 0x0000000d2a2a7220 */ /* 0x080fe20000410000 */
[----:B------:R-:W-:Y:S01]  /*7800*/  FMUL.FTZ R43, R43, R13 ;  /* 0x0000000d2b2b7220 */ /* 0x000fe20000410000 */
[--C-:B0-----:R-:W-:Y:S01]  /*7810*/  FFMA.FTZ R20, R138, R3, -R14.reuse ;  /* 0x000000038a147223 */ /* 0x101fe2000001080e */
[-C--:B------:R-:W-:Y:S01]  /*7820*/  FMUL.FTZ R46, R46, R13.reuse ;  /* 0x0000000d2e2e7220 */ /* 0x080fe20000410000 */
[----:B------:R-:W0:Y:S01]  /*7830*/  MUFU.EX2 R12, R12 ;  /* 0x0000000c000c7308 */ /* 0x000e220000000800 */
[-C--:B------:R-:W-:Y:S01]  /*7840*/  FMUL.FTZ R47, R47, R13.reuse ;  /* 0x0000000d2f2f7220 */ /* 0x080fe20000410000 */
[-C--:B------:R-:W-:Y:S01]  /*7850*/  FMUL.FTZ R50, R50, R13.reuse ;  /* 0x0000000d32327220 */ /* 0x080fe20000410000 */
[-C--:B------:R-:W-:Y:S01]  /*7860*/  FMUL.FTZ R51, R51, R13.reuse ;  /* 0x0000000d33337220 */ /* 0x080fe20000410000 */
[-C--:B------:R-:W-:Y:S01]  /*7870*/  FMUL.FTZ R54, R54, R13.reuse ;  /* 0x0000000d36367220 */ /* 0x080fe20000410000 */
[-C--:B------:R-:W-:Y:S01]  /*7880*/  FMUL.FTZ R55, R55, R13.reuse ;  /* 0x0000000d37377220 */ /* 0x080fe20000410000 */
[-C--:B------:R-:W-:Y:S01]  /*7890*/  FMUL.FTZ R58, R58, R13.reuse ;  /* 0x0000000d3a3a7220 */ /* 0x080fe20000410000 */
[----:B------:R-:W-:Y:S01]  /*78a0*/  FMUL.FTZ R59, R59, R13 ;  /* 0x0000000d3b3b7220 */ /* 0x000fe20000410000 */
[----:B------:R-:W2:Y:S01]  /*78b0*/  MUFU.EX2 R20, R20 ;  /* 0x0000001400147308 */ /* 0x000ea20000000800 */
[C---:B-1----:R-:W-:Y:S01]  /*78c0*/  F2FP.F16.F32.PACK_AB R4, R11.reuse, R7 ;  /* 0x000000070b04723e */ /* 0x042fe200000000ff */
[----:B------:R-:W-:Y:S01]  /*78d0*/  FADD.FTZ R137, R11, R137 ;  /* 0x000000890b897221 */ /* 0x000fe20000010000 */
[----:B------:R-:W-:Y:S01]  /*78e0*/  F2FP.F16.F32.PACK_AB R7, R143, R136 ;  /* 0x000000888f07723e */ /* 0x000fe200000000ff */
[----:B------:R-:W-:Y:S01]  /*78f0*/  FFMA.FTZ R11, R111, R3, -R14 ;  /* 0x000000036f0b7223 */ /* 0x000fe2000001080e */
[-C--:B------:R-:W-:Y:S01]  /*7900*/  FMUL.FTZ R62, R62, R13.reuse ;  /* 0x0000000d3e3e7220 */ /* 0x080fe20000410000 */
[-C--:B------:R-:W-:Y:S01]  /*7910*/  FMUL.FTZ R63, R63, R13.reuse ;  /* 0x0000000d3f3f7220 */ /* 0x080fe20000410000 */
[-C--:B------:R-:W-:Y:S01]  /*7920*/  FMUL.FTZ R66, R66, R13.reuse ;  /* 0x0000000d42427220 */ /* 0x080fe20000410000 */
[-C--:B------:R-:W-:Y:S01]  /*7930*/  FMUL.FTZ R67, R67, R13.reuse ;  /* 0x0000000d43437220 */ /* 0x080fe20000410000 */
[----:B0-----:R-:W-:Y:S01]  /*7940*/  F2FP.F16.F32.PACK_AB R6, R15, R12 ;  /* 0x0000000c0f06723e */ /* 0x001fe200000000ff */
[----:B------:R-:W-:Y:S01]  /*7950*/  FADD.FTZ R12, R12, R137 ;  /* 0x000000890c0c7221 */ /* 0x000fe20000010000 */
[----:B------:R-:W-:Y:S01]  /*7960*/  MUFU.EX2 R11, R11 ;  /* 0x0000000b000b7308 */ /* 0x000fe20000000800 */
[-C--:B------:R-:W-:Y:S01]  /*7970*/  FMUL.FTZ R70, R70, R13.reuse ;  /* 0x0000000d46467220 */ /* 0x080fe20000410000 */
[----:B------:R-:W-:Y:S01]  /*7980*/  FMUL.FTZ R71, R71, R13 ;  /* 0x0000000d47477220 */ /* 0x000fe20000410000 */
[-C--:B------:R-:W-:Y:S01]  /*7990*/  FMUL.FTZ R24, R24, R9.reuse ;  /* 0x0000000918187220 */ /* 0x080fe20000410000 */
[-C--:B------:R-:W-:Y:S01]  /*79a0*/  FMUL.FTZ R25, R25, R9.reuse ;  /* 0x0000000919197220 */ /* 0x080fe20000410000 */
[----:B------:R-:W-:Y:S01]  /*79b0*/  FMUL.FTZ R28, R28, R9 ;  /* 0x000000091c1c7220 */ /* 0x000fe20000410000 */
[----:B--2---:R-:W-:Y:S01]  /*79c0*/  FFMA.FTZ R138, R13, R5, R20 ;  /* 0x000000050d8a7223 */ /* 0x004fe20000010014 */
[----:B------:R-:W-:Y:S01]  /*79d0*/  F2FP.F16.F32.PACK_AB R5, R21, R20 ;  /* 0x000000141505723e */ /* 0x000fe200000000ff */
[-CC-:B------:R-:W-:Y:S01]  /*79e0*/  FFMA.FTZ R20, R131, R3.reuse, -R14.reuse ;  /* 0x0000000383147223 */ /* 0x180fe2000001080e */
[-C--:B------:R-:W-:Y:S01]  /*79f0*/  FFMA.FTZ R131, R134, R3.reuse, -R14 ;  /* 0x0000000386837223 */ /* 0x080fe2000001080e */
[----:B------:R-:W-:Y:S01]  /*7a00*/  FADD.FTZ R21, R21, R138 ;  /* 0x0000008a15157221 */ /* 0x000fe20000010000 */
[----:B------:R-:W-:Y:S01]  /*7a10*/  FFMA.FTZ R134, R135, R3, -R14 ;  /* 0x0000000387867223 */ /* 0x000fe2000001080e */
[----:B------:R0:W-:Y:S01]  /*7a20*/  STSM.16.M88.4 [R2+0x24300], R4 ;  /* 0x0243000402007844 */ /* 0x0001e20000000200 */
[----:B------:R-:W-:Y:S01]  /*7a30*/  FMUL.FTZ R29, R29, R9 ;  /* 0x000000091d1d7220 */ /* 0x000fe20000410000 */
[----:B------:R-:W-:Y:S01]  /*7a40*/  MUFU.EX2 R20, R20 ;  /* 0x0000001400147308 */ /* 0x000fe20000000800 */
[----:B------:R-:W-:Y:S01]  /*7a50*/  FADD.FTZ R136, R136, R21 ;  /* 0x0000001588887221 */ /* 0x000fe20000010000 */
[----:B------:R-:W-:Y:S01]  /*7a60*/  FADD.FTZ R21, R15, R12 ;  /* 0x0000000c0f157221 */ /* 0x000fe20000010000 */
[-CC-:B------:R-:W-:Y:S01]  /*7a70*/  FFMA.FTZ R12, R98, R3.reuse, -R14.reuse ;  /* 0x00000003620c7223 */ /* 0x180fe2000001080e */
[-C--:B------:R-:W-:Y:S01]  /*7a80*/  FFMA.FTZ R98, R90, R3.reuse, -R14 ;  /* 0x000000035a627223 */ /* 0x080fe2000001080e */
[----:B------:R-:W-:Y:S01]  /*7a90*/  FADD.FTZ R136, R143, R136 ;  /* 0x000000888f887221 */ /* 0x000fe20000010000 */
[-CC-:B------:R-:W-:Y:S01]  /*7aa0*/  FFMA.FTZ R90, R82, R3.reuse, -R14.reuse ;  /* 0x00000003525a7223 */ /* 0x180fe2000001080e */
[-CC-:B------:R-:W-:Y:S01]  /*7ab0*/  FFMA.FTZ R82, R74, R3.reuse, -R14.reuse ;  /* 0x000000034a527223 */ /* 0x180fe2000001080e */
[----:B------:R-:W-:Y:S01]  /*7ac0*/  MUFU.EX2 R131, R131 ;  /* 0x0000008300837308 */ /* 0x000fe20000000800 */
[----:B------:R-:W-:Y:S01]  /*7ad0*/  FADD.FTZ R74, R128, R21 ;  /* 0x00000015804a7221 */ /* 0x000fe20000010000 */
[-CC-:B------:R-:W-:Y:S01]  /*7ae0*/  FFMA.FTZ R15, R99, R3.reuse, -R14.reuse ;  /* 0x00000003630f7223 */ /* 0x180fe2000001080e */
[-C--:B------:R-:W-:Y:S01]  /*7af0*/  FFMA.FTZ R99, R102, R3.reuse, -R14 ;  /* 0x0000000366637223 */ /* 0x080fe2000001080e */
[C---:B------:R-:W-:Y:S01]  /*7b00*/  F2FP.F16.F32.PACK_AB R128, R129.reuse, R128 ;  /* 0x000000808180723e */ /* 0x040fe200000000ff */
[----:B------:R-:W-:Y:S01]  /*7b10*/  FADD.FTZ R111, R129, R74 ;  /* 0x0000004a816f7221 */ /* 0x000fe20000010000 */
[-CC-:B0-----:R-:W-:Y:S01]  /*7b20*/  FFMA.FTZ R7, R130, R3.reuse, -R14.reuse ;  /* 0x0000000382077223 */ /* 0x181fe2000001080e */
[-CC-:B------:R-:W-:Y:S01]  /*7b30*/  FFMA.FTZ R6, R122, R3.reuse, -R14.reuse ;  /* 0x000000037a067223 */ /* 0x180fe2000001080e */
[----:B------:R-:W-:Y:S01]  /*7b40*/  MUFU.EX2 R134, R134 ;  /* 0x0000008600867308 */ /* 0x000fe20000000800 */
[-CC-:B------:R-:W-:Y:S01]  /*7b50*/  FFMA.FTZ R122, R123, R3.reuse, -R14.reuse ;  /* 0x000000037b7a7223 */ /* 0x180fe2000001080e */
[-CC-:B------:R-:W-:Y:S01]  /*7b60*/  FFMA.FTZ R123, R126, R3.reuse, -R14.reuse ;  /* 0x000000037e7b7223 */ /* 0x180fe2000001080e */
[-CC-:B------:R-:W-:Y:S01]  /*7b70*/  FFMA.FTZ R126, R127, R3.reuse, -R14.reuse ;  /* 0x000000037f7e7223 */ /* 0x180fe2000001080e */
[----:B------:R-:W-:Y:S01]  /*7b80*/  FADD.FTZ R102, R132, R111 ;  /* 0x0000006f84667221 */ /* 0x000fe20000010000 */
[-CC-:B------:R-:W-:Y:S01]  /*7b90*/  FFMA.FTZ R5, R114, R3.reuse, -R14.reuse ;  /* 0x0000000372057223 */ /* 0x180fe2000001080e */
[-CC-:B------:R-:W-:Y:S01]  /*7ba0*/  FFMA.FTZ R114, R115, R3.reuse, -R14.reuse ;  /* 0x0000000373727223 */ /* 0x180fe2000001080e */
[-CC-:B------:R-:W-:Y:S01]  /*7bb0*/  FFMA.FTZ R115, R118, R3.reuse, -R14.reuse ;  /* 0x0000000376737223 */ /* 0x180fe2000001080e */
[----:B------:R-:W0:Y:S01]  /*7bc0*/  MUFU.EX2 R7, R7 ;  /* 0x0000000700077308 */ /* 0x000e220000000800 */
[-C--:B------:R-:W-:Y:S01]  /*7bd0*/  FFMA.FTZ R118, R119, R3.reuse, -R14 ;  /* 0x0000000377767223 */ /* 0x080fe2000001080e */
[----:B------:R-:W-:Y:S01]  /*7be0*/  FADD.FTZ R111, R133, R102 ;  /* 0x00000066856f7221 */ /* 0x000fe20000010000 */
[-CC-:B------:R-:W-:Y:S01]  /*7bf0*/  FFMA.FTZ R4, R106, R3.reuse, -R14.reuse ;  /* 0x000000036a047223 */ /* 0x180fe2000001080e */
[-CC-:B------:R-:W-:Y:S01]  /*7c00*/  FFMA.FTZ R106, R107, R3.reuse, -R14.reuse ;  /* 0x000000036b6a7223 */ /* 0x180fe2000001080e */
[-CC-:B------:R-:W-:Y:S01]  /*7c10*/  FFMA.FTZ R107, R110, R3.reuse, -R14.reuse ;  /* 0x000000036e6b7223 */ /* 0x180fe2000001080e */
[----:B------:R-:W-:Y:S01]  /*7c20*/  FFMA.FTZ R14, R79, R3, -R14 ;  /* 0x000000034f0e7223 */ /* 0x000fe2000001080e */
[----:B------:R-:W-:Y:S01]  /*7c30*/  F2FP.F16.F32.PACK_AB R130, R133, R132 ;  /* 0x000000848582723e */ /* 0x000fe200000000ff */
[----:B------:R-:W1:Y:S01]  /*7c40*/  MUFU.EX2 R6, R6 ;  /* 0x0000000600067308 */ /* 0x000e620000000800 */
        /* <DEDUP_REMOVED lines=8> */
[----:B0-----:R-:W-:Y:S01]  /*7cd0*/  FADD.FTZ R21, R7, R136 ;  /* 0x0000008807157221 */ /* 0x001fe20000010000 */
[----:B------:R-:W-:Y:S01]  /*7ce0*/  F2FP.F16.F32.PACK_AB R129, R20, R7 ;  /* 0x000000071481723e */ /* 0x000fe200000000ff */
[-C--:B------:R-:W-:Y:S01]  /*7cf0*/  FMUL.FTZ R45, R45, R9.reuse ;  /* 0x000000092d2d7220 */ /* 0x080fe20000410000 */
[-C--:B------:R-:W-:Y:S01]  /*7d00*/  FMUL.FTZ R48, R48, R9.reuse ;  /* 0x0000000930307220 */ /* 0x080fe20000410000 */
[----:B------:R-:W-:Y:S01]  /*7d10*/  FADD.FTZ R74, R20, R21 ;  /* 0x00000015144a7221 */ /* 0x000fe20000010000 */
[-C--:B------:R-:W-:Y:S01]  /*7d20*/  FMUL.FTZ R49, R49, R9.reuse ;  /* 0x0000000931317220 */ /* 0x080fe20000410000 */
[-C--:B------:R-:W-:Y:S01]  /*7d30*/  FMUL.FTZ R52, R52, R9.reuse ;  /* 0x0000000934347220 */ /* 0x080fe20000410000 */
[----:B------:R-:W0:Y:S01]  /*7d40*/  MUFU.EX2 R123, R123 ;  /* 0x0000007b007b7308 */ /* 0x000e220000000800 */
[----:B------:R-:W-:Y:S01]  /*7d50*/  FADD.FTZ R21, R131, R74 ;  /* 0x0000004a83157221 */ /* 0x000fe20000010000 */
[----:B------:R-:W-:Y:S01]  /*7d60*/  FADD.FTZ R74, R120, R111 ;  /* 0x0000006f784a7221 */ /* 0x000fe20000010000 */
[----:B------:R-:W-:Y:S01]  /*7d70*/  F2FP.F16.F32.PACK_AB R120, R121, R120 ;  /* 0x000000787978723e */ /* 0x000fe200000000ff */
[----:B------:R-:W-:Y:S01]  /*7d80*/  FMUL.FTZ R53, R53, R9 ;  /* 0x0000000935357220 */ /* 0x000fe20000410000 */
[C---:B------:R-:W-:Y:S01]  /*7d90*/  FADD.FTZ R119, R134.reuse, R21 ;  /* 0x0000001586777221 */ /* 0x040fe20000010000 */
[----:B------:R-:W-:Y:S01]  /*7da0*/  FADD.FTZ R111, R121, R74 ;  /* 0x0000004a796f7221 */ /* 0x000fe20000010000 */
[----:B------:R-:W-:Y:S01]  /*7db0*/  F2FP.F16.F32.PACK_AB R131, R134, R131 ;  /* 0x000000838683723e */ /* 0x000fe200000000ff */
[----:B------:R-:W3:Y:S01]  /*7dc0*/  MUFU.EX2 R126, R126 ;  /* 0x0000007e007e7308 */ /* 0x000ee20000000800 */
[----:B-1----:R-:W-:Y:S01]  /*7dd0*/  FADD.FTZ R119, R6, R119 ;  /* 0x0000007706777221 */ /* 0x002fe20000010000 */
[----:B------:R-:W-:Y:S01]  /*7de0*/  FADD.FTZ R110, R124, R111 ;  /* 0x0000006f7c6e7221 */ /* 0x000fe20000010000 */
[C---:B--2---:R-:W-:Y:S01]  /*7df0*/  F2FP.F16.F32.PACK_AB R121, R122.reuse, R6 ;  /* 0x000000067a79723e */ /* 0x044fe200000000ff */
[----:B------:R1:W-:Y:S01]  /*7e00*/  STSM.16.M88.4 [R2+0x25b00], R128 ;  /* 0x025b008002007844 */ /* 0x0003e20000000200 */
[----:B------:R-:W-:Y:S01]  /*7e10*/  FADD.FTZ R102, R122, R119 ;  /* 0x000000777a667221 */ /* 0x000fe20000010000 */
[C---:B------:R-:W-:Y:S01]  /*7e20*/  FADD.FTZ R111, R125.reuse, R110 ;  /* 0x0000006e7d6f7221 */ /* 0x040fe20000010000 */
[----:B------:R-:W-:Y:S01]  /*7e30*/  F2FP.F16.F32.PACK_AB R122, R125, R124 ;  /* 0x0000007c7d7a723e */ /* 0x000fe200000000ff */
[----:B------:R-:W2:Y:S01]  /*7e40*/  MUFU.EX2 R5, R5 ;  /* 0x0000000500057308 */ /* 0x000ea20000000800 */
[-C--:B------:R-:W-:Y:S01]  /*7e50*/  FMUL.FTZ R56, R56, R9.reuse ;  /* 0x0000000938387220 */ /* 0x080fe20000410000 */
[-C--:B------:R-:W-:Y:S01]  /*7e60*/  FMUL.FTZ R57, R57, R9.reuse ;  /* 0x0000000939397220 */ /* 0x080fe20000410000 */
[-C--:B------:R-:W-:Y:S01]  /*7e70*/  FMUL.FTZ R60, R60, R9.reuse ;  /* 0x000000093c3c7220 */ /* 0x080fe20000410000 */
[-C--:B------:R-:W-:Y:S01]  /*7e80*/  FMUL.FTZ R61, R61, R9.reuse ;  /* 0x000000093d3d7220 */ /* 0x080fe20000410000 */
[-C--:B------:R-:W-:Y:S01]  /*7e90*/  FMUL.FTZ R64, R64, R9.reuse ;  /* 0x0000000940407220 */ /* 0x080fe20000410000 */
[-C--:B------:R-:W-:Y:S01]  /*7ea0*/  FMUL.FTZ R65, R65, R9.reuse ;  /* 0x0000000941417220 */ /* 0x080fe20000410000 */
[-C--:B------:R-:W-:Y:S01]  /*7eb0*/  FMUL.FTZ R68, R68, R9.reuse ;  /* 0x0000000944447220 */ /* 0x080fe20000410000 */
[----:B------:R-:W4:Y:S01]  /*7ec0*/  MUFU.EX2 R114, R114 ;  /* 0x0000007200727308 */ /* 0x000f220000000800 */
[----:B------:R-:W-:Y:S01]  /*7ed0*/  FMUL.FTZ R69, R69, R9 ;  /* 0x0000000945457220 */ /* 0x000fe20000410000 */
[----:B------:R-:W-:-:S06]  /*7ee0*/  IMAD.MOV.U32 R13, RZ, RZ, R10 ;  /* 0x000000ffff0d7224 */ /* 0x000fcc00078e000a */
[----:B------:R-:W5:Y:S08]  /*7ef0*/  MUFU.EX2 R115, R115 ;  /* 0x0000007300737308 */ /* 0x000f700000000800 */
[----:B------:R0:W-:Y:S08]  /*7f00*/  MUFU.EX2 R79, R103 ;  /* 0x00000067004f7308 */ /* 0x0001f00000000800 */
[----:B------:R-:W1:Y:S01]  /*7f10*/  MUFU.EX2 R118, R118 ;  /* 0x0000007600767308 */ /* 0x000e620000000800 */
[----:B0-----:R-:W-:Y:S01]  /*7f20*/  FADD.FTZ R103, R123, R102 ;  /* 0x000000667b677221 */ /* 0x001fe20000010000 */
[----:B---3--:R-:W-:-:S03]  /*7f30*/  F2FP.F16.F32.PACK_AB R123, R126, R123 ;  /* 0x0000007b7e7b723e */ /* 0x008fc600000000ff */
[----:B------:R-:W-:Y:S02]  /*7f40*/  FADD.FTZ R102, R126, R103 ;  /* 0x000000677e667221 */ /* 0x000fe40000010000 */
[----:B------:R3:W-:Y:S01]  /*7f50*/  STSM.16.M88.4 [R2+0x27300], R120 ;  /* 0x0273007802007844 */ /* 0x0007e20000000200 */
[----:B------:R0:W-:Y:S01]  /*7f60*/  MUFU.EX2 R21, R98 ;  /* 0x0000006200157308 */ /* 0x0001e20000000800 */
[----:B--2---:R-:W-:-:S04]  /*7f70*/  FADD.FTZ R103, R5, R102 ;  /* 0x0000006605677221 */ /* 0x004fc80000010000 */
[----:B----4-:R-:W-:-:S03]  /*7f80*/  FADD.FTZ R20, R114, R103 ;  /* 0x0000006772147221 */ /* 0x010fc60000010000 */
[----:B------:R-:W2:Y:S01]  /*7f90*/  MUFU.EX2 R4, R4 ;  /* 0x0000000400047308 */ /* 0x000ea20000000800 */
[----:B0-----:R-:W-:Y:S01]  /*7fa0*/  FADD.FTZ R98, R112, R111 ;  /* 0x0000006f70627221 */ /* 0x001fe20000010000 */
[----:B------:R-:W-:-:S03]  /*7fb0*/  F2FP.F16.F32.PACK_AB R112, R113, R112 ;  /* 0x000000707170723e */ /* 0x000fc600000000ff */
[----:B------:R-:W-:Y:S01]  /*7fc0*/  FADD.FTZ R7, R113, R98 ;  /* 0x0000006271077221 */ /* 0x000fe20000010000 */
[----:B------:R-:W-:Y:S02]  /*7fd0*/  F2FP.F16.F32.PACK_AB R113, R114, R5 ;  /* 0x000000057271723e */ /* 0x000fe400000000ff */
[----:B------:R-:W0:Y:S01]  /*7fe0*/  MUFU.EX2 R106, R106 ;  /* 0x0000006a006a7308 */ /* 0x000e220000000800 */
[----:B------:R-:W-:Y:S01]  /*7ff0*/  FADD.FTZ R98, R116, R7 ;  /* 0x0000000774627221 */ /* 0x000fe20000010000 */
[----:B-----5:R-:W-:Y:S01]  /*8000*/  FADD.FTZ R7, R115, R20 ;  /* 0x0000001473077221 */ /* 0x020fe20000010000 */
[C---:B------:R-:W-:Y:S02]  /*8010*/  F2FP.F16.F32.PACK_AB R114, R117.reuse, R116 ;  /* 0x000000747572723e */ /* 0x040fe400000000ff */
[----:B------:R-:W-:Y:S01]  /*8020*/  FADD.FTZ R103, R117, R98 ;  /* 0x0000006275677221 */ /* 0x000fe20000010000 */
[C---:B-1----:R-:W-:Y:S01]  /*8030*/  FADD.FTZ R7, R118.reuse, R7 ;  /* 0x0000000776077221 */ /* 0x042fe20000010000 */
[----:B------:R-:W-:Y:S01]  /*8040*/  F2FP.F16.F32.PACK_AB R115, R118, R115 ;  /* 0x000000737673723e */ /* 0x000fe200000000ff */
[----:B------:R-:W1:Y:S01]  /*8050*/  MUFU.EX2 R107, R107 ;  /* 0x0000006b006b7308 */ /* 0x000e620000000800 */
[----:B------:R-:W-:Y:S01]  /*8060*/  FADD.FTZ R20, R104, R103 ;  /* 0x0000006768147221 */ /* 0x000fe20000010000 */
[----:B--2---:R-:W-:Y:S01]  /*8070*/  FADD.FTZ R7, R4, R7 ;  /* 0x0000000704077221 */ /* 0x004fe20000010000 */
[C---:B------:R-:W-:Y:S01]  /*8080*/  F2FP.F16.F32.PACK_AB R104, R105.reuse, R104 ;  /* 0x000000686968723e */ /* 0x040fe200000000ff */
[----:B------:R3:W-:Y:S01]  /*8090*/  STSM.16.M88.4 [R2+0x28b00], R112 ;  /* 0x028b007002007844 */ /* 0x0007e20000000200 */
[----:B------:R-:W-:Y:S01]  /*80a0*/  FADD.FTZ R103, R105, R20 ;  /* 0x0000001469677221 */ /* 0x000fe20000010000 */
[----:B------:R-:W-:-:S02]  /*80b0*/  F2FP.F16.F32.PACK_AB R98, R101, R100 ;  /* 0x000000646562723e */ /* 0x000fc400000000ff */
[----:B------:R-:W-:Y:S01]  /*80c0*/  MUFU.EX2 R12, R12 ;  /* 0x0000000c000c7308 */ /* 0x000fe20000000800 */
[C---:B0-----:R-:W-:Y:S01]  /*80d0*/  FADD.FTZ R20, R106.reuse, R7 ;  /* 0x000000076a147221 */ /* 0x041fe20000010000 */
[----:B------:R-:W-:Y:S02]  /*80e0*/  F2FP.F16.F32.PACK_AB R105, R106, R4 ;  /* 0x000000046a69723e */ /* 0x000fe400000000ff */
[----:B------:R-:W-:-:S04]  /*80f0*/  F2FP.F16.F32.PACK_AB R106, R109, R108 ;  /* 0x0000006c6d6a723e */ /* 0x000fc800000000ff */
[----:B------:R-:W0:Y:S01]  /*8100*/  MUFU.EX2 R15, R15 ;  /* 0x0000000f000f7308 */ /* 0x000e220000000800 */
[----:B-1----:R-:W-:Y:S01]  /*8110*/  FADD.FTZ R20, R107, R20 ;  /* 0x000000146b147221 */ /* 0x002fe20000010000 */
[----:B------:R-:W-:-:S03]  /*8120*/  F2FP.F16.F32.PACK_AB R107, R11, R107 ;  /* 0x0000006b0b6b723e */ /* 0x000fc600000000ff */
[----:B------:R-:W-:Y:S02]  /*8130*/  FADD.FTZ R7, R11, R20 ;  /* 0x000000140b077221 */ /* 0x000fe40000010000 */
[----:B------:R3:W-:Y:S01]  /*8140*/  STSM.16.M88.4 [R2+0x2a300], R104 ;  /* 0x02a3006802007844 */ /* 0x0007e20000000200 */
[----:B------:R-:W-:Y:S08]  /*8150*/  MUFU.EX2 R74, R91 ;  /* 0x0000005b004a7308 */ /* 0x000ff00000000800 */
[----:B------:R1:W-:Y:S08]  /*8160*/  MUFU.EX2 R91, R94 ;  /* 0x0000005e005b7308 */ /* 0x0003f00000000800 */
[----:B------:R-:W2:Y:S01]  /*8170*/  MUFU.EX2 R99, R99 ;  /* 0x0000006300637308 */ /* 0x000ea20000000800 */
[----:B-1----:R-:W-:-:S04]  /*8180*/  FADD.FTZ R94, R108, R103 ;  /* 0x000000676c5e7221 */ /* 0x002fc80000010000 */
[----:B------:R-:W-:-:S03]  /*8190*/  FADD.FTZ R5, R109, R94 ;  /* 0x0000005e6d057221 */ /* 0x000fc60000010000 */
[----:B------:R1:W4:Y:S01]  /*81a0*/  MUFU.EX2 R6, R90 ;  /* 0x0000005a00067308 */ /* 0x0003220000000800 */
[----:B------:R-:W-:Y:S01]  /*81b0*/  FADD.FTZ R20, R96, R5 ;  /* 0x0000000560147221 */ /* 0x000fe20000010000 */
[----:B------:R-:W-:-:S03]  /*81c0*/  F2FP.F16.F32.PACK_AB R96, R97, R96 ;  /* 0x000000606160723e */ /* 0x000fc600000000ff */
[----:B------:R-:W-:Y:S01]  /*81d0*/  FADD.FTZ R5, R97, R20 ;  /* 0x0000001461057221 */ /* 0x000fe20000010000 */
[----:B0-----:R-:W-:Y:S02]  /*81e0*/  F2FP.F16.F32.PACK_AB R97, R15, R12 ;  /* 0x0000000c0f61723e */ /* 0x001fe400000000ff */
[----:B------:R0:W5:Y:S01]  /*81f0*/  MUFU.EX2 R103, R82 ;  /* 0x0000005200677308 */ /* 0x0001620000000800 */
[----:B-1----:R-:W-:Y:S01]  /*8200*/  FADD.FTZ R90, R12, R7 ;  /* 0x000000070c5a7221 */ /* 0x002fe20000010000 */
[----:B------:R-:W-:-:S03]  /*8210*/  FADD.FTZ R20, R100, R5 ;  /* 0x0000000564147221 */ /* 0x000fc60000010000 */
[----:B------:R-:W-:Y:S01]  /*8220*/  FADD.FTZ R90, R15, R90 ;  /* 0x0000005a0f5a7221 */ /* 0x000fe20000010000 */
[----:B------:R-:W-:Y:S02]  /*8230*/  FADD.FTZ R5, R101, R20 ;  /* 0x0000001465057221 */ /* 0x000fe40000010000 */
[----:B------:R-:W-:Y:S01]  /*8240*/  MUFU.EX2 R11, R78 ;  /* 0x0000004e000b7308 */ /* 0x000fe20000000800 */
[----:B--2---:R-:W-:Y:S01]  /*8250*/  FADD.FTZ R90, R99, R90 ;  /* 0x0000005a635a7221 */ /* 0x004fe20000010000 */
[----:B------:R-:W-:Y:S01]  /*8260*/  FADD.FTZ R4, R88, R5 ;  /* 0x0000000558047221 */ /* 0x000fe20000010000 */
[C---:B------:R-:W-:Y:S02]  /*8270*/  F2FP.F16.F32.PACK_AB R99, R79.reuse, R99 ;  /* 0x000000634f63723e */ /* 0x040fe400000000ff */
[----:B------:R-:W-:Y:S01]  /*8280*/  FADD.FTZ R90, R79, R90 ;  /* 0x0000005a4f5a7221 */ /* 0x000fe20000010000 */
[C---:B------:R-:W-:Y:S01]  /*8290*/  FADD.FTZ R7, R89.reuse, R4 ;  /* 0x0000000459077221 */ /* 0x040fe20000010000 */
[----:B------:R-:W-:Y:S01]  /*82a0*/  F2FP.F16.F32.PACK_AB R88, R89, R88 ;  /* 0x000000585958723e */ /* 0x000fe200000000ff */
[----:B------:R-:W1:Y:S01]  /*82b0*/  MUFU.EX2 R14, R14 ;  /* 0x0000000e000e7308 */ /* 0x000e620000000800 */
[----:B------:R-:W-:Y:S01]  /*82c0*/  FADD.FTZ R5, R21, R90 ;  /* 0x0000005a15057221 */ /* 0x000fe20000010000 */
[----:B------:R-:W-:Y:S01]  /*82d0*/  FADD.FTZ R12, R92, R7 ;  /* 0x000000075c0c7221 */ /* 0x000fe20000010000 */
[C---:B------:R-:W-:Y:S01]  /*82e0*/  F2FP.F16.F32.PACK_AB R89, R74.reuse, R21 ;  /* 0x000000154a59723e */ /* 0x040fe200000000ff */
[----:B------:R3:W-:Y:S01]  /*82f0*/  STSM.16.M88.4 [R2+0x2bb00], R96 ;  /* 0x02bb006002007844 */ /* 0x0007e20000000200 */
[----:B------:R-:W-:Y:S01]  /*8300*/  FADD.FTZ R4, R74, R5 ;  /* 0x000000054a047221 */ /* 0x000fe20000010000 */
[C---:B------:R-:W-:Y:S01]  /*8310*/  FADD.FTZ R5, R93.reuse, R12 ;  /* 0x0000000c5d057221 */ /* 0x040fe20000010000 */
[----:B------:R-:W-:-:S02]  /*8320*/  F2FP.F16.F32.PACK_AB R90, R93, R92 ;  /* 0x0000005c5d5a723e */ /* 0x000fc400000000ff */
[----:B------:R-:W-:Y:S01]  /*8330*/  FADD.FTZ R4, R91, R4 ;  /* 0x000000045b047221 */ /* 0x000fe20000010000 */
[----:B------:R-:W-:Y:S02]  /*8340*/  F2FP.F16.F32.PACK_AB R91, R95, R91 ;  /* 0x0000005b5f5b723e */ /* 0x000fe400000000ff */
[----:B0-----:R-:W-:Y:S01]  /*8350*/  F2FP.F16.F32.PACK_AB R82, R85, R84 ;  /* 0x000000545552723e */ /* 0x001fe200000000ff */
[----:B------:R-:W-:Y:S01]  /*8360*/  FADD.FTZ R7, R95, R4 ;  /* 0x000000045f077221 */ /* 0x000fe20000010000 */
[----:B------:R-:W-:Y:S01]  /*8370*/  FADD.FTZ R4, R80, R5 ;  /* 0x0000000550047221 */ /* 0x000fe20000010000 */
[C---:B------:R-:W-:Y:S01]  /*8380*/  F2FP.F16.F32.PACK_AB R80, R81.reuse, R80 ;  /* 0x000000505150723e */ /* 0x040fe200000000ff */
[----:B------:R3:W-:Y:S01]  /*8390*/  STSM.16.M88.4 [R2+0x2d300], R88 ;  /* 0x02d3005802007844 */ /* 0x0007e20000000200 */
[----:B----4-:R-:W-:Y:S01]  /*83a0*/  FADD.FTZ R12, R6, R7 ;  /* 0x00000007060c7221 */ /* 0x010fe20000010000 */
[----:B------:R-:W-:Y:S01]  /*83b0*/  FADD.FTZ R5, R81, R4 ;  /* 0x0000000451057221 */ /* 0x000fe20000010000 */
[----:B------:R-:W-:Y:S01]  /*83c0*/  F2FP.F16.F32.PACK_AB R81, R83, R6 ;  /* 0x000000065351723e */ /* 0x000fe200000000ff */
[----:B------:R-:W-:-:S02]  /*83d0*/  IMAD.MOV.U32 R6, RZ, RZ, R16 ;  /* 0x000000ffff067224 */ /* 0x000fc400078e0010 */
[----:B------:R-:W-:Y:S01]  /*83e0*/  FADD.FTZ R7, R83, R12 ;  /* 0x0000000c53077221 */ /* 0x000fe20000010000 */
[----:B------:R-:W-:Y:S01]  /*83f0*/  FADD.FTZ R4, R84, R5 ;  /* 0x0000000554047221 */ /* 0x000fe20000010000 */
[----:B------:R-:W-:Y:S02]  /*8400*/  F2FP.F16.F32.PACK_AB R83, R87, R86 ;  /* 0x000000565753723e */ /* 0x000fe400000000ff */
[----:B------:R-:W-:Y:S01]  /*8410*/  FADD.FTZ R12, R86, R7 ;  /* 0x00000007560c7221 */ /* 0x000fe20000010000 */
[----:B------:R-:W-:Y:S01]  /*8420*/  FADD.FTZ R5, R85, R4 ;  /* 0x0000000455057221 */ /* 0x000fe20000010000 */
[----:B------:R-:W-:Y:S01]  /*8430*/  F2FP.F16.F32.PACK_AB R74, R77, R76 ;  /* 0x0000004c4d4a723e */ /* 0x000fe200000000ff */
[----:B------:R3:W-:Y:S01]  /*8440*/  STSM.16.M88.4 [R2+0x2eb00], R80 ;  /* 0x02eb005002007844 */ /* 0x0007e20000000200 */
[----:B------:R-:W-:Y:S01]  /*8450*/  FADD.FTZ R12, R87, R12 ;  /* 0x0000000c570c7221 */ /* 0x000fe20000010000 */
[----:B------:R-:W-:Y:S01]  /*8460*/  FADD.FTZ R4, R72, R5 ;  /* 0x0000000548047221 */ /* 0x000fe20000010000 */
[----:B------:R-:W-:Y:S01]  /*8470*/  F2FP.F16.F32.PACK_AB R72, R73, R72 ;  /* 0x000000484948723e */ /* 0x000fe200000000ff */
[----:B------:R-:W-:-:S02]  /*8480*/  IMAD.MOV.U32 R7, RZ, RZ, R0 ;  /* 0x000000ffff077224 */ /* 0x000fc400078e0000 */
[----:B-----5:R-:W-:Y:S01]  /*8490*/  FADD.FTZ R12, R103, R12 ;  /* 0x0000000c670c7221 */ /* 0x020fe20000010000 */
[----:B------:R-:W-:Y:S01]  /*84a0*/  FADD.FTZ R5, R73, R4 ;  /* 0x0000000449057221 */ /* 0x000fe20000010000 */
[C---:B------:R-:W-:Y:S02]  /*84b0*/  F2FP.F16.F32.PACK_AB R73, R75.reuse, R103 ;  /* 0x000000674b49723e */ /* 0x040fe400000000ff */
[----:B------:R-:W-:Y:S01]  /*84c0*/  FADD.FTZ R12, R75, R12 ;  /* 0x0000000c4b0c7221 */ /* 0x000fe20000010000 */
[----:B-1----:R-:W-:Y:S01]  /*84d0*/  F2FP.F16.F32.PACK_AB R75, R14, R11 ;  /* 0x0000000b0e4b723e */ /* 0x002fe200000000ff */
[----:B------:R-:W-:Y:S02]  /*84e0*/  FADD.FTZ R4, R76, R5 ;  /* 0x000000054c047221 */ /* 0x000fe40000010000 */
[----:B------:R-:W-:Y:S02]  /*84f0*/  FADD.FTZ R12, R11, R12 ;  /* 0x0000000c0b0c7221 */ /* 0x000fe40000010000 */
[----:B------:R3:W-:Y:S01]  /*8500*/  STSM.16.M88.4 [R2+0x30300], R72 ;  /* 0x0303004802007844 */ /* 0x0007e20000000200 */
[----:B------:R-:W-:Y:S01]  /*8510*/  FADD.FTZ R4, R77, R4 ;  /* 0x000000044d047221 */ /* 0x000fe20000010000 */
[----:B------:R-:W-:Y:S01]  /*8520*/  FADD.FTZ R5, R14, R12 ;  /* 0x0000000c0e057221 */ /* 0x000fe20000010000 */
[----:B------:R-:W-:Y:S01]  /*8530*/  @!PT LDS RZ, [RZ] ;  /* 0x00000000fffff984 */ /* 0x000fe20000000800 */
[----:B------:R-:W-:Y:S01]  /*8540*/  @!PT LDS RZ, [RZ] ;  /* 0x00000000fffff984 */ /* 0x000fe20000000800 */
[----:B------:R-:W-:Y:S01]  /*8550*/  @!PT LDS RZ, [RZ] ;  /* 0x00000000fffff984 */ /* 0x000fe20000000800 */
[----:B------:R-:W-:Y:S01]  /*8560*/  @!PT LDS RZ, [RZ] ;  /* 0x00000000fffff984 */ /* 0x000fe20000000800 */
[----:B------:R0:W-:Y:S06]  /*8570*/  MEMBAR.ALL.CTA ;  /* 0x0000000000007992 */ /* 0x0001ec0000008000 */
[----:B0-----:R-:W0:Y:S02]  /*8580*/  FENCE.VIEW.ASYNC.S ;  /* 0x00000000000073c6 */ /* 0x001e240000000000 */
[----:B0-----:R-:W-:Y:S01]  /*8590*/  NOP ;  /* 0x0000000000007918 */ /* 0x001fe20000000000 */
[----:B------:R-:W-:Y:S05]  /*85a0*/  @P2 BRA `(.L_x_191) ;  /* 0xffffffc8003c2947 */ /* 0x000fea000383ffff */
.L_x_182:
[----:B------:R-:W-:Y:S06]  /*85b0*/  BAR.ARV 0x8, 0x200 ;  /* 0x0208000000007b1d */ /* 0x000fec0000002000 */
[----:B------:R-:W-:Y:S05]  /*85c0*/  @!P0 BRA `(.L_x_192) ;  /* 0x0000000000048947 */ /* 0x000fea0003800000 */
[----:B------:R-:W-:Y:S01]  /*85d0*/  BPT.TRAP 0x1 ;  /* 0x000000040000795c */ /* 0x000fe20000300000 */
.L_x_192:
[----:B------:R-:W-:Y:S01]  /*85e0*/  ULEA UR9, UR39, UR36, 0x3 ;  /* 0x0000002427097291 */ /* 0x000fe2000f8e183f */
[----:B------:R-:W-:-:S08]  /*85f0*/  SHF.L.U32 R6, R16, 0x1f, RZ ;  /* 0x0000001f10067819 */ /* 0x000fd000000006ff */
[----:B------:R1:W2:Y:S01]  /*8600*/  SYNCS.PHASECHK.TRANS64.TRYWAIT P2, [UR9+0x31c50], R6 ;  /* 0x031c5006ff0075a7 */ /* 0x0002a20008040149 */
[----:B------:R-:W-:Y:S05]  /*8610*/  @!P0 BRA `(.L_x_193) ;  /* 0x0000000000048947 */ /* 0x000fea0003800000 */
[----:B------:R-:W-:Y:S01]  /*8620*/  BPT.TRAP 0x1 ;  /* 0x000000040000795c */ /* 0x000fe20000300000 */
.L_x_193:
[----:B--2---:R-:W-:Y:S05]  /*8630*/  @P2 BRA `(.L_x_194) ;  /* 0x0000000000082947 */ /* 0x004fea0003800000 */
[----:B------:R-:W2:Y:S02]  /*8640*/  SYNCS.PHASECHK.TRANS64.TRYWAIT P0, [UR9+0x31c50], R6 ;  /* 0x031c5006ff0075a7 */ /* 0x000ea40008000149 */
[----:B--2---:R-:W-:Y:S05]  /*8650*/  @!P0 BRA `(.L_x_195) ;  /* 0x0000008400108947 */ /* 0x004fea0003800000 */
.L_x_194:
[----:B------:R-:W-:Y:S01]  /*8660*/  UIADD3 UR36, UR36, 0x200, URZ ;  /* 0x0000020024247890 */ /* 0x000fe2000fffe03f */
[----:B------:R-:W-:Y:S01]  /*8670*/  WARPGROUP.ARRIVE ;  /* 0x00000000000079c5 */ /* 0x000fe20000000000 */
[----:B------:R-:W-:Y:S01]  /*8680*/  ULOP3.LUT UR37, UR37, 0x10000, URZ, 0xfc, !UPT ;  /* 0x0001000025257892 */ /* 0x000fe2000f8efc3f */
[----:B--2---:R-:W2:Y:S01]  /*8690*/  SHFL.BFLY PT, R7, R4, 0x2, 0x1f ;  /* 0x0c401f0004077f89 */ /* 0x004ea200000e0000 */
[----:B------:R-:W-:Y:S01]  /*86a0*/  USHF.R.U32.HI UR36, URZ, 0x4, UR36 ;  /* 0x000000043f247899 */ /* 0x000fe20008011624 */
[----:B------:R-:W-:Y:S01]  /*86b0*/  IMAD.MOV.U32 R21, RZ, RZ, -0x800000 ;  /* 0xff800000ff157424 */ /* 0x000fe200078e00ff */
[----:B------:R-:W-:Y:S01]  /*86c0*/  UMOV UR5, 0xc0000010 ;  /* 0xc000001000057882 */ /* 0x000fe20000000000 */
[----:B------:R-:W-:Y:S01]  /*86d0*/  UMOV UR7, 0x80000020 ;  /* 0x8000002000077882 */ /* 0x000fe20000000000 */
[----:B------:R-:W-:Y:S01]  /*86e0*/  ULOP3.LUT UR36, UR36, 0x3fff, URZ, 0xc0, !UPT ;  /* 0x00003fff24247892 */ /* 0x000fe2000f8ec03f */
[----:B-1----:R-:W1:Y:S01]  /*86f0*/  SHFL.BFLY PT, R6, R5, 0x2, 0x1f ;  /* 0x0c401f0005067f89 */ /* 0x002e6200000e0000 */
[----:B------:R-:W-:Y:S01]  /*8700*/  UMOV UR4, UR37 ;  /* 0x0000002500047c82 */ /* 0x000fe20008000000 */
[----:B------:R-:W-:Y:S01]  /*8710*/  IMAD.MOV.U32 R20, RZ, RZ, -0x800000 ;  /* 0xff800000ff147424 */ /* 0x000fe200078e00ff */
[----:B------:R-:W-:Y:S01]  /*8720*/  ULOP3.LUT UR8, UR36, 0x2400000, URZ, 0xfc, !UPT ;  /* 0x0240000024087892 */ /* 0x000fe2000f8efc3f */
[----:B------:R-:W-:-:S03]  /*8730*/  VIADD R149, R149, 0x1 ;  /* 0x0000000195957836 */ /* 0x000fc60000000000 */
[----:B------:R-:W-:Y:S02]  /*8740*/  UIMAD UR8, UR39, 0x6c0, UR8 ;  /* 0x000006c0270878a4 */ /* 0x000fe4000f8e0208 */
[----:B------:R-:W-:-:S04]  /*8750*/  UIADD3 UR39, UR39, 0x1, URZ ;  /* 0x0000000127277890 */ /* 0x000fc8000fffe03f */
[----:B------:R-:W-:Y:S01]  /*8760*/  UISETP.NE.AND UP0, UPT, UR39, 0x2, UPT ;  /* 0x000000022700788c */ /* 0x000fe2000bf05270 */
[----:B------:R-:W-:Y:S02]  /*8770*/  UMOV UR6, UR8 ;  /* 0x0000000800067c82 */ /* 0x000fe40008000000 */
[----:B------:R-:W-:Y:S01]  /*8780*/  HGMMA.64x96x16.F32 R24, gdesc[UR4].tnspB, R24, gsb0 ;  /* 0x41600000041879f0 */ /* 0x000fe20008000818 */
[----:B------:R-:W-:Y:S01]  /*8790*/  UIADD3 UR4, UR37, 0x180, URZ ;  /* 0x0000018025047890 */ /* 0x000fe2000fffe03f */
[----:B--2---:R-:W-:Y:S01]  /*87a0*/  FADD.FTZ R7, R7, R4 ;  /* 0x0000000407077221 */ /* 0x004fe20000010000 */
[----:B------:R-:W-:Y:S01]  /*87b0*/  UIADD3 UR6, UR8, 0x40, URZ ;  /* 0x0000004008067890 */ /* 0x000fe2000fffe03f */
[----:B------:R-:W-:Y:S01]  /*87c0*/  IMAD.MOV.U32 R4, RZ, RZ, RZ ;  /* 0x000000ffff047224 */ /* 0x000fe200078e00ff */
[----:B------:R-:W-:Y:S01]  /*87d0*/  UMOV UR5, 0xc0000010 ;  /* 0xc000001000057882 */ /* 0x000fe20000000000 */
[----:B------:R-:W-:Y:S01]  /*87e0*/  UMOV UR7, 0x80000020 ;  /* 0x8000002000077882 */ /* 0x000fe20000000000 */
[----:B-1----:R-:W-:Y:S01]  /*87f0*/  FADD.FTZ R8, R6, R5 ;  /* 0x0000000506087221 */ /* 0x002fe20000010000 */
[----:B------:R-:W-:Y:S01]  /*8800*/  USEL UR39, UR39, URZ, UP0 ;  /* 0x0000003f27277287 */ /* 0x000fe20008000000 */
[----:B------:R-:W1:Y:S04]  /*8810*/  SHFL.BFLY PT, R6, R7, 0x1, 0x1f ;  /* 0x0c201f0007067f89 */ /* 0x000e6800000e0000 */
[----:B------:R-:W2:Y:S01]  /*8820*/  SHFL.BFLY PT, R9, R8, 0x1, 0x1f ;  /* 0x0c201f0008097f89 */ /* 0x000ea200000e0000 */
[----:B-1----:R-:W-:Y:S01]  /*8830*/  FADD.FTZ R12, R7, R6 ;  /* 0x00000006070c7221 */ /* 0x002fe20000010000 */
[----:B------:R-:W-:-:S02]  /*8840*/  IMAD.U32 R7, RZ, RZ, UR9 ;  /* 0x00000009ff077e24 */ /* 0x000fc4000f8e00ff */
[----:B--2---:R-:W-:Y:S02]  /*8850*/  FADD.FTZ R13, R8, R9 ;  /* 0x00000009080d7221 */ /* 0x004fe40000010000 */
[----:B------:R-:W-:Y:S01]  /*8860*/  FSETP.NE.FTZ.AND P0, PT, R12, RZ, PT ;  /* 0x000000ff0c00720b */ /* 0x000fe20003f15000 */
[----:B------:R-:W-:Y:S02]  /*8870*/  IMAD.MOV.U32 R9, RZ, RZ, RZ ;  /* 0x000000ffff097224 */ /* 0x000fe400078e00ff */
[----:B------:R-:W-:-:S10]  /*8880*/  FSETP.NE.FTZ.AND P2, PT, R13, RZ, PT ;  /* 0x000000ff0d00720b */ /* 0x000fd40003f55000 */
[----:B------:R-:W1:Y:S01]  /*8890*/  @P0 MUFU.LG2 R6, R12 ;  /* 0x0000000c00060308 */ /* 0x000e620000000c00 */
[C---:B------:R-:W-:Y:S02]  /*88a0*/  @P0 FMUL.FTZ R5, R3.reuse, 0.69314718246459960938 ;  /* 0x3f31721803050820 */ /* 0x040fe40000410000 */
[----:B------:R-:W-:Y:S01]  /*88b0*/  @P2 FMUL.FTZ R8, R3, 0.69314718246459960938 ;  /* 0x3f31721803082820 */ /* 0x000fe20000410000 */
[----:B------:R-:W-:-:S04]  /*88c0*/  @!P1 VIADD R3, R7, 0x31c60 ;  /* 0x00031c6007039836 */ /* 0x000fc80000000000 */
[----:B------:R-:W2:Y:S08]  /*88d0*/  @P2 MUFU.LG2 R11, R13 ;  /* 0x0000000d000b2308 */ /* 0x000eb00000000c00 */
[----:B------:R-:W4:Y:S01]  /*88e0*/  @P0 MUFU.RCP R4, R12 ;  /* 0x0000000c00040308 */ /* 0x000f220000001000 */
[----:B-1----:R-:W-:-:S04]  /*88f0*/  @P0 FMUL.FTZ R6, R6, 0.69314718246459960938 ;  /* 0x3f31721806060820 */ /* 0x002fc80000410000 */
[----:B------:R-:W-:Y:S01]  /*8900*/  @P0 FFMA.FTZ R21, R5, R0, R6 ;  /* 0x0000000005150223 */ /* 0x000fe20000010006 */
[----:B------:R-:W-:Y:S02]  /*8910*/  @!P1 PRMT R5, RZ, 0x654, R3 ;  /* 0x00000654ff059816 */ /* 0x000fe40000000003 */
[----:B------:R-:W1:Y:S01]  /*8920*/  @P2 MUFU.RCP R9, R13 ;  /* 0x0000000d00092308 */ /* 0x000e620000001000 */
[----:B--2---:R-:W-:Y:S01]  /*8930*/  @P2 FMUL.FTZ R11, R11, 0.69314718246459960938 ;  /* 0x3f3172180b0b2820 */ /* 0x004fe20000410000 */
[----:B------:R-:W-:-:S03]  /*8940*/  PLOP3.LUT P0, PT, PT, PT, PT, 0x8, 0x0 ;  /* 0x000000000000781c */ /* 0x000fc60003f0e170 */
        /* <DEDUP_REMOVED lines=53> */
[----:B------:R-:W-:-:S06]  /*8ca0*/  USEL UR4, URZ, 0x1, UP0 ;  /* 0x000000013f047887 */ /* 0x000fcc0008000000 */
[----:B------:R-:W-:Y:S01]  /*8cb0*/  LOP3.LUT R16, R16, UR4, RZ, 0x3c, !PT ;  /* 0x0000000410107c12 */ /* 0x000fe2000f8e3cff */
[----:B------:R-:W-:Y:S02]  /*8cc0*/  WARPGROUP.DEPBAR.LE gsb0, 0x0 ;  /* 0x00008000000079c5 */ /* 0x000fe40000010000 */
[----:B------:R2:W-:Y:S01]  /*8cd0*/  @!P1 SYNCS.ARRIVE.TRANS64.RED.A1T0 RZ, [R5+URZ], RZ ;  /* 0x000000ff05ff99a7 */ /* 0x0005e2000810043f */
[-C--:B----4-:R-:W-:Y:S01]  /*8ce0*/  FMUL.FTZ R79, R41, R4.reuse ;  /* 0x00000004294f7220 */ /* 0x090fe20000410000 */
[-C--:B------:R-:W-:Y:S01]  /*8cf0*/  FMUL.FTZ R15, R44, R4.reuse ;  /* 0x000000042c0f7220 */ /* 0x080fe20000410000 */
[-C--:B------:R-:W-:Y:S01]  /*8d00*/  FMUL.FTZ R77, R37, R4.reuse ;  /* 0x00000004254d7220 */ /* 0x080fe20000410000 */
[-C--:B---3--:R-:W-:Y:S01]  /*8d10*/  FMUL.FTZ R72, R40, R4.reuse ;  /* 0x0000000428487220 */ /* 0x088fe20000410000 */
        /* <DEDUP_REMOVED lines=14> */
[-C--:B-1----:R-:W-:Y:S01]  /*8e00*/  FMUL.FTZ R83, R26, R9.reuse ;  /* 0x000000091a537220 */ /* 0x082fe20000410000 */
        /* <DEDUP_REMOVED lines=28> */
[----:B--2---:R-:W-:-:S07]  /*8fd0*/  FMUL.FTZ R71, R71, R9 ;  /* 0x0000000947477220 */ /* 0x004fce0000410000 */
.L_x_175:
[----:B------:R-:W1:Y:S08]  /*8fe0*/  S2UR UR4, SR_CgaCtaId ;  /* 0x00000000000479c3 */ /* 0x000e700000008800 */
[----:B------:R-:W-:Y:S06]  /*8ff0*/  BAR.SYNC.DEFER_BLOCKING 0x5, 0x200 ;  /* 0x0148000000007b1d */ /* 0x000fec0000010000 */
[----:B------:R-:W-:Y:S01]  /*9000*/  UMOV UR36, 0x400 ;  /* 0x0000040000247882 */ /* 0x000fe20000000000 */
[----:B------:R-:W-:Y:S01]  /*9010*/  BSSY B0, `(.L_x_196) ;  /* 0x00001a1000007945 */ /* 0x000fe20003800000 */
[----:B-1----:R-:W-:-:S09]  /*9020*/  ULEA UR36, UR4, UR36, 0x18 ;  /* 0x0000002404247291 */ /* 0x002fd2000f8ec03f */
[----:B------:R-:W1:Y:S01]  /*9030*/  LDS.128 R32, [UR36+0x31cd0] ;  /* 0x031cd024ff207984 */ /* 0x000e620008000c00 */
[----:B------:R-:W-:Y:S06]  /*9040*/  BAR.ARV 0x4, 0x200 ;  /* 0x0108000000007b1d */ /* 0x000fec0000002000 */
[----:B------:R-:W-:Y:S05]  /*9050*/  @P0 BRA `(.L_x_197) ;  /* 0x0000001000200947 */ /* 0x000fea0003800000 */
[----:B------:R-:W2:Y:S08]  /*9060*/  S2UR UR6, SR_SWINHI ;  /* 0x00000000000679c3 */ /* 0x000eb00000002f00 */
[----:B------:R-:W-:Y:S01]  /*9070*/  BAR.SYNC.DEFER_BLOCKING 0x1, 0x180 ;  /* 0x0046000000007b1d */ /* 0x000fe20000010000 */
[----:B------:R-:W-:Y:S02]  /*9080*/  F2FP.F16.F32.PACK_AB R6, R7, R6 ;  /* 0x000000060706723e */ /* 0x000fe400000000ff */
[----:B------:R-:W-:-:S03]  /*9090*/  F2FP.F16.F32.PACK_AB R7, R24, R81 ;  /* 0x000000511807723e */ /* 0x000fc600000000ff */
[----:B------:R-:W-:Y:S01]  /*90a0*/  UMOV UR4, UR36 ;  /* 0x0000002400047c82 */ /* 0x000fe20008000000 */
[----:B--2---:R-:W-:Y:S01]  /*90b0*/  UMOV UR5, UR6 ;  /* 0x0000000600057c82 */ /* 0x004fe20008000000 */
[----:B------:R-:W-:Y:S02]  /*90c0*/  IMAD.U32 R28, RZ, RZ, UR4 ;  /* 0x00000004ff1c7e24 */ /* 0x000fe4000f8e00ff */
[----:B------:R-:W-:Y:S01]  /*90d0*/  IMAD.U32 R29, RZ, RZ, UR5 ;  /* 0x00000005ff1d7e24 */ /* 0x000fe2000f8e00ff */
[----:B------:R-:W-:Y:S01]  /*90e0*/  ULDC.64 UR4, c[0x0][0xc08] ;  /* 0x0003020000047ab9 */ /* 0x000fe20000000a00 */
[----:B------:R-:W-:-:S03]  /*90f0*/  IMAD.WIDE R4, R155, 0x2, R28 ;  /* 0x000000029b047825 */ /* 0x000fc600078e021c */
[C---:B------:R-:W-:Y:S02]  /*9100*/  LOP3.LUT R25, R4.reuse, 0x180, RZ, 0xc0, !PT ;  /* 0x0000018004197812 */ /* 0x040fe400078ec0ff */
[C---:B------:R-:W-:Y:S02]  /*9110*/  IADD3 R31, P4, R4.reuse, 0x20, RZ ;  /* 0x00000020041f7810 */ /* 0x040fe40007f9e0ff */
[----:B------:R-:W-:Y:S02]  /*9120*/  SHF.R.U64 R25, R25, 0x3, RZ ;  /* 0x0000000319197819 */ /* 0x000fe400000012ff */
[C---:B------:R-:W-:Y:S01]  /*9130*/  IADD3 R55, P3, R4.reuse, 0x3000, RZ ;  /* 0x0000300004377810 */ /* 0x040fe20007f7e0ff */
[--C-:B------:R-:W-:Y:S01]  /*9140*/  IMAD.X R11, RZ, RZ, R5.reuse, P4 ;  /* 0x000000ffff0b7224 */ /* 0x100fe200020e0605 */
[C---:B------:R-:W-:Y:S02]  /*9150*/  IADD3 R59, P2, R4.reuse, 0x3020, RZ ;  /* 0x00003020043b7810 */ /* 0x040fe40007f5e0ff */
[C---:B------:R-:W-:Y:S01]  /*9160*/  IADD3 R63, P1, R4.reuse, 0x6000, RZ ;  /* 0x00006000043f7810 */ /* 0x040fe20007f3e0ff */
[--C-:B------:R-:W-:Y:S01]  /*9170*/  IMAD.X R13, RZ, RZ, R5.reuse, P3 ;  /* 0x000000ffff0d7224 */ /* 0x100fe200018e0605 */
[----:B------:R-:W-:Y:S01]  /*9180*/  IADD3 R67, P0, R4, 0x6020, RZ ;  /* 0x0000602004437810 */ /* 0x000fe20007f1e0ff */
[--C-:B------:R-:W-:Y:S01]  /*9190*/  IMAD.X R9, RZ, RZ, R5.reuse, P2 ;  /* 0x000000ffff097224 */ /* 0x100fe200010e0605 */
[----:B------:R-:W-:Y:S01]  /*91a0*/  LOP3.LUT R4, R25, R4, RZ, 0x3c, !PT ;  /* 0x0000000419047212 */ /* 0x000fe200078e3cff */
[--C-:B------:R-:W-:Y:S01]  /*91b0*/  IMAD.X R25, RZ, RZ, R5.reuse, P1 ;  /* 0x000000ffff197224 */ /* 0x100fe200008e0605 */
[----:B------:R-:W-:Y:S01]  /*91c0*/  LOP3.LUT R30, R67, 0x180, RZ, 0xc0, !PT ;  /* 0x00000180431e7812 */ /* 0x000fe200078ec0ff */
[----:B------:R-:W-:Y:S01]  /*91d0*/  IMAD.X R27, RZ, RZ, R5, P0 ;  /* 0x000000ffff1b7224 */ /* 0x000fe200000e0605 */
[----:B-1----:R-:W-:-:S02]  /*91e0*/  MOV R32, R4 ;  /* 0x0000000400207202 */ /* 0x002fc40000000f00 */
[----:B------:R-:W-:Y:S02]  /*91f0*/  F2FP.F16.F32.PACK_AB R5, R26, R83 ;  /* 0x000000531a05723e */ /* 0x000fe400000000ff */
[----:B------:R-:W-:Y:S02]  /*9200*/  LOP3.LUT R26, R63, 0x180, RZ, 0xc0, !PT ;  /* 0x000001803f1a7812 */ /* 0x000fe400078ec0ff */
[----:B------:R-:W-:Y:S02]  /*9210*/  LOP3.LUT R10, R31, 0x180, RZ, 0xc0, !PT ;  /* 0x000001801f0a7812 */ /* 0x000fe400078ec0ff */
[----:B------:R-:W-:Y:S02]  /*9220*/  F2FP.F16.F32.PACK_AB R4, R85, R8 ;  /* 0x000000085504723e */ /* 0x000fe400000000ff */
[----:B------:R-:W-:Y:S02]  /*9230*/  LOP3.LUT R8, R59, 0x180, RZ, 0xc0, !PT ;  /* 0x000001803b087812 */ /* 0x000fe400078ec0ff */
[----:B------:R-:W-:Y:S01]  /*9240*/  SHF.R.U64 R26, R26, 0x3, RZ ;  /* 0x000000031a1a7819 */ /* 0x000fe200000012ff */
[----:B------:R1:W-:Y:S01]  /*9250*/  STSM.16.M88.4 [R32], R4 ;  /* 0x0000000420007844 */ /* 0x0003e20000000200 */
[----:B------:R-:W-:-:S02]  /*9260*/  SHF.R.U64 R30, R30, 0x3, RZ ;  /* 0x000000031e1e7819 */ /* 0x000fc400000012ff */
[----:B------:R-:W-:Y:S02]  /*9270*/  LOP3.LUT R12, R55, 0x180, RZ, 0xc0, !PT ;  /* 0x00000180370c7812 */ /* 0x000fe400078ec0ff */
[----:B------:R-:W-:Y:S02]  /*9280*/  SHF.R.U64 R10, R10, 0x3, RZ ;  /* 0x000000030a0a7819 */ /* 0x000fe400000012ff */
[----:B------:R-:W-:Y:S02]  /*9290*/  SHF.R.U64 R8, R8, 0x3, RZ ;  /* 0x0000000308087819 */ /* 0x000fe400000012ff */
[----:B------:R-:W-:Y:S02]  /*92a0*/  LOP3.LUT R24, R26, R63, RZ, 0x3c, !PT ;  /* 0x0000003f1a187212 */ /* 0x000fe400078e3cff */
[----:B------:R-:W-:Y:S02]  /*92b0*/  SHF.R.U64 R12, R12, 0x3, RZ ;  /* 0x000000030c0c7819 */ /* 0x000fe400000012ff */
[----:B------:R-:W-:-:S02]  /*92c0*/  LOP3.LUT R10, R10, R31, RZ, 0x3c, !PT ;  /* 0x0000001f0a0a7212 */ /* 0x000fc400078e3cff */
[----:B------:R-:W-:Y:S02]  /*92d0*/  LOP3.LUT R26, R30, R67, RZ, 0x3c, !PT ;  /* 0x000000431e1a7212 */ /* 0x000fe400078e3cff */
[----:B------:R-:W-:Y:S01]  /*92e0*/  LOP3.LUT R8, R8, R59, RZ, 0x3c, !PT ;  /* 0x0000003b08087212 */ /* 0x000fe200078e3cff */
[----:B------:R-:W2:Y:S01]  /*92f0*/  LDC.64 R30, c[0x0][0xc00] ;  /* 0x00030000ff1e7b82 */ /* 0x000ea20000000a00 */
[----:B------:R-:W-:Y:S02]  /*9300*/  LOP3.LUT R12, R12, R55, RZ, 0x3c, !PT ;  /* 0x000000370c0c7212 */ /* 0x000fe400078e3cff */
[----:B------:R-:W-:Y:S02]  /*9310*/  MOV R62, R10 ;  /* 0x0000000a003e7202 */ /* 0x000fe40000000f00 */
[----:B------:R-:W-:Y:S02]  /*9320*/  MOV R58, R8 ;  /* 0x00000008003a7202 */ /* 0x000fe40000000f00 */
[----:B------:R-:W-:-:S02]  /*9330*/  F2FP.F16.F32.PACK_AB R8, R75, R14 ;  /* 0x0000000e4b08723e */ /* 0x000fc400000000ff */
[----:B------:R-:W-:Y:S02]  /*9340*/  F2FP.F16.F32.PACK_AB R9, R69, R80 ;  /* 0x000000504509723e */ /* 0x000fe400000000ff */
[----:B------:R-:W-:Y:S02]  /*9350*/  F2FP.F16.F32.PACK_AB R10, R77, R74 ;  /* 0x0000004a4d0a723e */ /* 0x000fe400000000ff */
[----:B------:R-:W-:Y:S02]  /*9360*/  F2FP.F16.F32.PACK_AB R11, R65, R78 ;  /* 0x0000004e410b723e */ /* 0x000fe400000000ff */
[----:B------:R-:W-:Y:S02]  /*9370*/  MOV R59, R12 ;  /* 0x0000000c003b7202 */ /* 0x000fe40000000f00 */
[----:B------:R-:W-:Y:S01]  /*9380*/  F2FP.F16.F32.PACK_AB R14, R76, R15 ;  /* 0x0000000f4c0e723e */ /* 0x000fe200000000ff */
[----:B------:R3:W-:Y:S01]  /*9390*/  STSM.16.M88.4 [R62], R8 ;  /* 0x000000083e007844 */ /* 0x0007e20000000200 */
[----:B------:R-:W-:-:S02]  /*93a0*/  F2FP.F16.F32.PACK_AB R12, R79, R72 ;  /* 0x000000484f0c723e */ /* 0x000fc400000000ff */
[----:B------:R-:W-:Y:S02]  /*93b0*/  F2FP.F16.F32.PACK_AB R13, R61, R68 ;  /* 0x000000443d0d723e */ /* 0x000fe400000000ff */
[----:B------:R-:W-:Y:S02]  /*93c0*/  F2FP.F16.F32.PACK_AB R15, R57, R60 ;  /* 0x0000003c390f723e */ /* 0x000fe400000000ff */
[----:B------:R-:W-:Y:S02]  /*93d0*/  MOV R55, R24 ;  /* 0x0000001800377202 */ /* 0x000fe40000000f00 */
[----:B-1----:R-:W-:Y:S01]  /*93e0*/  MOV R32, R26 ;  /* 0x0000001a00207202 */ /* 0x002fe20000000f00 */
[----:B------:R1:W-:Y:S01]  /*93f0*/  STSM.16.M88.4 [R59], R12 ;  /* 0x0000000c3b007844 */ /* 0x0003e20000000200 */
[----:B------:R-:W-:Y:S02]  /*9400*/  F2FP.F16.F32.PACK_AB R4, R73, R44 ;  /* 0x0000002c4904723e */ /* 0x000fe400000000ff */
[----:B------:R-:W-:-:S02]  /*9410*/  F2FP.F16.F32.PACK_AB R5, R53, R56 ;  /* 0x000000383505723e */ /* 0x000fc400000000ff */
[----:B------:R-:W-:Y:S02]  /*9420*/  F2FP.F16.F32.PACK_AB R6, R52, R41 ;  /* 0x000000293406723e */ /* 0x000fe400000000ff */
[----:B------:R-:W-:Y:S02]  /*9430*/  F2FP.F16.F32.PACK_AB R7, R51, R54 ;  /* 0x000000363307723e */ /* 0x000fe400000000ff */
[----:B------:R-:W-:Y:S01]  /*9440*/  F2FP.F16.F32.PACK_AB R24, R49, R40 ;  /* 0x000000283118723e */ /* 0x000fe200000000ff */
[----:B------:R-:W-:Y:S01]  /*9450*/  IMAD.MOV.U32 R40, RZ, RZ, RZ ;  /* 0x000000ffff287224 */ /* 0x000fe200078e00ff */
[----:B------:R-:W-:Y:S01]  /*9460*/  F2FP.F16.F32.PACK_AB R25, R47, R50 ;  /* 0x000000322f19723e */ /* 0x000fe200000000ff */
[----:B------:R4:W-:Y:S01]  /*9470*/  STSM.16.M88.4 [R58], R4 ;  /* 0x000000043a007844 */ /* 0x0009e20000000200 */
[----:B------:R-:W-:Y:S01]  /*9480*/  F2FP.F16.F32.PACK_AB R26, R48, R37 ;  /* 0x00000025301a723e */ /* 0x000fe200000000ff */
[----:B------:R-:W-:Y:S01]  /*9490*/  IMAD.SHL.U32 R37, R19, 0x4, RZ ;  /* 0x0000000413257824 */ /* 0x000fe200078e00ff */
[----:B------:R-:W-:-:S02]  /*94a0*/  F2FP.F16.F32.PACK_AB R27, R43, R46 ;  /* 0x0000002e2b1b723e */ /* 0x000fc400000000ff */
[----:B---3--:R-:W-:Y:S02]  /*94b0*/  F2FP.F16.F32.PACK_AB R8, R45, R36 ;  /* 0x000000242d08723e */ /* 0x008fe400000000ff */
[----:B------:R-:W-:Y:S01]  /*94c0*/  F2FP.F16.F32.PACK_AB R9, R39, R42 ;  /* 0x0000002a2709723e */ /* 0x000fe200000000ff */
[----:B------:R3:W-:Y:S01]  /*94d0*/  STSM.16.M88.4 [R55], R24 ;  /* 0x0000001837007844 */ /* 0x0007e20000000200 */
[----:B------:R-:W-:Y:S02]  /*94e0*/  F2FP.F16.F32.PACK_AB R10, R3, R0 ;  /* 0x00000000030a723e */ /* 0x000fe400000000ff */
[----:B------:R-:W-:Y:S01]  /*94f0*/  F2FP.F16.F32.PACK_AB R11, R71, R38 ;  /* 0x00000026470b723e */ /* 0x000fe200000000ff */
[----:B------:R-:W0:Y:S01]  /*9500*/  LDC R0, c[0x0][0xbe8] ;  /* 0x0002fa00ff007b82 */ /* 0x000e220000000800 */
[----:B------:R-:W-:Y:S02]  /*9510*/  ISETP.NE.U32.AND P2, PT, RZ, UR4, PT ;  /* 0x00000004ff007c0c */ /* 0x000fe4000bf45070 */
[----:B--2---:R-:W-:Y:S01]  /*9520*/  ISETP.NE.U32.AND P0, PT, R30, RZ, PT ;  /* 0x000000ff1e00720c */ /* 0x004fe20003f05070 */
[----:B------:R3:W-:Y:S04]  /*9530*/  STSM.16.M88.4 [R32], R8 ;  /* 0x0000000820007844 */ /* 0x0007e80000000200 */
[----:B------:R-:W-:Y:S01]  /*9540*/  BAR.SYNC.DEFER_BLOCKING 0x1, 0x180 ;  /* 0x0046000000007b1d */ /* 0x000fe20000010000 */
[----:B------:R-:W-:-:S02]  /*9550*/  ISETP.NE.AND.EX P2, PT, RZ, UR5, PT, P2 ;  /* 0x00000005ff007c0c */ /* 0x000fc4000bf45320 */
[----:B------:R-:W-:Y:S02]  /*9560*/  ISETP.NE.AND.EX P0, PT, R31, RZ, PT, P0 ;  /* 0x000000ff1f00720c */ /* 0x000fe40003f05300 */
[----:B-1----:R-:W-:Y:S02]  /*9570*/  SHF.L.U64.HI R12, R19, 0x2, R146 ;  /* 0x00000002130c7819 */ /* 0x002fe40000010292 */
[----:B------:R-:W-:-:S05]  /*9580*/  IADD3 R30, P1, R37, R30, RZ ;  /* 0x0000001e251e7210 */ /* 0x000fca0007f3e0ff */
[C---:B------:R-:W-:Y:S02]  /*9590*/  IMAD.X R31, R12.reuse, 0x1, R31, P1 ;  /* 0x000000010c1f7824 */ /* 0x040fe400008e061f */
[----:B----4-:R-:W-:Y:S01]  /*95a0*/  @P2 IADD3 R4, P3, R37, UR4, RZ ;  /* 0x0000000425042c10 */ /* 0x010fe2000ff7e0ff */
[----:B------:R-:W-:Y:S02]  /*95b0*/  ULDC UR4, c[0x0][0xa88] ;  /* 0x0002a20000047ab9 */ /* 0x000fe40000000800 */
[----:B------:R-:W-:Y:S01]  /*95c0*/  IMAD.U32 R3, RZ, RZ, UR4 ;  /* 0x00000004ff037e24 */ /* 0x000fe2000f8e00ff */
[----:B------:R-:W-:Y:S01]  /*95d0*/  @P2 IADD3.X R5, R12, UR5, RZ, P3, !PT ;  /* 0x000000050c052c10 */ /* 0x000fe20009ffe4ff */
[----:B------:R3:W5:Y:S01]  /*95e0*/  @P0 LDG.E R40, desc[UR56][R30.64] ;  /* 0x000000381e280981 */ /* 0x000762000c1e1900 */
[----:B0-----:R-:W-:Y:S01]  /*95f0*/  ISETP.NE.AND P1, PT, R0, 0x1, PT ;  /* 0x000000010000780c */ /* 0x001fe20003f25270 */
[----:B------:R-:W-:Y:S02]  /*9600*/  IMAD R15, R23, 0xc0, R154 ;  /* 0x000000c0170f7824 */ /* 0x000fe400078e029a */
[----:B------:R3:W5:Y:S10]  /*9610*/  @P2 LDG.E R3, desc[UR56][R4.64] ;  /* 0x0000003804032981 */ /* 0x000774000c1e1900 */
[----:B------:R-:W0:Y:S08]  /*9620*/  @P1 LDC R6, c[0x0][0xbec] ;  /* 0x0002fb00ff061b82 */ /* 0x000e300000000800 */
[----:B------:R-:W1:Y:S01]  /*9630*/  @P1 LDC R13, c[0x0][0xbf0] ;  /* 0x0002fc00ff0d1b82 */ /* 0x000e620000000800 */
[----:B---3--:R-:W-:Y:S05]  /*9640*/  @P2 BRA `(.L_x_198) ;  /* 0x0000000000102947 */ /* 0x008fea0003800000 */
[----:B------:R-:W-:Y:S05]  /*9650*/  @!P0 BRA `(.L_x_198) ;  /* 0x00000000000c8947 */ /* 0x000fea0003800000 */
[----:B------:R-:W2:Y:S04]  /*9660*/  LDG.E R4, desc[UR56][R30.64] ;  /* 0x000000381e047981 */ /* 0x000ea8000c1e1900 */
[----:B-----5:R-:W2:Y:S02]  /*9670*/  LDG.E R3, desc[UR56][R30.64+0x4] ;  /* 0x000004381e037981 */ /* 0x020ea4000c1e1900 */
[----:B--2---:R-:W-:-:S07]  /*9680*/  IMAD.IADD R3, R3, 0x1, -R4 ;  /* 0x0000000103037824 */ /* 0x004fce00078e0a04 */
.L_x_198:
[----:B------:R-:W-:Y:S01]  /*9690*/  SHF.R.S32.HI R32, RZ, 0x1f, R22 ;  /* 0x0000001fff207819 */ /* 0x000fe20000011416 */
[----:B------:R-:W-:Y:S01]  /*96a0*/  ULDC.64 UR4, c[0x0][0xb90] ;  /* 0x0002e40000047ab9 */ /* 0x000fe20000000a00 */
[----:B0-----:R-:W-:Y:S01]  /*96b0*/  @P1 IMAD.HI.U32 R4, R15, R6, RZ ;  /* 0x000000060f041227 */ /* 0x001fe200078e00ff */
[----:B-----5:R-:W-:Y:S01]  /*96c0*/  SHF.R.S32.HI R41, RZ, 0x1f, R40 ;  /* 0x0000001fff297819 */ /* 0x020fe20000011428 */
[----:B------:R-:W-:Y:S01]  /*96d0*/  ULDC.64 UR6, c[0x0][0xa80] ;  /* 0x0002a00000067ab9 */ /* 0x000fe20000000a00 */
[----:B------:R-:W-:Y:S01]  /*96e0*/  SEL R146, R146, RZ, !P0 ;  /* 0x000000ff92927207 */ /* 0x000fe20004000000 */
[----:B------:R-:W-:Y:S01]  /*96f0*/  IMAD R5, R32, UR4, RZ ;  /* 0x0000000420057c24 */ /* 0x000fe2000f8e02ff */
[----:B------:R-:W-:Y:S01]  /*9700*/  SEL R47, R19, RZ, !P0 ;  /* 0x000000ff132f7207 */ /* 0x000fe20004000000 */
[----:B------:R-:W-:Y:S01]  /*9710*/  IMAD.MOV.U32 R7, RZ, RZ, R15 ;  /* 0x000000ffff077224 */ /* 0x000fe200078e000f */
[----:B-1----:R-:W-:Y:S01]  /*9720*/  @P1 SHF.R.U32.HI R7, RZ, R13, R4 ;  /* 0x0000000dff071219 */ /* 0x002fe20000011604 */
[----:B------:R-:W-:Y:S01]  /*9730*/  IMAD R9, R148, 0x20, R18 ;  /* 0x0000002094097824 */ /* 0x000fe200078e0212 */
[----:B------:R-:W0:Y:S01]  /*9740*/  @P1 LDC R19, c[0x0][0xbec] ;  /* 0x0002fb00ff131b82 */ /* 0x000e220000000800 */
[----:B------:R-:W-:-:S02]  /*9750*/  IMAD R11, R22, UR5, R5 ;  /* 0x00000005160b7c24 */ /* 0x000fc4000f8e0205 */
[----:B------:R-:W-:Y:S01]  /*9760*/  IMAD.WIDE.U32 R4, R22, UR4, R40 ;  /* 0x0000000416047c25 */ /* 0x000fe2000f8e0028 */
[----:B------:R-:W-:-:S03]  /*9770*/  ULDC.64 UR4, c[0x0][0xb98] ;  /* 0x0002e60000047ab9 */ /* 0x000fc60000000a00 */
[----:B------:R-:W-:-:S04]  /*9780*/  IMAD.WIDE R28, R9, 0x2, R28 ;  /* 0x00000002091c7825 */ /* 0x000fc800078e021c */
[----:B------:R-:W-:Y:S01]  /*9790*/  IMAD.MOV R9, RZ, RZ, -R7 ;  /* 0x000000ffff097224 */ /* 0x000fe200078e0a07 */
[----:B------:R-:W-:Y:S01]  /*97a0*/  IADD3 R13, P2, R28, 0x1800, RZ ;  /* 0x000018001c0d7810 */ /* 0x000fe20007f5e0ff */
[----:B------:R-:W-:Y:S01]  /*97b0*/  IMAD.IADD R5, R5, 0x1, R11 ;  /* 0x0000000105057824 */ /* 0x000fe200078e020b */
[----:B------:R-:W-:Y:S01]  /*97c0*/  SHF.R.S32.HI R11, RZ, 0x1f, R7 ;  /* 0x0000001fff0b7819 */ /* 0x000fe20000011407 */
[----:B------:R-:W-:Y:S01]  /*97d0*/  IMAD R9, R0, R9, R15 ;  /* 0x0000000900097224 */ /* 0x000fe200078e020f */
[----:B------:R-:W-:Y:S01]  /*97e0*/  LOP3.LUT R8, R13, 0x180, RZ, 0xc0, !PT ;  /* 0x000001800d087812 */ /* 0x000fe200078ec0ff */
[----:B------:R-:W-:Y:S01]  /*97f0*/  IMAD R6, R146, UR4, RZ ;  /* 0x0000000492067c24 */ /* 0x000fe2000f8e02ff */
[----:B------:R-:W-:Y:S01]  /*9800*/  IADD3 R25, P5, R28, 0x4800, RZ ;  /* 0x000048001c197810 */ /* 0x000fe20007fbe0ff */
[C---:B------:R-:W-:Y:S01]  /*9810*/  IMAD.WIDE.U32 R4, R47.reuse, UR4, R4 ;  /* 0x000000042f047c25 */ /* 0x040fe2000f8e0004 */
[----:B------:R-:W-:Y:S02]  /*9820*/  SHF.R.U64 R8, R8, 0x3, RZ ;  /* 0x0000000308087819 */ /* 0x000fe400000012ff */
[----:B------:R-:W-:Y:S01]  /*9830*/  IADD3 R31, P4, R28, 0x6000, RZ ;  /* 0x000060001c1f7810 */ /* 0x000fe20007f9e0ff */
[----:B------:R-:W-:Y:S01]  /*9840*/  IMAD R10, R47, UR5, R6 ;  /* 0x000000052f0a7c24 */ /* 0x000fe2000f8e0206 */
[----:B------:R-:W-:Y:S01]  /*9850*/  SHF.R.S32.HI R6, RZ, 0x1f, R9 ;  /* 0x0000001fff067819 */ /* 0x000fe20000011409 */
[----:B------:R-:W-:Y:S01]  /*9860*/  ULDC.64 UR4, c[0x0][0xb88] ;  /* 0x0002e20000047ab9 */ /* 0x000fe20000000a00 */
[----:B------:R-:W-:Y:S01]  /*9870*/  IADD3 R4, P0, R7, R4, RZ ;  /* 0x0000000407047210 */ /* 0x000fe20007f1e0ff */
[----:B------:R-:W-:Y:S01]  /*9880*/  IMAD R46, R3, R0, RZ ;  /* 0x00000000032e7224 */ /* 0x000fe200078e02ff */
[----:B------:R-:W-:Y:S01]  /*9890*/  LOP3.LUT R8, R8, R13, RZ, 0x3c, !PT ;  /* 0x0000000d08087212 */ /* 0x000fe200078e3cff */
[----:B------:R-:W-:Y:S01]  /*98a0*/  IMAD R6, R6, UR4, RZ ;  /* 0x0000000406067c24 */ /* 0x000fe2000f8e02ff */
[----:B------:R-:W-:Y:S01]  /*98b0*/  IADD3.X R5, R11, R5, R10, P0, !PT ;  /* 0x000000050b057210 */ /* 0x000fe200007fe40a */
[----:B------:R-:W-:Y:S01]  /*98c0*/  IMAD R11, R23, 0xc0, R152 ;  /* 0x000000c0170b7824 */ /* 0x000fe200078e0298 */
[C---:B------:R-:W-:Y:S01]  /*98d0*/  IADD3 R13, P6, R28.reuse, 0x3000, RZ ;  /* 0x000030001c0d7810 */ /* 0x040fe20007fde0ff */
[C---:B------:R-:W-:Y:S01]  /*98e0*/  IMAD R7, R9.reuse, UR5, R6 ;  /* 0x0000000509077c24 */ /* 0x040fe2000f8e0206 */
[----:B------:R-:W-:Y:S01]  /*98f0*/  IADD3 R6, P3, R28, 0x7800, RZ ;  /* 0x000078001c067810 */ /* 0x000fe20007f7e0ff */
[----:B------:R-:W-:Y:S01]  /*9900*/  IMAD.WIDE.U32 R4, R9, UR4, R4 ;  /* 0x0000000409047c25 */ /* 0x000fe2000f8e0004 */
[----:B------:R-:W-:Y:S01]  /*9910*/  ULDC.64 UR4, c[0x0][0xb50] ;  /* 0x0002d40000047ab9 */ /* 0x000fe20000000a00 */
[----:B------:R-:W-:-:S02]  /*9920*/  LOP3.LUT R12, R13, 0x180, RZ, 0xc0, !PT ;  /* 0x000001800d0c7812 */ /* 0x000fc400078ec0ff */
[----:B------:R-:W-:Y:S01]  /*9930*/  IMAD.IADD R5, R5, 0x1, R7 ;  /* 0x0000000105057824 */ /* 0x000fe200078e0207 */
[C---:B------:R-:W-:Y:S01]  /*9940*/  LEA R7, P0, R4.reuse, UR4, 0x2 ;  /* 0x0000000404077c11 */ /* 0x040fe2000f8010ff */
[----:B------:R-:W-:Y:S01]  /*9950*/  VIADD R3, R11, 0x8 ;  /* 0x000000080b037836 */ /* 0x000fe20000000000 */
[----:B------:R-:W-:Y:S01]  /*9960*/  LOP3.LUT R24, R25, 0x180, RZ, 0xc0, !PT ;  /* 0x0000018019187812 */ /* 0x000fe200078ec0ff */
[----:B------:R-:W-:Y:S01]  /*9970*/  IMAD.X R9, RZ, RZ, R29, P2 ;  /* 0x000000ffff097224 */ /* 0x000fe200010e061d */
[----:B------:R-:W-:Y:S01]  /*9980*/  LEA.HI.X R4, R4, UR5, R5, 0x2, P0 ;  /* 0x0000000504047c11 */ /* 0x000fe200080f1405 */
[----:B------:R-:W-:Y:S01]  /*9990*/  SHFL.IDX PT, R42, R7, RZ, 0x1c1f ;  /* 0x001c1fff072a7589 */ /* 0x000fe200000e0000 */
[----:B------:R-:W-:Y:S01]  /*99a0*/  LOP3.LUT P0, RZ, R150, 0x3, RZ, 0xc0, !PT ;  /* 0x0000000396ff7812 */ /* 0x000fe2000780c0ff */
[----:B------:R-:W-:Y:S01]  /*99b0*/  ULDC.64 UR4, c[0x0][0xaa0] ;  /* 0x0002a80000047ab9 */ /* 0x000fe20000000a00 */
[----:B------:R-:W-:Y:S01]  /*99c0*/  LOP3.LUT R30, R31, 0x180, RZ, 0xc0, !PT ;  /* 0x000001801f1e7812 */ /* 0x000fe200078ec0ff */
[----:B------:R-:W1:Y:S01]  /*99d0*/  SHFL.IDX PT, R43, R4, RZ, 0x1c1f ;  /* 0x001c1fff042b7589 */ /* 0x000e6200000e0000 */
[-C--:B------:R-:W-:Y:S01]  /*99e0*/  ISETP.GE.OR P2, PT, R11, R46.reuse, P0 ;  /* 0x0000002e0b00720c */ /* 0x080fe20000746670 */
[----:B------:R-:W-:Y:S01]  /*99f0*/  IMAD.X R37, RZ, RZ, R29, P3 ;  /* 0x000000ffff257224 */ /* 0x000fe200018e061d */
[----:B------:R-:W-:Y:S01]  /*9a00*/  ISETP.GE.OR P0, PT, R3, R46, P0 ;  /* 0x0000002e0300720c */ /* 0x000fe20000706670 */
[----:B------:R-:W-:Y:S01]  /*9a10*/  SHFL.IDX PT, R44, R7, 0x1, 0x1c1f ;  /* 0x003c1f00072c7f89 */ /* 0x000fe200000e0000 */
[----:B------:R-:W-:-:S02]  /*9a20*/  LOP3.LUT R3, R6, 0x180, RZ, 0xc0, !PT ;  /* 0x0000018006037812 */ /* 0x000fc400078ec0ff */
[----:B------:R-:W-:Y:S01]  /*9a30*/  LOP3.LUT R5, R28, 0x180, RZ, 0xc0, !PT ;  /* 0x000001801c057812 */ /* 0x000fe200078ec0ff */
[----:B------:R2:W3:Y:S01]  /*9a40*/  SHFL.IDX PT, R45, R4, 0x1, 0x1c1f ;  /* 0x003c1f00042d7f89 */ /* 0x0004e200000e0000 */
[----:B------:R-:W-:Y:S02]  /*9a50*/  SHF.R.U64 R3, R3, 0x3, RZ ;  /* 0x0000000303037819 */ /* 0x000fe400000012ff */
[----:B------:R-:W-:Y:S02]  /*9a60*/  SHF.R.U64 R12, R12, 0x3, RZ ;  /* 0x000000030c0c7819 */ /* 0x000fe400000012ff */
[----:B------:R-:W-:Y:S01]  /*9a70*/  LOP3.LUT R36, R3, R6, RZ, 0x3c, !PT ;  /* 0x0000000603247212 */ /* 0x000fe200078e3cff */
[----:B------:R-:W-:Y:S01]  /*9a80*/  IMAD R3, R41, UR4, RZ ;  /* 0x0000000429037c24 */ /* 0x000fe2000f8e02ff */
[----:B------:R-:W-:Y:S02]  /*9a90*/  SHF.R.U64 R24, R24, 0x3, RZ ;  /* 0x0000000318187819 */ /* 0x000fe400000012ff */
[----:B------:R-:W-:Y:S01]  /*9aa0*/  SHF.R.U64 R30, R30, 0x3, RZ ;  /* 0x000000031e1e7819 */ /* 0x000fe200000012ff */
[----:B------:R-:W-:Y:S01]  /*9ab0*/  IMAD R3, R40, UR5, R3 ;  /* 0x0000000528037c24 */ /* 0x000fe2000f8e0203 */
[----:B------:R-:W-:-:S02]  /*9ac0*/  SHF.R.U64 R5, R5, 0x3, RZ ;  /* 0x0000000305057819 */ /* 0x000fc400000012ff */
[----:B------:R-:W-:Y:S01]  /*9ad0*/  LOP3.LUT R12, R12, R13, RZ, 0x3c, !PT ;  /* 0x0000000d0c0c7212 */ /* 0x000fe200078e3cff */
[--C-:B------:R-:W-:Y:S01]  /*9ae0*/  IMAD.X R13, RZ, RZ, R29.reuse, P6 ;  /* 0x000000ffff0d7224 */ /* 0x100fe200030e061d */
[----:B------:R-:W-:Y:S01]  /*9af0*/  LOP3.LUT R24, R24, R25, RZ, 0x3c, !PT ;  /* 0x0000001918187212 */ /* 0x000fe200078e3cff */
[----:B-1----:R-:W-:Y:S01]  /*9b00*/  @!P2 ST.E desc[UR56][R42.64], R21 ;  /* 0x000000152a00a985 */ /* 0x002fe2000c101938 */
[----:B------:R-:W-:Y:S01]  /*9b10*/  LOP3.LUT R30, R30, R31, RZ, 0x3c, !PT ;  /* 0x0000001f1e1e7212 */ /* 0x000fe200078e3cff */
[--C-:B------:R-:W-:Y:S01]  /*9b20*/  IMAD.X R25, RZ, RZ, R29.reuse, P5 ;  /* 0x000000ffff197224 */ /* 0x100fe200028e061d */
[----:B--2---:R-:W-:Y:S01]  /*9b30*/  LOP3.LUT R4, R5, R28, RZ, 0x3c, !PT ;  /* 0x0000001c05047212 */ /* 0x004fe200078e3cff */
[--C-:B------:R-:W-:Y:S02]  /*9b40*/  IMAD.X R31, RZ, RZ, R29.reuse, P4 ;  /* 0x000000ffff1f7224 */ /* 0x100fe400020e061d */
[----:B------:R-:W-:Y:S01]  /*9b50*/  IMAD.MOV.U32 R5, RZ, RZ, R29 ;  /* 0x000000ffff057224 */ /* 0x000fe200078e001d */
[----:B---3--:R1:W-:Y:S05]  /*9b60*/  @!P0 ST.E desc[UR56][R44.64], R20 ;  /* 0x000000142c008985 */ /* 0x0083ea000c101938 */
[----:B------:R-:W5:Y:S04]  /*9b70*/  LD.E.128 R4, desc[UR56][R4.64] ;  /* 0x0000003804047980 */ /* 0x000f68000c101d00 */
[----:B------:R-:W5:Y:S01]  /*9b80*/  LD.E.128 R8, desc[UR56][R8.64] ;  /* 0x0000003808087980 */ /* 0x000f62000c101d00 */
[----:B-1----:R-:W-:Y:S01]  /*9b90*/  IMAD.WIDE.U32 R20, R40, UR4, RZ ;  /* 0x0000000428147c25 */ /* 0x002fe2000f8e00ff */
[----:B------:R-:W-:Y:S01]  /*9ba0*/  ULDC.64 UR4, c[0x0][0xae8] ;  /* 0x0002ba0000047ab9 */ /* 0x000fe20000000a00 */
[----:B------:R-:W1:Y:S01]  /*9bb0*/  @P1 LDC R40, c[0x0][0xbf0] ;  /* 0x0002fc00ff281b82 */ /* 0x000e620000000800 */
[----:B------:R-:W5:Y:S01]  /*9bc0*/  LD.E.128 R12, desc[UR56][R12.64] ;  /* 0x000000380c0c7980 */ /* 0x000f62000c101d00 */
[----:B------:R-:W-:-:S02]  /*9bd0*/  IMAD.IADD R21, R21, 0x1, R3 ;  /* 0x0000000115157824 */ /* 0x000fc400078e0203 */
[----:B------:R-:W-:Y:S01]  /*9be0*/  IMAD R3, R32, UR4, RZ ;  /* 0x0000000420037c24 */ /* 0x000fe2000f8e02ff */
[----:B------:R-:W5:Y:S01]  /*9bf0*/  LD.E.128 R24, desc[UR56][R24.64] ;  /* 0x0000003818187980 */ /* 0x000f62000c101d00 */
[----:B------:R-:W-:-:S03]  /*9c00*/  IMAD R32, R147, 0x60, R148 ;  /* 0x0000006093207824 */ /* 0x000fc600078e0294 */
[----:B------:R-:W5:Y:S01]  /*9c10*/  LD.E.128 R28, desc[UR56][R30.64] ;  /* 0x000000381e1c7980 */ /* 0x000f62000c101d00 */
[----:B------:R-:W-:Y:S02]  /*9c20*/  IMAD R32, R23, 0xc0, R32 ;  /* 0x000000c017207824 */ /* 0x000fe400078e0220 */
[C---:B------:R-:W-:Y:S01]  /*9c30*/  IMAD R3, R22.reuse, UR5, R3 ;  /* 0x0000000516037c24 */ /* 0x040fe2000f8e0203 */
[----:B------:R-:W5:Y:S01]  /*9c40*/  LD.E.128 R36, desc[UR56][R36.64] ;  /* 0x0000003824247980 */ /* 0x000f62000c101d00 */
[----:B------:R-:W-:Y:S01]  /*9c50*/  IMAD.WIDE.U32 R20, R22, UR4, R20 ;  /* 0x0000000416147c25 */ /* 0x000fe2000f8e0014 */
[----:B------:R-:W-:Y:S01]  /*9c60*/  ULDC.64 UR4, c[0x0][0xaf0] ;  /* 0x0002bc0000047ab9 */ /* 0x000fe20000000a00 */
[----:B------:R-:W-:Y:S01]  /*9c70*/  BSSY B1, `(.L_x_199) ;  /* 0x0000033000017945 */ /* 0x000fe20003800000 */
[----:B------:R-:W-:Y:S01]  /*9c80*/  @!PT LDS RZ, [RZ] ;  /* 0x00000000fffff984 */ /* 0x000fe20000000800 */
[----:B------:R-:W-:Y:S01]  /*9c90*/  @!PT LDS RZ, [RZ] ;  /* 0x00000000fffff984 */ /* 0x000fe20000000800 */
[----:B------:R-:W-:Y:S01]  /*9ca0*/  @!PT LDS RZ, [RZ] ;  /* 0x00000000fffff984 */ /* 0x000fe20000000800 */
[----:B------:R-:W-:Y:S01]  /*9cb0*/  @!PT LDS RZ, [RZ] ;  /* 0x00000000fffff984 */ /* 0x000fe20000000800 */
[----:B------:R2:W-:Y:S06]  /*9cc0*/  MEMBAR.ALL.CTA ;  /* 0x0000000000007992 */ /* 0x0005ec0000008000 */
[----:B--2---:R-:W2:Y:S01]  /*9cd0*/  FENCE.VIEW.ASYNC.S ;  /* 0x00000000000073c6 */ /* 0x004ea20000000000 */
[----:B0-----:R-:W-:-:S04]  /*9ce0*/  @P1 IMAD.HI.U32 R19, R32, R19, RZ ;  /* 0x0000001320131227 */ /* 0x001fc800078e00ff */
[----:B------:R-:W-:Y:S02]  /*9cf0*/  IMAD.IADD R21, R21, 0x1, R3 ;  /* 0x0000000115157824 */ /* 0x000fe400078e0203 */
[----:B------:R-:W-:Y:S01]  /*9d00*/  IMAD.MOV.U32 R3, RZ, RZ, R32 ;  /* 0x000000ffff037224 */ /* 0x000fe200078e0020 */
[----:B-1----:R-:W-:Y:S01]  /*9d10*/  @P1 SHF.R.U32.HI R3, RZ, R40, R19 ;  /* 0x00000028ff031219 */ /* 0x002fe20000011613 */
[----:B------:R-:W-:Y:S02]  /*9d20*/  IMAD R22, R146, UR4, RZ ;  /* 0x0000000492167c24 */ /* 0x000fe4000f8e02ff */
[----:B------:R-:W-:Y:S01]  /*9d30*/  IMAD.WIDE.U32 R20, R47, UR4, R20 ;  /* 0x000000042f147c25 */ /* 0x000fe2000f8e0014 */
[----:B------:R-:W-:-:S03]  /*9d40*/  SHF.R.S32.HI R19, RZ, 0x1f, R3 ;  /* 0x0000001fff137819 */ /* 0x000fc60000011403 */
[----:B------:R-:W-:Y:S01]  /*9d50*/  IMAD R41, R47, UR5, R22 ;  /* 0x000000052f297c24 */ /* 0x000fe2000f8e0216 */
[----:B------:R-:W-:Y:S01]  /*9d60*/  ULDC.64 UR4, c[0x0][0xae0] ;  /* 0x0002b80000047ab9 */ /* 0x000fe20000000a00 */
[----:B------:R-:W-:Y:S02]  /*9d70*/  IMAD.MOV R43, RZ, RZ, -R3 ;  /* 0x000000ffff2b7224 */ /* 0x000fe400078e0a03 */
[----:B------:R-:W-:Y:S02]  /*9d80*/  IMAD R22, R19, UR4, RZ ;  /* 0x0000000413167c24 */ /* 0x000fe4000f8e02ff */
[----:B------:R-:W-:Y:S02]  /*9d90*/  IMAD R19, R0, R43, R32 ;  /* 0x0000002b00137224 */ /* 0x000fe400078e0220 */
[----:B------:R-:W-:Y:S02]  /*9da0*/  IMAD.IADD R21, R21, 0x1, R41 ;  /* 0x0000000115157824 */ /* 0x000fe400078e0229 */
[C---:B------:R-:W-:Y:S01]  /*9db0*/  IMAD R41, R3.reuse, UR5, R22 ;  /* 0x0000000503297c24 */ /* 0x040fe2000f8e0216 */
[----:B------:R-:W-:Y:S01]  /*9dc0*/  SHF.R.S32.HI R0, RZ, 0x1f, R19 ;  /* 0x0000001fff007819 */ /* 0x000fe20000011413 */
[----:B------:R-:W-:Y:S01]  /*9dd0*/  IMAD.WIDE.U32 R20, R3, UR4, R20 ;  /* 0x0000000403147c25 */ /* 0x000fe2000f8e0014 */
[----:B------:R-:W-:-:S03]  /*9de0*/  ULDC.64 UR4, c[0x0][0xad8] ;  /* 0x0002b60000047ab9 */ /* 0x000fc60000000a00 */
[----:B------:R-:W-:Y:S02]  /*9df0*/  IMAD.IADD R21, R21, 0x1, R41 ;  /* 0x0000000115157824 */ /* 0x000fe400078e0229 */
[----:B------:R-:W-:Y:S02]  /*9e00*/  IMAD R0, R0, UR4, RZ ;  /* 0x0000000400007c24 */ /* 0x000fe4000f8e02ff */
[----:B------:R-:W-:Y:S02]  /*9e10*/  IMAD R45, R23, 0xc0, R148 ;  /* 0x000000c0172d7824 */ /* 0x000fe400078e0294 */
[C---:B------:R-:W-:Y:S02]  /*9e20*/  IMAD R3, R19.reuse, UR5, R0 ;  /* 0x0000000513037c24 */ /* 0x040fe4000f8e0200 */
[----:B------:R-:W-:Y:S01]  /*9e30*/  IMAD.WIDE.U32 R20, R19, UR4, R20 ;  /* 0x0000000413147c25 */ /* 0x000fe2000f8e0014 */
[----:B------:R-:W-:Y:S01]  /*9e40*/  UIADD3 UR4, UR36, 0x31c20, URZ ;  /* 0x00031c2024047890 */ /* 0x000fe2000fffe03f */
[----:B------:R-:W-:-:S02]  /*9e50*/  ISETP.GE.AND P0, PT, R45, R46, PT ;  /* 0x0000002e2d00720c */ /* 0x000fc40003f06270 */
[----:B------:R-:W-:Y:S01]  /*9e60*/  IMAD.IADD R3, R21, 0x1, R3 ;  /* 0x0000000115037824 */ /* 0x000fe200078e0203 */
[----:B------:R-:W-:Y:S01]  /*9e70*/  LEA R19, P1, R20, UR6, 0x1 ;  /* 0x0000000614137c11 */ /* 0x000fe2000f8208ff */
[----:B------:R-:W-:-:S03]  /*9e80*/  UPRMT UR4, URZ, 0x654, UR4 ;  /* 0x000006543f047896 */ /* 0x000fc60008000004 */
[----:B------:R-:W-:Y:S01]  /*9e90*/  LEA.HI.X R3, R20, UR7, R3, 0x1, P1 ;  /* 0x0000000714037c11 */ /* 0x000fe200088f0c03 */
[----:B--2---:R0:W1:Y:S04]  /*9ea0*/  SHFL.IDX PT, R22, R19, RZ, 0x1c1f ;  /* 0x001c1fff13167589 */ /* 0x00406800000e0000 */
[----:B------:R0:W2:Y:S01]  /*9eb0*/  SHFL.IDX PT, R23, R3, RZ, 0x1c1f ;  /* 0x001c1fff03177589 */ /* 0x0000a200000e0000 */
[----:B------:R-:W-:Y:S01]  /*9ec0*/  SYNCS.ARRIVE.TRANS64.RED.A1T0 RZ, [UR4], RZ ;  /* 0x000000ffffff79a7 */ /* 0x000fe20008100404 */
[----:B------:R-:W-:Y:S05]  /*9ed0*/  @P0 BRA `(.L_x_200) ;  /* 0x0000000000300947 */ /* 0x000fea0003800000 */
[----:B------:R-:W-:Y:S02]  /*9ee0*/  ULDC UR4, c[0x0][0xac8] ;  /* 0x0002b20000047ab9 */ /* 0x000fe40000000800 */
[----:B------:R-:W-:Y:S02]  /*9ef0*/  ISETP.GE.AND P1, PT, R144, UR4, PT ;  /* 0x0000000490007c0c */ /* 0x000fe4000bf26270 */
[----:B------:R-:W-:Y:S02]  /*9f00*/  ISETP.GE.AND P2, PT, R145, UR4, PT ;  /* 0x0000000491007c0c */ /* 0x000fe4000bf46270 */
[----:B------:R-:W-:-:S09]  /*9f10*/  ISETP.GE.AND P0, PT, R18, UR4, PT ;  /* 0x0000000412007c0c */ /* 0x000fd2000bf06270 */
[-C--:B-1----:R-:W-:Y:S02]  /*9f20*/  @!P1 LEA R40, P3, R144, R22.reuse, 0x1 ;  /* 0x0000001690289211 */ /* 0x082fe400078608ff */
[C---:B------:R-:W-:Y:S02]  /*9f30*/  @!P2 LEA R42, P4, R145.reuse, R22, 0x1 ;  /* 0x00000016912aa211 */ /* 0x040fe400078808ff */
[----:B--2---:R-:W-:Y:S01]  /*9f40*/  @!P0 IMAD.WIDE R20, R18, 0x2, R22 ;  /* 0x0000000212148825 */ /* 0x004fe200078e0216 */
[-C--:B------:R-:W-:Y:S02]  /*9f50*/  @!P1 LEA.HI.X R41, R144, R23.reuse, R157, 0x1, P3 ;  /* 0x0000001790299211 */ /* 0x080fe400018f0c9d */
[----:B------:R-:W-:Y:S02]  /*9f60*/  @!P2 LEA.HI.X R43, R145, R23, R156, 0x1, P4 ;  /* 0x00000017912ba211 */ /* 0x000fe400020f0c9c */
[----:B-----5:R3:W-:Y:S04]  /*9f70*/  @!P0 ST.E.128 desc[UR56][R20.64], R4 ;  /* 0x0000000414008985 */ /* 0x0207e8000c101d38 */
[----:B------:R3:W-:Y:S04]  /*9f80*/  @!P1 ST.E.128 desc[UR56][R40.64], R12 ;  /* 0x0000000c28009985 */ /* 0x0007e8000c101d38 */
[----:B------:R3:W-:Y:S02]  /*9f90*/  @!P2 ST.E.128 desc[UR56][R42.64], R28 ;  /* 0x0000001c2a00a985 */ /* 0x0007e4000c101d38 */
.L_x_200:
[----:B------:R-:W-:Y:S05]  /*9fa0*/  BSYNC B1 ;  /* 0x0000000000017941 */ /* 0x000fea0003800000 */
.L_x_199:
[----:B------:R-:W-:Y:S01]  /*9fb0*/  VIADD R0, R45, 0x60 ;  /* 0x000000602d007836 */ /* 0x000fe20000000000 */
[----:B---3-5:R3:W4:Y:S04]  /*9fc0*/  SHFL.IDX PT, R7, R3, 0x1, 0x1c1f ;  /* 0x003c1f0003077f89 */ /* 0x02872800000e0000 */
[----:B------:R-:W-:Y:S01]  /*9fd0*/  ISETP.GE.AND P0, PT, R0, R46, PT ;  /* 0x0000002e0000720c */ /* 0x000fe20003f06270 */
[----:B------:R3:W0:-:S12]  /*9fe0*/  SHFL.IDX PT, R6, R19, 0x1, 0x1c1f ;  /* 0x003c1f0013067f89 */ /* 0x00061800000e0000 */
[----:B---3--:R-:W-:Y:S05]  /*9ff0*/  @P0 BRA `(.L_x_201) ;  /* 0x0000000800880947 */ /* 0x008fea0003800000 */
[----:B------:R-:W-:Y:S02]  /*a000*/  ULDC UR4, c[0x0][0xac8] ;  /* 0x0002b20000047ab9 */ /* 0x000fe40000000800 */
[----:B------:R-:W-:Y:S02]  /*a010*/  ISETP.GE.AND P2, PT, R144, UR4, PT ;  /* 0x0000000490007c0c */ /* 0x000fe4000bf46270 */
[----:B------:R-:W-:-:S11]  /*a020*/  ISETP.GE.AND P1, PT, R18, UR4, PT ;  /* 0x0000000412007c0c */ /* 0x000fd6000bf26270 */
[----:B0-----:R-:W-:Y:S02]  /*a030*/  @!P2 LEA R12, P0, R144, R6, 0x1 ;  /* 0x00000006900ca211 */ /* 0x001fe400078008ff */
[----:B----4-:R-:W-:Y:S02]  /*a040*/  @!P1 IMAD.WIDE R4, R18, 0x2, R6 ;  /* 0x0000000212049825 */ /* 0x010fe400078e0206 */
[----:B------:R-:W-:Y:S02]  /*a050*/  @!P2 LEA.HI.X R13, R144, R7, R157, 0x1, P0 ;  /* 0x00000007900da211 */ /* 0x000fe400000f0c9d */
[----:B------:R-:W-:Y:S01]  /*a060*/  ISETP.GE.AND P0, PT, R145, UR4, PT ;  /* 0x0000000491007c0c */ /* 0x000fe2000bf06270 */
[----:B------:R0:W-:Y:S04]  /*a070*/  @!P1 ST.E.128 desc[UR56][R4.64], R8 ;  /* 0x0000000804009985 */ /* 0x0001e8000c101d38 */
[----:B------:R0:W-:Y:S08]  /*a080*/  @!P2 ST.E.128 desc[UR56][R12.64], R24 ;  /* 0x000000180c00a985 */ /* 0x0001f0000c101d38 */
[----:B------:R-:W-:Y:S05]  /*a090*/  @P0 BRA `(.L_x_201) ;  /* 0x0000000800600947 */ /* 0x000fea0003800000 */
[----:B0-----:R-:W-:-:S04]  /*a0a0*/  LEA R4, P0, R145, R6, 0x1 ;  /* 0x0000000691047211 */ /* 0x001fc800078008ff */
[----:B------:R-:W-:-:S05]  /*a0b0*/  LEA.HI.X R5, R145, R7, R156, 0x1, P0 ;  /* 0x0000000791057211 */ /* 0x000fca00000f0c9c */
[----:B------:R0:W-:Y:S01]  /*a0c0*/  ST.E.128 desc[UR56][R4.64], R36 ;  /* 0x0000002404007985 */ /* 0x0001e2000c101d38 */
[----:B------:R-:W-:Y:S05]  /*a0d0*/  BRA `(.L_x_201) ;  /* 0x0000000800507947 */ /* 0x000fea0003800000 */
.L_x_197:
[----:B------:R-:W2:Y:S01]  /*a0e0*/  LDC.64 R6, c[0x0][0xc00] ;  /* 0x00030000ff067b82 */ /* 0x000ea20000000a00 */
[----:B------:R-:W-:Y:S01]  /*a0f0*/  ULDC.64 UR4, c[0x0][0xc08] ;  /* 0x0003020000047ab9 */ /* 0x000fe20000000a00 */
[----:B------:R-:W-:-:S06]  /*a100*/  IMAD.MOV.U32 R3, RZ, RZ, RZ ;  /* 0x000000ffff037224 */ /* 0x000fcc00078e00ff */
[----:B------:R-:W3:Y:S01]  /*a110*/  LDC.64 R4, c[0x0][0xc00] ;  /* 0x00030000ff047b82 */ /* 0x000ee20000000a00 */
[----:B------:R-:W-:-:S04]  /*a120*/  ISETP.NE.U32.AND P1, PT, RZ, UR4, PT ;  /* 0x00000004ff007c0c */ /* 0x000fc8000bf25070 */
[----:B------:R-:W-:-:S03]  /*a130*/  ISETP.NE.AND.EX P1, PT, RZ, UR5, PT, P1 ;  /* 0x00000005ff007c0c */ /* 0x000fc6000bf25310 */
[----:B------:R-:W4:Y:S01]  /*a140*/  LDC R21, c[0x0][0xbe8] ;  /* 0x0002fa00ff157b82 */ /* 0x000f220000000800 */
[----:B--2---:R-:W-:-:S04]  /*a150*/  ISETP.NE.U32.AND P0, PT, R6, RZ, PT ;  /* 0x000000ff0600720c */ /* 0x004fc80003f05070 */
[----:B------:R-:W-:Y:S01]  /*a160*/  ISETP.NE.AND.EX P0, PT, R7, RZ, PT, P0 ;  /* 0x000000ff0700720c */ /* 0x000fe20003f05300 */
[----:B---3--:R-:W-:-:S04]  /*a170*/  IMAD.WIDE R6, R19, 0x4, R4 ;  /* 0x0000000413067825 */ /* 0x008fc800078e0204 */
[----:B------:R-:W2:Y:S01]  /*a180*/  @P1 LDC.64 R4, c[0x0][0xc08] ;  /* 0x00030200ff041b82 */ /* 0x000ea20000000a00 */
[----:B------:R-:W-:Y:S02]  /*a190*/  ULDC UR4, c[0x0][0xa88] ;  /* 0x0002a20000047ab9 */ /* 0x000fe40000000800 */
[----:B------:R-:W-:-:S05]  /*a1a0*/  IMAD.U32 R0, RZ, RZ, UR4 ;  /* 0x00000004ff007e24 */ /* 0x000fca000f8e00ff */
[----:B------:R3:W5:Y:S01]  /*a1b0*/  @P0 LDG.E R3, desc[UR56][R6.64] ;  /* 0x0000003806030981 */ /* 0x000762000c1e1900 */
[----:B------:R-:W0:Y:S01]  /*a1c0*/  S2R R8, SR_TID.X ;  /* 0x0000000000087919 */ /* 0x000e220000002100 */
[----:B--2---:R-:W-:-:S05]  /*a1d0*/  @P1 IMAD.WIDE R4, R19, 0x4, R4 ;  /* 0x0000000413041825 */ /* 0x004fca00078e0204 */
[----:B------:R3:W5:Y:S01]  /*a1e0*/  @P1 LDG.E R0, desc[UR56][R4.64] ;  /* 0x0000003804001981 */ /* 0x000762000c1e1900 */
[----:B----4-:R-:W-:-:S13]  /*a1f0*/  ISETP.NE.AND P2, PT, R21, 0x1, PT ;  /* 0x000000011500780c */ /* 0x010fda0003f45270 */
[----:B------:R-:W2:Y:S01]  /*a200*/  @P2 LDC R14, c[0x0][0xbec] ;  /* 0x0002fb00ff0e2b82 */ /* 0x000ea20000000800 */
[----:B0-----:R-:W-:-:S05]  /*a210*/  VIADD R8, R8, 0xffffff80 ;  /* 0xffffff8008087836 */ /* 0x001fca0000000000 */
[----:B------:R-:W-:Y:S01]  /*a220*/  ISETP.GE.AND P3, PT, R8, 0xc0, PT ;  /* 0x000000c00800780c */ /* 0x000fe20003f66270 */
[----:B---3--:R-:W-:-:S12]  /*a230*/  @P1 BRA `(.L_x_202) ;  /* 0x0000000000101947 */ /* 0x008fd80003800000 */
[----:B------:R-:W-:Y:S05]  /*a240*/  @!P0 BRA `(.L_x_202) ;  /* 0x00000000000c8947 */ /* 0x000fea0003800000 */
[----:B------:R-:W3:Y:S04]  /*a250*/  LDG.E R5, desc[UR56][R6.64] ;  /* 0x0000003806057981 */ /* 0x000ee8000c1e1900 */
[----:B-----5:R-:W3:Y:S02]  /*a260*/  LDG.E R0, desc[UR56][R6.64+0x4] ;  /* 0x0000043806007981 */ /* 0x020ee4000c1e1900 */
[----:B---3--:R-:W-:-:S07]  /*a270*/  IMAD.IADD R0, R0, 0x1, -R5 ;  /* 0x0000000100007824 */ /* 0x008fce00078e0a05 */
.L_x_202:
[----:B------:R-:W-:Y:S01]  /*a280*/  BSSY B1, `(.L_x_203) ;  /* 0x000002e000017945 */ /* 0x000fe20003800000 */
[----:B------:R-:W-:Y:S02]  /*a290*/  SHF.R.S32.HI R12, RZ, 0x1f, R22 ;  /* 0x0000001fff0c7819 */ /* 0x000fe40000011416 */
[----:B------:R-:W-:Y:S02]  /*a2a0*/  SEL R19, R19, RZ, !P0 ;  /* 0x000000ff13137207 */ /* 0x000fe40004000000 */
[----:B------:R-:W-:Y:S02]  /*a2b0*/  SEL R146, R146, RZ, !P0 ;  /* 0x000000ff92927207 */ /* 0x000fe40004000000 */
[----:B-----5:R-:W-:Y:S01]  /*a2c0*/  SHF.R.S32.HI R10, RZ, 0x1f, R3 ;  /* 0x0000001fff0a7819 */ /* 0x020fe20000011403 */
[----:B------:R-:W-:Y:S06]  /*a2d0*/  @P3 BRA `(.L_x_204) ;  /* 0x0000000000a03947 */ /* 0x000fec0003800000 */
[----:B------:R-:W0:Y:S01]  /*a2e0*/  S2R R4, SR_TID.X ;  /* 0x0000000000047919 */ /* 0x000e220000002100 */
[----:B------:R-:W3:Y:S02]  /*a2f0*/  LDC R11, c[0x0][0xbe8] ;  /* 0x0002fa00ff0b7b82 */ /* 0x000ee40000000800 */
[----:B---3--:R-:W-:Y:S02]  /*a300*/  IMAD R5, R0, R11, RZ ;  /* 0x0000000b00057224 */ /* 0x008fe400078e02ff */
[----:B0-----:R-:W-:-:S04]  /*a310*/  IMAD R4, R23, 0xc0, R4 ;  /* 0x000000c017047824 */ /* 0x001fc800078e0204 */
[----:B------:R-:W-:-:S05]  /*a320*/  VIADD R8, R4, 0xffffff80 ;  /* 0xffffff8004087836 */ /* 0x000fca0000000000 */
[----:B------:R-:W-:-:S13]  /*a330*/  ISETP.GE.AND P0, PT, R8, R5, PT ;  /* 0x000000050800720c */ /* 0x000fda0003f06270 */
[----:B------:R-:W-:Y:S05]  /*a340*/  @P0 BRA `(.L_x_204) ;  /* 0x0000000000840947 */ /* 0x000fea0003800000 */
[----:B------:R-:W-:Y:S01]  /*a350*/  ISETP.NE.AND P0, PT, R11, 0x1, PT ;  /* 0x000000010b00780c */ /* 0x000fe20003f05270 */
[----:B------:R-:W-:Y:S01]  /*a360*/  ULDC.64 UR4, c[0x0][0xb90] ;  /* 0x0002e40000047ab9 */ /* 0x000fe20000000a00 */
[----:B------:R-:W-:Y:S02]  /*a370*/  IMAD.MOV.U32 R4, RZ, RZ, R3 ;  /* 0x000000ffff047224 */ /* 0x000fe400078e0003 */
[----:B------:R-:W-:Y:S02]  /*a380*/  IMAD R9, R12, UR4, RZ ;  /* 0x000000040c097c24 */ /* 0x000fe4000f8e02ff */
[----:B------:R-:W-:Y:S02]  /*a390*/  IMAD.MOV.U32 R5, RZ, RZ, R10 ;  /* 0x000000ffff057224 */ /* 0x000fe400078e000a */
[----:B------:R-:W-:Y:S02]  /*a3a0*/  IMAD.MOV.U32 R7, RZ, RZ, R8 ;  /* 0x000000ffff077224 */ /* 0x000fe400078e0008 */
[----:B------:R-:W-:-:S03]  /*a3b0*/  IMAD.WIDE.U32 R4, R22, UR4, R4 ;  /* 0x0000000416047c25 */ /* 0x000fc6000f8e0004 */
[----:B------:R-:W0:Y:S01]  /*a3c0*/  @P0 LDC R13, c[0x0][0xbec] ;  /* 0x0002fb00ff0d0b82 */ /* 0x000e220000000800 */
[----:B------:R-:W-:Y:S01]  /*a3d0*/  IMAD R9, R22, UR5, R9 ;  /* 0x0000000516097c24 */ /* 0x000fe2000f8e0209 */
[----:B------:R-:W-:-:S03]  /*a3e0*/  ULDC.64 UR4, c[0x0][0xb98] ;  /* 0x0002e60000047ab9 */ /* 0x000fc60000000a00 */
[----:B------:R-:W-:-:S03]  /*a3f0*/  IMAD.IADD R5, R5, 0x1, R9 ;  /* 0x0000000105057824 */ /* 0x000fc600078e0209 */
[----:B------:R-:W3:Y:S01]  /*a400*/  @P0 LDC R15, c[0x0][0xbf0] ;  /* 0x0002fc00ff0f0b82 */ /* 0x000ee20000000800 */
[----:B------:R-:W-:-:S04]  /*a410*/  IMAD.WIDE.U32 R4, R19, UR4, R4 ;  /* 0x0000000413047c25 */ /* 0x000fc8000f8e0004 */
[----:B0-----:R-:W-:-:S05]  /*a420*/  @P0 IMAD.HI.U32 R6, R8, R13, RZ ;  /* 0x0000000d08060227 */ /* 0x001fca00078e00ff */
[----:B---3--:R-:W-:Y:S01]  /*a430*/  @P0 SHF.R.U32.HI R7, RZ, R15, R6 ;  /* 0x0000000fff070219 */ /* 0x008fe20000011606 */
[----:B------:R-:W-:-:S03]  /*a440*/  IMAD R6, R146, UR4, RZ ;  /* 0x0000000492067c24 */ /* 0x000fc6000f8e02ff */
[----:B------:R-:W-:Y:S01]  /*a450*/  IADD3 R4, P0, R7, R4, RZ ;  /* 0x0000000407047210 */ /* 0x000fe20007f1e0ff */
[----:B------:R-:W-:-:S04]  /*a460*/  IMAD.MOV R9, RZ, RZ, -R7 ;  /* 0x000000ffff097224 */ /* 0x000fc800078e0a07 */
[----:B------:R-:W-:Y:S01]  /*a470*/  IMAD R9, R11, R9, R8 ;  /* 0x000000090b097224 */ /* 0x000fe200078e0208 */
[----:B------:R-:W-:Y:S01]  /*a480*/  SHF.R.S32.HI R11, RZ, 0x1f, R7 ;  /* 0x0000001fff0b7819 */ /* 0x000fe20000011407 */
[----:B------:R-:W-:Y:S01]  /*a490*/  IMAD R8, R19, UR5, R6 ;  /* 0x0000000513087c24 */ /* 0x000fe2000f8e0206 */
[----:B------:R-:W-:Y:S02]  /*a4a0*/  ULDC.64 UR4, c[0x0][0xb88] ;  /* 0x0002e20000047ab9 */ /* 0x000fe40000000a00 */
[----:B------:R-:W-:Y:S02]  /*a4b0*/  SHF.R.S32.HI R6, RZ, 0x1f, R9 ;  /* 0x0000001fff067819 */ /* 0x000fe40000011409 */
[----:B------:R-:W-:-:S03]  /*a4c0*/  IADD3.X R5, R11, R5, R8, P0, !PT ;  /* 0x000000050b057210 */ /* 0x000fc600007fe408 */
[----:B------:R-:W-:Y:S02]  /*a4d0*/  IMAD R6, R6, UR4, RZ ;  /* 0x0000000406067c24 */ /* 0x000fe4000f8e02ff */
[----:B------:R-:W-:-:S04]  /*a4e0*/  IMAD.WIDE.U32 R4, R9, UR4, R4 ;  /* 0x0000000409047c25 */ /* 0x000fc8000f8e0004 */
[----:B------:R-:W-:Y:S01]  /*a4f0*/  IMAD R7, R9, UR5, R6 ;  /* 0x0000000509077c24 */ /* 0x000fe2000f8e0206 */
[----:B------:R-:W-:Y:S02]  /*a500*/  ULDC.64 UR4, c[0x0][0xb50] ;  /* 0x0002d40000047ab9 */ /* 0x000fe40000000a00 */
[----:B------:R-:W-:Y:S01]  /*a510*/  LEA R6, P0, R4, UR4, 0x2 ;  /* 0x0000000404067c11 */ /* 0x000fe2000f8010ff */
[----:B------:R-:W-:-:S05]  /*a520*/  IMAD.IADD R5, R5, 0x1, R7 ;  /* 0x0000000105057824 */ /* 0x000fca00078e0207 */
[----:B------:R-:W-:Y:S01]  /*a530*/  LEA.HI.X R7, R4, UR5, R5, 0x2, P0 ;  /* 0x0000000504077c11 */ /* 0x000fe200080f1405 */
[----:B------:R-:W-:-:S05]  /*a540*/  IMAD.MOV.U32 R5, RZ, RZ, -0x800000 ;  /* 0xff800000ff057424 */ /* 0x000fca00078e00ff */
[----:B------:R0:W-:Y:S02]  /*a550*/  STG.E desc[UR56][R6.64], R5 ;  /* 0x0000000506007986 */ /* 0x0001e4000c101938 */
.L_x_204:
[----:B------:R-:W-:Y:S05]  /*a560*/  BSYNC B1 ;  /* 0x0000000000017941 */ /* 0x000fea0003800000 */
.L_x_203:
[----:B------:R-:W3:Y:S01]  /*a570*/  @P2 LDC R9, c[0x0][0xbf0] ;  /* 0x0002fc00ff092b82 */ /* 0x000ee20000000800 */
[----:B------:R-:W-:Y:S01]  /*a580*/  ULDC.64 UR4, c[0x0][0xaa0] ;  /* 0x0002a80000047ab9 */ /* 0x000fe20000000a00 */
[----:B0-----:R-:W-:Y:S01]  /*a590*/  IMAD R6, R147, 0x60, R148 ;  /* 0x0000006093067824 */ /* 0x001fe200078e0294 */
[----:B------:R-:W-:Y:S01]  /*a5a0*/  BSSY B1, `(.L_x_205) ;  /* 0x0000036000017945 */ /* 0x000fe20003800000 */
[----:B------:R-:W-:Y:S02]  /*a5b0*/  IMAD R4, R10, UR4, RZ ;  /* 0x000000040a047c24 */ /* 0x000fe4000f8e02ff */
[----:B------:R-:W-:Y:S02]  /*a5c0*/  IMAD R11, R23, 0xc0, R6 ;  /* 0x000000c0170b7824 */ /* 0x000fe400078e0206 */
[C---:B------:R-:W-:Y:S02]  /*a5d0*/  IMAD R7, R3.reuse, UR5, R4 ;  /* 0x0000000503077c24 */ /* 0x040fe4000f8e0204 */
[----:B------:R-:W-:Y:S01]  /*a5e0*/  IMAD.WIDE.U32 R4, R3, UR4, RZ ;  /* 0x0000000403047c25 */ /* 0x000fe2000f8e00ff */
[----:B------:R-:W-:-:S03]  /*a5f0*/  ULDC.64 UR4, c[0x0][0xae8] ;  /* 0x0002ba0000047ab9 */ /* 0x000fc60000000a00 */
[----:B------:R-:W-:Y:S02]  /*a600*/  IMAD.IADD R5, R5, 0x1, R7 ;  /* 0x0000000105057824 */ /* 0x000fe400078e0207 */
[----:B------:R-:W-:Y:S02]  /*a610*/  IMAD R3, R12, UR4, RZ ;  /* 0x000000040c037c24 */ /* 0x000fe4000f8e02ff */
[----:B--2---:R-:W-:-:S04]  /*a620*/  @P2 IMAD.HI.U32 R6, R11, R14, RZ ;  /* 0x0000000e0b062227 */ /* 0x004fc800078e00ff */
[C---:B------:R-:W-:Y:S02]  /*a630*/  IMAD R7, R22.reuse, UR5, R3 ;  /* 0x0000000516077c24 */ /* 0x040fe4000f8e0203 */
[----:B------:R-:W-:Y:S01]  /*a640*/  IMAD.WIDE.U32 R4, R22, UR4, R4 ;  /* 0x0000000416047c25 */ /* 0x000fe2000f8e0004 */
[----:B------:R-:W-:-:S03]  /*a650*/  ULDC.64 UR4, c[0x0][0xaf0] ;  /* 0x0002bc0000047ab9 */ /* 0x000fc60000000a00 */
[----:B------:R-:W-:Y:S01]  /*a660*/  IMAD.MOV.U32 R3, RZ, RZ, R11 ;  /* 0x000000ffff037224 */ /* 0x000fe200078e000b */
[----:B---3--:R-:W-:Y:S01]  /*a670*/  @P2 SHF.R.U32.HI R3, RZ, R9, R6 ;  /* 0x00000009ff032219 */ /* 0x008fe20000011606 */
[----:B------:R-:W-:Y:S02]  /*a680*/  IMAD.IADD R5, R5, 0x1, R7 ;  /* 0x0000000105057824 */ /* 0x000fe400078e0207 */
[----:B------:R-:W-:Y:S01]  /*a690*/  IMAD R7, R146, UR4, RZ ;  /* 0x0000000492077c24 */ /* 0x000fe2000f8e02ff */
[--C-:B------:R-:W-:Y:S01]  /*a6a0*/  SHF.R.S32.HI R6, RZ, 0x1f, R3.reuse ;  /* 0x0000001fff067819 */ /* 0x100fe20000011403 */
[----:B------:R-:W-:Y:S02]  /*a6b0*/  IMAD.MOV R8, RZ, RZ, -R3 ;  /* 0x000000ffff087224 */ /* 0x000fe400078e0a03 */
[C---:B------:R-:W-:Y:S02]  /*a6c0*/  IMAD R9, R19.reuse, UR5, R7 ;  /* 0x0000000513097c24 */ /* 0x040fe4000f8e0207 */
[----:B------:R-:W-:Y:S01]  /*a6d0*/  IMAD.WIDE.U32 R4, R19, UR4, R4 ;  /* 0x0000000413047c25 */ /* 0x000fe2000f8e0004 */
[----:B------:R-:W-:-:S03]  /*a6e0*/  ULDC.64 UR4, c[0x0][0xae0] ;  /* 0x0002b80000047ab9 */ /* 0x000fc60000000a00 */
[----:B------:R-:W-:Y:S02]  /*a6f0*/  IMAD R7, R21, R8, R11 ;  /* 0x0000000815077224 */ /* 0x000fe400078e020b */
[----:B------:R-:W-:Y:S02]  /*a700*/  IMAD R8, R6, UR4, RZ ;  /* 0x0000000406087c24 */ /* 0x000fe4000f8e02ff */
[----:B------:R-:W-:Y:S01]  /*a710*/  IMAD.IADD R5, R5, 0x1, R9 ;  /* 0x0000000105057824 */ /* 0x000fe200078e0209 */
[----:B------:R-:W-:Y:S01]  /*a720*/  SHF.R.S32.HI R6, RZ, 0x1f, R7 ;  /* 0x0000001fff067819 */ /* 0x000fe20000011407 */
[C---:B------:R-:W-:Y:S02]  /*a730*/  IMAD R9, R3.reuse, UR5, R8 ;  /* 0x0000000503097c24 */ /* 0x040fe4000f8e0208 */
[----:B------:R-:W-:Y:S01]  /*a740*/  IMAD.WIDE.U32 R4, R3, UR4, R4 ;  /* 0x0000000403047c25 */ /* 0x000fe2000f8e0004 */
[----:B------:R-:W-:-:S03]  /*a750*/  ULDC.64 UR4, c[0x0][0xad8] ;  /* 0x0002b60000047ab9 */ /* 0x000fc60000000a00 */
[----:B------:R-:W-:Y:S02]  /*a760*/  IMAD R6, R6, UR4, RZ ;  /* 0x0000000406067c24 */ /* 0x000fe4000f8e02ff */
[----:B------:R-:W-:Y:S02]  /*a770*/  IMAD.IADD R5, R5, 0x1, R9 ;  /* 0x0000000105057824 */ /* 0x000fe400078e0209 */
[----:B------:R-:W-:Y:S02]  /*a780*/  IMAD R21, R0, R21, RZ ;  /* 0x0000001500157224 */ /* 0x000fe400078e02ff */
[----:B------:R-:W-:Y:S02]  /*a790*/  IMAD R0, R23, 0xc0, R148 ;  /* 0x000000c017007824 */ /* 0x000fe400078e0294 */
[C---:B------:R-:W-:Y:S02]  /*a7a0*/  IMAD R3, R7.reuse, UR5, R6 ;  /* 0x0000000507037c24 */ /* 0x040fe4000f8e0206 */
[----:B------:R-:W-:Y:S01]  /*a7b0*/  IMAD.WIDE.U32 R4, R7, UR4, R4 ;  /* 0x0000000407047c25 */ /* 0x000fe2000f8e0004 */
[----:B------:R-:W-:Y:S01]  /*a7c0*/  ISETP.GE.AND P0, PT, R0, R21, PT ;  /* 0x000000150000720c */ /* 0x000fe20003f06270 */
[----:B------:R-:W-:-:S02]  /*a7d0*/  ULDC.64 UR4, c[0x0][0xa80] ;  /* 0x0002a00000047ab9 */ /* 0x000fc40000000a00 */
[----:B------:R-:W-:Y:S01]  /*a7e0*/  IMAD.IADD R3, R5, 0x1, R3 ;  /* 0x0000000105037824 */ /* 0x000fe200078e0203 */
[----:B------:R-:W-:-:S04]  /*a7f0*/  LEA R6, P1, R4, UR4, 0x1 ;  /* 0x0000000404067c11 */ /* 0x000fc8000f8208ff */
[----:B------:R-:W-:Y:S02]  /*a800*/  LEA.HI.X R3, R4, UR5, R3, 0x1, P1 ;  /* 0x0000000504037c11 */ /* 0x000fe400088f0c03 */
[----:B------:R0:W2:Y:S04]  /*a810*/  SHFL.IDX PT, R4, R6, RZ, 0x1c1f ;  /* 0x001c1fff06047589 */ /* 0x0000a800000e0000 */
[----:B------:R0:W3:Y:S01]  /*a820*/  SHFL.IDX PT, R5, R3, RZ, 0x1c1f ;  /* 0x001c1fff03057589 */ /* 0x0000e200000e0000 */
[----:B------:R-:W-:Y:S05]  /*a830*/  @P0 BRA `(.L_x_206) ;  /* 0x0000000000300947 */ /* 0x000fea0003800000 */
[----:B------:R-:W-:Y:S02]  /*a840*/  ULDC UR4, c[0x0][0xac8] ;  /* 0x0002b20000047ab9 */ /* 0x000fe40000000800 */
[----:B------:R-:W-:Y:S02]  /*a850*/  ISETP.GE.AND P3, PT, R144, UR4, PT ;  /* 0x0000000490007c0c */ /* 0x000fe4000bf66270 */
[----:B------:R-:W-:Y:S02]  /*a860*/  ISETP.GE.AND P4, PT, R145, UR4, PT ;  /* 0x0000000491007c0c */ /* 0x000fe4000bf86270 */
[----:B------:R-:W-:-:S09]  /*a870*/  ISETP.GE.AND P2, PT, R18, UR4, PT ;  /* 0x0000000412007c0c */ /* 0x000fd2000bf46270 */
[-C--:B--2---:R-:W-:Y:S02]  /*a880*/  @!P3 LEA R10, P0, R144, R4.reuse, 0x1 ;  /* 0x00000004900ab211 */ /* 0x084fe400078008ff */
[C---:B------:R-:W-:Y:S02]  /*a890*/  @!P4 LEA R12, P1, R145.reuse, R4, 0x1 ;  /* 0x00000004910cc211 */ /* 0x040fe400078208ff */
[----:B---3--:R-:W-:Y:S01]  /*a8a0*/  @!P2 IMAD.WIDE R8, R18, 0x2, R4 ;  /* 0x000000021208a825 */ /* 0x008fe200078e0204 */
[-C--:B------:R-:W-:Y:S02]  /*a8b0*/  @!P3 LEA.HI.X R11, R144, R5.reuse, R157, 0x1, P0 ;  /* 0x00000005900bb211 */ /* 0x080fe400000f0c9d */
[----:B------:R-:W-:Y:S02]  /*a8c0*/  @!P4 LEA.HI.X R13, R145, R5, R156, 0x1, P1 ;  /* 0x00000005910dc211 */ /* 0x000fe400008f0c9c */
[----:B------:R4:W-:Y:S04]  /*a8d0*/  @!P2 ST.E.128 desc[UR56][R8.64], RZ ;  /* 0x000000ff0800a985 */ /* 0x0009e8000c101d38 */
[----:B------:R4:W-:Y:S04]  /*a8e0*/  @!P3 ST.E.128 desc[UR56][R10.64], RZ ;  /* 0x000000ff0a00b985 */ /* 0x0009e8000c101d38 */
[----:B------:R4:W-:Y:S02]  /*a8f0*/  @!P4 ST.E.128 desc[UR56][R12.64], RZ ;  /* 0x000000ff0c00c985 */ /* 0x0009e4000c101d38 */
.L_x_206:
[----:B------:R-:W-:Y:S05]  /*a900*/  BSYNC B1 ;  /* 0x0000000000017941 */ /* 0x000fea0003800000 */
.L_x_205:
[----:B------:R-:W-:Y:S01]  /*a910*/  VIADD R0, R0, 0x60 ;  /* 0x0000006000007836 */ /* 0x000fe20000000000 */
[----:B---3--:R3:W0:Y:S04]  /*a920*/  SHFL.IDX PT, R5, R3, 0x1, 0x1c1f ;  /* 0x003c1f0003057f89 */ /* 0x00862800000e0000 */
[----:B------:R-:W-:Y:S01]  /*a930*/  ISETP.GE.AND P0, PT, R0, R21, PT ;  /* 0x000000150000720c */ /* 0x000fe20003f06270 */
[----:B--2---:R3:W2:-:S12]  /*a940*/  SHFL.IDX PT, R4, R6, 0x1, 0x1c1f ;  /* 0x003c1f0006047f89 */ /* 0x00469800000e0000 */
[----:B---3--:R-:W-:Y:S05]  /*a950*/  @P0 BRA `(.L_x_201) ;  /* 0x0000000000300947 */ /* 0x008fea0003800000 */
[----:B------:R-:W-:Y:S02]  /*a960*/  ULDC UR4, c[0x0][0xac8] ;  /* 0x0002b20000047ab9 */ /* 0x000fe40000000800 */
[----:B------:R-:W-:Y:S02]  /*a970*/  ISETP.GE.AND P3, PT, R144, UR4, PT ;  /* 0x0000000490007c0c */ /* 0x000fe4000bf66270 */
[----:B------:R-:W-:Y:S02]  /*a980*/  ISETP.GE.AND P4, PT, R145, UR4, PT ;  /* 0x0000000491007c0c */ /* 0x000fe4000bf86270 */
[----:B------:R-:W-:-:S09]  /*a990*/  ISETP.GE.AND P2, PT, R18, UR4, PT ;  /* 0x0000000412007c0c */ /* 0x000fd2000bf46270 */
[-C--:B--2-4-:R-:W-:Y:S02]  /*a9a0*/  @!P3 LEA R8, P0, R144, R4.reuse, 0x1 ;  /* 0x000000049008b211 */ /* 0x094fe400078008ff */
[C---:B------:R-:W-:Y:S02]  /*a9b0*/  @!P4 LEA R10, P1, R145.reuse, R4, 0x1 ;  /* 0x00000004910ac211 */ /* 0x040fe400078208ff */
[----:B0-----:R-:W-:Y:S01]  /*a9c0*/  @!P2 IMAD.WIDE R6, R18, 0x2, R4 ;  /* 0x000000021206a825 */ /* 0x001fe200078e0204 */
[-C--:B------:R-:W-:Y:S02]  /*a9d0*/  @!P3 LEA.HI.X R9, R144, R5.reuse, R157, 0x1, P0 ;  /* 0x000000059009b211 */ /* 0x080fe400000f0c9d */
[----:B------:R-:W-:Y:S02]  /*a9e0*/  @!P4 LEA.HI.X R11, R145, R5, R156, 0x1, P1 ;  /* 0x00000005910bc211 */ /* 0x000fe400008f0c9c */
[----:B------:R3:W-:Y:S04]  /*a9f0*/  @!P2 ST.E.128 desc[UR56][R6.64], RZ ;  /* 0x000000ff0600a985 */ /* 0x0007e8000c101d38 */
[----:B------:R3:W-:Y:S04]  /*aa00*/  @!P3 ST.E.128 desc[UR56][R8.64], RZ ;  /* 0x000000ff0800b985 */ /* 0x0007e8000c101d38 */
[----:B------:R3:W-:Y:S02]  /*aa10*/  @!P4 ST.E.128 desc[UR56][R10.64], RZ ;  /* 0x000000ff0a00c985 */ /* 0x0007e4000c101d38 */
.L_x_201:
[----:B------:R-:W-:Y:S05]  /*aa20*/  BSYNC B0 ;  /* 0x0000000000007941 */ /* 0x000fea0003800000 */
.L_x_196:
[----:B------:R-:W-:Y:S02]  /*aa30*/  ULDC UR4, c[0x0][0xc3c] ;  /* 0x00030f0000047ab9 */ /* 0x000fe40000000800 */
[----:B-1----:R-:W-:-:S13]  /*aa40*/  ISETP.GE.AND P0, PT, R35, UR4, PT ;  /* 0x0000000423007c0c */ /* 0x002fda000bf06270 */
[----:B------:R-:W-:Y:S05]  /*aa50*/  @!P0 BRA `(.L_x_207) ;  /* 0xffffff6400288947 */ /* 0x000fea000383ffff */
[----:B------:R-:W-:Y:S05]  /*aa60*/  EXIT ;  /* 0x000000000000794d */ /* 0x000fea0003800000 */
.L_x_172:
[----:B------:R-:W-:-:S08]  /*aa70*/  NOP ;  /* 0x0000000000007918 */ /* 0x000fd00000000000 */
[----:B--2---:R-:W0:-:S00]  /*aa80*/  USETMAXREG.DEALLOC.CTAPOOL 0x20 ;  /* 0x00000020000079c8 */ /* 0x004e0000080e0500 */
[----:B0-----:R-:W-:Y:S02]  /*aa90*/  LOP3.LUT R0, R0, 0x3, RZ, 0xc0, !PT ;  /* 0x0000000300007812 */ /* 0x001fe400078ec0ff */
[----:B------:R-:W-:-:S04]  /*aaa0*/  LOP3.LUT R29, R29, 0xfffffffd, RZ, 0xc0, !PT ;  /* 0xfffffffd1d1d7812 */ /* 0x000fc800078ec0ff */
[----:B------:R-:W0:Y:S02]  /*aab0*/  SHFL.IDX PT, R0, R0, RZ, 0x1f ;  /* 0x00001fff00007589 */ /* 0x000e2400000e0000 */
[----:B0-----:R-:W-:Y:S01]  /*aac0*/  ISETP.NE.AND P0, PT, R0, RZ, PT ;  /* 0x000000ff0000720c */ /* 0x001fe20003f05270 */
[----:B------:R-:W-:-:S12]  /*aad0*/  IMAD.MOV.U32 R0, RZ, RZ, RZ ;  /* 0x000000ffff007224 */ /* 0x000fd800078e00ff */
[----:B------:R-:W-:Y:S01]  /*aae0*/  @P0 LOP3.LUT R29, R29, 0x2, RZ, 0xfc, !PT ;  /* 0x000000021d1d0812 */ /* 0x000fe200078efcff */
[----:B------:R-:W-:Y:S06]  /*aaf0*/  @!P0 BRA `(.L_x_208) ;  /* 0x00000000001c8947 */ /* 0x000fec0003800000 */
[----:B------:R-:W0:Y:S08]  /*ab00*/  S2UR UR5, SR_CgaCtaId ;  /* 0x00000000000579c3 */ /* 0x000e300000008800 */
[----:B------:R-:W-:Y:S06]  /*ab10*/  BAR.SYNC.DEFER_BLOCKING 0x5, 0x200 ;  /* 0x0148000000007b1d */ /* 0x000fec0000010000 */
[----:B------:R-:W-:-:S02]  /*ab20*/  UMOV UR4, 0x400 ;  /* 0x0000040000047882 */ /* 0x000fc40000000000 */
[----:B0-----:R-:W-:-:S09]  /*ab30*/  ULEA UR4, UR5, UR4, 0x18 ;  /* 0x0000000405047291 */ /* 0x001fd2000f8ec03f */
[----:B------:R-:W0:Y:S01]  /*ab40*/  LDS.128 R16, [UR4+0x31cd0] ;  /* 0x031cd004ff107984 */ /* 0x000e220008000c00 */
[----:B------:R-:W-:Y:S06]  /*ab50*/  BAR.ARV 0x4, 0x200 ;  /* 0x0108000000007b1d */ /* 0x000fec0000002000 */
[----:B------:R-:W-:Y:S05]  /*ab60*/  BRA `(.L_x_209) ;  /* 0x0000000800007947 */ /* 0x000fea0003800000 */
.L_x_208:
[----:B------:R-:W0:Y:S01]  /*ab70*/  S2R R2, SR_TID.X ;  /* 0x0000000000027919 */ /* 0x000e220000002100 */
[----:B------:R-:W-:Y:S01]  /*ab80*/  ULDC UR4, c[0x0][0xc3c] ;  /* 0x00030f0000047ab9 */ /* 0x000fe20000000800 */
[----:B------:R-:W1:Y:S01]  /*ab90*/  S2UR UR6, SR_CTAID.X ;  /* 0x00000000000679c3 */ /* 0x000e620000002500 */
[----:B------:R-:W-:Y:S01]  /*aba0*/  ULDC UR5, c[0x0][0xc38] ;  /* 0x00030e0000057ab9 */ /* 0x000fe20000000800 */
[----:B0-----:R-:W-:-:S04]  /*abb0*/  LOP3.LUT R5, R2, 0x1f, RZ, 0xc0, !PT ;  /* 0x0000001f02057812 */ /* 0x001fc800078ec0ff */
[----:B------:R-:W-:-:S04]  /*abc0*/  ISETP.NE.AND P0, PT, R5, 0x1f, PT ;  /* 0x0000001f0500780c */ /* 0x000fc80003f05270 */
[----:B------:R-:W-:-:S13]  /*abd0*/  ISETP.GE.OR P1, PT, R5, UR4, !P0 ;  /* 0x0000000405007c0c */ /* 0x000fda000c726670 */
[----:B------:R-:W0:Y:S02]  /*abe0*/  @!P1 LDC.64 R2, c[0x0][0xc80] ;  /* 0x00032000ff029b82 */ /* 0x000e240000000a00 */
[----:B0-----:R-:W-:-:S05]  /*abf0*/  @!P1 IMAD.WIDE.U32 R2, R5, 0x4, R2 ;  /* 0x0000000405029825 */ /* 0x001fca00078e0002 */
[----:B------:R-:W2:Y:S01]  /*ac00*/  @!P1 LDG.E R0, desc[UR56][R2.64] ;  /* 0x0000003802009981 */ /* 0x000ea2000c1e1900 */
[C---:B------:R-:W-:Y:S01]  /*ac10*/  ISETP.NE.AND P1, PT, R5.reuse, RZ, PT ;  /* 0x000000ff0500720c */ /* 0x040fe20003f25270 */
[----:B------:R-:W-:Y:S01]  /*ac20*/  UMOV UR4, URZ ;  /* 0x0000003f00047c82 */ /* 0x000fe20008000000 */
[C---:B------:R-:W-:Y:S01]  /*ac30*/  ISETP.GE.U32.AND P2, PT, R5.reuse, 0x2, PT ;  /* 0x000000020500780c */ /* 0x040fe20003f46070 */
[----:B------:R-:W-:Y:S01]  /*ac40*/  IMAD.MOV.U32 R16, RZ, RZ, RZ ;  /* 0x000000ffff107224 */ /* 0x000fe200078e00ff */
[C---:B------:R-:W-:Y:S02]  /*ac50*/  ISETP.GE.U32.AND P3, PT, R5.reuse, 0x4, PT ;  /* 0x000000040500780c */ /* 0x040fe40003f66070 */
[C---:B------:R-:W-:Y:S02]  /*ac60*/  ISETP.GE.U32.AND P4, PT, R5.reuse, 0x8, PT ;  /* 0x000000080500780c */ /* 0x040fe40003f86070 */
[----:B------:R-:W-:Y:S01]  /*ac70*/  ISETP.GE.U32.AND P5, PT, R5, 0x10, PT ;  /* 0x000000100500780c */ /* 0x000fe20003fa6070 */
[----:B--2---:R-:W0:Y:S02]  /*ac80*/  SHFL.UP PT, R4, R0, 0x1, RZ ;  /* 0x0420000000047989 */ /* 0x004e2400000e00ff */
[----:B0-----:R-:W-:-:S05]  /*ac90*/  SEL R7, R4, RZ, P1 ;  /* 0x000000ff04077207 */ /* 0x001fca0000800000 */
[----:B------:R-:W-:-:S05]  /*aca0*/  IMAD.IADD R7, R0, 0x1, R7 ;  /* 0x0000000100077824 */ /* 0x000fca00078e0207 */
[----:B------:R-:W0:Y:S02]  /*acb0*/  SHFL.UP PT, R4, R7, 0x2, RZ ;  /* 0x0440000007047989 */ /* 0x000e2400000e00ff */
        /* <DEDUP_REMOVED lines=11> */
[----:B------:R-:W0:Y:S02]  /*ad70*/  SHFL.IDX PT, R4, R7, 0x1f, 0x1f ;  /* 0x03e01f0007047f89 */ /* 0x000e2400000e0000 */
[----:B0-----:R-:W-:-:S04]  /*ad80*/  IMAD R4, R4, UR5, RZ ;  /* 0x0000000504047c24 */ /* 0x001fc8000f8e02ff */
[----:B------:R-:W-:Y:S01]  /*ad90*/  IMAD.MOV.U32 R3, RZ, RZ, R4 ;  /* 0x000000ffff037224 */ /* 0x000fe200078e0004 */
[----:B-1----:R-:W-:-:S13]  /*ada0*/  ISETP.GT.AND P6, PT, R4, UR6, PT ;  /* 0x0000000604007c0c */ /* 0x002fda000bfc4270 */
[----:B------:R-:W-:Y:S05]  /*adb0*/  @P6 BRA `(.L_x_210) ;  /* 0x00000000009c6947 */ /* 0x000fea0003800000 */
[----:B------:R-:W0:Y:S01]  /*adc0*/  LDC R6, c[0x0][0xc3c] ;  /* 0x00030f00ff067b82 */ /* 0x000e220000000800 */
[----:B------:R-:W-:Y:S01]  /*add0*/  IMAD.MOV.U32 R4, RZ, RZ, R3 ;  /* 0x000000ffff047224 */ /* 0x000fe200078e0003 */
[----:B------:R-:W-:Y:S01]  /*ade0*/  UMOV UR4, URZ ;  /* 0x0000003f00047c82 */ /* 0x000fe20008000000 */
[----:B------:R-:W-:Y:S01]  /*adf0*/  ULDC UR7, c[0x0][0xc3c] ;  /* 0x00030f0000077ab9 */ /* 0x000fe20000000800 */
[----:B------:R-:W-:-:S05]  /*ae00*/  ULDC UR5, c[0x0][0xc38] ;  /* 0x00030e0000057ab9 */ /* 0x000fca0000000800 */
.L_x_214:
[----:B------:R-:W-:Y:S01]  /*ae10*/  UIADD3 UR4, UR4, 0x1f, URZ ;  /* 0x0000001f04047890 */ /* 0x000fe2000fffe03f */
[----:B------:R-:W-:-:S05]  /*ae20*/  IMAD.U32 R19, RZ, RZ, UR7 ;  /* 0x00000007ff137e24 */ /* 0x000fca000f8e00ff */
[----:B0-----:R-:W-:-:S13]  /*ae30*/  ISETP.LE.AND P6, PT, R6, UR4, PT ;  /* 0x0000000406007c0c */ /* 0x001fda000bfc3270 */
[----:B------:R-:W-:Y:S05]  /*ae40*/  @P6 BRA `(.L_x_211) ;  /* 0x0000000400246947 */ /* 0x000fea0003800000 */
[----:B------:R-:W-:Y:S01]  /*ae50*/  VIADD R7, R5, UR4 ;  /* 0x0000000405077c36 */ /* 0x000fe20008000000 */
[----:B------:R-:W-:Y:S01]  /*ae60*/  BSSY B0, `(.L_x_212) ;  /* 0x0000007000007945 */ /* 0x000fe20003800000 */
[----:B------:R-:W-:-:S03]  /*ae70*/  IMAD.MOV.U32 R0, RZ, RZ, RZ ;  /* 0x000000ffff007224 */ /* 0x000fc600078e00ff */
[----:B------:R-:W-:-:S13]  /*ae80*/  ISETP.GE.OR P6, PT, R7, R6, !P0 ;  /* 0x000000060700720c */ /* 0x000fda00047c6670 */
[----:B------:R-:W-:Y:S05]  /*ae90*/  @P6 BRA `(.L_x_213) ;  /* 0x00000000000c6947 */ /* 0x000fea0003800000 */
[----:B------:R-:W0:Y:S02]  /*aea0*/  LDC.64 R2, c[0x0][0xc80] ;  /* 0x00032000ff027b82 */ /* 0x000e240000000a00 */
[----:B0-----:R-:W-:-:S05]  /*aeb0*/  IMAD.WIDE R2, R7, 0x4, R2 ;  /* 0x0000000407027825 */ /* 0x001fca00078e0202 */
[----:B------:R0:W5:Y:S02]  /*aec0*/  LDG.E R0, desc[UR56][R2.64] ;  /* 0x0000003802007981 */ /* 0x000164000c1e1900 */
.L_x_213:
[----:B------:R-:W-:Y:S05]  /*aed0*/  BSYNC B0 ;  /* 0x0000000000007941 */ /* 0x000fea0003800000 */
.L_x_212:
[----:B0----5:R-:W0:Y:S02]  /*aee0*/  SHFL.UP PT, R2, R0, 0x1, RZ ;  /* 0x0420000000027989 */ /* 0x021e2400000e00ff */
        /* <DEDUP_REMOVED lines=16> */
[----:B------:R-:W-:-:S05]  /*aff0*/  IMAD.IADD R4, R3, 0x1, R4 ;  /* 0x0000000103047824 */ /* 0x000fca00078e0204 */
[----:B------:R-:W-:-:S13]  /*b000*/  ISETP.GT.AND P6, PT, R4, UR6, PT ;  /* 0x0000000604007c0c */ /* 0x000fda000bfc4270 */
[----:B------:R-:W-:Y:S05]  /*b010*/  @!P6 BRA `(.L_x_214) ;  /* 0xfffffffc007ce947 */ /* 0x000fea000383ffff */
[----:B------:R-:W-:-:S07]  /*b020*/  IMAD.MOV.U32 R7, RZ, RZ, R9 ;  /* 0x000000ffff077224 */ /* 0x000fce00078e0009 */
.L_x_210:
[----:B------:R-:W-:-:S04]  /*b030*/  IMAD.IADD R9, R4, 0x1, -R3 ;  /* 0x0000000104097824 */ /* 0x000fc800078e0a03 */
[----:B------:R-:W-:-:S05]  /*b040*/  IMAD R2, R7, UR5, R9 ;  /* 0x0000000507027c24 */ /* 0x000fca000f8e0209 */
[----:B------:R-:W-:-:S13]  /*b050*/  ISETP.GT.AND P0, PT, R2, UR6, PT ;  /* 0x0000000602007c0c */ /* 0x000fda000bf04270 */
[----:B------:R-:W-:-:S04]  /*b060*/  VOTE.ANY R6, PT, !P0 ;  /* 0x0000000000067806 */ /* 0x000fc800040e0100 */
[----:B------:R-:W0:Y:S01]  /*b070*/  POPC R19, R6 ;  /* 0x0000000600137309 */ /* 0x000e220000000000 */
[----:B------:R-:W-:Y:S01]  /*b080*/  ISETP.NE.AND P0, PT, R6, RZ, PT ;  /* 0x000000ff0600720c */ /* 0x000fe20003f05270 */
[----:B0-----:R-:W0:Y:S02]  /*b090*/  SHFL.IDX PT, R0, R0, R19, 0x1f ;  /* 0x00001f1300007589 */ /* 0x001e2400000e0000 */
[----:B0-----:R-:W-:-:S04]  /*b0a0*/  IABS R4, R0 ;  /* 0x0000000000047213 */ /* 0x001fc80000000000 */
[----:B------:R-:W0:Y:S08]  /*b0b0*/  I2F.RP R8, R4 ;  /* 0x0000000400087306 */ /* 0x000e300000209400 */
[----:B0-----:R-:W0:Y:S02]  /*b0c0*/  MUFU.RCP R8, R8 ;  /* 0x0000000800087308 */ /* 0x001e240000001000 */
[----:B0-----:R-:W-:-:S06]  /*b0d0*/  VIADD R2, R8, 0xffffffe ;  /* 0x0ffffffe08027836 */ /* 0x001fcc0000000000 */
[----:B------:R0:W1:Y:S01]  /*b0e0*/  F2I.FTZ.U32.TRUNC.NTZ R3, R2 ;  /* 0x0000000200037305 */ /* 0x000062000021f000 */
[----:B------:R-:W-:Y:S05]  /*b0f0*/  @!P0 BRA `(.L_x_215) ;  /* 0x0000000000088947 */ /* 0x000fea0003800000 */
[----:B------:R-:W-:-:S06]  /*b100*/  VIADD R16, R19, 0xffffffff ;  /* 0xffffffff13107836 */ /* 0x000fcc0000000000 */
[----:B------:R2:W3:Y:S02]  /*b110*/  SHFL.IDX PT, R16, R7, R16, 0x1f ;  /* 0x00001f1007107589 */ /* 0x0004e400000e0000 */
.L_x_215:
[----:B---3--:R-:W-:Y:S01]  /*b120*/  IMAD R16, R16, UR5, R9 ;  /* 0x0000000510107c24 */ /* 0x008fe2000f8e0209 */
[----:B0-----:R-:W-:Y:S01]  /*b130*/  IABS R2, R0 ;  /* 0x0000000000027213 */ /* 0x001fe20000000000 */
[----:B-12---:R-:W-:Y:S02]  /*b140*/  IMAD.MOV R7, RZ, RZ, -R3 ;  /* 0x000000ffff077224 */ /* 0x006fe400078e0a03 */
[----:B------:R-:W-:Y:S01]  /*b150*/  VIADD R19, R19, UR4 ;  /* 0x0000000413137c36 */ /* 0x000fe20008000000 */
[----:B------:R-:W-:Y:S01]  /*b160*/  IADD3 R9, -R16, UR6, RZ ;  /* 0x0000000610097c10 */ /* 0x000fe2000fffe1ff */
[----:B------:R-:W-:Y:S02]  /*b170*/  IMAD.MOV R8, RZ, RZ, -R2 ;  /* 0x000000ffff087224 */ /* 0x000fe400078e0a02 */
[----:B------:R-:W-:Y:S01]  /*b180*/  IMAD R7, R7, R4, RZ ;  /* 0x0000000407077224 */ /* 0x000fe200078e02ff */
[----:B------:R-:W-:Y:S01]  /*b190*/  IABS R6, R9 ;  /* 0x0000000900067213 */ /* 0x000fe20000000000 */
[----:B------:R-:W-:-:S04]  /*b1a0*/  IMAD.MOV.U32 R2, RZ, RZ, RZ ;  /* 0x000000ffff027224 */ /* 0x000fc800078e00ff */
[----:B------:R-:W-:-:S04]  /*b1b0*/  IMAD.HI.U32 R2, R3, R7, R2 ;  /* 0x0000000703027227 */ /* 0x000fc800078e0002 */
[----:B------:R-:W-:Y:S02]  /*b1c0*/  IMAD.MOV.U32 R3, RZ, RZ, R6 ;  /* 0x000000ffff037224 */ /* 0x000fe400078e0006 */
[----:B------:R-:W-:Y:S02]  /*b1d0*/  IMAD.MOV.U32 R6, RZ, RZ, R8 ;  /* 0x000000ffff067224 */ /* 0x000fe400078e0008 */
[----:B------:R-:W-:-:S04]  /*b1e0*/  IMAD.HI.U32 R2, R2, R3, RZ ;  /* 0x0000000302027227 */ /* 0x000fc800078e00ff */
[----:B------:R-:W-:-:S05]  /*b1f0*/  IMAD R3, R2, R6, R3 ;  /* 0x0000000602037224 */ /* 0x000fca00078e0203 */
[----:B------:R-:W-:-:S13]  /*b200*/  ISETP.GT.U32.AND P1, PT, R4, R3, PT ;  /* 0x000000030400720c */ /* 0x000fda0003f24070 */
[----:B------:R-:W-:Y:S02]  /*b210*/  @!P1 IMAD.IADD R3, R3, 0x1, -R4 ;  /* 0x0000000103039824 */ /* 0x000fe400078e0a04 */
[----:B------:R-:W-:Y:S01]  /*b220*/  @!P1 VIADD R2, R2, 0x1 ;  /* 0x0000000102029836 */ /* 0x000fe20000000000 */
[----:B------:R-:W-:Y:S02]  /*b230*/  ISETP.NE.AND P1, PT, R0, RZ, PT ;  /* 0x000000ff0000720c */ /* 0x000fe40003f25270 */
[----:B------:R-:W-:Y:S02]  /*b240*/  ISETP.GE.U32.AND P0, PT, R3, R4, PT ;  /* 0x000000040300720c */ /* 0x000fe40003f06070 */
[----:B------:R-:W-:-:S04]  /*b250*/  LOP3.LUT R3, R9, R0, RZ, 0x3c, !PT ;  /* 0x0000000009037212 */ /* 0x000fc800078e3cff */
[----:B------:R-:W-:-:S07]  /*b260*/  ISETP.GE.AND P2, PT, R3, RZ, PT ;  /* 0x000000ff0300720c */ /* 0x000fce0003f46270 */
[----:B------:R-:W-:-:S06]  /*b270*/  @P0 VIADD R2, R2, 0x1 ;  /* 0x0000000102020836 */ /* 0x000fcc0000000000 */
[----:B------:R-:W-:Y:S01]  /*b280*/  @!P2 IMAD.MOV R2, RZ, RZ, -R2 ;  /* 0x000000ffff02a224 */ /* 0x000fe200078e0a02 */
[----:B------:R-:W-:-:S05]  /*b290*/  @!P1 LOP3.LUT R2, RZ, R0, RZ, 0x33, !PT ;  /* 0x00000000ff029212 */ /* 0x000fca00078e33ff */
[--C-:B------:R-:W-:Y:S02]  /*b2a0*/  IMAD.MOV R17, RZ, RZ, -R2.reuse ;  /* 0x000000ffff117224 */ /* 0x100fe400078e0a02 */
[----:B------:R-:W-:Y:S02]  /*b2b0*/  IMAD.MOV.U32 R18, RZ, RZ, R2 ;  /* 0x000000ffff127224 */ /* 0x000fe400078e0002 */
[----:B------:R-:W-:Y:S01]  /*b2c0*/  IMAD R17, R0, R17, R9 ;  /* 0x0000001100117224 */ /* 0x000fe200078e0209 */
[----:B------:R-:W-:Y:S06]  /*b2d0*/  BRA `(.L_x_216) ;  /* 0x00000000000c7947 */ /* 0x000fec0003800000 */
.L_x_211:
[----:B------:R-:W-:Y:S02]  /*b2e0*/  IMAD.MOV.U32 R17, RZ, RZ, RZ ;  /* 0x000000ffff117224 */ /* 0x000fe400078e00ff */
[----:B------:R-:W-:Y:S02]  /*b2f0*/  IMAD.U32 R16, RZ, RZ, UR6 ;  /* 0x00000006ff107e24 */ /* 0x000fe4000f8e00ff */
[----:B------:R-:W-:-:S07]  /*b300*/  IMAD.MOV.U32 R18, RZ, RZ, RZ ;  /* 0x000000ffff127224 */ /* 0x000fce00078e00ff */
.L_x_216:
[----:B------:R-:W-:-:S13]  /*b310*/  ISETP.NE.AND P0, PT, R5, RZ, PT ;  /* 0x000000ff0500720c */ /* 0x000fda0003f05270 */
[----:B------:R-:W0:Y:S01]  /*b320*/  @!P0 S2R R3, SR_CgaCtaId ;  /* 0x0000000000038919 */ /* 0x000e220000008800 */
[----:B------:R-:W-:-:S04]  /*b330*/  @!P0 MOV R0, 0x400 ;  /* 0x0000040000008802 */ /* 0x000fc80000000f00 */
[----:B0-----:R-:W-:-:S05]  /*b340*/  @!P0 LEA R0, R3, R0, 0x18 ;  /* 0x0000000003008211 */ /* 0x001fca00078ec0ff */
[----:B------:R1:W-:Y:S01]  /*b350*/  @!P0 STS.128 [R0+0x31cd0], R16 ;  /* 0x031cd01000008388 */ /* 0x0003e20000000c00 */
[----:B------:R-:W-:Y:S06]  /*b360*/  BAR.ARV 0x5, 0x200 ;  /* 0x0148000000007b1d */ /* 0x000fec0000002000 */
.L_x_209:
[----:B------:R2:W-:Y:S01]  /*b370*/  STL [R1+0x30], RZ ;  /* 0x000030ff01007387 */ /* 0x0005e20000100800 */
[----:B------:R-:W-:Y:S01]  /*b380*/  ULDC UR4, c[0x0][0xc3c] ;  /* 0x00030f0000047ab9 */ /* 0x000fe20000000800 */
[----:B------:R-:W-:Y:S01]  /*b390*/  IMAD.MOV.U32 R26, RZ, RZ, 0x1 ;  /* 0x00000001ff1a7424 */ /* 0x000fe200078e00ff */
[----:B0-----:R-:W-:Y:S01]  /*b3a0*/  ISETP.GE.AND P0, PT, R19, UR4, PT ;  /* 0x0000000413007c0c */ /* 0x001fe2000bf06270 */
[----:B------:R-:W-:-:S12]  /*b3b0*/  IMAD.MOV.U32 R23, RZ, RZ, RZ ;  /* 0x000000ffff177224 */ /* 0x000fd800078e00ff */
[----:B--2---:R-:W-:Y:S05]  /*b3c0*/  @P0 BRA `(.L_x_217) ;  /* 0x0000005000700947 */ /* 0x004fea0003800000 */
[----:B------:R-:W0:Y:S01]  /*b3d0*/  S2R R6, SR_TID.X ;  /* 0x0000000000067919 */ /* 0x000e220000002100 */
[----:B------:R-:W2:Y:S01]  /*b3e0*/  S2UR UR5, SR_CgaCtaId ;  /* 0x00000000000579c3 */ /* 0x000ea20000008800 */
[----:B------:R-:W-:Y:S01]  /*b3f0*/  UMOV UR4, 0x400 ;  /* 0x0000040000047882 */ /* 0x000fe20000000000 */
[----:B------:R-:W-:Y:S01]  /*b400*/  BSSY B8, `(.L_x_217) ;  /* 0x0000518000087945 */ /* 0x000fe20003800000 */
[----:B------:R3:W-:Y:S01]  /*b410*/  STL [R1+0x30], RZ ;  /* 0x000030ff01007387 */ /* 0x0007e20000100800 */
[----:B------:R-:W-:Y:S01]  /*b420*/  IMAD.MOV.U32 R26, RZ, RZ, 0x1 ;  /* 0x00000001ff1a7424 */ /* 0x000fe200078e00ff */
[----:B------:R-:W-:Y:S01]  /*b430*/  ULDC UR36, c[0x0][0xc] ;  /* 0x0000030000247ab9 */ /* 0x000fe20000000800 */
[----:B------:R-:W-:Y:S01]  /*b440*/  IMAD.MOV.U32 R23, RZ, RZ, RZ ;  /* 0x000000ffff177224 */ /* 0x000fe200078e00ff */
[----:B------:R-:W-:Y:S01]  /*b450*/  ULDC.64 UR38, c[0x0][0x198] ;  /* 0x0000660000267ab9 */ /* 0x000fe20000000a00 */
[----:B--2---:R-:W-:-:S06]  /*b460*/  ULEA UR4, UR5, UR4, 0x18 ;  /* 0x0000000405047291 */ /* 0x004fcc000f8ec03f */
[----:B------:R-:W-:Y:S01]  /*b470*/  IMAD.U32 R22, RZ, RZ, UR4 ;  /* 0x00000004ff167e24 */ /* 0x000fe2000f8e00ff */
[C---:B0-----:R-:W-:Y:S01]  /*b480*/  LOP3.LUT R5, R6.reuse, 0x7f, RZ, 0xc0, !PT ;  /* 0x0000007f06057812 */ /* 0x041fe200078ec0ff */
[----:B-1----:R-:W-:-:S04]  /*b490*/  IMAD.SHL.U32 R0, R6, 0x8, RZ ;  /* 0x0000000806007824 */ /* 0x002fc800078e00ff */
[----:B------:R-:W-:Y:S01]  /*b4a0*/  IMAD.SHL.U32 R4, R5, 0x8, RZ ;  /* 0x0000000805047824 */ /* 0x000fe200078e00ff */
[C---:B------:R-:W-:Y:S02]  /*b4b0*/  LOP3.LUT R3, R0.reuse, 0x20, RZ, 0xc0, !PT ;  /* 0x0000002000037812 */ /* 0x040fe400078ec0ff */
[----:B------:R-:W-:Y:S02]  /*b4c0*/  LOP3.LUT R2, R0, 0xd8, RZ, 0xc0, !PT ;  /* 0x000000d800027812 */ /* 0x000fe400078ec0ff */
[----:B------:R-:W-:Y:S02]  /*b4d0*/  LOP3.LUT R3, R3, 0x300, R4, 0xf8, !PT ;  /* 0x0000030003037812 */ /* 0x000fe400078ef804 */
[----:B------:R-:W-:Y:S02]  /*b4e0*/  LOP3.LUT R2, R2, 0x18, R6, 0x78, !PT ;  /* 0x0000001802027812 */ /* 0x000fe400078e7806 */
[----:B------:R-:W-:Y:S02]  /*b4f0*/  SHF.R.U32.HI R4, RZ, 0x2, R5 ;  /* 0x00000002ff047819 */ /* 0x000fe40000011605 */
[----:B------:R-:W-:Y:S01]  /*b500*/  LOP3.LUT R3, R3, R2, RZ, 0xfc, !PT ;  /* 0x0000000203037212 */ /* 0x000fe200078efcff */
[----:B------:R-:W-:Y:S01]  /*b510*/  IMAD.SHL.U32 R2, R6, 0x20, RZ ;  /* 0x0000002006027824 */ /* 0x000fe200078e00ff */
[----:B------:R-:W-:-:S03]  /*b520*/  LOP3.LUT R0, R0, 0x18, RZ, 0xc0, !PT ;  /* 0x0000001800007812 */ /* 0x000fc600078ec0ff */
[----:B------:R-:W-:Y:S01]  /*b530*/  IMAD R3, R3, 0x2, R22 ;  /* 0x0000000203037824 */ /* 0x000fe200078e0216 */
[----:B------:R-:W-:Y:S02]  /*b540*/  LOP3.LUT R4, R4, 0x60, R2, 0xf8, !PT ;  /* 0x0000006004047812 */ /* 0x000fe400078ef802 */
[C---:B------:R-:W-:Y:S02]  /*b550*/  LOP3.LUT R2, R0.reuse, 0x20, RZ, 0xfc, !PT ;  /* 0x0000002000027812 */ /* 0x040fe400078efcff */
[----:B------:R3:W-:Y:S01]  /*b560*/  STL [R1+0x4], R3 ;  /* 0x0000040301007387 */ /* 0x0007e20000100800 */
[----:B------:R-:W-:-:S07]  /*b570*/  LOP3.LUT R0, R0, 0x40, RZ, 0xfc, !PT ;  /* 0x0000004000007812 */ /* 0x000fce00078efcff */
.L_x_321:
[----:B0--3--:R-:W0:Y:S02]  /*b580*/  LDC.64 R2, c[0x0][0xc88] ;  /* 0x00032200ff027b82 */ /* 0x009e240000000a00 */
[----:B0-----:R-:W-:-:S05]  /*b590*/  IMAD.WIDE R2, R19, 0x4, R2 ;  /* 0x0000000413027825 */ /* 0x001fca00078e0202 */
[----:B--2---:R-:W2:Y:S01]  /*b5a0*/  LDG.E R9, desc[UR56][R2.64] ;  /* 0x0000003802097981 */ /* 0x004ea2000c1e1900 */
[----:B------:R-:W-:Y:S05]  /*b5b0*/  YIELD ;  /* 0x0000000000007946 */ /* 0x000fea0003800000 */
[----:B------:R-:W-:Y:S01]  /*b5c0*/  ULDC.64 UR4, c[0x0][0xa28] ;  /* 0x00028a0000047ab9 */ /* 0x000fe20000000a00 */
[----:B-1----:R-:W-:Y:S01]  /*b5d0*/  IMAD.MOV.U32 R0, RZ, RZ, RZ ;  /* 0x000000ffff007224 */ /* 0x002fe200078e00ff */
[----:B------:R-:W-:Y:S01]  /*b5e0*/  ISETP.NE.U32.AND P0, PT, RZ, UR4, PT ;  /* 0x00000004ff007c0c */ /* 0x000fe2000bf05070 */
[----:B------:R-:W-:Y:S01]  /*b5f0*/  IMAD.MOV.U32 R6, RZ, RZ, RZ ;  /* 0x000000ffff067224 */ /* 0x000fe200078e00ff */
[----:B------:R-:W-:Y:S01]  /*b600*/  ULDC.64 UR6, c[0x0][0xa18] ;  /* 0x0002860000067ab9 */ /* 0x000fe20000000a00 */
[----:B------:R-:W-:Y:S01]  /*b610*/  ULDC.64 UR8, c[0x0][0xa08] ;  /* 0x0002820000087ab9 */ /* 0x000fe20000000a00 */
[----:B------:R-:W-:-:S02]  /*b620*/  ISETP.NE.AND.EX P0, PT, RZ, UR5, PT, P0 ;  /* 0x00000005ff007c0c */ /* 0x000fc4000bf05300 */
[----:B--2---:R-:W-:Y:S01]  /*b630*/  SHF.R.S32.HI R4, RZ, 0x1f, R9 ;  /* 0x0000001fff047819 */ /* 0x004fe20000011409 */
[----:B------:R-:W-:-:S10]  /*b640*/  IMAD.SHL.U32 R24, R9, 0x4, RZ ;  /* 0x0000000409187824 */ /* 0x000fd400078e00ff */
[C---:B------:R-:W-:Y:S01]  /*b650*/  @P0 LEA R2, P1, R9.reuse, UR4, 0x2 ;  /* 0x0000000409020c11 */ /* 0x040fe2000f8210ff */
[----:B------:R-:W-:Y:S03]  /*b660*/  STL [R1+0x8], R9 ;  /* 0x0000080901007387 */ /* 0x000fe60000100800 */
[C-C-:B------:R-:W-:Y:S01]  /*b670*/  @P0 LEA.HI.X R3, R9.reuse, UR5, R4.reuse, 0x2, P1 ;  /* 0x0000000509030c11 */ /* 0x140fe200088f1404 */
[----:B------:R-:W-:Y:S01]  /*b680*/  ULDC.64 UR4, c[0x0][0xa00] ;  /* 0x0002800000047ab9 */ /* 0x000fe20000000a00 */
[----:B------:R-:W-:Y:S01]  /*b690*/  SHF.L.U64.HI R8, R9, 0x2, R4 ;  /* 0x0000000209087819 */ /* 0x000fe20000010204 */
[----:B------:R0:W-:Y:S01]  /*b6a0*/  STL [R1+0x18], R4 ;  /* 0x0000180401007387 */ /* 0x0001e20000100800 */
[----:B------:R-:W-:-:S03]  /*b6b0*/  ISETP.NE.U32.AND P1, PT, RZ, UR4, PT ;  /* 0x00000004ff007c0c */ /* 0x000fc6000bf25070 */
[----:B------:R1:W5:Y:S01]  /*b6c0*/  @P0 LDG.E R0, desc[UR56][R2.64] ;  /* 0x0000003802000981 */ /* 0x000362000c1e1900 */
[----:B------:R-:W-:Y:S01]  /*b6d0*/  ISETP.NE.AND.EX P1, PT, RZ, UR5, PT, P1 ;  /* 0x00000005ff007c0c */ /* 0x000fe2000bf25310 */
[----:B------:R-:W-:Y:S01]  /*b6e0*/  IMAD.MOV.U32 R28, RZ, RZ, RZ ;  /* 0x000000ffff1c7224 */ /* 0x000fe200078e00ff */
[----:B------:R-:W-:Y:S01]  /*b6f0*/  ISETP.NE.U32.AND P2, PT, RZ, UR6, PT ;  /* 0x00000006ff007c0c */ /* 0x000fe2000bf45070 */
[----:B------:R-:W-:Y:S01]  /*b700*/  STL [R1], R8 ;  /* 0x0000000801007387 */ /* 0x000fe20000100800 */
[----:B------:R-:W-:Y:S02]  /*b710*/  ISETP.NE.U32.AND P0, PT, RZ, UR8, PT ;  /* 0x00000008ff007c0c */ /* 0x000fe4000bf05070 */
[----:B------:R-:W-:Y:S02]  /*b720*/  ISETP.NE.AND.EX P2, PT, RZ, UR7, PT, P2 ;  /* 0x00000007ff007c0c */ /* 0x000fe4000bf45320 */
[----:B------:R-:W-:Y:S02]  /*b730*/  ISETP.NE.AND.EX P0, PT, RZ, UR9, PT, P0 ;  /* 0x00000009ff007c0c */ /* 0x000fe4000bf05300 */
[----:B-1----:R-:W-:-:S02]  /*b740*/  IADD3 R2, P3, R24, UR4, RZ ;  /* 0x0000000418027c10 */ /* 0x002fc4000ff7e0ff */
[----:B0-----:R-:W-:Y:S02]  /*b750*/  IADD3 R4, P4, R24, UR8, RZ ;  /* 0x0000000818047c10 */ /* 0x001fe4000ff9e0ff */
[C---:B------:R-:W-:Y:S01]  /*b760*/  IADD3.X R3, R8.reuse, UR5, RZ, P3, !PT ;  /* 0x0000000508037c10 */ /* 0x040fe20009ffe4ff */
[----:B------:R-:W-:Y:S01]  /*b770*/  ULDC UR4, c[0x0][0x288] ;  /* 0x0000a20000047ab9 */ /* 0x000fe20000000800 */
[----:B------:R-:W-:-:S03]  /*b780*/  IADD3.X R5, R8, UR9, RZ, P4, !PT ;  /* 0x0000000908057c10 */ /* 0x000fc6000a7fe4ff */
[----:B------:R-:W2:Y:S01]  /*b790*/  @P1 LDG.E R6, desc[UR56][R2.64] ;  /* 0x0000003802061981 */ /* 0x000ea2000c1e1900 */
[----:B------:R-:W-:Y:S01]  /*b7a0*/  IMAD.U32 R10, RZ, RZ, UR4 ;  /* 0x00000004ff0a7e24 */ /* 0x000fe2000f8e00ff */
[----:B------:R-:W-:Y:S02]  /*b7b0*/  ULDC.64 UR4, c[0x0][0x418] ;  /* 0x0001060000047ab9 */ /* 0x000fe40000000a00 */
[----:B------:R-:W5:Y:S04]  /*b7c0*/  @P0 LDG.E R28, desc[UR56][R4.64] ;  /* 0x00000038041c0981 */ /* 0x000f68000c1e1900 */
[----:B--2---:R0:W-:Y:S02]  /*b7d0*/  STL [R1+0x14], R6 ;  /* 0x0000140601007387 */ /* 0x0041e40000100800 */
[----:B0-----:R-:W-:-:S04]  /*b7e0*/  @P2 IADD3 R6, P3, R24, UR6, RZ ;  /* 0x0000000618062c10 */ /* 0x001fc8000ff7e0ff */
[----:B------:R-:W-:-:S05]  /*b7f0*/  @P2 IADD3.X R7, R8, UR7, RZ, P3, !PT ;  /* 0x0000000708072c10 */ /* 0x000fca0009ffe4ff */
[----:B------:R0:W2:Y:S01]  /*b800*/  @P2 LDG.E R10, desc[UR56][R6.64] ;  /* 0x00000038060a2981 */ /* 0x0000a2000c1e1900 */
[----:B------:R-:W-:-:S03]  /*b810*/  UISETP.NE.U32.AND UP0, UPT, UR4, URZ, UPT ;  /* 0x0000003f0400728c */ /* 0x000fc6000bf05070 */
[----:B------:R-:W-:Y:S01]  /*b820*/  ULDC UR4, c[0x0][0x424] ;  /* 0x0001090000047ab9 */ /* 0x000fe20000000800 */
[----:B------:R-:W-:-:S03]  /*b830*/  UISETP.NE.AND.EX UP0, UPT, UR5, URZ, UPT, UP0 ;  /* 0x0000003f0500728c */ /* 0x000fc6000bf05300 */
[----:B------:R-:W-:Y:S01]  /*b840*/  ULDC UR5, c[0x0][0x2f0] ;  /* 0x0000bc0000057ab9 */ /* 0x000fe20000000800 */
[----:B------:R-:W-:-:S04]  /*b850*/  USEL UR4, UR4, 0x1, UP0 ;  /* 0x0000000104047887 */ /* 0x000fc80008000000 */
[----:B------:R-:W-:-:S06]  /*b860*/  UIMAD UR4, UR4, UR5, URZ ;  /* 0x00000005040472a4 */ /* 0x000fcc000f8e023f */
[----:B0-----:R-:W-:Y:S01]  /*b870*/  IMAD.U32 R6, RZ, RZ, UR4 ;  /* 0x00000004ff067e24 */ /* 0x001fe2000f8e00ff */
[----:B--2---:R0:W-:Y:S01]  /*b880*/  STL [R1+0x2c], R10 ;  /* 0x00002c0a01007387 */ /* 0x0041e20000100800 */
[----:B----4-:R-:W-:Y:S05]  /*b890*/  @P2 BRA `(.L_x_218) ;  /* 0x0000000000142947 */ /* 0x010fea0003800000 */
[----:B------:R-:W-:Y:S05]  /*b8a0*/  @!P1 BRA `(.L_x_218) ;  /* 0x0000000000109947 */ /* 0x000fea0003800000 */
[----:B------:R-:W2:Y:S04]  /*b8b0*/  LDG.E R7, desc[UR56][R2.64] ;  /* 0x0000003802077981 */ /* 0x000ea8000c1e1900 */
[----:B------:R-:W2:Y:S02]  /*b8c0*/  LDG.E R2, desc[UR56][R2.64+0x4] ;  /* 0x0000043802027981 */ /* 0x000ea4000c1e1900 */
[----:B--2---:R-:W-:-:S05]  /*b8d0*/  IMAD.IADD R2, R2, 0x1, -R7 ;  /* 0x0000000102027824 */ /* 0x004fca00078e0a07 */
[----:B------:R1:W-:Y:S02]  /*b8e0*/  STL [R1+0x2c], R2 ;  /* 0x00002c0201007387 */ /* 0x0003e40000100800 */
.L_x_218:
[----:B------:R-:W-:Y:S01]  /*b8f0*/  ULDC.64 UR4, c[0x0][0xa20] ;  /* 0x0002880000047ab9 */ /* 0x000fe20000000a00 */
[----:B-----5:R-:W-:Y:S01]  /*b900*/  IMAD.IADD R28, R28, 0x1, R0 ;  /* 0x000000011c1c7824 */ /* 0x020fe200078e0200 */
[----:B------:R-:W-:Y:S01]  /*b910*/  ISETP.NE.U32.AND P1, PT, RZ, UR4, PT ;  /* 0x00000004ff007c0c */ /* 0x000fe2000bf25070 */
[----:B------:R-:W-:-:S03]  /*b920*/  IMAD.MOV.U32 R25, RZ, RZ, R9 ;  /* 0x000000ffff197224 */ /* 0x000fc600078e0009 */
[----:B------:R-:W-:-:S13]  /*b930*/  ISETP.NE.AND.EX P1, PT, RZ, UR5, PT, P1 ;  /* 0x00000005ff007c0c */ /* 0x000fda000bf25310 */
[----:B------:R-:W-:Y:S05]  /*b940*/  @!P1 BRA `(.L_x_219) ;  /* 0x0000000000109947 */ /* 0x000fea0003800000 */
[----:B-1----:R-:W-:-:S04]  /*b950*/  IADD3 R2, P0, R24, UR4, RZ ;  /* 0x0000000418027c10 */ /* 0x002fc8000ff1e0ff */
[----:B------:R-:W-:-:S05]  /*b960*/  IADD3.X R3, R8, UR5, RZ, P0, !PT ;  /* 0x0000000508037c10 */ /* 0x000fca00087fe4ff */
[----:B------:R1:W5:Y:S01]  /*b970*/  LDG.E R6, desc[UR56][R2.64] ;  /* 0x0000003802067981 */ /* 0x000362000c1e1900 */
[----:B------:R-:W-:Y:S05]  /*b980*/  BRA `(.L_x_220) ;  /* 0x0000000000107947 */ /* 0x000fea0003800000 */
.L_x_219:
[----:B------:R-:W-:Y:S05]  /*b990*/  @!P0 BRA `(.L_x_220) ;  /* 0x00000000000c8947 */ /* 0x000fea0003800000 */
[----:B------:R-:W2:Y:S04]  /*b9a0*/  LDG.E R6, desc[UR56][R4.64] ;  /* 0x0000003804067981 */ /* 0x000ea8000c1e1900 */
[----:B------:R-:W2:Y:S02]  /*b9b0*/  LDG.E R4, desc[UR56][R4.64+0x4] ;  /* 0x0000043804047981 */ /* 0x000ea4000c1e1900 */
[----:B--2---:R-:W-:-:S07]  /*b9c0*/  IMAD.IADD R6, R4, 0x1, -R6 ;  /* 0x0000000104067824 */ /* 0x004fce00078e0a06 */
.L_x_220:
[----:B-1---5:R-:W-:Y:S01]  /*b9d0*/  IMAD.IADD R2, R6, 0x1, -R0 ;  /* 0x0000000106027824 */ /* 0x022fe200078e0a00 */
[----:B------:R-:W-:Y:S03]  /*b9e0*/  BSSY B7, `(.L_x_221) ;  /* 0x000041b000077945 */ /* 0x000fe60003800000 */
[C---:B------:R-:W-:Y:S01]  /*b9f0*/  VIADD R0, R2.reuse, 0x8f ;  /* 0x0000008f02007836 */ /* 0x040fe20000000000 */
[----:B------:R1:W-:Y:S01]  /*ba00*/  STL [R1+0x28], R2 ;  /* 0x0000280201007387 */ /* 0x0003e20000100800 */
[----:B------:R-:W-:Y:S02]  /*ba10*/  ISETP.GT.AND P0, PT, R2, RZ, PT ;  /* 0x000000ff0200720c */ /* 0x000fe40003f04270 */
[----:B------:R-:W-:-:S05]  /*ba20*/  IMAD.HI R0, R0, 0x38e38e39, RZ ;  /* 0x38e38e3900007827 */ /* 0x000fca00078e02ff */
[----:B-1----:R-:W-:-:S04]  /*ba30*/  SHF.R.U32.HI R2, RZ, 0x1f, R0 ;  /* 0x0000001fff027819 */ /* 0x002fc80000011600 */
[----:B------:R-:W-:-:S05]  /*ba40*/  LEA.HI.SX32 R0, R0, R2, 0x1b ;  /* 0x0000000200007211 */ /* 0x000fca00078fdaff */
[----:B------:R1:W-:Y:S01]  /*ba50*/  STL [R1+0x10], R0 ;  /* 0x0000100001007387 */ /* 0x0003e20000100800 */
[----:B------:R-:W-:Y:S05]  /*ba60*/  @P0 BRA `(.L_x_222) ;  /* 0x0000000000440947 */ /* 0x000fea0003800000 */
[----:B------:R-:W2:Y:S02]  /*ba70*/  S2R R3, SR_TID.X ;  /* 0x0000000000037919 */ /* 0x000ea40000002100 */
[----:B--2---:R-:W-:-:S04]  /*ba80*/  LOP3.LUT R3, R3, 0x7f, RZ, 0xc0, !PT ;  /* 0x0000007f03037812 */ /* 0x004fc800078ec0ff */
[----:B------:R-:W-:-:S13]  /*ba90*/  ISETP.NE.AND P0, PT, R3, RZ, PT ;  /* 0x000000ff0300720c */ /* 0x000fda0003f05270 */
[----:B------:R-:W-:Y:S05]  /*baa0*/  @P0 BRA `(.L_x_223) ;  /* 0x0000004000380947 */ /* 0x000fea0003800000 */
[----:B------:R-:W2:Y:S01]  /*bab0*/  S2R R5, SR_LANEID ;  /* 0x0000000000057919 */ /* 0x000ea20000000000 */
[----:B------:R-:W-:Y:S01]  /*bac0*/  VOTEU.ANY UR4, UPT, PT ;  /* 0x0000000000047886 */ /* 0x000fe200038e0100 */
[----:B------:R-:W3:Y:S01]  /*bad0*/  LDC.64 R2, c[0x0][0xc60] ;  /* 0x00031800ff027b82 */ /* 0x000ee20000000a00 */
[----:B-1----:R-:W2:Y:S02]  /*bae0*/  FLO.U32 R0, UR4 ;  /* 0x0000000400007d00 */ /* 0x002ea400080e0000 */
[----:B--2---:R-:W-:-:S06]  /*baf0*/  ISETP.EQ.U32.AND P0, PT, R0, R5, PT ;  /* 0x000000050000720c */ /* 0x004fcc0003f02070 */
[----:B------:R-:W3:Y:S07]  /*bb00*/  POPC R5, UR4 ;  /* 0x0000000400057d09 */ /* 0x000eee0008000000 */
[----:B---3--:R-:W2:Y:S01]  /*bb10*/  @P0 ATOMG.E.ADD.STRONG.GPU PT, R3, desc[UR56][R2.64], R5 ;  /* 0x00000005020309a8 */ /* 0x008ea200081ee1f8 */
[----:B------:R-:W1:Y:S02]  /*bb20*/  S2R R4, SR_LTMASK ;  /* 0x0000000000047919 */ /* 0x000e640000003900 */
[----:B-1----:R-:W-:-:S04]  /*bb30*/  LOP3.LUT R4, R4, UR4, RZ, 0xc0, !PT ;  /* 0x0000000404047c12 */ /* 0x002fc8000f8ec0ff */
[----:B------:R-:W1:Y:S01]  /*bb40*/  POPC R7, R4 ;  /* 0x0000000400077309 */ /* 0x000e620000000000 */
[----:B--2---:R-:W1:Y:S02]  /*bb50*/  SHFL.IDX PT, R0, R3, R0, 0x1f ;  /* 0x00001f0003007589 */ /* 0x004e6400000e0000 */
[----:B-1----:R-:W-:Y:S01]  /*bb60*/  IADD3 R16, R0, UR36, R7 ;  /* 0x0000002400107c10 */ /* 0x002fe2000fffe007 */
[----:B------:R-:W-:Y:S06]  /*bb70*/  BRA `(.L_x_223) ;  /* 0x0000004000047947 */ /* 0x000fec0003800000 */
.L_x_222:
[----:B-1----:R-:W-:Y:S01]  /*bb80*/  VIADD R0, R22, 0x16a00 ;  /* 0x00016a0016007836 */ /* 0x002fe20000000000 */
[----:B------:R-:W-:Y:S04]  /*bb90*/  BSSY B6, `(.L_x_224) ;  /* 0x0000013000067945 */ /* 0x000fe80003800000 */
[----:B------:R-:W-:-:S13]  /*bba0*/  LOP3.LUT P0, RZ, R0, 0x1bf, RZ, 0xc0, !PT ;  /* 0x000001bf00ff7812 */ /* 0x000fda000780c0ff */
        /* <DEDUP_REMOVED lines=8> */
[----:B------:R-:W-:Y:S02]  /*bc30*/  IMAD.U32 R6, RZ, RZ, UR8 ;  /* 0x00000008ff067e24 */ /* 0x000fe4000f8e00ff */
[----:B------:R-:W-:-:S02]  /*bc40*/  IMAD.U32 R7, RZ, RZ, UR9 ;  /* 0x00000009ff077e24 */ /* 0x000fc4000f8e00ff */
[----:B0-----:R-:W-:Y:S02]  /*bc50*/  IMAD.U32 R10, RZ, RZ, UR4 ;  /* 0x00000004ff0a7e24 */ /* 0x001fe4000f8e00ff */
[----:B------:R-:W-:Y:S02]  /*bc60*/  IMAD.U32 R11, RZ, RZ, UR5 ;  /* 0x00000005ff0b7e24 */ /* 0x000fe4000f8e00ff */
[----:B------:R-:W-:Y:S02]  /*bc70*/  IMAD.MOV.U32 R8, RZ, RZ, 0x70 ;  /* 0x00000070ff087424 */ /* 0x000fe400078e00ff */
[----:B------:R-:W-:Y:S02]  /*bc80*/  IMAD.MOV.U32 R12, RZ, RZ, 0x1 ;  /* 0x00000001ff0c7424 */ /* 0x000fe400078e00ff */
[----:B------:R-:W-:-:S07]  /*bc90*/  IMAD.MOV.U32 R13, RZ, RZ, RZ ;  /* 0x000000ffff0d7224 */ /* 0x000fce00078e00ff */
[----:B------:R-:W-:-:S07]  /*bca0*/  LEPC R20, `(.L_x_225) ;  /* 0x000000001014794e */ /* 0x000fce0000000000 */
[----:B-1----:R-:W-:Y:S05]  /*bcb0*/  CALL.ABS.NOINC R2 ;  /* 0x0000000002007343 */ /* 0x002fea0003c00000 */
.L_x_225:
[----:B------:R-:W-:Y:S05]  /*bcc0*/  BSYNC B6 ;  /* 0x0000000000067941 */ /* 0x000fea0003800000 */
.L_x_224:
[----:B------:R-:W-:Y:S01]  /*bcd0*/  VIADD R0, R22, 0x200 ;  /* 0x0000020016007836 */ /* 0x000fe20000000000 */
[----:B------:R-:W-:Y:S04]  /*bce0*/  BSSY B6, `(.L_x_226) ;  /* 0x0000023000067945 */ /* 0x000fe80003800000 */
[----:B------:R-:W-:-:S13]  /*bcf0*/  LOP3.LUT P0, RZ, R0, 0x1bf, RZ, 0xc0, !PT ;  /* 0x000001bf00ff7812 */ /* 0x000fda000780c0ff */
        /* <DEDUP_REMOVED lines=8> */
[----:B------:R-:W-:Y:S02]  /*bd80*/  IMAD.U32 R6, RZ, RZ, UR8 ;  /* 0x00000008ff067e24 */ /* 0x000fe4000f8e00ff */
[----:B------:R-:W-:-:S02]  /*bd90*/  IMAD.U32 R7, RZ, RZ, UR9 ;  /* 0x00000009ff077e24 */ /* 0x000fc4000f8e00ff */
[----:B0-----:R-:W-:Y:S02]  /*bda0*/  IMAD.U32 R10, RZ, RZ, UR4 ;  /* 0x00000004ff0a7e24 */ /* 0x001fe4000f8e00ff */
[----:B------:R-:W-:Y:S02]  /*bdb0*/  IMAD.U32 R11, RZ, RZ, UR5 ;  /* 0x00000005ff0b7e24 */ /* 0x000fe4000f8e00ff */
[----:B------:R-:W-:Y:S02]  /*bdc0*/  IMAD.MOV.U32 R8, RZ, RZ, 0x70 ;  /* 0x00000070ff087424 */ /* 0x000fe400078e00ff */
[----:B------:R-:W-:Y:S02]  /*bdd0*/  IMAD.MOV.U32 R12, RZ, RZ, 0x1 ;  /* 0x00000001ff0c7424 */ /* 0x000fe400078e00ff */
[----:B-1----:R-:W-:-:S07]  /*bde0*/  IMAD.MOV.U32 R13, RZ, RZ, RZ ;  /* 0x000000ffff0d7224 */ /* 0x002fce00078e00ff */
[----:B------:R-:W-:-:S07]  /*bdf0*/  LEPC R20, `(.L_x_228) ;  /* 0x000000001014794e */ /* 0x000fce0000000000 */
[----:B--2---:R-:W-:Y:S05]  /*be00*/  CALL.ABS.NOINC R2 ;  /* 0x0000000002007343 */ /* 0x004fea0003c00000 */
.L_x_228:
[----:B------:R-:W-:Y:S01]  /*be10*/  MOV R2, 0x0 ;  /* 0x0000000000027802 */ /* 0x000fe20000000f00 */
        /* <DEDUP_REMOVED lines=15> */
.L_x_227:
[----:B------:R-:W-:Y:S05]  /*bf10*/  BSYNC B6 ;  /* 0x0000000000067941 */ /* 0x000fea0003800000 */
.L_x_226:
[----:B------:R-:W2:Y:S01]  /*bf20*/  LDL.LU R21, [R1] ;  /* 0x0000000001157983 */ /* 0x000ea20000300800 */
[----:B------:R-:W-:Y:S02]  /*bf30*/  ULDC.64 UR4, c[0x0][0x9f8] ;  /* 0x00027e0000047ab9 */ /* 0x000fe40000000a00 */
[----:B------:R-:W-:Y:S01]  /*bf40*/  ISETP.NE.U32.AND P0, PT, RZ, UR4, PT ;  /* 0x00000004ff007c0c */ /* 0x000fe2000bf05070 */
[----:B------:R-:W3:Y:S03]  /*bf50*/  LDL R20, [R1+0x10] ;  /* 0x0000100001147983 */ /* 0x000ee60000100800 */
[----:B------:R-:W-:-:S13]  /*bf60*/  ISETP.NE.AND.EX P0, PT, RZ, UR5, PT, P0 ;  /* 0x00000005ff007c0c */ /* 0x000fda000bf05300 */
[----:B------:R-:W-:-:S04]  /*bf70*/  @P0 IADD3 R2, P1, R24, UR4, RZ ;  /* 0x0000000418020c10 */ /* 0x000fc8000ff3e0ff */
[----:B--2---:R-:W-:Y:S01]  /*bf80*/  @P0 IADD3.X R3, R21, UR5, RZ, P1, !PT ;  /* 0x0000000515030c10 */ /* 0x004fe20008ffe4ff */
[----:B------:R-:W-:-:S04]  /*bf90*/  ULDC.64 UR4, c[0x0][0xa08] ;  /* 0x0002820000047ab9 */ /* 0x000fc80000000a00 */
[----:B------:R1:W2:Y:S01]  /*bfa0*/  @P0 LDG.E R25, desc[UR56][R2.64] ;  /* 0x0000003802190981 */ /* 0x0002a2000c1e1900 */
[----:B---3--:R-:W-:-:S05]  /*bfb0*/  VIADD R8, R20, 0xffffffff ;  /* 0xffffffff14087836 */ /* 0x008fca0000000000 */
[----:B------:R3:W-:Y:S01]  /*bfc0*/  STL [R1+0xc], R8 ;  /* 0x00000c0801007387 */ /* 0x0007e20000100800 */
[----:B-1----:R-:W1:Y:S02]  /*bfd0*/  LDC.64 R2, c[0x0][0x418] ;  /* 0x00010600ff027b82 */ /* 0x002e640000000a00 */
[----:B-1----:R-:W-:Y:S01]  /*bfe0*/  LOP3.LUT P0, RZ, R2, UR4, RZ, 0xfc, !PT ;  /* 0x0000000402ff7c12 */ /* 0x002fe2000f80fcff */
[----:B------:R-:W-:-:S03]  /*bff0*/  UMOV UR4, 0xffffffff ;  /* 0xffffffff00047882 */ /* 0x000fc60000000000 */
[----:B------:R-:W-:Y:S02]  /*c000*/  LOP3.LUT P0, RZ, R3, UR5, RZ, 0xfc, P0 ;  /* 0x0000000503ff7c12 */ /* 0x000fe4000800fcff */
[----:B--2---:R-:W-:Y:S02]  /*c010*/  SHF.R.S32.HI R7, RZ, 0x1f, R25 ;  /* 0x0000001fff077819 */ /* 0x004fe40000011419 */
[----:B------:R-:W-:-:S03]  /*c020*/  SEL R24, R25, RZ, !P0 ;  /* 0x000000ff19187207 */ /* 0x000fc60004000000 */
[----:B------:R3:W-:Y:S01]  /*c030*/  STL [R1], R7 ;  /* 0x0000000701007387 */ /* 0x0007e20000100800 */
[----:B------:R-:W-:Y:S05]  /*c040*/  BRA.DIV UR4, `(.L_x_229) ;  /* 0x0000004a04ac7947 */ /* 0x000fea000b800000 */
[----:B------:R-:W1:Y:S02]  /*c050*/  S2R R0, SR_TID.X ;  /* 0x0000000000007919 */ /* 0x000e640000002100 */
[----:B-1----:R-:W-:-:S04]  /*c060*/  SHF.R.U32.HI R0, RZ, 0x5, R0 ;  /* 0x00000005ff007819 */ /* 0x002fc80000011600 */
[----:B------:R-:W-:-:S05]  /*c070*/  LOP3.LUT R0, R0, 0x3, RZ, 0xc0, !PT ;  /* 0x0000000300007812 */ /* 0x000fca00078ec0ff */
[----:B------:R1:W2:Y:S02]  /*c080*/  SHFL.IDX PT, R14, R0, RZ, 0x1f ;  /* 0x00001fff000e7589 */ /* 0x0002a400000e0000 */
.L_x_337:
[----:B--2---:R-:W-:Y:S02]  /*c090*/  ISETP.NE.AND P0, PT, R14, RZ, PT ;  /* 0x000000ff0e00720c */ /* 0x004fe40003f05270 */
[----:B------:R-:W-:Y:S02]  /*c0a0*/  PLOP3.LUT P1, PT, PT, PT, PT, 0x8, 0x0 ;  /* 0x000000000000781c */ /* 0x000fe40003f2e170 */
[----:B------:R-:W-:-:S11]  /*c0b0*/  LOP3.LUT R29, R29, 0xfffffffe, RZ, 0xc0, !PT ;  /* 0xfffffffe1d1d7812 */ /* 0x000fd600078ec0ff */
[----:B------:R-:W-:Y:S01]  /*c0c0*/  @P1 LOP3.LUT R29, R29, 0x1, RZ, 0xfc, !PT ;  /* 0x000000011d1d1812 */ /* 0x000fe200078efcff */
[----:B------:R-:W-:Y:S06]  /*c0d0*/  @P0 BRA `(.L_x_230) ;  /* 0x00000004001c0947 */ /* 0x000fec0003800000 */
[----:B------:R-:W-:-:S03]  /*c0e0*/  UMOV UR4, 0xffffffff ;  /* 0xffffffff00047882 */ /* 0x000fc60000000000 */
[----:B------:R-:W-:Y:S05]  /*c0f0*/  BRA.DIV UR4, `(.L_x_231) ;  /* 0x0000004a04b47947 */ /* 0x000fea000b800000 */
[----:B------:R-:W-:-:S13]  /*c100*/  ELECT P6, URZ, PT ;  /* 0x00000000003f782f */ /* 0x000fda00038c0000 */
.L_x_340:
[----:B------:R-:W-:Y:S05]  /*c110*/  @!P6 BRA `(.L_x_230) ;  /* 0x00000004000ce947 */ /* 0x000fea0003800000 */
[----:B------:R-:W-:Y:S01]  /*c120*/  ISETP.NE.U32.AND P0, PT, R2, RZ, PT ;  /* 0x000000ff0200720c */ /* 0x000fe20003f05070 */
[----:B------:R-:W-:-:S03]  /*c130*/  IMAD.MOV.U32 R27, RZ, RZ, R8 ;  /* 0x000000ffff1b7224 */ /* 0x000fc600078e0008 */
[----:B------:R-:W-:-:S13]  /*c140*/  ISETP.NE.AND.EX P0, PT, R3, RZ, PT, P0 ;  /* 0x000000ff0300720c */ /* 0x000fda0003f05300 */
[----:B------:R-:W-:Y:S05]  /*c150*/  @!P0 BRA `(.L_x_232) ;  /* 0x0000000000448947 */ /* 0x000fea0003800000 */
[----:B------:R-:W2:Y:S01]  /*c160*/  LDC R6, c[0x0][0x43c] ;  /* 0x00010f00ff067b82 */ /* 0x000ea20000000800 */
[----:B------:R-:W-:Y:S01]  /*c170*/  ULDC.64 UR4, c[0x0][0x428] ;  /* 0x00010a0000047ab9 */ /* 0x000fe20000000a00 */
[----:B--2---:R-:W-:-:S13]  /*c180*/  ISETP.NE.AND P0, PT, R6, 0x1, PT ;  /* 0x000000010600780c */ /* 0x004fda0003f05270 */
[----:B------:R-:W1:Y:S02]  /*c190*/  @P0 LDC.64 R4, c[0x0][0x440] ;  /* 0x00011000ff040b82 */ /* 0x000e640000000a00 */
[----:B-1----:R-:W-:-:S04]  /*c1a0*/  @P0 IMAD.HI.U32 R0, R8, R4, RZ ;  /* 0x0000000408000227 */ /* 0x002fc800078e00ff */
        /* <DEDUP_REMOVED lines=12> */
.L_x_232:
[----:B-1----:R-:W-:Y:S01]  /*c270*/  IMAD R0, R23, 0x8, R22 ;  /* 0x0000000817007824 */ /* 0x002fe200078e0216 */
[----:B--2---:R-:W-:-:S04]  /*c280*/  SHF.L.U32 R2, R26, 0x1f, RZ ;  /* 0x0000001f1a027819 */ /* 0x004fc800000006ff */
[----:B------:R-:W1:Y:S02]  /*c290*/  SYNCS.PHASECHK.TRANS64.TRYWAIT P0, [R0+URZ+0x31c40], R2 ;  /* 0x031c4002000075a7 */ /* 0x000e64000800017f */
[----:B-1----:R-:W-:Y:S05]  /*c2a0*/  @!P0 BRA `(.L_x_233) ;  /* 0x0000004800688947 */ /* 0x002fea0003800000 */
.L_x_341:
[----:B------:R-:W2:Y:S02]  /*c2b0*/  S2R R3, SR_TID.X ;  /* 0x0000000000037919 */ /* 0x000ea40000002100 */
[----:B--2---:R-:W-:-:S04]  /*c2c0*/  LOP3.LUT R3, R3, 0x7f, RZ, 0xc0, !PT ;  /* 0x0000007f03037812 */ /* 0x004fc800078ec0ff */
[----:B------:R-:W-:-:S13]  /*c2d0*/  ISETP.NE.AND P0, PT, R3, RZ, PT ;  /* 0x000000ff0300720c */ /* 0x000fda0003f05270 */
[----:B------:R-:W-:Y:S05]  /*c2e0*/  @P0 BRA `(.L_x_234) ;  /* 0x00000000001c0947 */ /* 0x000fea0003800000 */
[----:B------:R-:W2:Y:S01]  /*c2f0*/  S2R R3, SR_TID.X ;  /* 0x0000000000037919 */ /* 0x000ea20000002100 */
[----:B-1----:R-:W-:-:S04]  /*c300*/  IMAD.MOV.U32 R2, RZ, RZ, 0x6c00 ;  /* 0x00006c00ff027424 */ /* 0x002fc800078e00ff */
[----:B------:R4:W-:Y:S01]  /*c310*/  SYNCS.ARRIVE.TRANS64 RZ, [R0+URZ+0x31c30], R2 ;  /* 0x031c300200ff79a7 */ /* 0x0009e2000800003f */
[----:B--2---:R-:W-:-:S04]  /*c320*/  LOP3.LUT R3, R3, 0x1f, RZ, 0xc0, !PT ;  /* 0x0000001f03037812 */ /* 0x004fc800078ec0ff */
[----:B------:R-:W-:-:S13]  /*c330*/  ISETP.NE.AND P0, PT, R3, RZ, PT ;  /* 0x000000ff0300720c */ /* 0x000fda0003f05270 */
[----:B----4-:R-:W-:Y:S05]  /*c340*/  @!P0 BRA `(.L_x_234) ;  /* 0x0000000000048947 */ /* 0x010fea0003800000 */
[----:B------:R-:W-:Y:S01]  /*c350*/  BPT.TRAP 0x1 ;  /* 0x000000040000795c */ /* 0x000fe20000300000 */
.L_x_234:
[----:B------:R-:W-:Y:S01]  /*c360*/  R2UR UR9, R0 ;  /* 0x00000000000972ca */ /* 0x000fe200000e0000 */
[----:B-1----:R-:W-:Y:S01]  /*c370*/  IMAD R0, R23, 0x6c00, R22 ;  /* 0x00006c0017007824 */ /* 0x002fe200078e0216 */
[----:B------:R-:W-:Y:S01]  /*c380*/  R2UR UR11, R27 ;  /* 0x000000001b0b72ca */ /* 0x000fe200000e0000 */
[----:B------:R-:W-:Y:S01]  /*c390*/  UIADD3 UR4, UP0, UR38, 0x370, URZ ;  /* 0x0000037026047890 */ /* 0x000fe2000ff1e03f */
[----:B------:R-:W-:Y:S01]  /*c3a0*/  R2UR UR5, R28 ;  /* 0x000000001c0572ca */ /* 0x000fe200000e0000 */
[----:B------:R-:W-:Y:S01]  /*c3b0*/  UMOV UR10, URZ ;  /* 0x0000003f000a7c82 */ /* 0x000fe20008000000 */
[----:B------:R-:W-:Y:S01]  /*c3c0*/  R2UR UR8, R0 ;  /* 0x00000000000872ca */ /* 0x000fe200000e0000 */
[----:B------:R-:W-:Y:S01]  /*c3d0*/  UMOV UR6, 0x0 ;  /* 0x0000000000067882 */ /* 0x000fe20000000000 */
[----:B------:R-:W-:Y:S01]  /*c3e0*/  R2UR UR12, R18 ;  /* 0x00000000120c72ca */ /* 0x000fe200000e0000 */
[----:B------:R-:W-:Y:S01]  /*c3f0*/  UMOV UR7, 0x14f00000 ;  /* 0x14f0000000077882 */ /* 0x000fe20000000000 */
[----:B-----5:R-:W-:Y:S01]  /*c400*/  R2UR UR13, R24 ;  /* 0x00000000180d72ca */ /* 0x020fe200000e0000 */
[----:B------:R-:W-:Y:S01]  /*c410*/  UMOV UR16, 0x20 ;  /* 0x0000002000107882 */ /* 0x000fe20000000000 */
[----:B------:R-:W-:Y:S01]  /*c420*/  PLOP3.LUT P0, PT, PT, PT, PT, 0x80, 0x0 ;  /* 0x000000000000781c */ /* 0x000fe20003f0f070 */
[----:B------:R-:W-:Y:S01]  /*c430*/  UIADD3 UR9, UR9, 0x31c30, URZ ;  /* 0x00031c3009097890 */ /* 0x000fe2000fffe03f */
[----:B------:R-:W-:-:S03]  /*c440*/  LOP3.LUT R29, R29, 0xfffffffe, RZ, 0xc0, !PT ;  /* 0xfffffffe1d1d7812 */ /* 0x000fc600078ec0ff */
[----:B------:R-:W-:Y:S02]  /*c450*/  UIMAD UR11, UR11, 0x90, UR5 ;  /* 0x000000900b0b78a4 */ /* 0x000fe4000f8e0205 */
[----:B------:R-:W-:Y:S02]  /*c460*/  UIADD3 UR14, UR8, 0x16a00, URZ ;  /* 0x00016a00080e7890 */ /* 0x000fe4000fffe03f */
[----:B------:R-:W-:Y:S02]  /*c470*/  UIADD3.X UR5, URZ, UR39, URZ, UP0, !UPT ;  /* 0x000000273f057290 */ /* 0x000fe400087fe43f */
[----:B------:R-:W-:Y:S02]  /*c480*/  UIADD3 UR15, UR8, 0x18e00, URZ ;  /* 0x00018e00080f7890 */ /* 0x000fe4000fffe03f */
[----:B------:R-:W-:Y:S01]  /*c490*/  UIADD3 UR17, UR8, 0x1b200, URZ ;  /* 0x0001b20008117890 */ /* 0x000fe2000fffe03f */
[----:B------:R-:W-:Y:S02]  /*c4a0*/  @P0 LOP3.LUT R29, R29, 0x1, RZ, 0xfc, !PT ;  /* 0x000000011d1d0812 */ /* 0x000fe400078efcff */
[----:B------:R-:W-:Y:S01]  /*c4b0*/  UMOV UR8, UR14 ;  /* 0x0000000e00087c82 */ /* 0x000fe20008000000 */
[----:B------:R-:W-:Y:S01]  /*c4c0*/  UMOV UR14, 0x40 ;  /* 0x00000040000e7882 */ /* 0x000fe20000000000 */
[----:B------:R1:W-:Y:S02]  /*c4d0*/  UTMALDG.4D [UR8], [UR4], desc[UR6] ;  /* 0x00000608040075b4 */ /* 0x0003e40008019000 */
[----:B-1----:R-:W-:Y:S01]  /*c4e0*/  UMOV UR8, UR15 ;  /* 0x0000000f00087c82 */ /* 0x002fe20008000000 */
[----:B------:R-:W-:-:S02]  /*c4f0*/  UMOV UR10, UR16 ;  /* 0x00000010000a7c82 */ /* 0x000fc40008000000 */
[----:B------:R1:W-:Y:S02]  /*c500*/  UTMALDG.4D [UR8], [UR4], desc[UR6] ;  /* 0x00000608040075b4 */ /* 0x0003e40008019000 */
[----:B-1----:R-:W-:Y:S01]  /*c510*/  UMOV UR8, UR17 ;  /* 0x0000001100087c82 */ /* 0x002fe20008000000 */
[----:B------:R-:W-:Y:S02]  /*c520*/  UMOV UR10, UR14 ;  /* 0x0000000e000a7c82 */ /* 0x000fe40008000000 */
[----:B------:R2:W-:Y:S02]  /*c530*/  UTMALDG.4D [UR8], [UR4], desc[UR6] ;  /* 0x00000608040075b4 */ /* 0x0005e40008019000 */
[----:B--2---:R-:W-:Y:S01]  /*c540*/  NOP ;  /* 0x0000000000007918 */ /* 0x004fe20000000000 */
.L_x_230:
[----:B------:R-:W2:Y:S04]  /*c550*/  LDL.LU R4, [R1+0x14] ;  /* 0x0000140001047983 */ /* 0x000ea80000300800 */
[----:B------:R-:W4:Y:S04]  /*c560*/  LDL.LU R6, [R1+0x8] ;  /* 0x0000080001067983 */ /* 0x000f280000300800 */
[----:B------:R-:W5:Y:S01]  /*c570*/  LDL.LU R3, [R1+0x18] ;  /* 0x0000180001037983 */ /* 0x000f620000300800 */
[----:B------:R-:W-:Y:S05]  /*c580*/  WARPSYNC.ALL ;  /* 0x0000000000007948 */ /* 0x000fea0003800000 */
[----:B------:R-:W-:Y:S01]  /*c590*/  ULDC.64 UR6, c[0x0][0xa00] ;  /* 0x0002800000067ab9 */ /* 0x000fe20000000a00 */
[----:B------:R-:W-:Y:S01]  /*c5a0*/  ULDC.64 UR4, c[0x0][0x298] ;  /* 0x0000a60000047ab9 */ /* 0x000fe20000000a00 */
[----:B------:R-:W-:Y:S01]  /*c5b0*/  BAR.SYNC.DEFER_BLOCKING 0x8, 0x200 ;  /* 0x0208000000007b1d */ /* 0x000fe20000010000 */
[----:B------:R-:W-:Y:S01]  /*c5c0*/  ISETP.NE.U32.AND P0, PT, RZ, UR6, PT ;  /* 0x00000006ff007c0c */ /* 0x000fe2000bf05070 */
[----:B-1----:R-:W-:-:S03]  /*c5d0*/  VIADD R0, R22, 0xda00 ;  /* 0x0000da0016007836 */ /* 0x002fc60000000000 */
[----:B------:R-:W-:Y:S01]  /*c5e0*/  ISETP.NE.AND.EX P0, PT, RZ, UR7, PT, P0 ;  /* 0x00000007ff007c0c */ /* 0x000fe2000bf05300 */
[----:B------:R-:W-:Y:S01]  /*c5f0*/  BSSY B6, `(.L_x_235) ;  /* 0x0000020000067945 */ /* 0x000fe20003800000 */
[----:B------:R-:W-:Y:S02]  /*c600*/  LOP3.LUT P1, RZ, R0, 0x1bf, RZ, 0xc0, !PT ;  /* 0x000001bf00ff7812 */ /* 0x000fe4000782c0ff */
[----:B--2---:R-:W-:-:S05]  /*c610*/  SHF.R.S32.HI R2, RZ, 0x1f, R4 ;  /* 0x0000001fff027819 */ /* 0x004fca0000011404 */
[----:B------:R-:W-:Y:S01]  /*c620*/  IMAD R2, R2, UR4, RZ ;  /* 0x0000000402027c24 */ /* 0x000fe2000f8e02ff */
[----:B-----5:R-:W-:-:S03]  /*c630*/  SEL R3, R3, RZ, !P0 ;  /* 0x000000ff03037207 */ /* 0x020fc60004000000 */
[----:B------:R-:W-:Y:S01]  /*c640*/  IMAD R0, R4, UR5, R2 ;  /* 0x0000000504007c24 */ /* 0x000fe2000f8e0202 */
[----:B----4-:R-:W-:Y:S01]  /*c650*/  SEL R2, R6, RZ, !P0 ;  /* 0x000000ff06027207 */ /* 0x010fe20004000000 */
[----:B------:R-:W-:-:S05]  /*c660*/  IMAD.WIDE.U32 R4, R4, UR4, RZ ;  /* 0x0000000404047c25 */ /* 0x000fca000f8e00ff */
[----:B------:R-:W-:Y:S04]  /*c670*/  STL.64 [R1+0x20], R4 ;  /* 0x0000200401007387 */ /* 0x000fe80000100a00 */
[----:B------:R1:W-:Y:S04]  /*c680*/  STL [R1+0x8], R2 ;  /* 0x0000080201007387 */ /* 0x0003e80000100800 */
[----:B------:R2:W-:Y:S01]  /*c690*/  STL [R1+0x34], R3 ;  /* 0x0000340301007387 */ /* 0x0005e20000100800 */
[----:B-1----:R-:W-:Y:S01]  /*c6a0*/  IMAD.IADD R2, R5, 0x1, R0 ;  /* 0x0000000105027824 */ /* 0x002fe200078e0200 */
[----:B------:R-:W-:-:S05]  /*c6b0*/  SHF.R.S32.HI R0, RZ, 0x1f, R18 ;  /* 0x0000001fff007819 */ /* 0x000fca0000011412 */
[----:B------:R2:W-:Y:S04]  /*c6c0*/  STL [R1+0x18], R0 ;  /* 0x0000180001007387 */ /* 0x0005e80000100800 */
[----:B------:R2:W-:Y:S01]  /*c6d0*/  STL [R1+0x14], R2 ;  /* 0x0000140201007387 */ /* 0x0005e20000100800 */
[----:B------:R-:W-:Y:S05]  /*c6e0*/  @!P1 BRA `(.L_x_236) ;  /* 0x0000000000409947 */ /* 0x000fea0003800000 */
[----:B--2---:R-:W-:Y:S01]  /*c6f0*/  MOV R2, 0x0 ;  /* 0x0000000000027802 */ /* 0x004fe20000000f00 */
[----:B------:R-:W-:Y:S01]  /*c700*/  ULDC.64 UR6, c[0x4][0xa8] ;  /* 0x01002a0000067ab9 */ /* 0x000fe20000000a00 */
[----:B------:R-:W-:Y:S01]  /*c710*/  ULDC.64 UR8, c[0x4][0xb0] ;  /* 0x01002c0000087ab9 */ /* 0x000fe20000000a00 */
[----:B------:R-:W-:Y:S01]  /*c720*/  ULDC.64 UR4, c[0x4][0x20] ;  /* 0x0100080000047ab9 */ /* 0x000fe20000000a00 */
[----:B------:R-:W-:Y:S02]  /*c730*/  IMAD.U32 R4, RZ, RZ, UR6 ;  /* 0x00000006ff047e24 */ /* 0x000fe4000f8e00ff */
[----:B------:R-:W1:Y:S01]  /*c740*/  LDC.64 R2, c[0x4][R2] ;  /* 0x0100000002027b82 */ /* 0x000e620000000a00 */
[----:B------:R-:W-:Y:S02]  /*c750*/  IMAD.U32 R5, RZ, RZ, UR7 ;  /* 0x00000007ff057e24 */ /* 0x000fe4000f8e00ff */
[----:B------:R-:W-:Y:S02]  /*c760*/  IMAD.U32 R6, RZ, RZ, UR8 ;  /* 0x00000008ff067e24 */ /* 0x000fe4000f8e00ff */
[----:B---3--:R-:W-:-:S02]  /*c770*/  IMAD.U32 R7, RZ, RZ, UR9 ;  /* 0x00000009ff077e24 */ /* 0x008fc4000f8e00ff */
[----:B0-----:R-:W-:Y:S02]  /*c780*/  IMAD.U32 R10, RZ, RZ, UR4 ;  /* 0x00000004ff0a7e24 */ /* 0x001fe4000f8e00ff */
[----:B------:R-:W-:Y:S02]  /*c790*/  IMAD.U32 R11, RZ, RZ, UR5 ;  /* 0x00000005ff0b7e24 */ /* 0x000fe4000f8e00ff */
[----:B------:R-:W-:Y:S02]  /*c7a0*/  IMAD.MOV.U32 R8, RZ, RZ, 0x70 ;  /* 0x00000070ff087424 */ /* 0x000fe400078e00ff */
[----:B------:R-:W-:Y:S02]  /*c7b0*/  IMAD.MOV.U32 R12, RZ, RZ, 0x1 ;  /* 0x00000001ff0c7424 */ /* 0x000fe400078e00ff */
[----:B------:R-:W-:-:S07]  /*c7c0*/  IMAD.MOV.U32 R13, RZ, RZ, RZ ;  /* 0x000000ffff0d7224 */ /* 0x000fce00078e00ff */
[----:B------:R-:W-:-:S07]  /*c7d0*/  LEPC R20, `(.L_x_236) ;  /* 0x000000001014794e */ /* 0x000fce0000000000 */
[----:B-1----:R-:W-:Y:S05]  /*c7e0*/  CALL.ABS.NOINC R2 ;  /* 0x0000000002007343 */ /* 0x002fea0003c00000 */
.L_x_236:
[----:B------:R-:W-:Y:S05]  /*c7f0*/  BSYNC B6 ;  /* 0x0000000000067941 */ /* 0x000fea0003800000 */
.L_x_235:
[----:B--2---:R-:W2:Y:S01]  /*c800*/  LDL.LU R0, [R1+0x14] ;  /* 0x0000140001007983 */ /* 0x004ea20000300800 */
[----:B------:R-:W1:Y:S01]  /*c810*/  LDC R9, c[0x0][0x448] ;  /* 0x00011200ff097b82 */ /* 0x000e620000000800 */
[----:B------:R-:W-:Y:S01]  /*c820*/  ULDC.64 UR4, c[0x0][0x2d8] ;  /* 0x0000b60000047ab9 */ /* 0x000fe20000000a00 */
[----:B------:R-:W-:Y:S01]  /*c830*/  ULDC.64 UR6, c[0x0][0x2c8] ;  /* 0x0000b20000067ab9 */ /* 0x000fe20000000a00 */
[----:B------:R-:W2:Y:S01]  /*c840*/  LDL.LU.64 R2, [R1+0x20] ;  /* 0x0000200001027983 */ /* 0x000ea20000300a00 */
[----:B------:R-:W-:-:S03]  /*c850*/  ULDC.64 UR8, c[0x0][0x280] ;  /* 0x0000a00000087ab9 */ /* 0x000fc60000000a00 */
[----:B------:R-:W4:Y:S04]  /*c860*/  LDL.LU R20, [R1+0x18] ;  /* 0x0000180001147983 */ /* 0x000f280000300800 */
[----:B------:R-:W4:Y:S04]  /*c870*/  LDL.LU R21, [R1+0x34] ;  /* 0x0000340001157983 */ /* 0x000f280000300800 */
[----:B------:R-:W4:Y:S01]  /*c880*/  LDL.LU R4, [R1+0x8] ;  /* 0x0000080001047983 */ /* 0x000f220000300800 */
[----:B0-----:R-:W0:Y:S01]  /*c890*/  S2R R10, SR_TID.X ;  /* 0x00000000000a7919 */ /* 0x001e220000002100 */
[----:B------:R-:W0:Y:S01]  /*c8a0*/  S2R R11, SR_TID.X ;  /* 0x00000000000b7919 */ /* 0x000e220000002100 */
[----:B-1----:R-:W-:-:S13]  /*c8b0*/  ISETP.NE.AND P0, PT, R9, 0x1, PT ;  /* 0x000000010900780c */ /* 0x002fda0003f05270 */
[----:B------:R-:W1:Y:S08]  /*c8c0*/  @P0 LDC R5, c[0x0][0x450] ;  /* 0x00011400ff050b82 */ /* 0x000e700000000800 */
[----:B---3--:R-:W3:Y:S01]  /*c8d0*/  @P0 LDC R8, c[0x0][0x44c] ;  /* 0x00011300ff080b82 */ /* 0x008ee20000000800 */
[----:B--2---:R-:W-:Y:S02]  /*c8e0*/  IMAD.MOV.U32 R3, RZ, RZ, R0 ;  /* 0x000000ffff037224 */ /* 0x004fe400078e0000 */
[----:B----4-:R-:W-:-:S02]  /*c8f0*/  IMAD R0, R20, UR4, RZ ;  /* 0x0000000414007c24 */ /* 0x010fc4000f8e02ff */
[C---:B------:R-:W-:Y:S01]  /*c900*/  IMAD.WIDE.U32 R2, R18.reuse, UR4, R2 ;  /* 0x0000000412027c25 */ /* 0x040fe2000f8e0002 */
[----:B------:R-:W2:Y:S03]  /*c910*/  S2R R20, SR_TID.X ;  /* 0x0000000000147919 */ /* 0x000ea60000002100 */
[----:B------:R-:W-:Y:S01]  /*c920*/  IMAD R0, R18, UR5, R0 ;  /* 0x0000000512007c24 */ /* 0x000fe2000f8e0200 */
[----:B------:R-:W-:-:S03]  /*c930*/  ULDC.64 UR4, c[0x0][0x2e0] ;  /* 0x0000b80000047ab9 */ /* 0x000fc60000000a00 */
[----:B------:R-:W-:Y:S02]  /*c940*/  IMAD.IADD R3, R3, 0x1, R0 ;  /* 0x0000000103037824 */ /* 0x000fe400078e0200 */
[----:B------:R-:W-:Y:S02]  /*c950*/  IMAD R0, R21, UR4, RZ ;  /* 0x0000000415007c24 */ /* 0x000fe4000f8e02ff */
[----:B------:R-:W4:Y:S01]  /*c960*/  S2R R21, SR_TID.X ;  /* 0x0000000000157919 */ /* 0x000f220000002100 */
[----:B------:R-:W-:-:S04]  /*c970*/  IMAD.WIDE.U32 R2, R4, UR4, R2 ;  /* 0x0000000404027c25 */ /* 0x000fc8000f8e0002 */
[----:B------:R-:W-:Y:S01]  /*c980*/  IMAD R0, R4, UR5, R0 ;  /* 0x0000000504007c24 */ /* 0x000fe2000f8e0200 */
[----:B------:R-:W-:Y:S01]  /*c990*/  ULDC.64 UR4, c[0x0][0x2d0] ;  /* 0x0000b40000047ab9 */ /* 0x000fe20000000a00 */
[----:B------:R-:W1:Y:S02]  /*c9a0*/  @P0 LDC R4, c[0x0][0x44c] ;  /* 0x00011300ff040b82 */ /* 0x000e640000000800 */
[----:B------:R-:W-:Y:S01]  /*c9b0*/  IMAD.IADD R3, R3, 0x1, R0 ;  /* 0x0000000103037824 */ /* 0x000fe200078e0200 */
[----:B--2---:R-:W-:-:S04]  /*c9c0*/  LOP3.LUT R20, R20, 0x7f, RZ, 0xc0, !PT ;  /* 0x0000007f14147812 */ /* 0x004fc800078ec0ff */
[----:B------:R-:W-:Y:S01]  /*c9d0*/  SHF.R.U32.HI R20, RZ, 0x2, R20 ;  /* 0x00000002ff147819 */ /* 0x000fe20000011614 */
[----:B----4-:R-:W-:Y:S02]  /*c9e0*/  IMAD.SHL.U32 R6, R21, 0x20, RZ ;  /* 0x0000002015067824 */ /* 0x010fe400078e00ff */
[----:B0-----:R-:W-:-:S03]  /*c9f0*/  IMAD.SHL.U32 R21, R10, 0x8, RZ ;  /* 0x000000080a157824 */ /* 0x001fc600078e00ff */
[----:B------:R-:W-:Y:S01]  /*ca00*/  LOP3.LUT R6, R20, 0x60, R6, 0xf8, !PT ;  /* 0x0000006014067812 */ /* 0x000fe200078ef806 */
[----:B------:R-:W-:Y:S01]  /*ca10*/  IMAD.SHL.U32 R20, R11, 0x8, RZ ;  /* 0x000000080b147824 */ /* 0x000fe200078e00ff */
[----:B------:R-:W-:-:S03]  /*ca20*/  LOP3.LUT R21, R21, 0x18, RZ, 0xc0, !PT ;  /* 0x0000001815157812 */ /* 0x000fc600078ec0ff */
[----:B------:R-:W-:Y:S01]  /*ca30*/  IMAD R6, R17, 0xc0, R6 ;  /* 0x000000c011067824 */ /* 0x000fe200078e0206 */
[C---:B------:R-:W-:Y:S02]  /*ca40*/  LOP3.LUT R10, R21.reuse, 0x40, RZ, 0xfc, !PT ;  /* 0x00000040150a7812 */ /* 0x040fe400078efcff */
[----:B------:R-:W-:Y:S01]  /*ca50*/  LOP3.LUT R20, R20, 0x18, RZ, 0xc0, !PT ;  /* 0x0000001814147812 */ /* 0x000fe200078ec0ff */
[----:B-1----:R-:W-:Y:S01]  /*ca60*/  @P0 IMAD.HI.U32 R0, R6, R4, RZ ;  /* 0x0000000406000227 */ /* 0x002fe200078e00ff */
[----:B------:R-:W-:-:S03]  /*ca70*/  LOP3.LUT R12, R21, 0x20, RZ, 0xfc, !PT ;  /* 0x00000020150c7812 */ /* 0x000fc600078efcff */
[----:B------:R-:W-:Y:S01]  /*ca80*/  IMAD.MOV.U32 R4, RZ, RZ, R6 ;  /* 0x000000ffff047224 */ /* 0x000fe200078e0006 */
[----:B------:R-:W-:-:S04]  /*ca90*/  @P0 SHF.R.U32.HI R4, RZ, R5, R0 ;  /* 0x00000005ff040219 */ /* 0x000fc80000011600 */
[----:B------:R-:W-:-:S05]  /*caa0*/  SHF.R.S32.HI R0, RZ, 0x1f, R4 ;  /* 0x0000001fff007819 */ /* 0x000fca0000011404 */
        /* <DEDUP_REMOVED lines=14> */
[----:B---3--:R-:W-:Y:S01]  /*cb90*/  @P0 IMAD.HI.U32 R8, R7, R8, RZ ;  /* 0x0000000807080227 */ /* 0x008fe200078e00ff */
[----:B------:R-:W0:Y:S03]  /*cba0*/  @P0 LDC R5, c[0x0][0x450] ;  /* 0x00011400ff050b82 */ /* 0x000e260000000800 */
[----:B------:R-:W-:Y:S01]  /*cbb0*/  IMAD.MOV.U32 R6, RZ, RZ, R7 ;  /* 0x000000ffff067224 */ /* 0x000fe200078e0007 */
[----:B0-----:R-:W-:-:S05]  /*cbc0*/  @P0 SHF.R.U32.HI R6, RZ, R5, R8 ;  /* 0x00000005ff060219 */ /* 0x001fca0000011608 */
        /* <DEDUP_REMOVED lines=8> */
[----:B------:R0:W5:Y:S01]  /*cc50*/  LDL R10, [R1+0x4] ;  /* 0x00000400010a7983 */ /* 0x0001620000100800 */
[----:B------:R-:W-:Y:S02]  /*cc60*/  SHF.R.S32.HI R6, RZ, 0x1f, R5 ;  /* 0x0000001fff067819 */ /* 0x000fe40000011405 */
[----:B------:R-:W-:Y:S01]  /*cc70*/  IMAD.IADD R3, R3, 0x1, R7 ;  /* 0x0000000103037824 */ /* 0x000fe200078e0207 */
[----:B------:R-:W-:Y:S02]  /*cc80*/  ISETP.GE.AND P2, PT, R20, UR4, PT ;  /* 0x0000000414007c0c */ /* 0x000fe4000bf46270 */
[----:B------:R-:W-:Y:S01]  /*cc90*/  IMAD R6, R6, UR6, RZ ;  /* 0x0000000606067c24 */ /* 0x000fe2000f8e02ff */
[----:B------:R-:W-:Y:S01]  /*cca0*/  ISETP.GE.AND P1, PT, R12, UR4, PT ;  /* 0x000000040c007c0c */ /* 0x000fe2000bf26270 */
[----:B------:R-:W-:-:S04]  /*ccb0*/  IMAD.WIDE.U32 R2, R5, UR6, R2 ;  /* 0x0000000605027c25 */ /* 0x000fc8000f8e0002 */
[----:B------:R-:W-:Y:S01]  /*ccc0*/  IMAD R6, R5, UR7, R6 ;  /* 0x0000000705067c24 */ /* 0x000fe2000f8e0206 */
[----:B------:R-:W-:-:S03]  /*ccd0*/  LEA R7, P3, R2, UR8, 0x1 ;  /* 0x0000000802077c11 */ /* 0x000fc6000f8608ff */
[----:B------:R-:W-:Y:S01]  /*cce0*/  IMAD.IADD R6, R3, 0x1, R6 ;  /* 0x0000000103067824 */ /* 0x000fe200078e0206 */
[----:B------:R-:W-:Y:S01]  /*ccf0*/  UMOV UR4, 0xffffffff ;  /* 0xffffffff00047882 */ /* 0x000fe20000000000 */
[----:B------:R-:W-:-:S03]  /*cd00*/  LOP3.LUT R21, R11, 0x7f, RZ, 0xc0, !PT ;  /* 0x0000007f0b157812 */ /* 0x000fc600078ec0ff */
[----:B------:R-:W-:Y:S02]  /*cd10*/  LEA.HI.X R6, R2, UR9, R6, 0x1, P3 ;  /* 0x0000000902067c11 */ /* 0x000fe400098f0c06 */
[----:B------:R-:W-:Y:S01]  /*cd20*/  SHF.R.U32.HI R21, RZ, 0x2, R21 ;  /* 0x00000002ff157819 */ /* 0x000fe20000011615 */
[----:B0-----:R-:W-:Y:S06]  /*cd30*/  BRA.DIV UR4, `(.L_x_237) ;  /* 0x0000003e04d87947 */ /* 0x001fec000b800000 */
[----:B------:R-:W2:Y:S01]  /*cd40*/  LDL.LU R3, [R1+0x2c] ;  /* 0x00002c0001037983 */ /* 0x000ea20000300800 */
[----:B------:R-:W-:-:S03]  /*cd50*/  IMAD R17, R17, 0xc0, R21 ;  /* 0x000000c011117824 */ /* 0x000fc600078e0215 */
[----:B------:R-:W-:Y:S01]  /*cd60*/  SHFL.IDX PT, R2, R4, RZ, 0x1c1f ;  /* 0x001c1fff04027589 */ /* 0x000fe200000e0000 */
[----:B--2---:R-:W-:-:S03]  /*cd70*/  IMAD R5, R3, R9, RZ ;  /* 0x0000000903057224 */ /* 0x004fc600078e02ff */
[----:B------:R-:W0:Y:S02]  /*cd80*/  SHFL.IDX PT, R3, R0, RZ, 0x1c1f ;  /* 0x001c1fff00037589 */ /* 0x000e2400000e0000 */
[----:B------:R-:W-:-:S13]  /*cd90*/  ISETP.GE.AND P4, PT, R17, R5, PT ;  /* 0x000000051100720c */ /* 0x000fda0003f86270 */
[----:B0-----:R-:W-:-:S05]  /*cda0*/  @!P4 LEA R3, P3, R20, R3, 0x1 ;  /* 0x000000031403c211 */ /* 0x001fca00078608ff */
[----:B------:R-:W-:-:S05]  /*cdb0*/  @!P4 IMAD.X R2, RZ, RZ, R2, P3 ;  /* 0x000000ffff02c224 */ /* 0x000fca00018e0602 */
[----:B------:R-:W-:-:S04]  /*cdc0*/  @!P4 LOP3.LUT R3, R3, R2, RZ, 0x3c, !PT ;  /* 0x000000020303c212 */ /* 0x000fc800078e3cff */
[----:B------:R-:W-:-:S04]  /*cdd0*/  @!P4 LOP3.LUT R2, R3, R2, RZ, 0x3c, !PT ;  /* 0x000000020302c212 */ /* 0x000fc800078e3cff */
[----:B------:R-:W-:-:S05]  /*cde0*/  @!P4 LOP3.LUT R3, R3, R2, RZ, 0x3c, !PT ;  /* 0x000000020303c212 */ /* 0x000fca00078e3cff */
[----:B------:R-:W-:Y:S01]  /*cdf0*/  @!PT LDS RZ, [RZ] ;  /* 0x00000000fffff984 */ /* 0x000fe20000000800 */
[----:B-----5:R-:W-:Y:S04]  /*ce00*/  @!P4 LDGSTS.E.BYPASS.LTC128B.128 [R10+0xda00], desc[UR56][R2.64], !P2 ;  /* 0x0da00000020acfae */ /* 0x020fe8000d101d78 */
        /* <DEDUP_REMOVED lines=44> */
[----:B------:R-:W-:Y:S04]  /*d0d0*/  @!P3 LDGSTS.E.BYPASS.LTC128B.128 [R10+0xfa00], desc[UR56][R2.64], !P2 ;  /* 0x0fa00000020abfae */ /* 0x000fe8000d101d78 */
[----:B------:R-:W-:Y:S04]  /*d0e0*/  @!P3 LDGSTS.E.BYPASS.LTC128B.128 [R10+0x12a00], desc[UR56][R2.64+0x40], !P1 ;  /* 0x12a00040020abfae */ /* 0x000fe8000c901d78 */
[----:B------:R0:W-:Y:S04]  /*d0f0*/  @!P3 LDGSTS.E.BYPASS.LTC128B.128 [R10+0x15a00], desc[UR56][R2.64+0x80], !P0 ;  /* 0x15a00080020abfae */ /* 0x0001e8000c101d78 */
[----:B0-----:R0:W1:Y:S02]  /*d100*/  SHFL.IDX PT, R2, R7, 0x1, 0x1c1f ;  /* 0x003c1f0007027f89 */ /* 0x00106400000e0000 */
.L_x_354:
[----:B------:R-:W-:Y:S02]  /*d110*/  VIADD R17, R17, 0xa0 ;  /* 0x000000a011117836 */ /* 0x000fe40000000000 */
[----:B------:R-:W-:-:S03]  /*d120*/  VIADD R0, R22, 0x31c00 ;  /* 0x00031c0016007836 */ /* 0x000fc60000000000 */
[----:B------:R-:W-:-:S13]  /*d130*/  ISETP.GE.AND P3, PT, R17, R5, PT ;  /* 0x000000051100720c */ /* 0x000fda0003f66270 */
[----:B-1----:R-:W-:-:S05]  /*d140*/  @!P3 LEA R2, P4, R20, R2, 0x1 ;  /* 0x000000021402b211 */ /* 0x002fca00078808ff */
[----:B------:R-:W-:-:S05]  /*d150*/  @!P3 IMAD.X R3, RZ, RZ, R6, P4 ;  /* 0x000000ffff03b224 */ /* 0x000fca00020e0606 */
[----:B------:R-:W-:Y:S01]  /*d160*/  @!PT LDS RZ, [RZ] ;  /* 0x00000000fffff984 */ /* 0x000fe20000000800 */
[----:B------:R-:W-:Y:S01]  /*d170*/  @!PT LDS RZ, [RZ] ;  /* 0x00000000fffff984 */ /* 0x000fe20000000800 */
[----:B------:R-:W-:Y:S01]  /*d180*/  @!PT LDS RZ, [RZ] ;  /* 0x00000000fffff984 */ /* 0x000fe20000000800 */
[----:B------:R1:W-:Y:S04]  /*d190*/  @!P3 LDGSTS.E.BYPASS.LTC128B.128 [R10+0x10200], desc[UR56][R2.64], !P2 ;  /* 0x10200000020abfae */ /* 0x0003e8000d101d78 */
[----:B------:R1:W-:Y:S04]  /*d1a0*/  @!P3 LDGSTS.E.BYPASS.LTC128B.128 [R10+0x13200], desc[UR56][R2.64+0x40], !P1 ;  /* 0x13200040020abfae */ /* 0x0003e8000c901d78 */
[----:B------:R1:W-:Y:S01]  /*d1b0*/  @!P3 LDGSTS.E.BYPASS.LTC128B.128 [R10+0x16200], desc[UR56][R2.64+0x80], !P0 ;  /* 0x16200080020abfae */ /* 0x0003e2000c101d78 */
[----:B------:R-:W-:Y:S01]  /*d1c0*/  PLOP3.LUT P0, PT, PT, PT, PT, 0x80, 0x0 ;  /* 0x000000000000781c */ /* 0x000fe20003f0f070 */
[----:B------:R-:W-:-:S12]  /*d1d0*/  NOP ;  /* 0x0000000000007918 */ /* 0x000fd80000000000 */
.L_x_238:
[----:B------:R-:W-:Y:S02]  /*d1e0*/  PLOP3.LUT P1, PT, P1, P0, PT, 0xa2, 0x0 ;  /* 0x000000000000781c */ /* 0x000fe40000f21472 */
[----:B------:R-:W-:-:S08]  /*d1f0*/  @P0 R2UR P1, UR4, R22 ;  /* 0x00000000160402ca */ /* 0x000fd00000020000 */
[----:B------:R-:W-:-:S05]  /*d200*/  @P0 PLOP3.LUT P0, PT, P1, PT, PT, 0x80, 0x0 ;  /* 0x000000000000081c */ /* 0x000fca0000f0f070 */
[----:B------:R-:W-:Y:S01]  /*d210*/  @!P1 SYNCS.ARRIVE.TRANS64.RED.A0T1 RZ, [UR4+0x31c00], RZ ;  /* 0x031c00ffffff99a7 */ /* 0x000fe20008200404 */
[----:B------:R-:W-:Y:S07]  /*d220*/  @!P1 ARRIVES.LDGSTSBAR.64.TRANSCNT [UR4+0x31c00] ;  /* 0x031c0000ff0099b0 */ /* 0x000fee0008000a84 */
[----:B------:R-:W-:Y:S05]  /*d230*/  @P0 BRA.U.ANY `(.L_x_238) ;  /* 0xfffffffd00e80947 */ /* 0x000fea000393ffff */
[----:B-1----:R-:W2:Y:S02]  /*d240*/  LDL.LU R3, [R1+0x30] ;  /* 0x0000300001037983 */ /* 0x002ea40000300800 */
[----:B--2---:R-:W-:-:S05]  /*d250*/  VIADD R3, R3, 0x1 ;  /* 0x0000000103037836 */ /* 0x004fca0000000000 */
[----:B------:R-:W-:Y:S01]  /*d260*/  LEA.HI R2, R3, R3, RZ, 0x1 ;  /* 0x0000000303027211 */ /* 0x000fe200078f08ff */
[----:B------:R1:W-:Y:S03]  /*d270*/  STL [R1+0x30], R3 ;  /* 0x0000300301007387 */ /* 0x0003e60000100800 */
[----:B------:R-:W-:-:S05]  /*d280*/  LOP3.LUT R2, R2, 0xfffffffe, RZ, 0xc0, !PT ;  /* 0xfffffffe02027812 */ /* 0x000fca00078ec0ff */
[----:B------:R-:W-:-:S05]  /*d290*/  IMAD.IADD R2, R3, 0x1, -R2 ;  /* 0x0000000103027824 */ /* 0x000fca00078e0a02 */
[----:B-1----:R-:W-:Y:S01]  /*d2a0*/  SHF.L.U32 R3, R2, 0x1f, RZ ;  /* 0x0000001f02037819 */ /* 0x002fe200000006ff */
[----:B------:R-:W-:Y:S01]  /*d2b0*/  NOP ;  /* 0x0000000000007918 */ /* 0x000fe20000000000 */
[----:B------:R-:W2:Y:S01]  /*d2c0*/  LDL.LU R4, [R1+0x28] ;  /* 0x0000280001047983 */ /* 0x000ea20000300800 */
[----:B------:R1:W-:Y:S01]  /*d2d0*/  SYNCS.ARRIVE.TRANS64.A1T0 RZ, [R22+URZ+0x31c00], RZ ;  /* 0x031c00ff16ff79a7 */ /* 0x0003e2000810003f */
[----:B------:R-:W-:Y:S01]  /*d2e0*/  BSSY B0, `(.L_x_239) ;  /* 0x0000004000007945 */ /* 0x000fe20003800000 */
[----:B------:R-:W3:Y:S01]  /*d2f0*/  SYNCS.PHASECHK.TRANS64.TRYWAIT P0, [R22+URZ+0x31c20], R3 ;  /* 0x031c2003160075a7 */ /* 0x000ee2000800017f */
[----:B--2---:R-:W-:Y:S02]  /*d300*/  ISETP.GE.AND P1, PT, R4, 0x91, PT ;  /* 0x000000910400780c */ /* 0x004fe40003f26270 */
[----:B-1-3--:R-:W-:Y:S11]  /*d310*/  @!P0 BRA `(.L_x_240) ;  /* 0x0000004000708947 */ /* 0x00aff60003800000 */
.L_x_355:
[----:B------:R-:W-:Y:S05]  /*d320*/  BSYNC B0 ;  /* 0x0000000000007941 */ /* 0x000fea0003800000 */
.L_x_239:
[----:B------:R-:W-:Y:S04]  /*d330*/  BSSY B0, `(.L_x_241) ;  /* 0x0000227000007945 */ /* 0x000fe80003800000 */
[----:B------:R-:W-:Y:S05]  /*d340*/  @!P1 BRA `(.L_x_242) ;  /* 0x0000002000949947 */ /* 0x000fea0003800000 */
[----:B------:R-:W0:Y:S01]  /*d350*/  LDL R4, [R1+0x10] ;  /* 0x0000100001047983 */ /* 0x000e220000100800 */
[----:B------:R-:W-:Y:S01]  /*d360*/  IMAD.MOV.U32 R2, RZ, RZ, 0x1 ;  /* 0x00000001ff027424 */ /* 0x000fe200078e00ff */
[----:B------:R-:W-:Y:S01]  /*d370*/  BSSY B2, `(.L_x_243) ;  /* 0x00000bc000027945 */ /* 0x000fe20003800000 */
[----:B0-----:R-:W-:Y:S02]  /*d380*/  IMAD.MOV R7, RZ, RZ, -R4 ;  /* 0x000000ffff077224 */ /* 0x001fe400078e0a04 */
[----:B------:R-:W-:-:S03]  /*d390*/  VIADD R6, R4, 0xfffffffe ;  /* 0xfffffffe04067836 */ /* 0x000fc60000000000 */
[----:B------:R-:W-:-:S05]  /*d3a0*/  VIADDMNMX R7, R7, R2, 0xffffffff, !PT ;  /* 0xffffffff07077446 */ /* 0x000fca0007800102 */
[----:B------:R-:W-:-:S05]  /*d3b0*/  IMAD.IADD R2, R4, 0x1, R7 ;  /* 0x0000000104027824 */ /* 0x000fca00078e0207 */
[----:B------:R-:W-:-:S04]  /*d3c0*/  LOP3.LUT R2, R2, 0x1, RZ, 0xc0, !PT ;  /* 0x0000000102027812 */ /* 0x000fc800078ec0ff */
[----:B------:R-:W-:-:S13]  /*d3d0*/  ISETP.NE.U32.AND P0, PT, R2, 0x1, PT ;  /* 0x000000010200780c */ /* 0x000fda0003f05070 */
        /* <DEDUP_REMOVED lines=9> */
[----:B------:R-:W-:Y:S01]  /*d470*/  ULDC.64 UR4, c[0x0][0x418] ;  /* 0x0001060000047ab9 */ /* 0x000fe20000000a00 */
[----:B------:R-:W-:Y:S01]  /*d480*/  IMAD.MOV.U32 R5, RZ, RZ, R24 ;  /* 0x000000ffff057224 */ /* 0x000fe200078e0018 */
[----:B------:R-:W-:-:S04]  /*d490*/  ISETP.NE.U32.AND P0, PT, RZ, UR4, PT ;  /* 0x00000004ff007c0c */ /* 0x000fc8000bf05070 */
[----:B------:R-:W-:-:S13]  /*d4a0*/  ISETP.NE.AND.EX P0, PT, RZ, UR5, PT, P0 ;  /* 0x00000005ff007c0c */ /* 0x000fda000bf05300 */
[----:B------:R-:W-:Y:S05]  /*d4b0*/  @!P0 BRA `(.L_x_247) ;  /* 0x0000000000488947 */ /* 0x000fea0003800000 */
[----:B------:R-:W2:Y:S01]  /*d4c0*/  LDL R10, [R1] ;  /* 0x00000000010a7983 */ /* 0x000ea20000100800 */
[----:B------:R-:W0:Y:S01]  /*d4d0*/  LDC R5, c[0x0][0x43c] ;  /* 0x00010f00ff057b82 */ /* 0x000e220000000800 */
[----:B------:R-:W-:Y:S01]  /*d4e0*/  ULDC.64 UR6, c[0x0][0x428] ;  /* 0x00010a0000067ab9 */ /* 0x000fe20000000a00 */
[----:B0-----:R-:W-:-:S13]  /*d4f0*/  ISETP.NE.AND P0, PT, R5, 0x1, PT ;  /* 0x000000010500780c */ /* 0x001fda0003f05270 */
[----:B-1----:R-:W0:Y:S02]  /*d500*/  @P0 LDC.64 R2, c[0x0][0x440] ;  /* 0x00011000ff020b82 */ /* 0x002e240000000a00 */
[----:B0-----:R-:W-:-:S04]  /*d510*/  @P0 IMAD.HI.U32 R4, R6, R2, RZ ;  /* 0x0000000206040227 */ /* 0x001fc800078e00ff */
[----:B------:R-:W-:Y:S01]  /*d520*/  IMAD.MOV.U32 R2, RZ, RZ, R6 ;  /* 0x000000ffff027224 */ /* 0x000fe200078e0006 */
[----:B------:R-:W-:-:S05]  /*d530*/  @P0 SHF.R.U32.HI R2, RZ, R3, R4 ;  /* 0x00000003ff020219 */ /* 0x000fca0000011604 */
[----:B------:R-:W-:-:S04]  /*d540*/  IMAD.MOV R3, RZ, RZ, -R2 ;  /* 0x000000ffff037224 */ /* 0x000fc800078e0a02 */
[----:B------:R-:W-:Y:S01]  /*d550*/  IMAD R6, R5, R3, R6 ;  /* 0x0000000305067224 */ /* 0x000fe200078e0206 */
[----:B------:R-:W-:-:S03]  /*d560*/  SHF.R.S32.HI R3, RZ, 0x1f, R2 ;  /* 0x0000001fff037819 */ /* 0x000fc60000011402 */
[----:B------:R-:W-:-:S04]  /*d570*/  IMAD.WIDE.U32 R2, R25, UR6, R2 ;  /* 0x0000000619027c25 */ /* 0x000fc8000f8e0002 */
[----:B--2---:R-:W-:-:S04]  /*d580*/  IMAD R4, R10, UR6, RZ ;  /* 0x000000060a047c24 */ /* 0x004fc8000f8e02ff */
[----:B------:R-:W-:-:S04]  /*d590*/  IMAD R4, R25, UR7, R4 ;  /* 0x0000000719047c24 */ /* 0x000fc8000f8e0204 */
[----:B------:R-:W-:Y:S01]  /*d5a0*/  IMAD.IADD R3, R4, 0x1, R3 ;  /* 0x0000000104037824 */ /* 0x000fe200078e0203 */
[----:B------:R-:W-:-:S04]  /*d5b0*/  LEA R4, P0, R2, UR4, 0x2 ;  /* 0x0000000402047c11 */ /* 0x000fc8000f8010ff */
[----:B------:R-:W-:-:S06]  /*d5c0*/  LEA.HI.X R5, R2, UR5, R3, 0x2, P0 ;  /* 0x0000000502057c11 */ /* 0x000fcc00080f1403 */
[----:B------:R0:W5:Y:S03]  /*d5d0*/  LDG.E R5, desc[UR56][R4.64] ;  /* 0x0000003804057981 */ /* 0x000166000c1e1900 */
.L_x_247:
[----:B-1----:R-:W-:Y:S01]  /*d5e0*/  IMAD R3, R8, 0x8, R22 ;  /* 0x0000000808037824 */ /* 0x002fe200078e0216 */
[----:B------:R-:W-:Y:S01]  /*d5f0*/  SHF.L.U32 R2, R9, 0x1f, RZ ;  /* 0x0000001f09027819 */ /* 0x000fe200000006ff */
[----:B------:R-:W-:Y:S03]  /*d600*/  BSSY B3, `(.L_x_248) ;  /* 0x0000003000037945 */ /* 0x000fe60003800000 */
[----:B------:R-:W1:Y:S02]  /*d610*/  SYNCS.PHASECHK.TRANS64.TRYWAIT P0, [R3+URZ+0x31c40], R2 ;  /* 0x031c4002030075a7 */ /* 0x000e64000800017f */
[----:B-1----:R-:W-:Y:S05]  /*d620*/  @!P0 BRA `(.L_x_249) ;  /* 0x0000003c00c08947 */ /* 0x002fea0003800000 */
.L_x_356:
[----:B------:R-:W-:Y:S05]  /*d630*/  BSYNC B3 ;  /* 0x0000000000037941 */ /* 0x000fea0003800000 */
.L_x_248:
        /* <DEDUP_REMOVED lines=12> */
.L_x_251:
[----:B------:R-:W-:Y:S05]  /*d700*/  BSYNC B3 ;  /* 0x0000000000037941 */ /* 0x000fea0003800000 */
.L_x_250:
[----:B------:R-:W-:Y:S01]  /*d710*/  IMAD.MOV.U32 R11, RZ, RZ, RZ ;  /* 0x000000ffff0b7224 */ /* 0x000fe200078e00ff */
[----:B------:R-:W-:Y:S01]  /*d720*/  UIADD3 UR4, UP0, UR38, 0x370, URZ ;  /* 0x0000037026047890 */ /* 0x000fe2000ff1e03f */
[----:B------:R-:W-:Y:S01]  /*d730*/  IMAD R4, R8, 0x6c00, R22 ;  /* 0x00006c0008047824 */ /* 0x000fe200078e0216 */
[----:B------:R-:W-:Y:S01]  /*d740*/  PLOP3.LUT P0, PT, PT, PT, PT, 0x80, 0x0 ;  /* 0x000000000000781c */ /* 0x000fe20003f0f070 */
[----:B-1----:R-:W-:Y:S01]  /*d750*/  VIADD R3, R3, 0x31c30 ;  /* 0x00031c3003037836 */ /* 0x002fe20000000000 */
[----:B------:R-:W-:Y:S01]  /*d760*/  R2UR UR10, R11 ;  /* 0x000000000b0a72ca */ /* 0x000fe200000e0000 */
[----:B------:R-:W-:Y:S01]  /*d770*/  IMAD R2, R6, 0x90, R28 ;  /* 0x0000009006027824 */ /* 0x000fe200078e021c */
[----:B------:R-:W-:Y:S01]  /*d780*/  UIADD3.X UR5, URZ, UR39, URZ, UP0, !UPT ;  /* 0x000000273f057290 */ /* 0x000fe200087fe43f */
[----:B------:R-:W-:Y:S01]  /*d790*/  VIADD R10, R4, 0x16a00 ;  /* 0x00016a00040a7836 */ /* 0x000fe20000000000 */
[----:B------:R-:W-:Y:S01]  /*d7a0*/  UMOV UR6, 0x0 ;  /* 0x0000000000067882 */ /* 0x000fe20000000000 */
[----:B------:R-:W-:-:S10]  /*d7b0*/  UMOV UR7, 0x14f00000 ;  /* 0x14f0000000077882 */ /* 0x000fd40000000000 */
.L_x_252:
        /* <DEDUP_REMOVED lines=16> */
.L_x_253:
        /* <DEDUP_REMOVED lines=16> */
.L_x_254:
        /* <DEDUP_REMOVED lines=15> */
.L_x_357:
[----:B------:R-:W-:Y:S05]  /*dab0*/  BSYNC B3 ;  /* 0x0000000000037941 */ /* 0x000fea0003800000 */
.L_x_255:
[----:B------:R-:W-:Y:S01]  /*dac0*/  BSSY B3, `(.L_x_257) ;  /* 0x000000c000037945 */ /* 0x000fe20003800000 */
[----:B------:R-:W-:Y:S02]  /*dad0*/  IMAD.MOV.U32 R12, RZ, RZ, 0x0 ;  /* 0x00000000ff0c7424 */ /* 0x000fe400078e00ff */
[----:B------:R-:W-:Y:S01]  /*dae0*/  IMAD.MOV.U32 R13, RZ, RZ, 0x14f00000 ;  /* 0x14f00000ff0d7424 */ /* 0x000fe200078e00ff */
[----:B------:R-:W-:Y:S06]  /*daf0*/  @P1 BRA `(.L_x_258) ;  /* 0x0000000000201947 */ /* 0x000fec0003800000 */
[----:B------:R-:W1:Y:S01]  /*db00*/  S2R R4, SR_TID.X ;  /* 0x0000000000047919 */ /* 0x000e620000002100 */
[----:B0-----:R-:W-:Y:S02]  /*db10*/  IMAD R2, R23, 0x8, R22 ;  /* 0x0000000817027824 */ /* 0x001fe400078e0216 */
[----:B------:R-:W-:-:S04]  /*db20*/  IMAD.MOV.U32 R3, RZ, RZ, 0x6c00 ;  /* 0x00006c00ff037424 */ /* 0x000fc800078e00ff */
[----:B------:R2:W-:Y:S01]  /*db30*/  SYNCS.ARRIVE.TRANS64 RZ, [R2+URZ+0x31c50], R3 ;  /* 0x031c500302ff79a7 */ /* 0x0005e2000800003f */
[----:B-1----:R-:W-:-:S04]  /*db40*/  LOP3.LUT R4, R4, 0x1f, RZ, 0xc0, !PT ;  /* 0x0000001f04047812 */ /* 0x002fc800078ec0ff */
[----:B------:R-:W-:-:S13]  /*db50*/  ISETP.NE.AND P0, PT, R4, RZ, PT ;  /* 0x000000ff0400720c */ /* 0x000fda0003f05270 */
[----:B--2---:R-:W-:Y:S05]  /*db60*/  @!P0 BRA `(.L_x_258) ;  /* 0x0000000000048947 */ /* 0x004fea0003800000 */
[----:B------:R-:W-:Y:S01]  /*db70*/  BPT.TRAP 0x1 ;  /* 0x000000040000795c */ /* 0x000fe20000300000 */
.L_x_258:
[----:B------:R-:W-:Y:S05]  /*db80*/  BSYNC B3 ;  /* 0x0000000000037941 */ /* 0x000fea0003800000 */
.L_x_257:
[----:B------:R-:W-:Y:S01]  /*db90*/  R2UR UR10, R11 ;  /* 0x000000000b0a72ca */ /* 0x000fe200000e0000 */
[C-C-:B0-----:R-:W-:Y:S01]  /*dba0*/  IMAD R2, R23.reuse, 0x8, R22.reuse ;  /* 0x0000000817027824 */ /* 0x141fe200078e0216 */
[----:B------:R-:W-:Y:S01]  /*dbb0*/  R2UR UR6, R12 ;  /* 0x000000000c0672ca */ /* 0x000fe200000e0000 */
[----:B------:R-:W-:Y:S01]  /*dbc0*/  IMAD R3, R23, 0x6c00, R22 ;  /* 0x00006c0017037824 */ /* 0x000fe200078e0216 */
[----:B------:R-:W-:Y:S01]  /*dbd0*/  R2UR UR7, R13 ;  /* 0x000000000d0772ca */ /* 0x000fe200000e0000 */
[----:B------:R-:W-:Y:S01]  /*dbe0*/  UIADD3 UR4, UP0, UR38, 0x470, URZ ;  /* 0x0000047026047890 */ /* 0x000fe2000ff1e03f */
[----:B------:R-:W-:Y:S01]  /*dbf0*/  PLOP3.LUT P0, PT, PT, PT, PT, 0x80, 0x0 ;  /* 0x000000000000781c */ /* 0x000fe20003f0f070 */
[----:B------:R-:W-:Y:S02]  /*dc00*/  IMAD R4, R27, 0x90, R28 ;  /* 0x000000901b047824 */ /* 0x000fe400078e021c */
[----:B------:R-:W-:Y:S01]  /*dc10*/  VIADD R2, R2, 0x31c50 ;  /* 0x00031c5002027836 */ /* 0x000fe20000000000 */
[----:B------:R-:W-:Y:S01]  /*dc20*/  UIADD3.X UR5, URZ, UR39, URZ, UP0, !UPT ;  /* 0x000000273f057290 */ /* 0x000fe200087fe43f */
[----:B------:R-:W-:-:S11]  /*dc30*/  VIADD R10, R3, 0x200 ;  /* 0x00000200030a7836 */ /* 0x000fd60000000000 */
.L_x_259:
        /* <DEDUP_REMOVED lines=15> */
.L_x_260:
        /* <DEDUP_REMOVED lines=15> */
.L_x_261:
        /* <DEDUP_REMOVED lines=12> */
.L_x_246:
[----:B------:R-:W-:Y:S05]  /*dee0*/  BSYNC B1 ;  /* 0x0000000000017941 */ /* 0x000fea0003800000 */
.L_x_245:
[----:B------:R-:W2:Y:S01]  /*def0*/  LDL.LU R2, [R1+0x10] ;  /* 0x0000100001027983 */ /* 0x000ea20000300800 */
[----:B------:R-:W-:Y:S02]  /*df00*/  IMAD.MOV.U32 R23, RZ, RZ, R8 ;  /* 0x000000ffff177224 */ /* 0x000fe400078e0008 */
[----:B------:R-:W-:Y:S02]  /*df10*/  IMAD.MOV.U32 R26, RZ, RZ, R9 ;  /* 0x000000ffff1a7224 */ /* 0x000fe400078e0009 */
[----:B--2---:R-:W-:-:S07]  /*df20*/  VIADD R6, R2, 0xfffffffd ;  /* 0xfffffffd02067836 */ /* 0x004fce0000000000 */
.L_x_244:
[----:B------:R-:W-:Y:S05]  /*df30*/  BSYNC B2 ;  /* 0x0000000000027941 */ /* 0x000fea0003800000 */
.L_x_243:
[----:B------:R-:W2:Y:S01]  /*df40*/  LDL.LU R2, [R1+0xc] ;  /* 0x00000c0001027983 */ /* 0x000ea20000300800 */
[----:B------:R-:W-:-:S05]  /*df50*/  IMAD.MOV R7, RZ, RZ, -R7 ;  /* 0x000000ffff077224 */ /* 0x000fca00078e0a07 */
[----:B--2---:R-:W-:-:S13]  /*df60*/  ISETP.NE.AND P0, PT, R2, R7, PT ;  /* 0x000000070200720c */ /* 0x004fda0003f05270 */
[----:B------:R-:W-:Y:S05]  /*df70*/  @!P0 BRA `(.L_x_242) ;  /* 0x0000001400888947 */ /* 0x000fea0003800000 */
[----:B------:R-:W-:-:S07]  /*df80*/  IMAD.MOV.U32 R4, RZ, RZ, R24 ;  /* 0x000000ffff047224 */ /* 0x000fce00078e0018 */
.L_x_296:
[----:B------:R-:W-:Y:S01]  /*df90*/  LOP3.LUT P1, RZ, R29, 0x1, RZ, 0xc0, !PT ;  /* 0x000000011dff7812 */ /* 0x000fe2000782c0ff */
[----:B------:R-:W-:Y:S01]  /*dfa0*/  VIADD R7, R23, 0x1 ;  /* 0x0000000117077836 */ /* 0x000fe20000000000 */
[----:B------:R-:W-:Y:S05]  /*dfb0*/  YIELD ;  /* 0x0000000000007946 */ /* 0x000fea0003800000 */
[----:B------:R-:W-:Y:S01]  /*dfc0*/  ISETP.NE.AND P0, PT, R7, 0x2, PT ;  /* 0x000000020700780c */ /* 0x000fe20003f05270 */
[----:B------:R-:W-:Y:S03]  /*dfd0*/  BSSY B1, `(.L_x_262) ;  /* 0x00000aa000017945 */ /* 0x000fe60003800000 */
[----:B-1----:R-:W-:-:S02]  /*dfe0*/  SEL R3, RZ, 0x1, P0 ;  /* 0x00000001ff037807 */ /* 0x002fc40000000000 */
        /* <DEDUP_REMOVED lines=24> */
[----:B------:R-:W-:-:S05]  /*e170*/  LEA.HI.X R5, R2, UR5, R3, 0x2, P0 ;  /* 0x0000000502057c11 */ /* 0x000fca00080f1403 */
[----:B------:R0:W5:Y:S04]  /*e180*/  LDG.E R4, desc[UR56][R4.64] ;  /* 0x0000003804047981 */ /* 0x000168000c1e1900 */
.L_x_264:
[----:B------:R-:W-:Y:S01]  /*e190*/  IMAD R3, R7, 0x8, R22 ;  /* 0x0000000807037824 */ /* 0x000fe200078e0216 */
[----:B------:R-:W-:Y:S01]  /*e1a0*/  SHF.L.U32 R2, R8, 0x1f, RZ ;  /* 0x0000001f08027819 */ /* 0x000fe200000006ff */
[----:B------:R-:W-:Y:S03]  /*e1b0*/  BSSY B2, `(.L_x_265) ;  /* 0x0000003000027945 */ /* 0x000fe60003800000 */
[----:B------:R-:W1:Y:S02]  /*e1c0*/  SYNCS.PHASECHK.TRANS64.TRYWAIT P0, [R3+URZ+0x31c40], R2 ;  /* 0x031c4002030075a7 */ /* 0x000e64000800017f */
[----:B-1----:R-:W-:Y:S05]  /*e1d0*/  @!P0 BRA `(.L_x_266) ;  /* 0x0000003000fc8947 */ /* 0x002fea0003800000 */
.L_x_358:
[----:B------:R-:W-:Y:S05]  /*e1e0*/  BSYNC B2 ;  /* 0x0000000000027941 */ /* 0x000fea0003800000 */
.L_x_265:
        /* <DEDUP_REMOVED lines=12> */
.L_x_268:
[----:B------:R-:W-:Y:S05]  /*e2b0*/  BSYNC B2 ;  /* 0x0000000000027941 */ /* 0x000fea0003800000 */
.L_x_267:
        /* <DEDUP_REMOVED lines=11> */
.L_x_269:
        /* <DEDUP_REMOVED lines=16> */
.L_x_270:
        /* <DEDUP_REMOVED lines=16> */
.L_x_271:
        /* <DEDUP_REMOVED lines=15> */
.L_x_359:
[----:B------:R-:W-:Y:S05]  /*e660*/  BSYNC B2 ;  /* 0x0000000000027941 */ /* 0x000fea0003800000 */
.L_x_272:
        /* <DEDUP_REMOVED lines=11> */
.L_x_275:
[----:B------:R-:W-:Y:S05]  /*e720*/  BSYNC B2 ;  /* 0x0000000000027941 */ /* 0x000fea0003800000 */
.L_x_274:
[----:B------:R-:W-:Y:S01]  /*e730*/  R2UR UR6, R2 ;  /* 0x00000000020672ca */ /* 0x000fe200000e0000 */
[----:B------:R-:W-:Y:S01]  /*e740*/  IMAD R23, R23, 0x6c00, R22 ;  /* 0x00006c0017177824 */ /* 0x000fe200078e0216 */
[----:B------:R-:W-:Y:S01]  /*e750*/  R2UR UR7, R3 ;  /* 0x00000000030772ca */ /* 0x000fe200000e0000 */
[----:B------:R-:W-:Y:S01]  /*e760*/  UIADD3 UR4, UP0, UR38, 0x470, URZ ;  /* 0x0000047026047890 */ /* 0x000fe2000ff1e03f */
[----:B------:R-:W-:Y:S01]  /*e770*/  R2UR UR10, R5 ;  /* 0x00000000050a72ca */ /* 0x000fe200000e0000 */
[----:B------:R-:W-:Y:S01]  /*e780*/  IMAD R5, R27, 0x90, R28 ;  /* 0x000000901b057824 */ /* 0x000fe200078e021c */
[----:B------:R-:W-:Y:S01]  /*e790*/  PLOP3.LUT P0, PT, PT, PT, PT, 0x80, 0x0 ;  /* 0x000000000000781c */ /* 0x000fe20003f0f070 */
[----:B0-----:R-:W-:Y:S01]  /*e7a0*/  VIADD R12, R12, 0x50 ;  /* 0x000000500c0c7836 */ /* 0x001fe20000000000 */
[----:B------:R-:W-:Y:S01]  /*e7b0*/  UIADD3.X UR5, URZ, UR39, URZ, UP0, !UPT ;  /* 0x000000273f057290 */ /* 0x000fe200087fe43f */
[----:B------:R-:W-:-:S11]  /*e7c0*/  VIADD R13, R23, 0x200 ;  /* 0x00000200170d7836 */ /* 0x000fd60000000000 */
.L_x_276:
        /* <DEDUP_REMOVED lines=15> */
.L_x_277:
        /* <DEDUP_REMOVED lines=15> */
.L_x_278:
        /* <DEDUP_REMOVED lines=12> */
.L_x_263:
[----:B------:R-:W-:Y:S05]  /*ea70*/  BSYNC B1 ;  /* 0x0000000000017941 */ /* 0x000fea0003800000 */
.L_x_262:
        /* <DEDUP_REMOVED lines=9> */
[----:B------:R-:W-:Y:S01]  /*eb10*/  VIADD R9, R6, 0xffffffff ;  /* 0xffffffff06097836 */ /* 0x000fe20000000000 */
        /* <DEDUP_REMOVED lines=21> */
.L_x_281:
[----:B------:R-:W-:Y:S01]  /*ec70*/  IMAD R2, R23, 0x8, R22 ;  /* 0x0000000817027824 */ /* 0x000fe200078e0216 */
[----:B------:R-:W-:Y:S01]  /*ec80*/  SHF.L.U32 R3, R26, 0x1f, RZ ;  /* 0x0000001f1a037819 */ /* 0x000fe200000006ff */
[----:B------:R-:W-:Y:S03]  /*ec90*/  BSSY B2, `(.L_x_282) ;  /* 0x0000003000027945 */ /* 0x000fe60003800000 */
[----:B------:R-:W1:Y:S02]  /*eca0*/  SYNCS.PHASECHK.TRANS64.TRYWAIT P0, [R2+URZ+0x31c40], R3 ;  /* 0x031c4003020075a7 */ /* 0x000e64000800017f */
[----:B-1----:R-:W-:Y:S05]  /*ecb0*/  @!P0 BRA `(.L_x_283) ;  /* 0x00000028006c8947 */ /* 0x002fea0003800000 */
.L_x_360:
[----:B------:R-:W-:Y:S05]  /*ecc0*/  BSYNC B2 ;  /* 0x0000000000027941 */ /* 0x000fea0003800000 */
.L_x_282:
        /* <DEDUP_REMOVED lines=12> */
.L_x_285:
[----:B------:R-:W-:Y:S05]  /*ed90*/  BSYNC B2 ;  /* 0x0000000000027941 */ /* 0x000fea0003800000 */
.L_x_284:
        /* <DEDUP_REMOVED lines=8> */
[----:B------:R-:W-:Y:S01]  /*ee20*/  IMAD R2, R9, 0x90, R28 ;  /* 0x0000009009027824 */ /* 0x000fe200078e021c */
[----:B------:R-:W-:Y:S01]  /*ee30*/  UMOV UR6, 0x0 ;  /* 0x0000000000067882 */ /* 0x000fe20000000000 */
[----:B------:R-:W-:Y:S01]  /*ee40*/  VIADD R10, R12, 0x16a00 ;  /* 0x00016a000c0a7836 */ /* 0x000fe20000000000 */
[----:B------:R-:W-:-:S09]  /*ee50*/  UMOV UR7, 0x14f00000 ;  /* 0x14f0000000077882 */ /* 0x000fd20000000000 */
.L_x_286:
        /* <DEDUP_REMOVED lines=16> */
.L_x_287:
        /* <DEDUP_REMOVED lines=16> */
.L_x_288:
        /* <DEDUP_REMOVED lines=15> */
.L_x_361:
[----:B------:R-:W-:Y:S05]  /*f150*/  BSYNC B2 ;  /* 0x0000000000027941 */ /* 0x000fea0003800000 */
.L_x_289:
        /* <DEDUP_REMOVED lines=11> */
.L_x_292:
[----:B------:R-:W-:Y:S05]  /*f210*/  BSYNC B2 ;  /* 0x0000000000027941 */ /* 0x000fea0003800000 */
.L_x_291:
[----:B------:R-:W-:Y:S01]  /*f220*/  R2UR UR6, R2 ;  /* 0x00000000020672ca */ /* 0x000fe200000e0000 */
[----:B------:R-:W-:Y:S01]  /*f230*/  IMAD R7, R7, 0x6c00, R22 ;  /* 0x00006c0007077824 */ /* 0x000fe200078e0216 */
[----:B------:R-:W-:Y:S01]  /*f240*/  R2UR UR7, R3 ;  /* 0x00000000030772ca */ /* 0x000fe200000e0000 */
[----:B------:R-:W-:Y:S01]  /*f250*/  UIADD3 UR4, UP0, UR38, 0x470, URZ ;  /* 0x0000047026047890 */ /* 0x000fe2000ff1e03f */
[----:B------:R-:W-:Y:S01]  /*f260*/  R2UR UR10, R5 ;  /* 0x00000000050a72ca */ /* 0x000fe200000e0000 */
[----:B------:R-:W-:Y:S01]  /*f270*/  IMAD R5, R27, 0x90, R28 ;  /* 0x000000901b057824 */ /* 0x000fe200078e021c */
[----:B------:R-:W-:Y:S01]  /*f280*/  PLOP3.LUT P0, PT, PT, PT, PT, 0x80, 0x0 ;  /* 0x000000000000781c */ /* 0x000fe20003f0f070 */
[----:B------:R-:W-:Y:S01]  /*f290*/  VIADD R8, R8, 0x50 ;  /* 0x0000005008087836 */ /* 0x000fe20000000000 */
[----:B------:R-:W-:Y:S01]  /*f2a0*/  UIADD3.X UR5, URZ, UR39, URZ, UP0, !UPT ;  /* 0x000000273f057290 */ /* 0x000fe200087fe43f */
[----:B------:R-:W-:-:S11]  /*f2b0*/  VIADD R12, R7, 0x200 ;  /* 0x00000200070c7836 */ /* 0x000fd60000000000 */
.L_x_293:
        /* <DEDUP_REMOVED lines=15> */
.L_x_294:
        /* <DEDUP_REMOVED lines=15> */
.L_x_295:
        /* <DEDUP_REMOVED lines=12> */
.L_x_280:
[----:B------:R-:W-:Y:S05]  /*f560*/  BSYNC B1 ;  /* 0x0000000000017941 */ /* 0x000fea0003800000 */
.L_x_279:
[C---:B------:R-:W-:Y:S01]  /*f570*/  ISETP.GT.AND P0, PT, R6.reuse, 0x1, PT ;  /* 0x000000010600780c */ /* 0x040fe20003f04270 */
[----:B------:R-:W-:-:S12]  /*f580*/  VIADD R6, R6, 0xfffffffe ;  /* 0xfffffffe06067836 */ /* 0x000fd80000000000 */
[----:B------:R-:W-:Y:S05]  /*f590*/  @P0 BRA `(.L_x_296) ;  /* 0xffffffe8007c0947 */ /* 0x000fea000383ffff */
.L_x_242:
[----:B------:R-:W-:Y:S05]  /*f5a0*/  BSYNC B0 ;  /* 0x0000000000007941 */ /* 0x000fea0003800000 */
.L_x_241:
[----:B------:R-:W2:Y:S01]  /*f5b0*/  S2R R2, SR_TID.X ;  /* 0x0000000000027919 */ /* 0x000ea20000002100 */
[----:B------:R-:W-:Y:S01]  /*f5c0*/  BSSY B0, `(.L_x_297) ;  /* 0x0000010000007945 */ /* 0x000fe20003800000 */
[----:B--2---:R-:W-:-:S04]  /*f5d0*/  LOP3.LUT R8, R2, 0x7f, RZ, 0xc0, !PT ;  /* 0x0000007f02087812 */ /* 0x004fc800078ec0ff */
[----:B------:R-:W-:-:S13]  /*f5e0*/  ISETP.NE.AND P0, PT, R8, RZ, PT ;  /* 0x000000ff0800720c */ /* 0x000fda0003f05270 */
[----:B------:R-:W-:Y:S05]  /*f5f0*/  @P0 BRA `(.L_x_298) ;  /* 0x0000000000300947 */ /* 0x000fea0003800000 */
[----:B------:R-:W2:Y:S01]  /*f600*/  S2R R5, SR_LANEID ;  /* 0x0000000000057919 */ /* 0x000ea20000000000 */
[----:B------:R-:W-:Y:S01]  /*f610*/  VOTEU.ANY UR4, UPT, PT ;  /* 0x0000000000047886 */ /* 0x000fe200038e0100 */
[----:B-1----:R-:W1:Y:S01]  /*f620*/  LDC.64 R2, c[0x0][0xc60] ;  /* 0x00031800ff027b82 */ /* 0x002e620000000a00 */
[----:B------:R-:W2:Y:S02]  /*f630*/  FLO.U32 R0, UR4 ;  /* 0x0000000400007d00 */ /* 0x000ea400080e0000 */
[----:B--2---:R-:W-:-:S06]  /*f640*/  ISETP.EQ.U32.AND P0, PT, R0, R5, PT ;  /* 0x000000050000720c */ /* 0x004fcc0003f02070 */
[----:B------:R-:W1:Y:S07]  /*f650*/  POPC R5, UR4 ;  /* 0x0000000400057d09 */ /* 0x000e6e0008000000 */
[----:B-1----:R-:W2:Y:S01]  /*f660*/  @P0 ATOMG.E.ADD.STRONG.GPU PT, R3, desc[UR56][R2.64], R5 ;  /* 0x00000005020309a8 */ /* 0x002ea200081ee1f8 */
[----:B------:R-:W1:Y:S02]  /*f670*/  S2R R4, SR_LTMASK ;  /* 0x0000000000047919 */ /* 0x000e640000003900 */
[----:B-1----:R-:W-:-:S04]  /*f680*/  LOP3.LUT R4, R4, UR4, RZ, 0xc0, !PT ;  /* 0x0000000404047c12 */ /* 0x002fc8000f8ec0ff */
[----:B0-----:R-:W0:Y:S01]  /*f690*/  POPC R7, R4 ;  /* 0x0000000400077309 */ /* 0x001e220000000000 */
[----:B--2---:R-:W0:Y:S02]  /*f6a0*/  SHFL.IDX PT, R0, R3, R0, 0x1f ;  /* 0x00001f0003007589 */ /* 0x004e2400000e0000 */
[----:B0-----:R-:W-:-:S07]  /*f6b0*/  IADD3 R16, R0, UR36, R7 ;  /* 0x0000002400107c10 */ /* 0x001fce000fffe007 */
.L_x_298:
[----:B------:R-:W-:Y:S05]  /*f6c0*/  BSYNC B0 ;  /* 0x0000000000007941 */ /* 0x000fea0003800000 */
.L_x_297:
[----:B------:R-:W-:Y:S01]  /*f6d0*/  LOP3.LUT P0, RZ, R29, 0x1, RZ, 0xc0, !PT ;  /* 0x000000011dff7812 */ /* 0x000fe2000780c0ff */
[----:B------:R-:W-:-:S12]  /*f6e0*/  BSSY B0, `(.L_x_299) ;  /* 0x0000045000007945 */ /* 0x000fd80003800000 */
[----:B------:R-:W-:Y:S05]  /*f6f0*/  @!P0 BRA `(.L_x_300) ;  /* 0x00000004000c8947 */ /* 0x000fea0003800000 */
[----:B-1----:R-:W-:Y:S01]  /*f700*/  IMAD R3, R23, 0x8, R22 ;  /* 0x0000000817037824 */ /* 0x002fe200078e0216 */
[----:B------:R-:W-:Y:S01]  /*f710*/  SHF.L.U32 R0, R26, 0x1f, RZ ;  /* 0x0000001f1a007819 */ /* 0x000fe200000006ff */
[----:B------:R-:W-:Y:S01]  /*f720*/  BSSY B1, `(.L_x_301) ;  /* 0x0000004000017945 */ /* 0x000fe20003800000 */
[----:B------:R-:W-:Y:S02]  /*f730*/  ISETP.NE.AND P1, PT, R8, RZ, PT ;  /* 0x000000ff0800720c */ /* 0x000fe40003f25270 */
[----:B------:R-:W1:Y:S02]  /*f740*/  SYNCS.PHASECHK.TRANS64.TRYWAIT P0, [R3+URZ+0x31c60], R0 ;  /* 0x031c6000030075a7 */ /* 0x000e64000800017f */
[----:B-1----:R-:W-:Y:S09]  /*f750*/  @!P0 BRA `(.L_x_302) ;  /* 0x0000001c00ec8947 */ /* 0x002ff20003800000 */
.L_x_362:
[----:B------:R-:W-:Y:S05]  /*f760*/  BSYNC B1 ;  /* 0x0000000000017941 */ /* 0x000fea0003800000 */
.L_x_301:
[----:B------:R-:W-:Y:S04]  /*f770*/  BSSY B1, `(.L_x_303) ;  /* 0x0000009000017945 */ /* 0x000fe80003800000 */
[----:B------:R-:W-:Y:S05]  /*f780*/  @P1 BRA `(.L_x_304) ;  /* 0x00000000001c1947 */ /* 0x000fea0003800000 */
[----:B------:R-:W2:Y:S01]  /*f790*/  S2R R2, SR_TID.X ;  /* 0x0000000000027919 */ /* 0x000ea20000002100 */
[----:B-1----:R-:W-:-:S04]  /*f7a0*/  IMAD.MOV.U32 R0, RZ, RZ, 0x6c00 ;  /* 0x00006c00ff007424 */ /* 0x002fc800078e00ff */
[----:B------:R3:W-:Y:S01]  /*f7b0*/  SYNCS.ARRIVE.TRANS64 RZ, [R3+URZ+0x31c50], R0 ;  /* 0x031c500003ff79a7 */ /* 0x0007e2000800003f */
[----:B--2---:R-:W-:-:S04]  /*f7c0*/  LOP3.LUT R2, R2, 0x1f, RZ, 0xc0, !PT ;  /* 0x0000001f02027812 */ /* 0x004fc800078ec0ff */
[----:B------:R-:W-:-:S13]  /*f7d0*/  ISETP.NE.AND P0, PT, R2, RZ, PT ;  /* 0x000000ff0200720c */ /* 0x000fda0003f05270 */
[----:B---3--:R-:W-:Y:S05]  /*f7e0*/  @!P0 BRA `(.L_x_304) ;  /* 0x0000000000048947 */ /* 0x008fea0003800000 */
[----:B------:R-:W-:Y:S01]  /*f7f0*/  BPT.TRAP 0x1 ;  /* 0x000000040000795c */ /* 0x000fe20000300000 */
.L_x_304:
[----:B------:R-:W-:Y:S05]  /*f800*/  BSYNC B1 ;  /* 0x0000000000017941 */ /* 0x000fea0003800000 */
.L_x_303:
[----:B-1----:R-:W-:Y:S01]  /*f810*/  IMAD R0, R23, 0x6c00, R22 ;  /* 0x00006c0017007824 */ /* 0x002fe200078e0216 */
[----:B------:R-:W-:Y:S01]  /*f820*/  UIADD3 UR4, UP0, UR38, 0x470, URZ ;  /* 0x0000047026047890 */ /* 0x000fe2000ff1e03f */
[----:B------:R-:W-:Y:S01]  /*f830*/  VIADD R2, R3, 0x31c50 ;  /* 0x00031c5003027836 */ /* 0x000fe20000000000 */
[----:B------:R-:W-:Y:S01]  /*f840*/  PLOP3.LUT P0, PT, PT, PT, PT, 0x80, 0x0 ;  /* 0x000000000000781c */ /* 0x000fe20003f0f070 */
[----:B------:R-:W-:Y:S01]  /*f850*/  IMAD R28, R27, 0x90, R28 ;  /* 0x000000901b1c7824 */ /* 0x000fe200078e021c */
[----:B------:R-:W-:Y:S01]  /*f860*/  UIADD3.X UR5, URZ, UR39, URZ, UP0, !UPT ;  /* 0x000000273f057290 */ /* 0x000fe200087fe43f */
[----:B------:R-:W-:Y:S01]  /*f870*/  VIADD R3, R0, 0x200 ;  /* 0x0000020000037836 */ /* 0x000fe20000000000 */
[----:B------:R-:W-:Y:S01]  /*f880*/  UMOV UR6, 0x0 ;  /* 0x0000000000067882 */ /* 0x000fe20000000000 */
[----:B------:R-:W-:Y:S01]  /*f890*/  UMOV UR7, 0x14f00000 ;  /* 0x14f0000000077882 */ /* 0x000fe20000000000 */
[----:B------:R-:W-:-:S08]  /*f8a0*/  UMOV UR10, URZ ;  /* 0x0000003f000a7c82 */ /* 0x000fd00008000000 */
.L_x_305:
        /* <DEDUP_REMOVED lines=10> */
[----:B------:R-:W-:Y:S01]  /*f950*/  PLOP3.LUT P0, PT, PT, PT, PT, 0x80, 0x0 ;  /* 0x000000000000781c */ /* 0x000fe20003f0f070 */
[----:B------:R-:W-:Y:S01]  /*f960*/  VIADD R3, R0, 0x2600 ;  /* 0x0000260000037836 */ /* 0x000fe20000000000 */
[----:B------:R-:W-:Y:S01]  /*f970*/  UMOV UR6, 0x0 ;  /* 0x0000000000067882 */ /* 0x000fe20000000000 */
[----:B------:R-:W-:Y:S01]  /*f980*/  UMOV UR7, 0x14f00000 ;  /* 0x14f0000000077882 */ /* 0x000fe20000000000 */
[----:B------:R-:W-:-:S09]  /*f990*/  UMOV UR10, 0x20 ;  /* 0x00000020000a7882 */ /* 0x000fd20000000000 */
.L_x_306:
        /* <DEDUP_REMOVED lines=15> */
.L_x_307:
        /* <DEDUP_REMOVED lines=9> */
[----:B--2---:R-:W-:Y:S05]  /*fb20*/  @P0 BRA.U.ANY `(.L_x_307) ;  /* 0xfffffffd00d80947 */ /* 0x004fea000393ffff */
.L_x_300:
[----:B------:R-:W-:Y:S05]  /*fb30*/  BSYNC B0 ;  /* 0x0000000000007941 */ /* 0x000fea0003800000 */
.L_x_299:
[----:B------:R-:W-:-:S05]  /*fb40*/  VIADD R23, R23, 0x1 ;  /* 0x0000000117177836 */ /* 0x000fca0000000000 */
[----:B------:R-:W-:-:S04]  /*fb50*/  ISETP.NE.AND P0, PT, R23, 0x2, PT ;  /* 0x000000021700780c */ /* 0x000fc80003f05270 */
[----:B-1----:R-:W-:Y:S02]  /*fb60*/  SEL R3, RZ, 0x1, P0 ;  /* 0x00000001ff037807 */ /* 0x002fe40000000000 */
[----:B------:R-:W-:Y:S02]  /*fb70*/  SEL R23, R23, RZ, P0 ;  /* 0x000000ff17177207 */ /* 0x000fe40000000000 */
[----:B------:R-:W-:-:S07]  /*fb80*/  LOP3.LUT R26, R26, R3, RZ, 0x3c, !PT ;  /* 0x000000031a1a7212 */ /* 0x000fce00078e3cff */
.L_x_223:
[----:B------:R-:W-:Y:S05]  /*fb90*/  BSYNC B7 ;  /* 0x0000000000077941 */ /* 0x000fea0003800000 */
.L_x_221:
[----:B------:R-:W-:-:S13]  /*fba0*/  LOP3.LUT P0, RZ, R29, 0x2, RZ, 0xc0, !PT ;  /* 0x000000021dff7812 */ /* 0x000fda000780c0ff */
[----:B------:R-:W-:Y:S05]  /*fbb0*/  @!P0 BRA `(.L_x_308) ;  /* 0x0000000000248947 */ /* 0x000fea0003800000 */
[----:B------:R-:W-:Y:S05]  /*fbc0*/  WARPSYNC.ALL ;  /* 0x0000000000007948 */ /* 0x000fea0003800000 */
[----:B------:R-:W2:Y:S08]  /*fbd0*/  S2UR UR5, SR_CgaCtaId ;  /* 0x00000000000579c3 */ /* 0x000eb00000008800 */
[----:B------:R-:W-:Y:S06]  /*fbe0*/  BAR.SYNC.DEFER_BLOCKING 0x5, 0x200 ;  /* 0x0148000000007b1d */ /* 0x000fec0000010000 */
[----:B------:R-:W-:-:S02]  /*fbf0*/  UMOV UR4, 0x400 ;  /* 0x0000040000047882 */ /* 0x000fc40000000000 */
[----:B--2---:R-:W-:-:S06]  /*fc00*/  ULEA UR4, UR5, UR4, 0x18 ;  /* 0x0000000405047291 */ /* 0x004fcc000f8ec03f */
[----:B------:R-:W-:-:S05]  /*fc10*/  IMAD.U32 R22, RZ, RZ, UR4 ;  /* 0x00000004ff167e24 */ /* 0x000fca000f8e00ff */
[----:B------:R2:W3:Y:S01]  /*fc20*/  LDS.128 R16, [R22+0x31cd0] ;  /* 0x031cd00016107984 */ /* 0x0004e20000000c00 */
[----:B------:R-:W-:Y:S06]  /*fc30*/  BAR.ARV 0x4, 0x200 ;  /* 0x0108000000007b1d */ /* 0x000fec0000002000 */
[----:B------:R-:W-:Y:S05]  /*fc40*/  BRA `(.L_x_309) ;  /* 0x0000000800407947 */ /* 0x000fea0003800000 */
.L_x_308:
[----:B-1----:R-:W1:Y:S01]  /*fc50*/  S2R R0, SR_TID.X ;  /* 0x0000000000007919 */ /* 0x002e620000002100 */
[----:B------:R-:W-:Y:S01]  /*fc60*/  UMOV UR4, 0xffffffff ;  /* 0xffffffff00047882 */ /* 0x000fe20000000000 */
[----:B-1----:R-:W-:-:S04]  /*fc70*/  LOP3.LUT R8, R0, 0x1f, RZ, 0xc0, !PT ;  /* 0x0000001f00087812 */ /* 0x002fc800078ec0ff */
[----:B------:R-:W-:Y:S01]  /*fc80*/  ISETP.NE.AND P0, PT, R8, 0x1f, PT ;  /* 0x0000001f0800780c */ /* 0x000fe20003f05270 */
[----:B------:R-:W-:-:S12]  /*fc90*/  BRA.DIV UR4, `(.L_x_310) ;  /* 0x0000001a04b07947 */ /* 0x000fd8000b800000 */
[----:B------:R-:W-:Y:S01]  /*fca0*/  IMAD.IADD R5, R19, 0x1, R8 ;  /* 0x0000000113057824 */ /* 0x000fe200078e0208 */
[----:B------:R-:W-:-:S04]  /*fcb0*/  ULDC UR4, c[0x0][0xc3c] ;  /* 0x00030f0000047ab9 */ /* 0x000fc80000000800 */
[----:B------:R-:W-:-:S13]  /*fcc0*/  ISETP.GE.OR P1, PT, R5, UR4, !P0 ;  /* 0x0000000405007c0c */ /* 0x000fda000c726670 */
[----:B------:R-:W1:Y:S02]  /*fcd0*/  @!P1 LDC.64 R2, c[0x0][0xc80] ;  /* 0x00032000ff029b82 */ /* 0x000e640000000a00 */
[----:B-1----:R-:W-:-:S06]  /*fce0*/  @!P1 IMAD.WIDE R2, R5, 0x4, R2 ;  /* 0x0000000405029825 */ /* 0x002fcc00078e0202 */
[----:B------:R1:W2:Y:S01]  /*fcf0*/  @!P1 LDG.E R3, desc[UR56][R2.64] ;  /* 0x0000003802039981 */ /* 0x0002a2000c1e1900 */
[C---:B------:R-:W-:Y:S02]  /*fd00*/  ISETP.GE.U32.AND P2, PT, R8.reuse, 0x2, PT ;  /* 0x000000020800780c */ /* 0x040fe40003f46070 */
[C---:B------:R-:W-:Y:S01]  /*fd10*/  ISETP.GE.U32.AND P3, PT, R8.reuse, 0x4, PT ;  /* 0x000000040800780c */ /* 0x040fe20003f66070 */
[----:B------:R-:W-:Y:S01]  /*fd20*/  SHFL.IDX PT, R0, R16, RZ, 0x1f ;  /* 0x00001fff10007589 */ /* 0x000fe200000e0000 */
[C---:B------:R-:W-:Y:S02]  /*fd30*/  ISETP.GE.U32.AND P4, PT, R8.reuse, 0x8, PT ;  /* 0x000000080800780c */ /* 0x040fe40003f86070 */
[C---:B------:R-:W-:Y:S01]  /*fd40*/  ISETP.GE.U32.AND P5, PT, R8.reuse, 0x10, PT ;  /* 0x000000100800780c */ /* 0x040fe20003fa6070 */
[----:B------:R-:W-:Y:S01]  /*fd50*/  SHFL.IDX PT, R4, R16, 0x1, 0x1f ;  /* 0x00201f0010047f89 */ /* 0x000fe200000e0000 */
[----:B-1----:R-:W-:Y:S02]  /*fd60*/  IMAD.MOV.U32 R2, RZ, RZ, RZ ;  /* 0x000000ffff027224 */ /* 0x002fe400078e00ff */
[----:B--2---:R-:W-:Y:S01]  /*fd70*/  @!P1 IMAD.MOV.U32 R2, RZ, RZ, R3 ;  /* 0x000000ffff029224 */ /* 0x004fe200078e0003 */
[----:B------:R-:W-:-:S04]  /*fd80*/  ISETP.NE.AND P1, PT, R8, RZ, PT ;  /* 0x000000ff0800720c */ /* 0x000fc80003f25270 */
[----:B------:R-:W1:Y:S02]  /*fd90*/  SHFL.UP PT, R14, R2, 0x1, RZ ;  /* 0x04200000020e7989 */ /* 0x000e6400000e00ff */
[----:B-1----:R-:W-:-:S05]  /*fda0*/  SEL R5, R14, RZ, P1 ;  /* 0x000000ff0e057207 */ /* 0x002fca0000800000 */
[----:B------:R-:W-:-:S05]  /*fdb0*/  IMAD.IADD R5, R2, 0x1, R5 ;  /* 0x0000000102057824 */ /* 0x000fca00078e0205 */
[----:B------:R-:W1:Y:S02]  /*fdc0*/  SHFL.UP PT, R14, R5, 0x2, RZ ;  /* 0x04400000050e7989 */ /* 0x000e6400000e00ff */
[----:B-1----:R-:W-:-:S05]  /*fdd0*/  SEL R6, R14, RZ, P2 ;  /* 0x000000ff0e067207 */ /* 0x002fca0001000000 */
        /* <DEDUP_REMOVED lines=10> */
[----:B------:R0:W1:Y:S02]  /*fe80*/  SHFL.IDX PT, R14, R3, 0x1f, 0x1f ;  /* 0x03e01f00030e7f89 */ /* 0x00006400000e0000 */
.L_x_372:
[----:B------:R-:W-:Y:S02]  /*fe90*/  ULDC UR4, c[0x0][0xc38] ;  /* 0x00030e0000047ab9 */ /* 0x000fe40000000800 */
[----:B------:R-:W-:-:S04]  /*fea0*/  IMAD.U32 R16, RZ, RZ, UR4 ;  /* 0x00000004ff107e24 */ /* 0x000fc8000f8e00ff */
[----:B-1----:R-:W-:-:S04]  /*feb0*/  IMAD R5, R14, R16, RZ ;  /* 0x000000100e057224 */ /* 0x002fc800078e02ff */
[----:B------:R-:W-:-:S05]  /*fec0*/  IMAD.IADD R4, R4, 0x1, R5 ;  /* 0x0000000104047824 */ /* 0x000fca00078e0205 */
[----:B------:R-:W-:-:S13]  /*fed0*/  ISETP.GT.AND P6, PT, R4, R0, PT ;  /* 0x000000000400720c */ /* 0x000fda0003fc4270 */
[----:B------:R-:W-:Y:S05]  /*fee0*/  @P6 BRA `(.L_x_311) ;  /* 0x00000000009c6947 */ /* 0x000fea0003800000 */
.L_x_316:
[----:B------:R-:W1:Y:S01]  /*fef0*/  LDC R6, c[0x0][0xc3c] ;  /* 0x00030f00ff067b82 */ /* 0x000e620000000800 */
[----:B------:R-:W-:-:S05]  /*ff00*/  VIADD R19, R19, 0x1f ;  /* 0x0000001f13137836 */ /* 0x000fca0000000000 */
[----:B-1----:R-:W-:-:S13]  /*ff10*/  ISETP.GE.AND P6, PT, R19, R6, PT ;  /* 0x000000061300720c */ /* 0x002fda0003fc6270 */
[----:B------:R-:W-:Y:S05]  /*ff20*/  @P6 BRA `(.L_x_312) ;  /* 0x0000000400446947 */ /* 0x000fea0003800000 */
[----:B------:R-:W1:Y:S01]  /*ff30*/  S2R R2, SR_TID.X ;  /* 0x0000000000027919 */ /* 0x000e620000002100 */
[----:B------:R-:W-:Y:S01]  /*ff40*/  BSSY B0, `(.L_x_313) ;  /* 0x0000009000007945 */ /* 0x000fe20003800000 */
[----:B-1----:R-:W-:-:S05]  /*ff50*/  LOP3.LUT R2, R2, 0x1f, RZ, 0xc0, !PT ;  /* 0x0000001f02027812 */ /* 0x002fca00078ec0ff */
[----:B------:R-:W-:Y:S02]  /*ff60*/  IMAD.IADD R5, R19, 0x1, R2 ;  /* 0x0000000113057824 */ /* 0x000fe400078e0202 */
[----:B------:R-:W-:-:S03]  /*ff70*/  IMAD.MOV.U32 R2, RZ, RZ, RZ ;  /* 0x000000ffff027224 */ /* 0x000fc600078e00ff */
[----:B------:R-:W-:-:S13]  /*ff80*/  ISETP.GE.OR P6, PT, R5, R6, !P0 ;  /* 0x000000060500720c */ /* 0x000fda00047c6670 */
[----:B------:R-:W-:Y:S05]  /*ff90*/  @P6 BRA `(.L_x_314) ;  /* 0x00000000000c6947 */ /* 0x000fea0003800000 */
[----:B0-----:R-:W0:Y:S02]  /*ffa0*/  LDC.64 R2, c[0x0][0xc80] ;  /* 0x00032000ff027b82 */ /* 0x001e240000000a00 */
[----:B0-----:R-:W-:-:S06]  /*ffb0*/  IMAD.WIDE R2, R5, 0x4, R2 ;  /* 0x0000000405027825 */ /* 0x001fcc00078e0202 */
[----:B------:R1:W5:Y:S02]  /*ffc0*/  LDG.E R2, desc[UR56][R2.64] ;  /* 0x0000003802027981 */ /* 0x000364000c1e1900 */
.L_x_314:
[----:B------:R-:W-:Y:S05]  /*ffd0*/  BSYNC B0 ;  /* 0x0000000000007941 */ /* 0x000fea0003800000 */
.L_x_313:
[----:B------:R-:W-:-:S03]  /*ffe0*/  UMOV UR4, 0xffffffff ;  /* 0xffffffff00047882 */ /* 0x000fc60000000000 */
[----:B------:R-:W-:Y:S05]  /*fff0*/  BRA.DIV UR4, `(.L_x_315) ;  /* 0x0000001a04fc7947 */ /* 0x000fea000b800000 */
[----:B-----5:R-:W2:Y:S02]  /*10000*/  SHFL.UP PT, R14, R2, 0x1, RZ ;  /* 0x04200000020e7989 */ /* 0x020ea400000e00ff */
[----:B--2---:R-:W-:-:S05]  /*10010*/  SEL R13, R14, RZ, P1 ;  /* 0x000000ff0e0d7207 */ /* 0x004fca0000800000 */
[----:B------:R-:W-:-:S05]  /*10020*/  IMAD.IADD R13, R2, 0x1, R13 ;  /* 0x00000001020d7824 */ /* 0x000fca00078e020d */
[----:B------:R-:W2:Y:S02]  /*10030*/  SHFL.UP PT, R14, R13, 0x2, RZ ;  /* 0x044000000d0e7989 */ /* 0x000ea400000e00ff */
[----:B--2---:R-:W-:-:S05]  /*10040*/  SEL R14, R14, RZ, P2 ;  /* 0x000000ff0e0e7207 */ /* 0x004fca0001000000 */
[----:B01----:R-:W-:-:S05]  /*10050*/  IMAD.IADD R3, R13, 0x1, R14 ;  /* 0x000000010d037824 */ /* 0x003fca00078e020e */
        /* <DEDUP_REMOVED lines=10> */
.L_x_380:
[----:B------:R-:W-:Y:S02]  /*10100*/  ULDC UR4, c[0x0][0xc38] ;  /* 0x00030e0000047ab9 */ /* 0x000fe40000000800 */
[----:B------:R-:W-:-:S04]  /*10110*/  IMAD.U32 R16, RZ, RZ, UR4 ;  /* 0x00000004ff107e24 */ /* 0x000fc8000f8e00ff */
[----:B-1----:R-:W-:-:S04]  /*10120*/  IMAD R5, R14, R16, RZ ;  /* 0x000000100e057224 */ /* 0x002fc800078e02ff */
[----:B------:R-:W-:-:S05]  /*10130*/  IMAD.IADD R4, R5, 0x1, R4 ;  /* 0x0000000105047824 */ /* 0x000fca00078e0204 */
[----:B------:R-:W-:-:S13]  /*10140*/  ISETP.GT.AND P6, PT, R4, R0, PT ;  /* 0x000000000400720c */ /* 0x000fda0003fc4270 */
[----:B------:R-:W-:Y:S05]  /*10150*/  @!P6 BRA `(.L_x_316) ;  /* 0xfffffffc0064e947 */ /* 0x000fea000383ffff */
.L_x_311:
[----:B------:R-:W-:Y:S01]  /*10160*/  IMAD.IADD R5, R4, 0x1, -R5 ;  /* 0x0000000104057824 */ /* 0x000fe200078e0a05 */
[----:B------:R-:W-:-:S03]  /*10170*/  UMOV UR4, 0xffffffff ;  /* 0xffffffff00047882 */ /* 0x000fc60000000000 */
[----:B------:R-:W-:-:S05]  /*10180*/  IMAD R7, R3, R16, R5 ;  /* 0x0000001003077224 */ /* 0x000fca00078e0205 */
[----:B------:R-:W-:Y:S01]  /*10190*/  ISETP.GT.AND P6, PT, R7, R0, PT ;  /* 0x000000000700720c */ /* 0x000fe20003fc4270 */
[----:B------:R-:W-:-:S12]  /*101a0*/  BRA.DIV UR4, `(.L_x_317) ;  /* 0x0000001e044c7947 */ /* 0x000fd8000b800000 */
[----:B------:R-:W-:-:S04]  /*101b0*/  VOTE.ANY R6, PT, !P6 ;  /* 0x0000000000067806 */ /* 0x000fc800070e0100 */
[----:B------:R-:W1:Y:S02]  /*101c0*/  POPC R4, R6 ;  /* 0x0000000600047309 */ /* 0x000e640000000000 */
[----:B-1----:R1:W2:Y:S02]  /*101d0*/  SHFL.IDX PT, R17, R2, R4, 0x1f ;  /* 0x00001f0402117589 */ /* 0x0022a400000e0000 */
.L_x_384:
[----:B------:R-:W-:Y:S01]  /*101e0*/  ISETP.NE.AND P0, PT, R6, RZ, PT ;  /* 0x000000ff0600720c */ /* 0x000fe20003f05270 */
[----:B------:R-:W-:-:S12]  /*101f0*/  IMAD.MOV.U32 R14, RZ, RZ, RZ ;  /* 0x000000ffff0e7224 */ /* 0x000fd800078e00ff */
[----:B------:R-:W-:Y:S05]  /*10200*/  @!P0 BRA `(.L_x_318) ;  /* 0x0000000000108947 */ /* 0x000fea0003800000 */
[----:B------:R-:W-:Y:S01]  /*10210*/  UMOV UR4, 0xffffffff ;  /* 0xffffffff00047882 */ /* 0x000fe20000000000 */
[----:B------:R-:W-:Y:S02]  /*10220*/  VIADD R12, R4, 0xffffffff ;  /* 0xffffffff040c7836 */ /* 0x000fe40000000000 */
[----:B------:R-:W-:Y:S05]  /*10230*/  BRA.DIV UR4, `(.L_x_319) ;  /* 0x0000001e04707947 */ /* 0x000fea000b800000 */
[----:B------:R3:W4:Y:S02]  /*10240*/  SHFL.IDX PT, R14, R3, R12, 0x1f ;  /* 0x00001f0c030e7589 */ /* 0x00072400000e0000 */
.L_x_318:
[----:B--2---:R-:W-:Y:S01]  /*10250*/  IABS R6, R17 ;  /* 0x0000001100067213 */ /* 0x004fe20000000000 */
[----:B----4-:R-:W-:Y:S02]  /*10260*/  IMAD R16, R14, R16, R5 ;  /* 0x000000100e107224 */ /* 0x010fe400078e0205 */
[----:B------:R-:W-:Y:S01]  /*10270*/  IMAD.IADD R19, R4, 0x1, R19 ;  /* 0x0000000104137824 */ /* 0x000fe200078e0213 */
[----:B------:R-:W2:Y:S01]  /*10280*/  I2F.RP R7, R6 ;  /* 0x0000000600077306 */ /* 0x000ea20000209400 */
[----:B------:R-:W-:-:S07]  /*10290*/  IMAD.IADD R0, R0, 0x1, -R16 ;  /* 0x0000000100007824 */ /* 0x000fce00078e0a10 */
[----:B--2---:R-:W1:Y:S02]  /*102a0*/  MUFU.RCP R7, R7 ;  /* 0x0000000700077308 */ /* 0x004e640000001000 */
[----:B-1----:R-:W-:-:S06]  /*102b0*/  VIADD R2, R7, 0xffffffe ;  /* 0x0ffffffe07027836 */ /* 0x002fcc0000000000 */
[----:B0--3--:R0:W1:Y:S02]  /*102c0*/  F2I.FTZ.U32.TRUNC.NTZ R3, R2 ;  /* 0x0000000200037305 */ /* 0x009064000021f000 */
[----:B0-----:R-:W-:Y:S02]  /*102d0*/  IMAD.MOV.U32 R2, RZ, RZ, RZ ;  /* 0x000000ffff027224 */ /* 0x001fe400078e00ff */
[----:B-1----:R-:W-:-:S04]  /*102e0*/  IMAD.MOV R5, RZ, RZ, -R3 ;  /* 0x000000ffff057224 */ /* 0x002fc800078e0a03 */
[----:B------:R-:W-:-:S04]  /*102f0*/  IMAD R5, R5, R6, RZ ;  /* 0x0000000605057224 */ /* 0x000fc800078e02ff */
[----:B------:R-:W-:Y:S01]  /*10300*/  IMAD.HI.U32 R3, R3, R5, R2 ;  /* 0x0000000503037227 */ /* 0x000fe200078e0002 */
[----:B------:R-:W-:Y:S02]  /*10310*/  IABS R5, R17 ;  /* 0x0000001100057213 */ /* 0x000fe40000000000 */
[----:B------:R-:W-:-:S03]  /*10320*/  IABS R2, R0 ;  /* 0x0000000000027213 */ /* 0x000fc60000000000 */
[----:B------:R-:W-:Y:S02]  /*10330*/  IMAD.MOV R5, RZ, RZ, -R5 ;  /* 0x000000ffff057224 */ /* 0x000fe400078e0a05 */
[----:B------:R-:W-:-:S04]  /*10340*/  IMAD.HI.U32 R3, R3, R2, RZ ;  /* 0x0000000203037227 */ /* 0x000fc800078e00ff */
[----:B------:R-:W-:Y:S01]  /*10350*/  IMAD R5, R3, R5, R2 ;  /* 0x0000000503057224 */ /* 0x000fe200078e0202 */
[----:B------:R-:W-:-:S04]  /*10360*/  LOP3.LUT R2, R0, R17, RZ, 0x3c, !PT ;  /* 0x0000001100027212 */ /* 0x000fc800078e3cff */
[----:B------:R-:W-:Y:S02]  /*10370*/  ISETP.GT.U32.AND P1, PT, R6, R5, PT ;  /* 0x000000050600720c */ /* 0x000fe40003f24070 */
[----:B------:R-:W-:-:S11]  /*10380*/  ISETP.GE.AND P2, PT, R2, RZ, PT ;  /* 0x000000ff0200720c */ /* 0x000fd60003f46270 */
[----:B------:R-:W-:Y:S02]  /*10390*/  @!P1 IMAD.IADD R5, R5, 0x1, -R6 ;  /* 0x0000000105059824 */ /* 0x000fe400078e0a06 */
[----:B------:R-:W-:Y:S01]  /*103a0*/  @!P1 VIADD R3, R3, 0x1 ;  /* 0x0000000103039836 */ /* 0x000fe20000000000 */
[----:B------:R-:W-:Y:S02]  /*103b0*/  ISETP.NE.AND P1, PT, R17, RZ, PT ;  /* 0x000000ff1100720c */ /* 0x000fe40003f25270 */
[----:B------:R-:W-:-:S13]  /*103c0*/  ISETP.GE.U32.AND P0, PT, R5, R6, PT ;  /* 0x000000060500720c */ /* 0x000fda0003f06070 */
[----:B------:R-:W-:-:S04]  /*103d0*/  @P0 VIADD R3, R3, 0x1 ;  /* 0x0000000103030836 */ /* 0x000fc80000000000 */
[----:B------:R-:W-:Y:S01]  /*103e0*/  @!P2 IMAD.MOV R3, RZ, RZ, -R3 ;  /* 0x000000ffff03a224 */ /* 0x000fe200078e0a03 */
[----:B------:R-:W-:-:S05]  /*103f0*/  @!P1 LOP3.LUT R3, RZ, R17, RZ, 0x33, !PT ;  /* 0x00000011ff039212 */ /* 0x000fca00078e33ff */
[--C-:B------:R-:W-:Y:S02]  /*10400*/  IMAD.MOV R2, RZ, RZ, -R3.reuse ;  /* 0x000000ffff027224 */ /* 0x100fe400078e0a03 */
[----:B------:R-:W-:Y:S02]  /*10410*/  IMAD.MOV.U32 R18, RZ, RZ, R3 ;  /* 0x000000ffff127224 */ /* 0x000fe400078e0003 */
[----:B------:R-:W-:Y:S01]  /*10420*/  IMAD R17, R17, R2, R0 ;  /* 0x0000000211117224 */ /* 0x000fe200078e0200 */
[----:B------:R-:W-:Y:S06]  /*10430*/  BRA `(.L_x_320) ;  /* 0x00000000001c7947 */ /* 0x000fec0003800000 */
.L_x_312:
[----:B------:R-:W-:Y:S01]  /*10440*/  UMOV UR4, URZ ;  /* 0x0000003f00047c82 */ /* 0x000fe20008000000 */
[----:B------:R-:W-:Y:S01]  /*10450*/  UMOV UR5, URZ ;  /* 0x0000003f00057c82 */ /* 0x000fe20008000000 */
[----:B------:R-:W-:Y:S01]  /*10460*/  ULDC UR6, c[0x0][0xc3c] ;  /* 0x00030f0000067ab9 */ /* 0x000fe20000000800 */
[----:B------:R-:W-:Y:S02]  /*10470*/  IMAD.MOV.U32 R16, RZ, RZ, R0 ;  /* 0x000000ffff107224 */ /* 0x000fe400078e0000 */
[----:B------:R-:W-:Y:S02]  /*10480*/  IMAD.U32 R17, RZ, RZ, UR4 ;  /* 0x00000004ff117e24 */ /* 0x000fe4000f8e00ff */
[----:B------:R-:W-:Y:S02]  /*10490*/  IMAD.U32 R18, RZ, RZ, UR5 ;  /* 0x00000005ff127e24 */ /* 0x000fe4000f8e00ff */
[----:B------:R-:W-:-:S07]  /*104a0*/  IMAD.U32 R19, RZ, RZ, UR6 ;  /* 0x00000006ff137e24 */ /* 0x000fce000f8e00ff */
.L_x_320:
[----:B------:R-:W1:Y:S01]  /*104b0*/  S2R R0, SR_TID.X ;  /* 0x0000000000007919 */ /* 0x000e620000002100 */
[----:B------:R-:W-:Y:S05]  /*104c0*/  WARPSYNC.ALL ;  /* 0x0000000000007948 */ /* 0x000fea0003800000 */
[----:B------:R-:W-:Y:S01]  /*104d0*/  BAR.SYNC.DEFER_BLOCKING 0x4, 0x200 ;  /* 0x0108000000007b1d */ /* 0x000fe20000010000 */
[----:B-1----:R-:W-:-:S04]  /*104e0*/  LOP3.LUT R0, R0, 0x1f, RZ, 0xc0, !PT ;  /* 0x0000001f00007812 */ /* 0x002fc800078ec0ff */
[----:B------:R-:W-:-:S13]  /*104f0*/  ISETP.NE.AND P0, PT, R0, RZ, PT ;  /* 0x000000ff0000720c */ /* 0x000fda0003f05270 */
[----:B0-----:R-:W0:Y:S01]  /*10500*/  @!P0 S2R R3, SR_CgaCtaId ;  /* 0x0000000000038919 */ /* 0x001e220000008800 */
[----:B------:R-:W-:-:S04]  /*10510*/  @!P0 MOV R0, 0x400 ;  /* 0x0000040000008802 */ /* 0x000fc80000000f00 */
[----:B0-----:R-:W-:-:S05]  /*10520*/  @!P0 LEA R22, R3, R0, 0x18 ;  /* 0x0000000003168211 */ /* 0x001fca00078ec0ff */
[----:B------:R4:W-:Y:S01]  /*10530*/  @!P0 STS.128 [R22+0x31cd0], R16 ;  /* 0x031cd01016008388 */ /* 0x0009e20000000c00 */
[----:B------:R-:W-:Y:S06]  /*10540*/  BAR.ARV 0x5, 0x200 ;  /* 0x0148000000007b1d */ /* 0x000fec0000002000 */
.L_x_309:
[----:B------:R-:W-:Y:S02]  /*10550*/  ULDC UR4, c[0x0][0xc3c] ;  /* 0x00030f0000047ab9 */ /* 0x000fe40000000800 */
[----:B---3--:R-:W-:-:S13]  /*10560*/  ISETP.GE.AND P0, PT, R19, UR4, PT ;  /* 0x0000000413007c0c */ /* 0x008fda000bf06270 */
[----:B------:R-:W-:Y:S05]  /*10570*/  @!P0 BRA `(.L_x_321) ;  /* 0xffffffb000008947 */ /* 0x000fea000383ffff */
[----:B------:R-:W-:Y:S05]  /*10580*/  BSYNC B8 ;  /* 0x0000000000087941 */ /* 0x000fea0003800000 */
.L_x_217:
[----:B-1----:R-:W3:Y:S01]  /*10590*/  LDL.LU R0, [R1+0x30] ;  /* 0x0000300001007983 */ /* 0x002ee20000300800 */
[----:B------:R-:W-:Y:S01]  /*105a0*/  BSSY B0, `(.L_x_322) ;  /* 0x000000b000007945 */ /* 0x000fe20003800000 */
[----:B------:R-:W1:Y:S01]  /*105b0*/  S2R R5, SR_CgaCtaId ;  /* 0x0000000000057919 */ /* 0x000e620000008800 */
[----:B---3--:R-:W-:-:S05]  /*105c0*/  VIADD R0, R0, 0x1 ;  /* 0x0000000100007836 */ /* 0x008fca0000000000 */
[----:B------:R-:W-:-:S04]  /*105d0*/  LEA.HI R2, R0, R0, RZ, 0x1 ;  /* 0x0000000000027211 */ /* 0x000fc800078f08ff */
[----:B------:R-:W-:Y:S02]  /*105e0*/  LOP3.LUT R3, R2, 0xfffffffe, RZ, 0xc0, !PT ;  /* 0xfffffffe02037812 */ /* 0x000fe400078ec0ff */
[----:B------:R-:W-:-:S03]  /*105f0*/  MOV R2, 0x400 ;  /* 0x0000040000027802 */ /* 0x000fc60000000f00 */
[----:B------:R-:W-:Y:S01]  /*10600*/  IMAD.IADD R0, R0, 0x1, -R3 ;  /* 0x0000000100007824 */ /* 0x000fe200078e0a03 */
[----:B-1----:R-:W-:-:S04]  /*10610*/  LEA R9, R5, R2, 0x18 ;  /* 0x0000000205097211 */ /* 0x002fc800078ec0ff */
[----:B------:R-:W-:-:S04]  /*10620*/  SHF.L.U32 R0, R0, 0x1f, RZ ;  /* 0x0000001f00007819 */ /* 0x000fc800000006ff */
[----:B------:R-:W1:Y:S02]  /*10630*/  SYNCS.PHASECHK.TRANS64.TRYWAIT P0, [R9+URZ+0x31c20], R0 ;  /* 0x031c2000090075a7 */ /* 0x000e64000800017f */
[----:B-1----:R-:W-:Y:S05]  /*10640*/  @!P0 BRA `(.L_x_323) ;  /* 0x0000001800908947 */ /* 0x002fea0003800000 */
.L_x_387:
[----:B------:R-:W-:Y:S05]  /*10650*/  BSYNC B0 ;  /* 0x0000000000007941 */ /* 0x000fea0003800000 */
.L_x_322:
[----:B------:R-:W-:-:S03]  /*10660*/  UMOV UR4, 0xffffffff ;  /* 0xffffffff00047882 */ /* 0x000fc60000000000 */
[----:B------:R-:W-:Y:S05]  /*10670*/  BRA.DIV UR4, `(.L_x_324) ;  /* 0x0000001a04987947 */ /* 0x000fea000b800000 */
[----:B-1----:R-:W1:Y:S02]  /*10680*/  S2R R0, SR_TID.X ;  /* 0x0000000000007919 */ /* 0x002e640000002100 */
[----:B-1----:R-:W-:-:S04]  /*10690*/  SHF.R.U32.HI R0, RZ, 0x5, R0 ;  /* 0x00000005ff007819 */ /* 0x002fc80000011600 */
[----:B------:R-:W-:-:S05]  /*106a0*/  LOP3.LUT R0, R0, 0x3, RZ, 0xc0, !PT ;  /* 0x0000000300007812 */ /* 0x000fca00078ec0ff */
[----:B------:R1:W3:Y:S02]  /*106b0*/  SHFL.IDX PT, R14, R0, RZ, 0x1f ;  /* 0x00001fff000e7589 */ /* 0x0002e400000e0000 */
.L_x_390:
[----:B---3--:R-:W-:Y:S01]  /*106c0*/  ISETP.NE.AND P0, PT, R14, RZ, PT ;  /* 0x000000ff0e00720c */ /* 0x008fe20003f05270 */
[----:B------:R-:W-:-:S12]  /*106d0*/  BSSY B0, `(.L_x_325) ;  /* 0x0000024000007945 */ /* 0x000fd80003800000 */
[----:B------:R-:W-:Y:S05]  /*106e0*/  @P0 BRA `(.L_x_326) ;  /* 0x0000000000880947 */ /* 0x000fea0003800000 */
[----:B------:R-:W-:-:S03]  /*106f0*/  UMOV UR4, 0xffffffff ;  /* 0xffffffff00047882 */ /* 0x000fc60000000000 */
[----:B------:R-:W-:Y:S05]  /*10700*/  BRA.DIV UR4, `(.L_x_327) ;  /* 0x0000001a04a87947 */ /* 0x000fea000b800000 */
[----:B------:R-:W-:-:S13]  /*10710*/  ELECT P6, URZ, PT ;  /* 0x00000000003f782f */ /* 0x000fda00038c0000 */
.L_x_393:
[----:B------:R-:W-:Y:S05]  /*10720*/  @!P6 BRA `(.L_x_326) ;  /* 0x000000000078e947 */ /* 0x000fea0003800000 */
[----:B-1----:R-:W3:Y:S02]  /*10730*/  LDL.LU R0, [R1+0x38] ;  /* 0x0000380001007983 */ /* 0x002ee40000300800 */
[----:B---3--:R-:W-:-:S04]  /*10740*/  LOP3.LUT R0, R0, 0x2, RZ, 0xfc, !PT ;  /* 0x0000000200007812 */ /* 0x008fc800078efcff */
[----:B------:R-:W-:-:S13]  /*10750*/  ISETP.NE.AND P2, PT, R0, 0x3, PT ;  /* 0x000000030000780c */ /* 0x000fda0003f45270 */
[----:B------:R-:W-:Y:S05]  /*10760*/  @!P2 BRA `(.L_x_328) ;  /* 0x000000000004a947 */ /* 0x000fea0003800000 */
[----:B------:R-:W-:Y:S01]  /*10770*/  BPT.TRAP 0x1 ;  /* 0x000000040000795c */ /* 0x000fe20000300000 */
.L_x_328:
[----:B------:R-:W-:Y:S01]  /*10780*/  VIADD R0, R9, 0x31c40 ;  /* 0x00031c4009007836 */ /* 0x000fe20000000000 */
[----:B------:R-:W-:Y:S01]  /*10790*/  SHF.L.U32 R4, R26, 0x1f, RZ ;  /* 0x0000001f1a047819 */ /* 0x000fe200000006ff */
[C---:B------:R-:W-:Y:S02]  /*107a0*/  VIADD R2, R23.reuse, 0x1 ;  /* 0x0000000117027836 */ /* 0x040fe40000000000 */
[----:B------:R-:W-:-:S03]  /*107b0*/  IMAD R5, R23, 0x8, R0 ;  /* 0x0000000817057824 */ /* 0x000fc600078e0200 */
[C---:B------:R-:W-:Y:S01]  /*107c0*/  ISETP.NE.AND P1, PT, R2.reuse, 0x2, PT ;  /* 0x000000020200780c */ /* 0x040fe20003f25270 */
[----:B------:R-:W1:Y:S03]  /*107d0*/  SYNCS.PHASECHK.TRANS64.TRYWAIT P0, [R5+URZ], R4 ;  /* 0x00000004050075a7 */ /* 0x000e66000800017f */
[----:B------:R-:W-:Y:S02]  /*107e0*/  SEL R3, RZ, 0x1, P1 ;  /* 0x00000001ff037807 */ /* 0x000fe40000800000 */
[----:B0-----:R-:W-:Y:S02]  /*107f0*/  SEL R7, R2, RZ, P1 ;  /* 0x000000ff02077207 */ /* 0x001fe40000800000 */
[----:B------:R-:W-:-:S03]  /*10800*/  LOP3.LUT R2, R26, R3, RZ, 0x3c, !PT ;  /* 0x000000031a027212 */ /* 0x000fc600078e3cff */
[----:B------:R-:W-:Y:S01]  /*10810*/  IMAD R3, R7, 0x8, R0 ;  /* 0x0000000807037824 */ /* 0x000fe200078e0200 */
[----:B------:R-:W-:Y:S01]  /*10820*/  SHF.L.U32 R2, R2, 0x1f, RZ ;  /* 0x0000001f02027819 */ /* 0x000fe200000006ff */
[----:B-1----:R-:W-:Y:S06]  /*10830*/  @!P0 BRA `(.L_x_329) ;  /* 0x00000018007c8947 */ /* 0x002fec0003800000 */
.L_x_394:
[----:B------:R-:W1:Y:S02]  /*10840*/  SYNCS.PHASECHK.TRANS64.TRYWAIT P0, [R3+URZ], R2 ;  /* 0x00000002030075a7 */ /* 0x000e64000800017f */
[----:B-1----:R-:W-:Y:S05]  /*10850*/  @!P0 BRA `(.L_x_330) ;  /* 0x0000001800888947 */ /* 0x002fea0003800000 */
.L_x_395:
[----:B------:R-:W-:Y:S05]  /*10860*/  @!P2 BRA `(.L_x_331) ;  /* 0x000000000004a947 */ /* 0x000fea0003800000 */
[----:B------:R-:W-:Y:S01]  /*10870*/  BPT.TRAP 0x1 ;  /* 0x000000040000795c */ /* 0x000fe20000300000 */
.L_x_331:
[----:B------:R-:W-:-:S04]  /*10880*/  VIADD R0, R9, 0x31c60 ;  /* 0x00031c6009007836 */ /* 0x000fc80000000000 */
[----:B------:R-:W-:-:S04]  /*10890*/  IMAD R23, R23, 0x8, R0 ;  /* 0x0000000817177824 */ /* 0x000fc800078e0200 */
[----:B------:R-:W3:Y:S02]  /*108a0*/  SYNCS.PHASECHK.TRANS64.TRYWAIT P0, [R23+URZ], R4 ;  /* 0x00000004170075a7 */ /* 0x000ee4000800017f */
[----:B---3--:R-:W-:Y:S05]  /*108b0*/  @!P0 BRA `(.L_x_332) ;  /* 0x0000001800848947 */ /* 0x008fea0003800000 */
.L_x_396:
[----:B------:R-:W-:-:S07]  /*108c0*/  IMAD R7, R7, 0x8, R0 ;  /* 0x0000000807077824 */ /* 0x000fce00078e0200 */
.L_x_333:
[----:B------:R0:W0:Y:S02]  /*108d0*/  SYNCS.PHASECHK.TRANS64.TRYWAIT P0, [R7+URZ], R2 ;  /* 0x00000002070075a7 */ /* 0x000024000800017f */
[----:B0-----:R-:W-:Y:S05]  /*108e0*/  @!P0 NANOSLEEP.SYNCS 0x989680 ;  /* 0x009896800000895d */ /* 0x001fea0003900000 */
[----:B------:R-:W0:Y:S02]  /*108f0*/  @!P0 SYNCS.PHASECHK.TRANS64 P0, [R7+URZ], R2 ;  /* 0x00000002070085a7 */ /* 0x000e24000800007f */
[----:B0-----:R-:W-:Y:S05]  /*10900*/  @!P0 BRA `(.L_x_333) ;  /* 0xfffffffc00f08947 */ /* 0x001fea000383ffff */
.L_x_326:
[----:B------:R-:W-:Y:S05]  /*10910*/  BSYNC B0 ;  /* 0x0000000000007941 */ /* 0x000fea0003800000 */
.L_x_325:
[----:B------:R-:W-:Y:S05]  /*10920*/  EXIT ;  /* 0x000000000000794d */ /* 0x000fea0003800000 */
.L_x_177:
[----:B0-----:R-:W-:-:S04]  /*10930*/  IMAD.U32 R3, RZ, RZ, UR36 ;  /* 0x00000024ff037e24 */ /* 0x001fc8000f8e00ff */
[----:B------:R0:W1:Y:S03]  /*10940*/  SYNCS.PHASECHK.TRANS64.TRYWAIT P1, [R3+URZ+0x31c00], R0 ;  /* 0x031c0000030075a7 */ /* 0x000066000802017f */
[----:B-1----:R-:W-:Y:S05]  /*10950*/  @!P1 NANOSLEEP.SYNCS 0x989680 ;  /* 0x009896800000995d */ /* 0x002fea0003900000 */
[----:B------:R-:W1:Y:S02]  /*10960*/  @!P1 SYNCS.PHASECHK.TRANS64 P1, [R3+URZ+0x31c00], R0 ;  /* 0x031c0000030095a7 */ /* 0x000e64000802007f */
[----:B-1----:R-:W-:Y:S05]  /*10970*/  @!P1 BRA `(.L_x_177) ;  /* 0xfffffffc00ec9947 */ /* 0x002fea000383ffff */
[----:B------:R-:W-:Y:S05]  /*10980*/  BRA `(.L_x_334) ;  /* 0xffffff0c00147947 */ /* 0x000fea000383ffff */
.L_x_181:
[----:B-1----:R1:W2:Y:S02]  /*10990*/  SYNCS.PHASECHK.TRANS64.TRYWAIT P2, [R4+URZ+0x31c30], R3 ;  /* 0x031c3003040075a7 */ /* 0x0022a4000804017f */
[----:B--2---:R-:W-:Y:S05]  /*109a0*/  @!P2 NANOSLEEP.SYNCS 0x989680 ;  /* 0x009896800000a95d */ /* 0x004fea0003900000 */
[----:B------:R-:W2:Y:S02]  /*109b0*/  @!P2 SYNCS.PHASECHK.TRANS64 P2, [R4+URZ+0x31c30], R3 ;  /* 0x031c30030400a5a7 */ /* 0x000ea4000804007f */
[----:B--2---:R-:W-:Y:S05]  /*109c0*/  @!P2 BRA `(.L_x_181) ;  /* 0xfffffffc00f0a947 */ /* 0x004fea000383ffff */
[----:B------:R-:W-:Y:S05]  /*109d0*/  BRA `(.L_x_180) ;  /* 0xffffff0c00387947 */ /* 0x000fea000383ffff */
.L_x_186:
[----:B--2---:R-:W-:-:S04]  /*109e0*/  IMAD.U32 R3, RZ, RZ, UR6 ;  /* 0x00000006ff037e24 */ /* 0x004fc8000f8e00ff */
[----:B------:R2:W3:Y:S03]  /*109f0*/  SYNCS.PHASECHK.TRANS64.TRYWAIT P2, [R3+URZ+0x31c30], R0 ;  /* 0x031c3000030075a7 */ /* 0x0004e6000804017f */
[----:B---3--:R-:W-:Y:S05]  /*10a00*/  @!P2 NANOSLEEP.SYNCS 0x989680 ;  /* 0x009896800000a95d */ /* 0x008fea0003900000 */
[----:B------:R-:W3:Y:S02]  /*10a10*/  @!P2 SYNCS.PHASECHK.TRANS64 P2, [R3+URZ+0x31c30], R0 ;  /* 0x031c30000300a5a7 */ /* 0x000ee4000804007f */
[----:B---3--:R-:W-:Y:S05]  /*10a20*/  @!P2 BRA `(.L_x_186) ;  /* 0xfffffffc00eca947 */ /* 0x008fea000383ffff */
[----:B------:R-:W-:Y:S05]  /*10a30*/  BRA `(.L_x_183) ;  /* 0xffffff44005c7947 */ /* 0x000fea000383ffff */
.L_x_190:
[----:B-1----:R-:W-:-:S04]  /*10a40*/  IMAD.U32 R3, RZ, RZ, UR6 ;  /* 0x00000006ff037e24 */ /* 0x002fc8000f8e00ff */
[----:B------:R1:W2:Y:S03]  /*10a50*/  SYNCS.PHASECHK.TRANS64.TRYWAIT P2, [R3+URZ+0x31c50], R0 ;  /* 0x031c5000030075a7 */ /* 0x0002a6000804017f */
[----:B--2---:R-:W-:Y:S05]  /*10a60*/  @!P2 NANOSLEEP.SYNCS 0x989680 ;  /* 0x009896800000a95d */ /* 0x004fea0003900000 */
[----:B------:R-:W2:Y:S02]  /*10a70*/  @!P2 SYNCS.PHASECHK.TRANS64 P2, [R3+URZ+0x31c50], R0 ;  /* 0x031c50000300a5a7 */ /* 0x000ea4000804007f */
[----:B--2---:R-:W-:Y:S05]  /*10a80*/  @!P2 BRA `(.L_x_190) ;  /* 0xfffffffc00eca947 */ /* 0x004fea000383ffff */
[----:B------:R-:W-:Y:S05]  /*10a90*/  BRA `(.L_x_187) ;  /* 0xffffff5c00007947 */ /* 0x000fea000383ffff */
.L_x_195:
[----:B--2---:R-:W-:-:S04]  /*10aa0*/  IMAD.U32 R7, RZ, RZ, UR9 ;  /* 0x00000009ff077e24 */ /* 0x004fc8000f8e00ff */
[----:B------:R2:W4:Y:S03]  /*10ab0*/  SYNCS.PHASECHK.TRANS64.TRYWAIT P0, [R7+URZ+0x31c50], R6 ;  /* 0x031c5006070075a7 */ /* 0x000526000800017f */
[----:B----4-:R-:W-:Y:S05]  /*10ac0*/  @!P0 NANOSLEEP.SYNCS 0x989680 ;  /* 0x009896800000895d */ /* 0x010fea0003900000 */
[----:B------:R-:W4:Y:S02]  /*10ad0*/  @!P0 SYNCS.PHASECHK.TRANS64 P0, [R7+URZ+0x31c50], R6 ;  /* 0x031c5006070085a7 */ /* 0x000f24000800007f */
[----:B----4-:R-:W-:Y:S05]  /*10ae0*/  @!P0 BRA `(.L_x_195) ;  /* 0xfffffffc00ec8947 */ /* 0x010fea000383ffff */
[----:B------:R-:W-:Y:S05]  /*10af0*/  BRA `(.L_x_194) ;  /* 0xffffff7800d87947 */ /* 0x000fea000383ffff */
.L_x_229:
        /* <DEDUP_REMOVED lines=8> */
[----:B0--3--:R-:W-:Y:S05]  /*10b80*/  WARPSYNC.COLLECTIVE R15, `(.L_x_336) ;  /* 0x000000000f087348 */ /* 0x009fea0003c00000 */
[----:B------:R1:W2:Y:S02]  /*10b90*/  SHFL.IDX P6, R14, R13, R12, R11 ;  /* 0x0000000c0d0e7389 */ /* 0x0002a400000c000b */
[----:B0123--:R-:W-:Y:S01]  /*10ba0*/  ENDCOLLECTIVE ;  /* 0x000000000000791b */ /* 0x00ffe20003800000 */
.L_x_336:
[----:B------:R-:W-:Y:S05]  /*10bb0*/  BSYNC B0 ;  /* 0x0000000000007941 */ /* 0x000fea0003800000 */
.L_x_335:
[----:B------:R-:W-:Y:S05]  /*10bc0*/  BRA `(.L_x_337) ;  /* 0xffffffb400307947 */ /* 0x000fea000383ffff */
.L_x_231:
[----:B------:R-:W-:Y:S01]  /*10bd0*/  BSSY B0, `(.L_x_338) ;  /* 0x0000006000007945 */ /* 0x000fe20003800000 */
[----:B------:R-:W-:-:S07]  /*10be0*/  IMAD.MOV.U32 R15, RZ, RZ, -0x1 ;  /* 0xffffffffff0f7424 */ /* 0x000fce00078e00ff */
[----:B01-3--:R-:W-:Y:S05]  /*10bf0*/  WARPSYNC.COLLECTIVE R15, `(.L_x_339) ;  /* 0x000000000f0c7348 */ /* 0x00bfea0003c00000 */
[----:B------:R-:W-:Y:S02]  /*10c00*/  ELECT P6, UR62, PT ;  /* 0x00000000003e782f */ /* 0x000fe400038c0000 */
[----:B------:R-:W-:Y:S01]  /*10c10*/  MOV R14, UR62 ;  /* 0x0000003e000e7c02 */ /* 0x000fe20008000f00 */
[----:B01-3--:R-:W-:Y:S10]  /*10c20*/  ENDCOLLECTIVE ;  /* 0x000000000000791b */ /* 0x00bff40003800000 */
.L_x_339:
[----:B------:R-:W-:Y:S05]  /*10c30*/  BSYNC B0 ;  /* 0x0000000000007941 */ /* 0x000fea0003800000 */
.L_x_338:
[----:B------:R-:W-:Y:S05]  /*10c40*/  BRA `(.L_x_340) ;  /* 0xffffffb400307947 */ /* 0x000fea000383ffff */
.L_x_233:
[----:B-1----:R1:W2:Y:S02]  /*10c50*/  SYNCS.PHASECHK.TRANS64.TRYWAIT P0, [R0+URZ+0x31c40], R2 ;  /* 0x031c4002000075a7 */ /* 0x0022a4000800017f */
[----:B--2---:R-:W-:Y:S05]  /*10c60*/  @!P0 NANOSLEEP.SYNCS 0x989680 ;  /* 0x009896800000895d */ /* 0x004fea0003900000 */
[----:B------:R-:W2:Y:S02]  /*10c70*/  @!P0 SYNCS.PHASECHK.TRANS64 P0, [R0+URZ+0x31c40], R2 ;  /* 0x031c4002000085a7 */ /* 0x000ea4000800007f */
[----:B--2---:R-:W-:Y:S05]  /*10c80*/  @!P0 BRA `(.L_x_233) ;  /* 0xfffffffc00f08947 */ /* 0x004fea000383ffff */
[----:B------:R-:W-:Y:S05]  /*10c90*/  BRA `(.L_x_341) ;  /* 0xffffffb400847947 */ /* 0x000fea000383ffff */
.L_x_237:
[----:B------:R-:W2:Y:S01]  /*10ca0*/  LDL.LU R11, [R1+0x2c] ;  /* 0x00002c00010b7983 */ /* 0x000ea20000300800 */
[----:B------:R-:W-:Y:S02]  /*10cb0*/  IMAD.MOV.U32 R13, RZ, RZ, R4 ;  /* 0x000000ffff0d7224 */ /* 0x000fe400078e0004 */
[----:B------:R-:W-:Y:S02]  /*10cc0*/  IMAD.MOV.U32 R12, RZ, RZ, RZ ;  /* 0x000000ffff0c7224 */ /* 0x000fe400078e00ff */
[----:B------:R-:W-:Y:S02]  /*10cd0*/  IMAD.MOV.U32 R15, RZ, RZ, -0x1 ;  /* 0xffffffffff0f7424 */ /* 0x000fe400078e00ff */
[----:B------:R-:W-:-:S04]  /*10ce0*/  IMAD R17, R17, 0xc0, R21 ;  /* 0x000000c011117824 */ /* 0x000fc800078e0215 */
[----:B------:R-:W-:Y:S02]  /*10cf0*/  VIADD R8, R17, 0x20 ;  /* 0x0000002011087836 */ /* 0x000fe40000000000 */
[----:B--2---:R-:W-:Y:S02]  /*10d00*/  IMAD R5, R11, R9, RZ ;  /* 0x000000090b057224 */ /* 0x004fe400078e02ff */
[----:B------:R-:W-:-:S03]  /*10d10*/  IMAD.MOV.U32 R11, RZ, RZ, 0x1c1f ;  /* 0x00001c1fff0b7424 */ /* 0x000fc600078e00ff */
[----:B------:R-:W-:-:S13]  /*10d20*/  ISETP.GE.AND P4, PT, R17, R5, PT ;  /* 0x000000051100720c */ /* 0x000fda0003f86270 */
[----:B-----5:R-:W-:Y:S05]  /*10d30*/  WARPSYNC.COLLECTIVE R15, `(.L_x_342) ;  /* 0x000000000f087348 */ /* 0x020fea0003c00000 */
[----:B------:R0:W1:Y:S02]  /*10d40*/  SHFL.IDX P6, R14, R13, R12, R11 ;  /* 0x0000000c0d0e7389 */ /* 0x00006400000c000b */
[----:B01---5:R-:W-:Y:S01]  /*10d50*/  ENDCOLLECTIVE ;  /* 0x000000000000791b */ /* 0x023fe20003800000 */
.L_x_342:
[----:B------:R-:W-:Y:S02]  /*10d60*/  IMAD.MOV.U32 R13, RZ, RZ, R0 ;  /* 0x000000ffff0d7224 */ /* 0x000fe400078e0000 */
[----:B------:R-:W-:-:S07]  /*10d70*/  IMAD.MOV.U32 R2, RZ, RZ, R14 ;  /* 0x000000ffff027224 */ /* 0x000fce00078e000e */
[----:B------:R-:W-:Y:S05]  /*10d80*/  WARPSYNC.COLLECTIVE R15, `(.L_x_343) ;  /* 0x000000000f087348 */ /* 0x000fea0003c00000 */
[----:B------:R0:W1:Y:S02]  /*10d90*/  SHFL.IDX P6, R14, R13, R12, R11 ;  /* 0x0000000c0d0e7389 */ /* 0x00006400000c000b */
[----:B01----:R-:W-:Y:S01]  /*10da0*/  ENDCOLLECTIVE ;  /* 0x000000000000791b */ /* 0x003fe20003800000 */
.L_x_343:
[----:B------:R-:W-:Y:S02]  /*10db0*/  IMAD.MOV.U32 R13, RZ, RZ, R4 ;  /* 0x000000ffff0d7224 */ /* 0x000fe400078e0004 */
[----:B------:R-:W-:Y:S02]  /*10dc0*/  IMAD.MOV.U32 R12, RZ, RZ, 0x1 ;  /* 0x00000001ff0c7424 */ /* 0x000fe400078e00ff */
[----:B------:R-:W-:-:S07]  /*10dd0*/  IMAD.MOV.U32 R3, RZ, RZ, R14 ;  /* 0x000000ffff037224 */ /* 0x000fce00078e000e */
[----:B------:R-:W-:Y:S05]  /*10de0*/  WARPSYNC.COLLECTIVE R15, `(.L_x_344) ;  /* 0x000000000f087348 */ /* 0x000fea0003c00000 */
[----:B------:R0:W1:Y:S02]  /*10df0*/  SHFL.IDX P6, R14, R13, R12, R11 ;  /* 0x0000000c0d0e7389 */ /* 0x00006400000c000b */
[----:B01----:R-:W-:Y:S01]  /*10e00*/  ENDCOLLECTIVE ;  /* 0x000000000000791b */ /* 0x003fe20003800000 */
.L_x_344:
        /* <DEDUP_REMOVED lines=17> */
.L_x_345:
[----:B------:R-:W-:Y:S02]  /*10f20*/  IMAD.MOV.U32 R13, RZ, RZ, R4 ;  /* 0x000000ffff0d7224 */ /* 0x000fe400078e0004 */
[----:B------:R-:W-:Y:S02]  /*10f30*/  IMAD.MOV.U32 R12, RZ, RZ, 0x2 ;  /* 0x00000002ff0c7424 */ /* 0x000fe400078e00ff */
[----:B------:R-:W-:-:S07]  /*10f40*/  IMAD.MOV.U32 R3, RZ, RZ, R14 ;  /* 0x000000ffff037224 */ /* 0x000fce00078e000e */
[----:B------:R-:W-:Y:S05]  /*10f50*/  WARPSYNC.COLLECTIVE R15, `(.L_x_346) ;  /* 0x000000000f087348 */ /* 0x000fea0003c00000 */
[----:B------:R0:W1:Y:S02]  /*10f60*/  SHFL.IDX P6, R14, R13, R12, R11 ;  /* 0x0000000c0d0e7389 */ /* 0x00006400000c000b */
[----:B01----:R-:W-:Y:S01]  /*10f70*/  ENDCOLLECTIVE ;  /* 0x000000000000791b */ /* 0x003fe20003800000 */
.L_x_346:
        /* <DEDUP_REMOVED lines=18> */
.L_x_347:
[----:B------:R-:W-:Y:S02]  /*110a0*/  IMAD.MOV.U32 R13, RZ, RZ, R4 ;  /* 0x000000ffff0d7224 */ /* 0x000fe400078e0004 */
[----:B------:R-:W-:Y:S02]  /*110b0*/  IMAD.MOV.U32 R12, RZ, RZ, 0x3 ;  /* 0x00000003ff0c7424 */ /* 0x000fe400078e00ff */
[----:B------:R-:W-:-:S07]  /*110c0*/  IMAD.MOV.U32 R3, RZ, RZ, R14 ;  /* 0x000000ffff037224 */ /* 0x000fce00078e000e */
[----:B------:R-:W-:Y:S05]  /*110d0*/  WARPSYNC.COLLECTIVE R15, `(.L_x_348) ;  /* 0x000000000f087348 */ /* 0x000fea0003c00000 */
[----:B------:R0:W1:Y:S02]  /*110e0*/  SHFL.IDX P6, R14, R13, R12, R11 ;  /* 0x0000000c0d0e7389 */ /* 0x00006400000c000b */
[----:B01----:R-:W-:Y:S01]  /*110f0*/  ENDCOLLECTIVE ;  /* 0x000000000000791b */ /* 0x003fe20003800000 */
.L_x_348:
        /* <DEDUP_REMOVED lines=11> */
.L_x_349:
        /* <DEDUP_REMOVED lines=13> */
.L_x_350:
        /* <DEDUP_REMOVED lines=13> */
.L_x_351:
        /* <DEDUP_REMOVED lines=8> */
.L_x_352:
        /* <DEDUP_REMOVED lines=15> */
.L_x_353:
[----:B------:R-:W-:Y:S01]  /*114c0*/  IMAD.MOV.U32 R2, RZ, RZ, R14 ;  /* 0x000000ffff027224 */ /* 0x000fe200078e000e */
[----:B------:R-:W-:Y:S06]  /*114d0*/  BRA `(.L_x_354) ;  /* 0xffffffbc000c7947 */ /* 0x000fec000383ffff */
.L_x_240:
[----:B-1----:R1:W2:Y:S02]  /*114e0*/  SYNCS.PHASECHK.TRANS64.TRYWAIT P0, [R22+URZ+0x31c20], R3 ;  /* 0x031c2003160075a7 */ /* 0x0022a4000800017f */
[----:B--2---:R-:W-:Y:S05]  /*114f0*/  @!P0 NANOSLEEP.SYNCS 0x989680 ;  /* 0x009896800000895d */ /* 0x004fea0003900000 */
[----:B------:R-:W2:Y:S02]  /*11500*/  @!P0 SYNCS.PHASECHK.TRANS64 P0, [R22+URZ+0x31c20], R3 ;  /* 0x031c2003160085a7 */ /* 0x000ea4000800007f */
[----:B--2---:R-:W-:Y:S05]  /*11510*/  @!P0 BRA `(.L_x_240) ;  /* 0xfffffffc00f08947 */ /* 0x004fea000383ffff */
[----:B------:R-:W-:Y:S05]  /*11520*/  BRA `(.L_x_355) ;  /* 0xffffffbc007c7947 */ /* 0x000fea000383ffff */
.L_x_249:
[----:B-1----:R1:W2:Y:S02]  /*11530*/  SYNCS.PHASECHK.TRANS64.TRYWAIT P0, [R3+URZ+0x31c40], R2 ;  /* 0x031c4002030075a7 */ /* 0x0022a4000800017f */
[----:B--2---:R-:W-:Y:S05]  /*11540*/  @!P0 NANOSLEEP.SYNCS 0x989680 ;  /* 0x009896800000895d */ /* 0x004fea0003900000 */
[----:B------:R-:W2:Y:S02]  /*11550*/  @!P0 SYNCS.PHASECHK.TRANS64 P0, [R3+URZ+0x31c40], R2 ;  /* 0x031c4002030085a7 */ /* 0x000ea4000800007f */
[----:B--2---:R-:W-:Y:S05]  /*11560*/  @!P0 BRA `(.L_x_249) ;  /* 0xfffffffc00f08947 */ /* 0x004fea000383ffff */
[----:B------:R-:W-:Y:S05]  /*11570*/  BRA `(.L_x_356) ;  /* 0xffffffc0002c7947 */ /* 0x000fea000383ffff */
.L_x_256:
[----:B0-----:R0:W1:Y:S02]  /*11580*/  SYNCS.PHASECHK.TRANS64.TRYWAIT P0, [R3+URZ+0x60], R2 ;  /* 0x00006002030075a7 */ /* 0x001064000800017f */
[----:B-1----:R-:W-:Y:S05]  /*11590*/  @!P0 NANOSLEEP.SYNCS 0x989680 ;  /* 0x009896800000895d */ /* 0x002fea0003900000 */
[----:B------:R-:W1:Y:S02]  /*115a0*/  @!P0 SYNCS.PHASECHK.TRANS64 P0, [R3+URZ+0x60], R2 ;  /* 0x00006002030085a7 */ /* 0x000e64000800007f */
[----:B-1----:R-:W-:Y:S05]  /*115b0*/  @!P0 BRA `(.L_x_256) ;  /* 0xfffffffc00f08947 */ /* 0x002fea000383ffff */
[----:B------:R-:W-:Y:S05]  /*115c0*/  BRA `(.L_x_357) ;  /* 0xffffffc400387947 */ /* 0x000fea000383ffff */
.L_x_266:
[----:B-1----:R1:W2:Y:S02]  /*115d0*/  SYNCS.PHASECHK.TRANS64.TRYWAIT P0, [R3+URZ+0x31c40], R2 ;  /* 0x031c4002030075a7 */ /* 0x0022a4000800017f */
[----:B--2---:R-:W-:Y:S05]  /*115e0*/  @!P0 NANOSLEEP.SYNCS 0x989680 ;  /* 0x009896800000895d */ /* 0x004fea0003900000 */
[----:B------:R-:W2:Y:S02]  /*115f0*/  @!P0 SYNCS.PHASECHK.TRANS64 P0, [R3+URZ+0x31c40], R2 ;  /* 0x031c4002030085a7 */ /* 0x000ea4000800007f */
[----:B--2---:R-:W-:Y:S05]  /*11600*/  @!P0 BRA `(.L_x_266) ;  /* 0xfffffffc00f08947 */ /* 0x004fea000383ffff */
[----:B------:R-:W-:Y:S05]  /*11610*/  BRA `(.L_x_358) ;  /* 0xffffffc800f07947 */ /* 0x000fea000383ffff */
.L_x_273:
[----:B0-----:R0:W1:Y:S02]  /*11620*/  SYNCS.PHASECHK.TRANS64.TRYWAIT P0, [R12+URZ+0x60], R26 ;  /* 0x0000601a0c0075a7 */ /* 0x001064000800017f */
[----:B-1----:R-:W-:Y:S05]  /*11630*/  @!P0 NANOSLEEP.SYNCS 0x989680 ;  /* 0x009896800000895d */ /* 0x002fea0003900000 */
[----:B------:R-:W1:Y:S02]  /*11640*/  @!P0 SYNCS.PHASECHK.TRANS64 P0, [R12+URZ+0x60], R26 ;  /* 0x0000601a0c0085a7 */ /* 0x000e64000800007f */
[----:B-1----:R-:W-:Y:S05]  /*11650*/  @!P0 BRA `(.L_x_273) ;  /* 0xfffffffc00f08947 */ /* 0x002fea000383ffff */
[----:B------:R-:W-:Y:S05]  /*11660*/  BRA `(.L_x_359) ;  /* 0xffffffcc00fc7947 */ /* 0x000fea000383ffff */
.L_x_283:
[----:B-1----:R1:W2:Y:S02]  /*11670*/  SYNCS.PHASECHK.TRANS64.TRYWAIT P0, [R2+URZ+0x31c40], R3 ;  /* 0x031c4003020075a7 */ /* 0x0022a4000800017f */
[----:B--2---:R-:W-:Y:S05]  /*11680*/  @!P0 NANOSLEEP.SYNCS 0x989680 ;  /* 0x009896800000895d */ /* 0x004fea0003900000 */
[----:B------:R-:W2:Y:S02]  /*11690*/  @!P0 SYNCS.PHASECHK.TRANS64 P0, [R2+URZ+0x31c40], R3 ;  /* 0x031c4003020085a7 */ /* 0x000ea4000800007f */
[----:B--2---:R-:W-:Y:S05]  /*116a0*/  @!P0 BRA `(.L_x_283) ;  /* 0xfffffffc00f08947 */ /* 0x004fea000383ffff */
[----:B------:R-:W-:Y:S05]  /*116b0*/  BRA `(.L_x_360) ;  /* 0xffffffd400807947 */ /* 0x000fea000383ffff */
.L_x_290:
[----:B0-----:R0:W1:Y:S02]  /*116c0*/  SYNCS.PHASECHK.TRANS64.TRYWAIT P0, [R8+URZ+0x60], R2 ;  /* 0x00006002080075a7 */ /* 0x001064000800017f */
[----:B-1----:R-:W-:Y:S05]  /*116d0*/  @!P0 NANOSLEEP.SYNCS 0x989680 ;  /* 0x009896800000895d */ /* 0x002fea0003900000 */
[----:B------:R-:W1:Y:S02]  /*116e0*/  @!P0 SYNCS.PHASECHK.TRANS64 P0, [R8+URZ+0x60], R2 ;  /* 0x00006002080085a7 */ /* 0x000e64000800007f */
[----:B-1----:R-:W-:Y:S05]  /*116f0*/  @!P0 BRA `(.L_x_290) ;  /* 0xfffffffc00f08947 */ /* 0x002fea000383ffff */
[----:B------:R-:W-:Y:S05]  /*11700*/  BRA `(.L_x_361) ;  /* 0xffffffd800907947 */ /* 0x000fea000383ffff */
.L_x_302:
[----:B-1----:R1:W2:Y:S02]  /*11710*/  SYNCS.PHASECHK.TRANS64.TRYWAIT P0, [R3+URZ+0x31c60], R0 ;  /* 0x031c6000030075a7 */ /* 0x0022a4000800017f */
[----:B--2---:R-:W-:Y:S05]  /*11720*/  @!P0 NANOSLEEP.SYNCS 0x989680 ;  /* 0x009896800000895d */ /* 0x004fea0003900000 */
[----:B------:R-:W2:Y:S02]  /*11730*/  @!P0 SYNCS.PHASECHK.TRANS64 P0, [R3+URZ+0x31c60], R0 ;  /* 0x031c6000030085a7 */ /* 0x000ea4000800007f */
[----:B--2---:R-:W-:Y:S05]  /*11740*/  @!P0 BRA `(.L_x_302) ;  /* 0xfffffffc00f08947 */ /* 0x004fea000383ffff */
[----:B------:R-:W-:Y:S05]  /*11750*/  BRA `(.L_x_362) ;  /* 0xffffffe000007947 */ /* 0x000fea000383ffff */
.L_x_310:
[----:B------:R-:W-:Y:S01]  /*11760*/  BSSY B0, `(.L_x_363) ;  /* 0x0000008000007945 */ /* 0x000fe20003800000 */
[----:B------:R-:W-:Y:S02]  /*11770*/  IMAD.MOV.U32 R13, RZ, RZ, R16 ;  /* 0x000000ffff0d7224 */ /* 0x000fe400078e0010 */
[----:B------:R-:W-:Y:S02]  /*11780*/  IMAD.MOV.U32 R12, RZ, RZ, RZ ;  /* 0x000000ffff0c7224 */ /* 0x000fe400078e00ff */
[----:B------:R-:W-:Y:S02]  /*11790*/  IMAD.MOV.U32 R11, RZ, RZ, 0x1f ;  /* 0x0000001fff0b7424 */ /* 0x000fe400078e00ff */
[----:B------:R-:W-:-:S07]  /*117a0*/  IMAD.MOV.U32 R15, RZ, RZ, -0x1 ;  /* 0xffffffffff0f7424 */ /* 0x000fce00078e00ff */
[----:B0-----:R-:W-:Y:S05]  /*117b0*/  WARPSYNC.COLLECTIVE R15, `(.L_x_364) ;  /* 0x000000000f087348 */ /* 0x001fea0003c00000 */
[----:B------:R1:W2:Y:S02]  /*117c0*/  SHFL.IDX P6, R14, R13, R12, R11 ;  /* 0x0000000c0d0e7389 */ /* 0x0002a400000c000b */
[----:B012---:R-:W-:Y:S01]  /*117d0*/  ENDCOLLECTIVE ;  /* 0x000000000000791b */ /* 0x007fe20003800000 */
.L_x_364:
[----:B------:R-:W-:Y:S05]  /*117e0*/  BSYNC B0 ;  /* 0x0000000000007941 */ /* 0x000fea0003800000 */
.L_x_363:
[----:B------:R-:W-:Y:S02]  /*117f0*/  IMAD.MOV.U32 R13, RZ, RZ, R16 ;  /* 0x000000ffff0d7224 */ /* 0x000fe400078e0010 */
[----:B------:R-:W-:Y:S02]  /*11800*/  IMAD.MOV.U32 R12, RZ, RZ, 0x1 ;  /* 0x00000001ff0c7424 */ /* 0x000fe400078e00ff */
[----:B------:R-:W-:Y:S02]  /*11810*/  IMAD.MOV.U32 R11, RZ, RZ, 0x1f ;  /* 0x0000001fff0b7424 */ /* 0x000fe400078e00ff */
[----:B------:R-:W-:Y:S02]  /*11820*/  IMAD.MOV.U32 R15, RZ, RZ, -0x1 ;  /* 0xffffffffff0f7424 */ /* 0x000fe400078e00ff */
[----:B------:R-:W-:Y:S02]  /*11830*/  IMAD.IADD R5, R19, 0x1, R8 ;  /* 0x0000000113057824 */ /* 0x000fe400078e0208 */
[----:B------:R-:W-:-:S07]  /*11840*/  IMAD.MOV.U32 R0, RZ, RZ, R14 ;  /* 0x000000ffff007224 */ /* 0x000fce00078e000e */
[----:B------:R-:W-:Y:S05]  /*11850*/  WARPSYNC.COLLECTIVE R15, `(.L_x_365) ;  /* 0x000000000f087348 */ /* 0x000fea0003c00000 */
[----:B------:R0:W1:Y:S02]  /*11860*/  SHFL.IDX P6, R14, R13, R12, R11 ;  /* 0x0000000c0d0e7389 */ /* 0x00006400000c000b */
[----:B01----:R-:W-:Y:S01]  /*11870*/  ENDCOLLECTIVE ;  /* 0x000000000000791b */ /* 0x003fe20003800000 */
.L_x_365:
[----:B------:R-:W-:Y:S02]  /*11880*/  ULDC UR4, c[0x0][0xc3c] ;  /* 0x00030f0000047ab9 */ /* 0x000fe40000000800 */
[----:B------:R-:W-:-:S13]  /*11890*/  ISETP.GE.OR P1, PT, R5, UR4, !P0 ;  /* 0x0000000405007c0c */ /* 0x000fda000c726670 */
[----:B------:R-:W0:Y:S01]  /*118a0*/  @!P1 LDC.64 R2, c[0x0][0xc80] ;  /* 0x00032000ff029b82 */ /* 0x000e220000000a00 */
[----:B------:R-:W-:Y:S02]  /*118b0*/  IMAD.MOV.U32 R11, RZ, RZ, RZ ;  /* 0x000000ffff0b7224 */ /* 0x000fe400078e00ff */
[----:B------:R-:W-:Y:S02]  /*118c0*/  IMAD.MOV.U32 R4, RZ, RZ, R14 ;  /* 0x000000ffff047224 */ /* 0x000fe400078e000e */
[----:B0-----:R-:W-:-:S06]  /*118d0*/  @!P1 IMAD.WIDE R2, R5, 0x4, R2 ;  /* 0x0000000405029825 */ /* 0x001fcc00078e0202 */
[----:B------:R0:W2:Y:S01]  /*118e0*/  @!P1 LDG.E R3, desc[UR56][R2.64] ;  /* 0x0000003802039981 */ /* 0x0000a2000c1e1900 */
[C---:B------:R-:W-:Y:S02]  /*118f0*/  ISETP.GE.U32.AND P2, PT, R8.reuse, 0x2, PT ;  /* 0x000000020800780c */ /* 0x040fe40003f46070 */
[C---:B------:R-:W-:Y:S02]  /*11900*/  ISETP.GE.U32.AND P3, PT, R8.reuse, 0x4, PT ;  /* 0x000000040800780c */ /* 0x040fe40003f66070 */
[C---:B------:R-:W-:Y:S02]  /*11910*/  ISETP.GE.U32.AND P4, PT, R8.reuse, 0x8, PT ;  /* 0x000000080800780c */ /* 0x040fe40003f86070 */
[C---:B------:R-:W-:Y:S01]  /*11920*/  ISETP.GE.U32.AND P5, PT, R8.reuse, 0x10, PT ;  /* 0x000000100800780c */ /* 0x040fe20003fa6070 */
[----:B0-----:R-:W-:Y:S02]  /*11930*/  IMAD.MOV.U32 R2, RZ, RZ, RZ ;  /* 0x000000ffff027224 */ /* 0x001fe400078e00ff */
[----:B--2---:R-:W-:Y:S01]  /*11940*/  @!P1 IMAD.MOV.U32 R2, RZ, RZ, R3 ;  /* 0x000000ffff029224 */ /* 0x004fe200078e0003 */
[----:B------:R-:W-:-:S03]  /*11950*/  ISETP.NE.AND P1, PT, R8, RZ, PT ;  /* 0x000000ff0800720c */ /* 0x000fc60003f25270 */
[----:B------:R-:W-:-:S10]  /*11960*/  IMAD.MOV.U32 R13, RZ, RZ, R2 ;  /* 0x000000ffff0d7224 */ /* 0x000fd400078e0002 */
[----:B------:R-:W-:Y:S05]  /*11970*/  WARPSYNC.COLLECTIVE R15, `(.L_x_366) ;  /* 0x000000000f087348 */ /* 0x000fea0003c00000 */
[----:B------:R0:W1:Y:S02]  /*11980*/  SHFL.UP P6, R14, R13, R12, R11 ;  /* 0x0400000c0d0e7389 */ /* 0x00006400000c000b */
[----:B01----:R-:W-:Y:S01]  /*11990*/  ENDCOLLECTIVE ;  /* 0x000000000000791b */ /* 0x003fe20003800000 */
.L_x_366:
[----:B------:R-:W-:Y:S01]  /*119a0*/  IMAD.MOV.U32 R12, RZ, RZ, 0x2 ;  /* 0x00000002ff0c7424 */ /* 0x000fe200078e00ff */
[----:B------:R-:W-:-:S05]  /*119b0*/  SEL R5, R14, RZ, P1 ;  /* 0x000000ff0e057207 */ /* 0x000fca0000800000 */
[----:B------:R-:W-:-:S04]  /*119c0*/  IMAD.IADD R5, R2, 0x1, R5 ;  /* 0x0000000102057824 */ /* 0x000fc800078e0205 */
[----:B------:R-:W-:-:S07]  /*119d0*/  IMAD.MOV.U32 R13, RZ, RZ, R5 ;  /* 0x000000ffff0d7224 */ /* 0x000fce00078e0005 */
[----:B------:R-:W-:Y:S05]  /*119e0*/  WARPSYNC.COLLECTIVE R15, `(.L_x_367) ;  /* 0x000000000f087348 */ /* 0x000fea0003c00000 */
[----:B------:R0:W1:Y:S02]  /*119f0*/  SHFL.UP P6, R14, R13, R12, R11 ;  /* 0x0400000c0d0e7389 */ /* 0x00006400000c000b */
[----:B01----:R-:W-:Y:S01]  /*11a00*/  ENDCOLLECTIVE ;  /* 0x000000000000791b */ /* 0x003fe20003800000 */
.L_x_367:
[----:B------:R-:W-:Y:S01]  /*11a10*/  IMAD.MOV.U32 R12, RZ, RZ, 0x4 ;  /* 0x00000004ff0c7424 */ /* 0x000fe200078e00ff */
[----:B------:R-:W-:-:S05]  /*11a20*/  SEL R6, R14, RZ, P2 ;  /* 0x000000ff0e067207 */ /* 0x000fca0001000000 */
[----:B------:R-:W-:-:S04]  /*11a30*/  IMAD.IADD R6, R5, 0x1, R6 ;  /* 0x0000000105067824 */ /* 0x000fc800078e0206 */
[----:B------:R-:W-:-:S07]  /*11a40*/  IMAD.MOV.U32 R13, RZ, RZ, R6 ;  /* 0x000000ffff0d7224 */ /* 0x000fce00078e0006 */
[----:B------:R-:W-:Y:S05]  /*11a50*/  WARPSYNC.COLLECTIVE R15, `(.L_x_368) ;  /* 0x000000000f087348 */ /* 0x000fea0003c00000 */
[----:B------:R0:W1:Y:S02]  /*11a60*/  SHFL.UP P6, R14, R13, R12, R11 ;  /* 0x0400000c0d0e7389 */ /* 0x00006400000c000b */
[----:B01----:R-:W-:Y:S01]  /*11a70*/  ENDCOLLECTIVE ;  /* 0x000000000000791b */ /* 0x003fe20003800000 */
.L_x_368:
[----:B------:R-:W-:Y:S01]  /*11a80*/  IMAD.MOV.U32 R12, RZ, RZ, 0x8 ;  /* 0x00000008ff0c7424 */ /* 0x000fe200078e00ff */
[----:B------:R-:W-:-:S05]  /*11a90*/  SEL R7, R14, RZ, P3 ;  /* 0x000000ff0e077207 */ /* 0x000fca0001800000 */
[----:B------:R-:W-:-:S04]  /*11aa0*/  IMAD.IADD R7, R6, 0x1, R7 ;  /* 0x0000000106077824 */ /* 0x000fc800078e0207 */
[----:B------:R-:W-:-:S07]  /*11ab0*/  IMAD.MOV.U32 R13, RZ, RZ, R7 ;  /* 0x000000ffff0d7224 */ /* 0x000fce00078e0007 */
[----:B------:R-:W-:Y:S05]  /*11ac0*/  WARPSYNC.COLLECTIVE R15, `(.L_x_369) ;  /* 0x000000000f087348 */ /* 0x000fea0003c00000 */
[----:B------:R0:W1:Y:S02]  /*11ad0*/  SHFL.UP P6, R14, R13, R12, R11 ;  /* 0x0400000c0d0e7389 */ /* 0x00006400000c000b */
[----:B01----:R-:W-:Y:S01]  /*11ae0*/  ENDCOLLECTIVE ;  /* 0x000000000000791b */ /* 0x003fe20003800000 */
.L_x_369:
[----:B------:R-:W-:Y:S01]  /*11af0*/  IMAD.MOV.U32 R12, RZ, RZ, 0x10 ;  /* 0x00000010ff0c7424 */ /* 0x000fe200078e00ff */
[----:B------:R-:W-:-:S05]  /*11b00*/  SEL R14, R14, RZ, P4 ;  /* 0x000000ff0e0e7207 */ /* 0x000fca0002000000 */
[----:B------:R-:W-:-:S04]  /*11b10*/  IMAD.IADD R5, R7, 0x1, R14 ;  /* 0x0000000107057824 */ /* 0x000fc800078e020e */
[----:B------:R-:W-:-:S07]  /*11b20*/  IMAD.MOV.U32 R13, RZ, RZ, R5 ;  /* 0x000000ffff0d7224 */ /* 0x000fce00078e0005 */
[----:B------:R-:W-:Y:S05]  /*11b30*/  WARPSYNC.COLLECTIVE R15, `(.L_x_370) ;  /* 0x000000000f087348 */ /* 0x000fea0003c00000 */
[----:B------:R0:W1:Y:S02]  /*11b40*/  SHFL.UP P6, R14, R13, R12, R11 ;  /* 0x0400000c0d0e7389 */ /* 0x00006400000c000b */
[----:B01----:R-:W-:Y:S01]  /*11b50*/  ENDCOLLECTIVE ;  /* 0x000000000000791b */ /* 0x003fe20003800000 */
.L_x_370:
[----:B------:R-:W-:Y:S02]  /*11b60*/  IMAD.MOV.U32 R12, RZ, RZ, 0x1f ;  /* 0x0000001fff0c7424 */ /* 0x000fe400078e00ff */
[----:B------:R-:W-:Y:S01]  /*11b70*/  IMAD.MOV.U32 R11, RZ, RZ, 0x1f ;  /* 0x0000001fff0b7424 */ /* 0x000fe200078e00ff */
[----:B------:R-:W-:-:S05]  /*11b80*/  SEL R14, R14, RZ, P5 ;  /* 0x000000ff0e0e7207 */ /* 0x000fca0002800000 */
[----:B------:R-:W-:-:S04]  /*11b90*/  IMAD.IADD R3, R5, 0x1, R14 ;  /* 0x0000000105037824 */ /* 0x000fc800078e020e */
[----:B------:R-:W-:-:S07]  /*11ba0*/  IMAD.MOV.U32 R13, RZ, RZ, R3 ;  /* 0x000000ffff0d7224 */ /* 0x000fce00078e0003 */
[----:B------:R-:W-:Y:S05]  /*11bb0*/  WARPSYNC.COLLECTIVE R15, `(.L_x_371) ;  /* 0x000000000f087348 */ /* 0x000fea0003c00000 */
[----:B------:R0:W1:Y:S02]  /*11bc0*/  SHFL.IDX P6, R14, R13, R12, R11 ;  /* 0x0000000c0d0e7389 */ /* 0x00006400000c000b */
[----:B01----:R-:W-:Y:S01]  /*11bd0*/  ENDCOLLECTIVE ;  /* 0x000000000000791b */ /* 0x003fe20003800000 */
.L_x_371:
[----:B------:R-:W-:Y:S05]  /*11be0*/  BRA `(.L_x_372) ;  /* 0xffffffe000a87947 */ /* 0x000fea000383ffff */
.L_x_315:
[----:B------:R-:W-:Y:S01]  /*11bf0*/  BSSY B0, `(.L_x_373) ;  /* 0x0000008000007945 */ /* 0x000fe20003800000 */
[----:B-----5:R-:W-:Y:S02]  /*11c00*/  IMAD.MOV.U32 R13, RZ, RZ, R2 ;  /* 0x000000ffff0d7224 */ /* 0x020fe400078e0002 */
[----:B------:R-:W-:Y:S02]  /*11c10*/  IMAD.MOV.U32 R12, RZ, RZ, 0x1 ;  /* 0x00000001ff0c7424 */ /* 0x000fe400078e00ff */
[----:B------:R-:W-:Y:S02]  /*11c20*/  IMAD.MOV.U32 R11, RZ, RZ, RZ ;  /* 0x000000ffff0b7224 */ /* 0x000fe400078e00ff */
[----:B------:R-:W-:-:S07]  /*11c30*/  IMAD.MOV.U32 R15, RZ, RZ, -0x1 ;  /* 0xffffffffff0f7424 */ /* 0x000fce00078e00ff */
[----:B01----:R-:W-:Y:S05]  /*11c40*/  WARPSYNC.COLLECTIVE R15, `(.L_x_374) ;  /* 0x000000000f087348 */ /* 0x003fea0003c00000 */
[----:B------:R2:W3:Y:S02]  /*11c50*/  SHFL.UP P6, R14, R13, R12, R11 ;  /* 0x0400000c0d0e7389 */ /* 0x0004e400000c000b */
[----:B0123--:R-:W-:Y:S01]  /*11c60*/  ENDCOLLECTIVE ;  /* 0x000000000000791b */ /* 0x00ffe20003800000 */
.L_x_374:
[----:B------:R-:W-:Y:S05]  /*11c70*/  BSYNC B0 ;  /* 0x0000000000007941 */ /* 0x000fea0003800000 */
.L_x_373:
[----:B------:R-:W-:Y:S01]  /*11c80*/  SEL R13, R14, RZ, P1 ;  /* 0x000000ff0e0d7207 */ /* 0x000fe20000800000 */
[----:B------:R-:W-:Y:S02]  /*11c90*/  IMAD.MOV.U32 R12, RZ, RZ, 0x2 ;  /* 0x00000002ff0c7424 */ /* 0x000fe400078e00ff */
[----:B------:R-:W-:Y:S02]  /*11ca0*/  IMAD.MOV.U32 R11, RZ, RZ, RZ ;  /* 0x000000ffff0b7224 */ /* 0x000fe400078e00ff */
[----:B------:R-:W-:Y:S02]  /*11cb0*/  IMAD.IADD R13, R2, 0x1, R13 ;  /* 0x00000001020d7824 */ /* 0x000fe400078e020d */
[----:B------:R-:W-:-:S07]  /*11cc0*/  IMAD.MOV.U32 R15, RZ, RZ, -0x1 ;  /* 0xffffffffff0f7424 */ /* 0x000fce00078e00ff */
[----:B------:R-:W-:Y:S05]  /*11cd0*/  WARPSYNC.COLLECTIVE R15, `(.L_x_375) ;  /* 0x000000000f087348 */ /* 0x000fea0003c00000 */
[----:B------:R0:W1:Y:S02]  /*11ce0*/  SHFL.UP P6, R14, R13, R12, R11 ;  /* 0x0400000c0d0e7389 */ /* 0x00006400000c000b */
[----:B01----:R-:W-:Y:S01]  /*11cf0*/  ENDCOLLECTIVE ;  /* 0x000000000000791b */ /* 0x003fe20003800000 */
.L_x_375:
[----:B------:R-:W-:Y:S01]  /*11d00*/  IMAD.MOV.U32 R12, RZ, RZ, 0x4 ;  /* 0x00000004ff0c7424 */ /* 0x000fe200078e00ff */
[----:B------:R-:W-:-:S05]  /*11d10*/  SEL R14, R14, RZ, P2 ;  /* 0x000000ff0e0e7207 */ /* 0x000fca0001000000 */
[----:B------:R-:W-:-:S04]  /*11d20*/  IMAD.IADD R3, R13, 0x1, R14 ;  /* 0x000000010d037824 */ /* 0x000fc800078e020e */
[----:B------:R-:W-:-:S07]  /*11d30*/  IMAD.MOV.U32 R13, RZ, RZ, R3 ;  /* 0x000000ffff0d7224 */ /* 0x000fce00078e0003 */
[----:B------:R-:W-:Y:S05]  /*11d40*/  WARPSYNC.COLLECTIVE R15, `(.L_x_376) ;  /* 0x000000000f087348 */ /* 0x000fea0003c00000 */
[----:B------:R0:W1:Y:S02]  /*11d50*/  SHFL.UP P6, R14, R13, R12, R11 ;  /* 0x0400000c0d0e7389 */ /* 0x00006400000c000b */
[----:B01----:R-:W-:Y:S01]  /*11d60*/  ENDCOLLECTIVE ;  /* 0x000000000000791b */ /* 0x003fe20003800000 */
.L_x_376:
[----:B------:R-:W-:Y:S01]  /*11d70*/  IMAD.MOV.U32 R12, RZ, RZ, 0x8 ;  /* 0x00000008ff0c7424 */ /* 0x000fe200078e00ff */
[----:B------:R-:W-:-:S05]  /*11d80*/  SEL R14, R14, RZ, P3 ;  /* 0x000000ff0e0e7207 */ /* 0x000fca0001800000 */
[----:B------:R-:W-:-:S04]  /*11d90*/  IMAD.IADD R5, R3, 0x1, R14 ;  /* 0x0000000103057824 */ /* 0x000fc800078e020e */
[----:B------:R-:W-:-:S07]  /*11da0*/  IMAD.MOV.U32 R13, RZ, RZ, R5 ;  /* 0x000000ffff0d7224 */ /* 0x000fce00078e0005 */
[----:B------:R-:W-:Y:S05]  /*11db0*/  WARPSYNC.COLLECTIVE R15, `(.L_x_377) ;  /* 0x000000000f087348 */ /* 0x000fea0003c00000 */
[----:B------:R0:W1:Y:S02]  /*11dc0*/  SHFL.UP P6, R14, R13, R12, R11 ;  /* 0x0400000c0d0e7389 */ /* 0x00006400000c000b */
[----:B01----:R-:W-:Y:S01]  /*11dd0*/  ENDCOLLECTIVE ;  /* 0x000000000000791b */ /* 0x003fe20003800000 */
.L_x_377:
[----:B------:R-:W-:Y:S01]  /*11de0*/  IMAD.MOV.U32 R12, RZ, RZ, 0x10 ;  /* 0x00000010ff0c7424 */ /* 0x000fe200078e00ff */
[----:B------:R-:W-:-:S05]  /*11df0*/  SEL R6, R14, RZ, P4 ;  /* 0x000000ff0e067207 */ /* 0x000fca0002000000 */
[----:B------:R-:W-:-:S04]  /*11e00*/  IMAD.IADD R6, R5, 0x1, R6 ;  /* 0x0000000105067824 */ /* 0x000fc800078e0206 */
[----:B------:R-:W-:-:S07]  /*11e10*/  IMAD.MOV.U32 R13, RZ, RZ, R6 ;  /* 0x000000ffff0d7224 */ /* 0x000fce00078e0006 */
[----:B------:R-:W-:Y:S05]  /*11e20*/  WARPSYNC.COLLECTIVE R15, `(.L_x_378) ;  /* 0x000000000f087348 */ /* 0x000fea0003c00000 */
[----:B------:R0:W1:Y:S02]  /*11e30*/  SHFL.UP P6, R14, R13, R12, R11 ;  /* 0x0400000c0d0e7389 */ /* 0x00006400000c000b */
[----:B01----:R-:W-:Y:S01]  /*11e40*/  ENDCOLLECTIVE ;  /* 0x000000000000791b */ /* 0x003fe20003800000 */
.L_x_378:
        /* <DEDUP_REMOVED lines=8> */
.L_x_379:
[----:B------:R-:W-:Y:S05]  /*11ed0*/  BRA `(.L_x_380) ;  /* 0xffffffe000887947 */ /* 0x000fea000383ffff */
.L_x_317:
[----:B------:R-:W-:Y:S01]  /*11ee0*/  BSSY B0, `(.L_x_381) ;  /* 0x0000006000007945 */ /* 0x000fe20003800000 */
[----:B------:R-:W-:Y:S01]  /*11ef0*/  PLOP3.LUT P6, PT, P6, PT, PT, 0x8, 0x0 ;  /* 0x000000000000781c */ /* 0x000fe200037ce170 */
[----:B------:R-:W-:-:S12]  /*11f00*/  IMAD.MOV.U32 R15, RZ, RZ, -0x1 ;  /* 0xffffffffff0f7424 */ /* 0x000fd800078e00ff */
[----:B0-----:R-:W-:Y:S05]  /*11f10*/  WARPSYNC.COLLECTIVE R15, `(.L_x_382) ;  /* 0x000000000f087348 */ /* 0x001fea0003c00000 */
[----:B------:R-:W-:Y:S01]  /*11f20*/  VOTE.ANY R14, PT, P6 ;  /* 0x00000000000e7806 */ /* 0x000fe200030e0100 */
[----:B0-----:R-:W-:Y:S06]  /*11f30*/  ENDCOLLECTIVE ;  /* 0x000000000000791b */ /* 0x001fec0003800000 */
.L_x_382:
[----:B------:R-:W-:Y:S05]  /*11f40*/  BSYNC B0 ;  /* 0x0000000000007941 */ /* 0x000fea0003800000 */
.L_x_381:
[----:B------:R-:W-:Y:S02]  /*11f50*/  IMAD.MOV.U32 R6, RZ, RZ, R14 ;  /* 0x000000ffff067224 */ /* 0x000fe400078e000e */
[----:B------:R-:W-:Y:S02]  /*11f60*/  IMAD.MOV.U32 R13, RZ, RZ, R2 ;  /* 0x000000ffff0d7224 */ /* 0x000fe400078e0002 */
[----:B------:R-:W0:Y:S01]  /*11f70*/  POPC R4, R6 ;  /* 0x0000000600047309 */ /* 0x000e220000000000 */
[----:B------:R-:W-:Y:S02]  /*11f80*/  IMAD.MOV.U32 R11, RZ, RZ, 0x1f ;  /* 0x0000001fff0b7424 */ /* 0x000fe400078e00ff */
[----:B------:R-:W-:Y:S02]  /*11f90*/  IMAD.MOV.U32 R15, RZ, RZ, -0x1 ;  /* 0xffffffffff0f7424 */ /* 0x000fe400078e00ff */
[----:B0-----:R-:W-:-:S07]  /*11fa0*/  IMAD.MOV.U32 R12, RZ, RZ, R4 ;  /* 0x000000ffff0c7224 */ /* 0x001fce00078e0004 */
[----:B------:R-:W-:Y:S05]  /*11fb0*/  WARPSYNC.COLLECTIVE R15, `(.L_x_383) ;  /* 0x000000000f087348 */ /* 0x000fea0003c00000 */
[----:B------:R0:W1:Y:S02]  /*11fc0*/  SHFL.IDX P6, R14, R13, R12, R11 ;  /* 0x0000000c0d0e7389 */ /* 0x00006400000c000b */
[----:B01----:R-:W-:Y:S01]  /*11fd0*/  ENDCOLLECTIVE ;  /* 0x000000000000791b */ /* 0x003fe20003800000 */
.L_x_383:
[----:B------:R-:W-:Y:S01]  /*11fe0*/  IMAD.MOV.U32 R17, RZ, RZ, R14 ;  /* 0x000000ffff117224 */ /* 0x000fe200078e000e */
[----:B------:R-:W-:Y:S06]  /*11ff0*/  BRA `(.L_x_384) ;  /* 0xffffffe000787947 */ /* 0x000fec000383ffff */
.L_x_319:
[----:B------:R-:W-:Y:S01]  /*12000*/  BSSY B0, `(.L_x_385) ;  /* 0x0000007000007945 */ /* 0x000fe20003800000 */
[----:B------:R-:W-:Y:S02]  /*12010*/  IMAD.MOV.U32 R13, RZ, RZ, R3 ;  /* 0x000000ffff0d7224 */ /* 0x000fe400078e0003 */
[----:B------:R-:W-:Y:S02]  /*12020*/  IMAD.MOV.U32 R11, RZ, RZ, 0x1f ;  /* 0x0000001fff0b7424 */ /* 0x000fe400078e00ff */
[----:B------:R-:W-:-:S07]  /*12030*/  IMAD.MOV.U32 R15, RZ, RZ, -0x1 ;  /* 0xffffffffff0f7424 */ /* 0x000fce00078e00ff */
[----:B012---:R-:W-:Y:S05]  /*12040*/  WARPSYNC.COLLECTIVE R15, `(.L_x_386) ;  /* 0x000000000f087348 */ /* 0x007fea0003c00000 */
[----:B------:R3:W4:Y:S02]  /*12050*/  SHFL.IDX P6, R14, R13, R12, R11 ;  /* 0x0000000c0d0e7389 */ /* 0x00072400000c000b */
[----:B01234-:R-:W-:Y:S01]  /*12060*/  ENDCOLLECTIVE ;  /* 0x000000000000791b */ /* 0x01ffe20003800000 */
.L_x_386:
[----:B------:R-:W-:Y:S05]  /*12070*/  BSYNC B0 ;  /* 0x0000000000007941 */ /* 0x000fea0003800000 */
.L_x_385:
[----:B------:R-:W-:Y:S05]  /*12080*/  BRA `(.L_x_318) ;  /* 0xffffffe000707947 */ /* 0x000fea000383ffff */
.L_x_323:
[----:B-1----:R1:W3:Y:S02]  /*12090*/  SYNCS.PHASECHK.TRANS64.TRYWAIT P0, [R9+URZ+0x31c20], R0 ;  /* 0x031c2000090075a7 */ /* 0x0022e4000800017f */
[----:B---3--:R-:W-:Y:S05]  /*120a0*/  @!P0 NANOSLEEP.SYNCS 0x989680 ;  /* 0x009896800000895d */ /* 0x008fea0003900000 */
[----:B------:R-:W3:Y:S02]  /*120b0*/  @!P0 SYNCS.PHASECHK.TRANS64 P0, [R9+URZ+0x31c20], R0 ;  /* 0x031c2000090085a7 */ /* 0x000ee4000800007f */
[----:B---3--:R-:W-:Y:S05]  /*120c0*/  @!P0 BRA `(.L_x_323) ;  /* 0xfffffffc00f08947 */ /* 0x008fea000383ffff */
[----:B------:R-:W-:Y:S05]  /*120d0*/  BRA `(.L_x_387) ;  /* 0xffffffe4005c7947 */ /* 0x000fea000383ffff */
.L_x_324:
[----:B------:R-:W3:Y:S01]  /*120e0*/  S2R R2, SR_TID.X ;  /* 0x0000000000027919 */ /* 0x000ee20000002100 */
[----:B------:R-:W-:Y:S01]  /*120f0*/  BSSY B0, `(.L_x_388) ;  /* 0x000000a000007945 */ /* 0x000fe20003800000 */
[----:B------:R-:W-:Y:S02]  /*12100*/  IMAD.MOV.U32 R12, RZ, RZ, RZ ;  /* 0x000000ffff0c7224 */ /* 0x000fe400078e00ff */
[----:B------:R-:W-:Y:S02]  /*12110*/  IMAD.MOV.U32 R11, RZ, RZ, 0x1f ;  /* 0x0000001fff0b7424 */ /* 0x000fe400078e00ff */
[----:B------:R-:W-:Y:S01]  /*12120*/  IMAD.MOV.U32 R15, RZ, RZ, -0x1 ;  /* 0xffffffffff0f7424 */ /* 0x000fe200078e00ff */
[----:B---3--:R-:W-:-:S04]  /*12130*/  SHF.R.U32.HI R2, RZ, 0x5, R2 ;  /* 0x00000005ff027819 */ /* 0x008fc80000011602 */
[----:B------:R-:W-:-:S05]  /*12140*/  LOP3.LUT R2, R2, 0x3, RZ, 0xc0, !PT ;  /* 0x0000000302027812 */ /* 0x000fca00078ec0ff */
[----:B------:R-:W-:-:S07]  /*12150*/  IMAD.MOV.U32 R13, RZ, RZ, R2 ;  /* 0x000000ffff0d7224 */ /* 0x000fce00078e0002 */
[----:B012-4-:R-:W-:Y:S05]  /*12160*/  WARPSYNC.COLLECTIVE R15, `(.L_x_389) ;  /* 0x000000000f087348 */ /* 0x017fea0003c00000 */
[----:B------:R3:W0:Y:S02]  /*12170*/  SHFL.IDX P6, R14, R13, R12, R11 ;  /* 0x0000000c0d0e7389 */ /* 0x00062400000c000b */
[----:B01234-:R-:W-:Y:S01]  /*12180*/  ENDCOLLECTIVE ;  /* 0x000000000000791b */ /* 0x01ffe20003800000 */
.L_x_389:
[----:B------:R-:W-:Y:S05]  /*12190*/  BSYNC B0 ;  /* 0x0000000000007941 */ /* 0x000fea0003800000 */
.L_x_388:
[----:B------:R-:W-:Y:S05]  /*121a0*/  BRA `(.L_x_390) ;  /* 0xffffffe400447947 */ /* 0x000fea000383ffff */
.L_x_327:
[----:B------:R-:W-:Y:S01]  /*121b0*/  BSSY B1, `(.L_x_391) ;  /* 0x0000006000017945 */ /* 0x000fe20003800000 */
[----:B------:R-:W-:-:S07]  /*121c0*/  IMAD.MOV.U32 R15, RZ, RZ, -0x1 ;  /* 0xffffffffff0f7424 */ /* 0x000fce00078e00ff */
[----:B012-4-:R-:W-:Y:S05]  /*121d0*/  WARPSYNC.COLLECTIVE R15, `(.L_x_392) ;  /* 0x000000000f0c7348 */ /* 0x017fea0003c00000 */
[----:B------:R-:W-:Y:S02]  /*121e0*/  ELECT P6, UR62, PT ;  /* 0x00000000003e782f */ /* 0x000fe400038c0000 */
[----:B------:R-:W-:Y:S01]  /*121f0*/  MOV R14, UR62 ;  /* 0x0000003e000e7c02 */ /* 0x000fe20008000f00 */
[----:B012-4-:R-:W-:Y:S10]  /*12200*/  ENDCOLLECTIVE ;  /* 0x000000000000791b */ /* 0x017ff40003800000 */
.L_x_392:
[----:B------:R-:W-:Y:S05]  /*12210*/  BSYNC B1 ;  /* 0x0000000000017941 */ /* 0x000fea0003800000 */
.L_x_391:
[----:B------:R-:W-:Y:S05]  /*12220*/  BRA `(.L_x_393) ;  /* 0xffffffe4003c7947 */ /* 0x000fea000383ffff */
.L_x_329:
[----:B0-----:R0:W1:Y:S02]  /*12230*/  SYNCS.PHASECHK.TRANS64.TRYWAIT P0, [R5+URZ], R4 ;  /* 0x00000004050075a7 */ /* 0x001064000800017f */
[----:B-1----:R-:W-:Y:S05]  /*12240*/  @!P0 NANOSLEEP.SYNCS 0x989680 ;  /* 0x009896800000895d */ /* 0x002fea0003900000 */
[----:B------:R-:W1:Y:S02]  /*12250*/  @!P0 SYNCS.PHASECHK.TRANS64 P0, [R5+URZ], R4 ;  /* 0x00000004050085a7 */ /* 0x000e64000800007f */
[----:B-1----:R-:W-:Y:S05]  /*12260*/  @!P0 BRA `(.L_x_329) ;  /* 0xfffffffc00f08947 */ /* 0x002fea000383ffff */
[----:B------:R-:W-:Y:S05]  /*12270*/  BRA `(.L_x_394) ;  /* 0xffffffe400707947 */ /* 0x000fea000383ffff */
.L_x_330:
[----:B-1----:R1:W3:Y:S02]  /*12280*/  SYNCS.PHASECHK.TRANS64.TRYWAIT P0, [R3+URZ], R2 ;  /* 0x00000002030075a7 */ /* 0x0022e4000800017f */
[----:B---3--:R-:W-:Y:S05]  /*12290*/  @!P0 NANOSLEEP.SYNCS 0x989680 ;  /* 0x009896800000895d */ /* 0x008fea0003900000 */
[----:B------:R-:W3:Y:S02]  /*122a0*/  @!P0 SYNCS.PHASECHK.TRANS64 P0, [R3+URZ], R2 ;  /* 0x00000002030085a7 */ /* 0x000ee4000800007f */
[----:B---3--:R-:W-:Y:S05]  /*122b0*/  @!P0 BRA `(.L_x_330) ;  /* 0xfffffffc00f08947 */ /* 0x008fea000383ffff */
[----:B------:R-:W-:Y:S05]  /*122c0*/  BRA `(.L_x_395) ;  /* 0xffffffe400647947 */ /* 0x000fea000383ffff */
.L_x_332:
[----:B---3--:R3:W0:Y:S02]  /*122d0*/  SYNCS.PHASECHK.TRANS64.TRYWAIT P0, [R23+URZ], R4 ;  /* 0x00000004170075a7 */ /* 0x008624000800017f */
[----:B0-----:R-:W-:Y:S05]  /*122e0*/  @!P0 NANOSLEEP.SYNCS 0x989680 ;  /* 0x009896800000895d */ /* 0x001fea0003900000 */
[----:B------:R-:W0:Y:S02]  /*122f0*/  @!P0 SYNCS.PHASECHK.TRANS64 P0, [R23+URZ], R4 ;  /* 0x00000004170085a7 */ /* 0x000e24000800007f */
[----:B0-----:R-:W-:Y:S05]  /*12300*/  @!P0 BRA `(.L_x_332) ;  /* 0xfffffffc00f08947 */ /* 0x001fea000383ffff */
[----:B------:R-:W-:Y:S05]  /*12310*/  BRA `(.L_x_396) ;  /* 0xffffffe400687947 */ /* 0x000fea000383ffff */
.L_x_397:
        /* <DEDUP_REMOVED lines=14> */
.L_x_2725:


//--------------------- .text._ZN7cutlass13device_kernelIN5flash11enable_sm90INS1_16FlashAttnFwdSm90INS1_25CollectiveMainloopFwdSm90ILi2EN4cute5tupleIJNS5_1CILi1EEES8_S8_EEENS6_IJNS7_ILi192EEENS7_ILi144EEENS7_ILi96EEEEEELi96ENS_6half_tEfNS_4arch4Sm90ELb0ELb0ELb0ELb1ELb0ELb1ELb0ELb0ELb1ELb1ELb0ELb0EEENS1_21CollectiveEpilogueFwdINS6_IJSA_SC_SB_EEES9_SE_SG_Li384ELb1ELb1ELb0ELb0EEENS1_36VarlenDynamicPersistentTileSchedulerILi192ELi144ELi384ELi128ELb0ELb1ELb1ELb0ELb1ELb1EEEEEEEEEvNT_6ParamsE --------------------------
	.section	.text._ZN7cutlass13device_kernelIN5flash11enable_sm90INS1_16FlashAttnFwdSm90INS1_25CollectiveMainloopFwdSm90ILi2EN4cute5tupleIJNS5_1CILi1EEES8_S8_EEENS6_IJNS7_ILi192EEENS7_ILi144EEENS7_ILi96EEEEEELi96ENS_6half_tEfNS_4arch4Sm90ELb0ELb0ELb0ELb1ELb0ELb1ELb0ELb0ELb1ELb1ELb0ELb0EEENS1_21CollectiveEpilogueFwdINS6_IJSA_SC_SB_EEES9_SE_SG_Li384ELb1ELb1ELb0ELb0EEENS1_36VarlenDynamicPersistentTileSchedulerILi192ELi144ELi384ELi128ELb0ELb1ELb1ELb0ELb1ELb1EEEEEEEEEvNT_6ParamsE,"ax",@progbits
	.align	128
.text._ZN7cutlass13device_kernelIN5flash11enable_sm90INS1_16FlashAttnFwdSm90INS1_25CollectiveMainloopFwdSm90ILi2EN4cute5tupleIJNS5_1CILi1EEES8_S8_EEENS6_IJNS7_ILi192EEENS7_ILi144EEENS7_ILi96EEEEEELi96ENS_6half_tEfNS_4arch4Sm90ELb0ELb0ELb0ELb1ELb0ELb1ELb0ELb0ELb1ELb1ELb0ELb0EEENS1_21CollectiveEpilogueFwdINS6_IJSA_SC_SB_EEES9_SE_SG_Li384ELb1ELb1ELb0ELb0EEENS1_36VarlenDynamicPersistentTileSchedulerILi192ELi144ELi384ELi128ELb0ELb1ELb1ELb0ELb1ELb1EEEEEEEEEvNT_6ParamsE:
        .type           _ZN7cutlass13device_kernelIN5flash11enable_sm90INS1_16FlashAttnFwdSm90INS1_25CollectiveMainloopFwdSm90ILi2EN4cute5tupleIJNS5_1CILi1EEES8_S8_EEENS6_IJNS7_ILi192EEENS7_ILi144EEENS7_ILi96EEEEEELi96ENS_6half_tEfNS_4arch4Sm90ELb0ELb0ELb0ELb1ELb0ELb1ELb0ELb0ELb1ELb1ELb0ELb0EEENS1_21CollectiveEpilogueFwdINS6_IJSA_SC_SB_EEES9_SE_SG_Li384ELb1ELb1ELb0ELb0EEENS1_36VarlenDynamicPersistentTileSchedulerILi192ELi144ELi384ELi128ELb0ELb1ELb1ELb0ELb1ELb1EEEEEEEEEvNT_6ParamsE,@function
        .size           _ZN7cutlass13device_kernelIN5flash11enable_sm90INS1_16FlashAttnFwdSm90INS1_25CollectiveMainloopFwdSm90ILi2EN4cute5tupleIJNS5_1CILi1EEES8_S8_EEENS6_IJNS7_ILi192EEENS7_ILi144EEENS7_ILi96EEEEEELi96ENS_6half_tEfNS_4arch4Sm90ELb0ELb0ELb0ELb1ELb0ELb1ELb0ELb0ELb1ELb1ELb0ELb0EEENS1_21CollectiveEpilogueFwdINS6_IJSA_SC_SB_EEES9_SE_SG_Li384ELb1ELb1ELb0ELb0EEENS1_36VarlenDynamicPersistentTileSchedulerILi192ELi144ELi384ELi128ELb0ELb1ELb1ELb0ELb1ELb1EEEEEEEEEvNT_6ParamsE,(.L_x_2726 - _ZN7cutlass13device_kernelIN5flash11enable_sm90INS1_16FlashAttnFwdSm90INS1_25CollectiveMainloopFwdSm90ILi2EN4cute5tupleIJNS5_1CILi1EEES8_S8_EEENS6_IJNS7_ILi192EEENS7_ILi144EEENS7_ILi96EEEEEELi96ENS_6half_tEfNS_4arch4Sm90ELb0ELb0ELb0ELb1ELb0ELb1ELb0ELb0ELb1ELb1ELb0ELb0EEENS1_21CollectiveEpilogueFwdINS6_IJSA_SC_SB_EEES9_SE_SG_Li384ELb1ELb1ELb0ELb0EEENS1_36VarlenDynamicPersistentTileSchedulerILi192ELi144ELi384ELi128ELb0ELb1ELb1ELb0ELb1ELb1EEEEEEEEEvNT_6ParamsE)
        .other          _ZN7cutlass13device_kernelIN5flash11enable_sm90INS1_16FlashAttnFwdSm90INS1_25CollectiveMainloopFwdSm90ILi2EN4cute5tupleIJNS5_1CILi1EEES8_S8_EEENS6_IJNS7_ILi192EEENS7_ILi144EEENS7_ILi96EEEEEELi96ENS_6half_tEfNS_4arch4Sm90ELb0ELb0ELb0ELb1ELb0ELb1ELb0ELb0ELb1ELb1ELb0ELb0EEENS1_21CollectiveEpilogueFwdINS6_IJSA_SC_SB_EEES9_SE_SG_Li384ELb1ELb1ELb0ELb0EEENS1_36VarlenDynamicPersistentTileSchedulerILi192ELi144ELi384ELi128ELb0ELb1ELb1ELb0ELb1ELb1EEEEEEEEEvNT_6ParamsE,@"STO_CUDA_ENTRY STV_DEFAULT"
_ZN7cutlass13device_kernelIN5flash11enable_sm90INS1_16FlashAttnFwdSm90INS1_25CollectiveMainloopFwdSm90ILi2EN4cute5tupleIJNS5_1CILi1EEES8_S8_EEENS6_IJNS7_ILi192EEENS7_ILi144EEENS7_ILi96EEEEEELi96ENS_6half_tEfNS_4arch4Sm90ELb0ELb0ELb0ELb1ELb0ELb1ELb0ELb0ELb1ELb1ELb0ELb0EEENS1_21CollectiveEpilogueFwdINS6_IJSA_SC_SB_EEES9_SE_SG_Li384ELb1ELb1ELb0ELb0EEENS1_36VarlenDynamicPersistentTileSchedulerILi192ELi144ELi384ELi128ELb0ELb1ELb1ELb0ELb1ELb1EEEEEEEEEvNT_6ParamsE:
        /* <DEDUP_REMOVED lines=12> */
[----:B------:R-:W-:Y:S02]  /*00c0*/  UIADD3 UR10, UP2, UR4, 0x570, URZ ;  /* 0x00000570040a7890 */ /* 0x000fe4000ff5e03f */
[----:B------:R-:W-:Y:S02]  /*00d0*/  UIADD3 UR4, UP3, UR4, 0x670, URZ ;  /* 0x0000067004047890 */ /* 0x000fe4000ff7e03f */
[----:B------:R-:W-:-:S02]  /*00e0*/  UIADD3.X UR7, URZ, UR5, URZ, UP0, !UPT ;  /* 0x000000053f077290 */ /* 0x000fc400087fe43f */
[----:B------:R-:W-:Y:S02]  /*00f0*/  UIADD3.X UR9, URZ, UR5, URZ, UP1, !UPT ;  /* 0x000000053f097290 */ /* 0x000fe40008ffe43f */
[----:B------:R-:W-:Y:S02]  /*0100*/  UIADD3.X UR11, URZ, UR5, URZ, UP2, !UPT ;  /* 0x000000053f0b7290 */ /* 0x000fe400097fe43f */
[----:B------:R-:W-:-:S03]  /*0110*/  UIADD3.X UR5, URZ, UR5, URZ, UP3, !UPT ;  /* 0x000000053f057290 */ /* 0x000fc60009ffe43f */
[----:B------:R0:W-:Y:S02]  /*0120*/  UTMACCTL.PF [UR6] ;  /* 0x00000000060079b9 */ /* 0x0001e40008040000 */
[----:B------:R0:W-:Y:S02]  /*0130*/  UTMACCTL.PF [UR8] ;  /* 0x00000000080079b9 */ /* 0x0001e40008040000 */
[----:B------:R0:W-:Y:S02]  /*0140*/  UTMACCTL.PF [UR10] ;  /* 0x000000000a0079b9 */ /* 0x0001e40008040000 */
[----:B------:R0:W-:Y:S02]  /*0150*/  UTMACCTL.PF [UR4] ;  /* 0x00000000040079b9 */ /* 0x0001e40008040000 */
[----:B0-----:R-:W-:Y:S01]  /*0160*/  NOP ;  /* 0x0000000000007918 */ /* 0x001fe20000000000 */
.L_x_399:
[----:B------:R-:W-:Y:S05]  /*0170*/  BSYNC B0 ;  /* 0x0000000000007941 */ /* 0x000fea0003800000 */
.L_x_398:
        /* <DEDUP_REMOVED lines=40> */
.L_x_400:
        /* <DEDUP_REMOVED lines=22> */
.L_x_401:
        /* <DEDUP_REMOVED lines=18> */
.L_x_402:
        /* <DEDUP_REMOVED lines=22> */
.L_x_403:
        /* <DEDUP_REMOVED lines=22> */
.L_x_404:
[----:B--2---:R-:W-:Y:S01]  /*0940*/  ISETP.NE.AND P0, PT, R2, RZ, PT ;  /* 0x000000ff0200720c */ /* 0x004fe20003f05270 */
[----:B------:R-:W-:Y:S01]  /*0950*/  IMAD.MOV.U32 R2, RZ, RZ, 0x1 ;  /* 0x00000001ff027424 */ /* 0x000fe200078e00ff */
[----:B------:R-:W-:Y:S01]  /*0960*/  NOP ;  /* 0x0000000000007918 */ /* 0x000fe20000000000 */
[----:B------:R-:W-:Y:S01]  /*0970*/  ULDC.64 UR60, c[0x0][0x208] ;  /* 0x00008200003c7ab9 */ /* 0x000fe20000000a00 */
[----:B------:R-:W-:Y:S02]  /*0980*/  BSSY B9, `(.L_x_405) ;  /* 0x0001cd0000097945 */ /* 0x000fe40003800000 */
[----:B------:R-:W-:-:S05]  /*0990*/  SEL R2, R2, 0x2, !P0 ;  /* 0x0000000202027807 */ /* 0x000fca0004000000 */
[----:B------:R2:W-:Y:S01]  /*09a0*/  STL [R1+0x58], R2 ;  /* 0x0000580201007387 */ /* 0x0005e20000100800 */
[----:B01-34-:R-:W-:Y:S06]  /*09b0*/  BAR.SYNC.DEFER_BLOCKING 0x0 ;  /* 0x0000000000007b1d */ /* 0x01bfec0000010000 */
[----:B------:R-:W-:Y:S05]  /*09c0*/  @!P0 BRA `(.L_x_406) ;  /* 0x0000015400b48947 */ /* 0x000fea0003800000 */
.L_x_407:
[----:B------:R-:W-:-:S08]  /*09d0*/  NOP ;  /* 0x0000000000007918 */ /* 0x000fd00000000000 */
[----:B------:R-:W0:Y:S02]  /*09e0*/  USETMAXREG.TRY_ALLOC.CTAPOOL UP0, 0xa0 ;  /* 0x000000a0000079c8 */ /* 0x000e240008000600 */
[----:B0-----:R-:W-:-:S13]  /*09f0*/  PLOP3.LUT P0, PT, PT, PT, UP0, 0x80, 0x0 ;  /* 0x000000000000781c */ /* 0x001fda0003f0f008 */
[----:B------:R-:W-:Y:S05]  /*0a00*/  @!P0 BRA `(.L_x_407) ;  /* 0xfffffffc00f08947 */ /* 0x000fea000383ffff */
[----:B------:R-:W3:Y:S01]  /*0a10*/  LDL.LU R0, [R1+0x4c] ;  /* 0x00004c0001007983 */ /* 0x000ee20000300800 */
[----:B--2---:R-:W0:Y:S01]  /*0a20*/  S2R R2, SR_TID.X ;  /* 0x0000000000027919 */ /* 0x004e220000002100 */
[----:B------:R-:W1:Y:S01]  /*0a30*/  S2UR UR5, SR_CgaCtaId ;  /* 0x00000000000579c3 */ /* 0x000e620000008800 */
[----:B------:R-:W-:Y:S01]  /*0a40*/  UMOV UR4, 0x400 ;  /* 0x0000040000047882 */ /* 0x000fe20000000000 */
[----:B0-----:R-:W-:-:S06]  /*0a50*/  SHF.R.U32.HI R2, RZ, 0x7, R2 ;  /* 0x00000007ff027819 */ /* 0x001fcc0000011602 */
[----:B------:R-:W-:Y:S06]  /*0a60*/  BAR.ARV 0x8, 0x200 ;  /* 0x0208000000007b1d */ /* 0x000fec0000002000 */
[----:B------:R-:W-:-:S13]  /*0a70*/  ISETP.NE.AND P0, PT, R2, 0x1, PT ;  /* 0x000000010200780c */ /* 0x000fda0003f05270 */
[----:B------:R-:W-:Y:S08]  /*0a80*/  @!P0 BAR.ARV 0x9, 0x100 ;  /* 0x0244000000008b1d */ /* 0x000ff00000002000 */
[----:B------:R-:W-:Y:S01]  /*0a90*/  BAR.SYNC.DEFER_BLOCKING 0x5, 0x200 ;  /* 0x0148000000007b1d */ /* 0x000fe20000010000 */
[----:B-1----:R-:W-:-:S06]  /*0aa0*/  ULEA UR4, UR5, UR4, 0x18 ;  /* 0x0000000405047291 */ /* 0x002fcc000f8ec03f */
[----:B------:R-:W-:Y:S01]  /*0ab0*/  IMAD.U32 R16, RZ, RZ, UR4 ;  /* 0x00000004ff107e24 */ /* 0x000fe2000f8e00ff */
[----:B------:R-:W-:-:S04]  /*0ac0*/  ULDC UR4, c[0x0][0xc3c] ;  /* 0x00030f0000047ab9 */ /* 0x000fc80000000800 */
[----:B------:R-:W0:Y:S01]  /*0ad0*/  LDS.128 R104, [R16+0x31cd0] ;  /* 0x031cd00010687984 */ /* 0x000e220000000c00 */
[----:B------:R-:W-:Y:S06]  /*0ae0*/  BAR.ARV 0x4, 0x200 ;  /* 0x0108000000007b1d */ /* 0x000fec0000002000 */
[----:B---3--:R-:W-:-:S04]  /*0af0*/  LOP3.LUT R0, R0, 0xffffffef, RZ, 0xc0, !PT ;  /* 0xffffffef00007812 */ /* 0x008fc800078ec0ff */
[----:B------:R-:W-:-:S05]  /*0b00*/  @P0 LOP3.LUT R0, R0, 0x10, RZ, 0xfc, !PT ;  /* 0x0000001000000812 */ /* 0x000fca00078efcff */
[----:B------:R1:W-:Y:S01]  /*0b10*/  STL [R1+0x4c], R0 ;  /* 0x00004c0001007387 */ /* 0x0003e20000100800 */
[----:B0-----:R-:W-:-:S13]  /*0b20*/  ISETP.GE.AND P0, PT, R107, UR4, PT ;  /* 0x000000046b007c0c */ /* 0x001fda000bf06270 */
[----:B-1----:R-:W-:Y:S05]  /*0b30*/  @P0 BRA `(.L_x_408) ;  /* 0x000001c800d00947 */ /* 0x002fea0003800000 */
[----:B------:R-:W0:Y:S01]  /*0b40*/  S2R R0, SR_TID.X ;  /* 0x0000000000007919 */ /* 0x000e220000002100 */
[----:B------:R-:W-:Y:S02]  /*0b50*/  IMAD.MOV.U32 R20, RZ, RZ, -0x2 ;  /* 0xfffffffeff147424 */ /* 0x000fe400078e00ff */
[----:B0-----:R-:W-:-:S05]  /*0b60*/  VIADD R24, R0, 0xffffff80 ;  /* 0xffffff8000187836 */ /* 0x001fca0000000000 */
[-C--:B------:R-:W-:Y:S02]  /*0b70*/  LEA.HI R4, R24, R24.reuse, RZ, 0x1 ;  /* 0x0000001818047211 */ /* 0x080fe400078f08ff */
[----:B------:R-:W-:Y:S02]  /*0b80*/  SHF.R.S32.HI R0, RZ, 0x1f, R24 ;  /* 0x0000001fff007819 */ /* 0x000fe40000011418 */
[----:B------:R-:W-:Y:S02]  /*0b90*/  LOP3.LUT R2, R4, 0xfffffffe, RZ, 0xc0, !PT ;  /* 0xfffffffe04027812 */ /* 0x000fe400078ec0ff */
[----:B------:R-:W-:Y:S02]  /*0ba0*/  LEA.HI R3, R0, R24, RZ, 0x4 ;  /* 0x0000001800037211 */ /* 0x000fe400078f20ff */
[----:B------:R-:W-:Y:S01]  /*0bb0*/  SHF.R.S32.HI R19, RZ, 0x1, R4 ;  /* 0x00000001ff137819 */ /* 0x000fe20000011404 */
[----:B------:R-:W-:Y:S01]  /*0bc0*/  IMAD.IADD R21, R24, 0x1, -R2 ;  /* 0x0000000118157824 */ /* 0x000fe200078e0a02 */
[----:B------:R-:W-:-:S02]  /*0bd0*/  SHF.R.S32.HI R2, RZ, 0x4, R3 ;  /* 0x00000004ff027819 */ /* 0x000fc40000011403 */
[----:B------:R-:W-:Y:S01]  /*0be0*/  LEA.HI R5, R4, R19, RZ, 0x1 ;  /* 0x0000001304057211 */ /* 0x000fe200078f08ff */
[----:B------:R-:W-:Y:S01]  /*0bf0*/  IMAD.SHL.U32 R22, R21, 0x4, RZ ;  /* 0x0000000415167824 */ /* 0x000fe200078e00ff */
[----:B------:R-:W-:Y:S02]  /*0c00*/  LEA.HI R4, R3, R2, RZ, 0x1 ;  /* 0x0000000203047211 */ /* 0x000fe400078f08ff */
[----:B------:R-:W-:Y:S01]  /*0c10*/  LOP3.LUT R6, R5, 0x7fffffe, RZ, 0xc0, !PT ;  /* 0x07fffffe05067812 */ /* 0x000fe200078ec0ff */
[----:B------:R-:W-:Y:S01]  /*0c20*/  VIADD R7, R22, 0x10 ;  /* 0x0000001016077836 */ /* 0x000fe20000000000 */
[----:B------:R-:W-:Y:S01]  /*0c30*/  STL [R1+0x40], R22 ;  /* 0x0000401601007387 */ /* 0x000fe20000100800 */
[----:B------:R-:W-:Y:S01]  /*0c40*/  LOP3.LUT R5, R4, 0x1ffffffe, RZ, 0xc0, !PT ;  /* 0x1ffffffe04057812 */ /* 0x000fe200078ec0ff */
[C---:B------:R-:W-:Y:S01]  /*0c50*/  VIADD R8, R22.reuse, 0x20 ;  /* 0x0000002016087836 */ /* 0x040fe20000000000 */
[----:B------:R-:W-:Y:S01]  /*0c60*/  LOP3.LUT R3, R3, 0xfffffff0, RZ, 0xc0, !PT ;  /* 0xfffffff003037812 */ /* 0x000fe200078ec0ff */
[----:B------:R0:W-:Y:S01]  /*0c70*/  STL [R1+0x64], R7 ;  /* 0x0000640701007387 */ /* 0x0001e20000100800 */
[----:B------:R-:W-:-:S02]  /*0c80*/  IMAD.IADD R4, R22, 0x1, R7 ;  /* 0x0000000116047824 */ /* 0x000fc400078e0207 */
[----:B------:R-:W-:Y:S01]  /*0c90*/  IMAD.IADD R5, R2, 0x1, -R5 ;  /* 0x0000000102057824 */ /* 0x000fe200078e0a05 */
[----:B------:R1:W-:Y:S01]  /*0ca0*/  STL [R1+0x60], R8 ;  /* 0x0000600801007387 */ /* 0x0003e20000100800 */
[----:B------:R-:W-:Y:S01]  /*0cb0*/  IMAD.IADD R3, R24, 0x1, -R3 ;  /* 0x0000000118037824 */ /* 0x000fe200078e0a03 */
[----:B------:R-:W-:Y:S01]  /*0cc0*/  SHF.R.S32.HI R9, RZ, 0x1f, R4 ;  /* 0x0000001fff097819 */ /* 0x000fe20000011404 */
[----:B------:R-:W-:Y:S02]  /*0cd0*/  IMAD.SHL.U32 R5, R5, 0x8, RZ ;  /* 0x0000000805057824 */ /* 0x000fe400078e00ff */
[----:B0-----:R-:W-:Y:S01]  /*0ce0*/  IMAD.IADD R7, R19, 0x1, -R6 ;  /* 0x0000000113077824 */ /* 0x001fe200078e0a06 */
[CC--:B------:R-:W-:Y:S01]  /*0cf0*/  LEA.HI R12, R9.reuse, R4.reuse, RZ, 0x3 ;  /* 0x00000004090c7211 */ /* 0x0c0fe200078f18ff */
[----:B------:R-:W-:Y:S01]  /*0d00*/  IMAD.IADD R6, R22, 0x1, R8 ;  /* 0x0000000116067824 */ /* 0x000fe200078e0208 */
[----:B------:R-:W-:Y:S01]  /*0d10*/  LEA.HI R14, R9, R4, RZ, 0x5 ;  /* 0x00000004090e7211 */ /* 0x000fe200078f28ff */
[----:B------:R-:W-:Y:S01]  /*0d20*/  IMAD R17, R2, 0x8, R7 ;  /* 0x0000000802117824 */ /* 0x000fe200078e0207 */
[----:B------:R-:W-:-:S02]  /*0d30*/  LEA.HI R2, R0, R24, RZ, 0x7 ;  /* 0x0000001800027211 */ /* 0x000fc400078f38ff */
[----:B------:R-:W-:Y:S02]  /*0d40*/  SHF.R.S32.HI R7, RZ, 0x1f, R6 ;  /* 0x0000001fff077819 */ /* 0x000fe40000011406 */
[----:B------:R-:W-:Y:S02]  /*0d50*/  LOP3.LUT R4, R2, 0xffffff80, RZ, 0xc0, !PT ;  /* 0xffffff8002047812 */ /* 0x000fe400078ec0ff */
[CC--:B------:R-:W-:Y:S02]  /*0d60*/  LEA.HI R13, R7.reuse, R6.reuse, RZ, 0x3 ;  /* 0x00000006070d7211 */ /* 0x0c0fe400078f18ff */
[----:B------:R-:W-:Y:S01]  /*0d70*/  LEA.HI R15, R7, R6, RZ, 0x5 ;  /* 0x00000006070f7211 */ /* 0x000fe200078f28ff */
[----:B------:R-:W-:Y:S01]  /*0d80*/  IMAD.IADD R27, R24, 0x1, -R4 ;  /* 0x00000001181b7824 */ /* 0x000fe200078e0a04 */
[----:B------:R-:W-:Y:S02]  /*0d90*/  SHF.R.S32.HI R4, RZ, 0x1f, R3 ;  /* 0x0000001fff047819 */ /* 0x000fe40000011403 */
[----:B------:R-:W-:-:S02]  /*0da0*/  LEA.HI R6, R0, R24, RZ, 0x5 ;  /* 0x0000001800067211 */ /* 0x000fc400078f28ff */
[----:B-1----:R-:W-:Y:S02]  /*0db0*/  SHF.R.S32.HI R8, RZ, 0x1f, R27 ;  /* 0x0000001fff087819 */ /* 0x002fe4000001141b */
[----:B------:R-:W-:Y:S02]  /*0dc0*/  LEA.HI R7, R0, R24, RZ, 0x2 ;  /* 0x0000001800077211 */ /* 0x000fe400078f10ff */
[----:B------:R-:W-:Y:S02]  /*0dd0*/  LEA.HI R9, R8, R27, RZ, 0x2 ;  /* 0x0000001b08097211 */ /* 0x000fe400078f10ff */
[-C--:B------:R-:W-:Y:S02]  /*0de0*/  LEA.HI R0, R4, R3.reuse, RZ, 0x3 ;  /* 0x0000000304007211 */ /* 0x080fe400078f18ff */
[----:B------:R-:W-:Y:S02]  /*0df0*/  LOP3.LUT R10, R9, 0x7ffffffc, RZ, 0xc0, !PT ;  /* 0x7ffffffc090a7812 */ /* 0x000fe400078ec0ff */
[----:B------:R-:W-:Y:S01]  /*0e00*/  SHF.R.S32.HI R26, RZ, 0x7, R2 ;  /* 0x00000007ff1a7819 */ /* 0x000fe20000011402 */
[----:B------:R-:W-:Y:S01]  /*0e10*/  IMAD.SHL.U32 R2, R0, 0x10, RZ ;  /* 0x0000001000027824 */ /* 0x000fe200078e00ff */
[----:B------:R-:W-:Y:S01]  /*0e20*/  LEA.HI R4, R4, R3, RZ, 0x2 ;  /* 0x0000000304047211 */ /* 0x000fe200078f10ff */
[----:B------:R-:W-:Y:S01]  /*0e30*/  IMAD.IADD R11, R27, 0x1, -R10 ;  /* 0x000000011b0b7824 */ /* 0x000fe200078e0a0a */
[----:B------:R-:W-:-:S02]  /*0e40*/  SHF.R.S32.HI R25, RZ, 0x2, R7 ;  /* 0x00000002ff197819 */ /* 0x000fc40000011407 */
[----:B------:R-:W-:Y:S02]  /*0e50*/  SHF.R.S32.HI R10, RZ, 0x1f, R7 ;  /* 0x0000001fff0a7819 */ /* 0x000fe40000011407 */
[----:B------:R-:W-:Y:S02]  /*0e60*/  SHF.R.S32.HI R6, RZ, 0x5, R6 ;  /* 0x00000005ff067819 */ /* 0x000fe40000011406 */
[----:B------:R-:W-:Y:S02]  /*0e70*/  LOP3.LUT R0, R4, 0x7fffffc, RZ, 0xc0, !PT ;  /* 0x07fffffc04007812 */ /* 0x000fe400078ec0ff */
[----:B------:R-:W-:Y:S01]  /*0e80*/  LOP3.LUT R2, R2, 0x7fffff80, RZ, 0xc0, !PT ;  /* 0x7fffff8002027812 */ /* 0x000fe200078ec0ff */
[----:B------:R-:W-:Y:S01]  /*0e90*/  IMAD R18, R6, 0x10, R3 ;  /* 0x0000001006127824 */ /* 0x000fe200078e0203 */
[----:B------:R-:W-:Y:S01]  /*0ea0*/  LEA.HI R10, R10, R25, RZ, 0x2 ;  /* 0x000000190a0a7211 */ /* 0x000fe200078f10ff */
[----:B------:R-:W-:Y:S01]  /*0eb0*/  IMAD.IADD R0, R3, 0x1, -R0 ;  /* 0x0000000103007824 */ /* 0x000fe200078e0a00 */
[----:B------:R-:W-:Y:S01]  /*0ec0*/  SHF.R.S32.HI R4, RZ, 0x2, R4 ;  /* 0x00000002ff047819 */ /* 0x000fe20000011404 */
[----:B------:R-:W-:Y:S01]  /*0ed0*/  IMAD R3, R6, 0x100, R2 ;  /* 0x0000010006037824 */ /* 0x000fe200078e0202 */
[----:B------:R-:W-:Y:S01]  /*0ee0*/  LOP3.LUT R10, R10, 0xfffffffc, RZ, 0xc0, !PT ;  /* 0xfffffffc0a0a7812 */ /* 0x000fe200078ec0ff */
[----:B------:R-:W-:Y:S01]  /*0ef0*/  IMAD R2, R11, R20, 0x90 ;  /* 0x000000900b027424 */ /* 0x000fe200078e0214 */
[--C-:B------:R-:W-:Y:S01]  /*0f00*/  SHF.R.S32.HI R6, RZ, 0x2, R9.reuse ;  /* 0x00000002ff067819 */ /* 0x100fe20000011409 */
[----:B------:R-:W-:Y:S01]  /*0f10*/  IMAD.SHL.U32 R4, R4, 0x40, RZ ;  /* 0x0000004004047824 */ /* 0x000fe200078e00ff */
[----:B------:R-:W-:Y:S01]  /*0f20*/  SHF.R.S32.HI R9, RZ, 0x1f, R9 ;  /* 0x0000001fff097819 */ /* 0x000fe20000011409 */
[----:B------:R-:W-:Y:S01]  /*0f30*/  IMAD.IADD R11, R25, 0x1, -R10 ;  /* 0x00000001190b7824 */ /* 0x000fe200078e0a0a */
[----:B------:R0:W-:Y:S01]  /*0f40*/  STL [R1+0xb0], R2 ;  /* 0x0000b00201007387 */ /* 0x0001e20000100800 */
[----:B------:R-:W-:Y:S01]  /*0f50*/  IMAD R3, R0, 0x10, R3 ;  /* 0x0000001000037824 */ /* 0x000fe200078e0203 */
[----:B------:R-:W-:Y:S01]  /*0f60*/  LEA.HI R9, R9, R6, RZ, 0x3 ;  /* 0x0000000609097211 */ /* 0x000fe200078f18ff */
[----:B------:R-:W-:Y:S01]  /*0f70*/  IMAD.U32 R10, R18, 0x20, R5 ;  /* 0x00000020120a7824 */ /* 0x000fe200078e0005 */
[----:B------:R-:W2:Y:S01]  /*0f80*/  LDL.LU R25, [R1+0x58] ;  /* 0x0000580001197983 */ /* 0x000ea20000300800 */
[----:B------:R-:W-:Y:S01]  /*0f90*/  IMAD.SHL.U32 R0, R11, 0x40, RZ ;  /* 0x000000400b007824 */ /* 0x000fe200078e00ff */
[----:B------:R-:W-:-:S02]  /*0fa0*/  LOP3.LUT R9, R9, 0xfffffff8, RZ, 0xc0, !PT ;  /* 0xfffffff809097812 */ /* 0x000fc400078ec0ff */
[----:B------:R-:W-:Y:S01]  /*0fb0*/  LEA.HI R8, R8, R27, RZ, 0x5 ;  /* 0x0000001b08087211 */ /* 0x000fe200078f28ff */
[----:B0-----:R-:W-:Y:S01]  /*0fc0*/  IMAD.HI R2, R26, 0x55555556, RZ ;  /* 0x555555561a027827 */ /* 0x001fe200078e02ff */
[----:B------:R-:W-:Y:S02]  /*0fd0*/  LOP3.LUT R4, R4, 0x40, RZ, 0xc0, !PT ;  /* 0x0000004004047812 */ /* 0x000fe400078ec0ff */
[----:B------:R-:W-:Y:S01]  /*0fe0*/  SHF.R.S32.HI R8, RZ, 0x5, R8 ;  /* 0x00000005ff087819 */ /* 0x000fe20000011408 */
[----:B------:R-:W-:Y:S01]  /*0ff0*/  IMAD.IADD R9, R6, 0x1, -R9 ;  /* 0x0000000106097824 */ /* 0x000fe200078e0a09 */
[----:B------:R-:W-:Y:S02]  /*1000*/  LEA.HI R2, R2, R2, RZ, 0x1 ;  /* 0x0000000202027211 */ /* 0x000fe400078f08ff */
[----:B------:R-:W-:Y:S02]  /*1010*/  LOP3.LUT R20, R0, 0xc0, RZ, 0xc0, !PT ;  /* 0x000000c000147812 */ /* 0x000fe400078ec0ff */
[----:B------:R-:W-:Y:S01]  /*1020*/  LOP3.LUT R5, R4, 0x8, R5, 0xf8, !PT ;  /* 0x0000000804057812 */ /* 0x000fe200078ef805 */
[----:B------:R0:W-:Y:S01]  /*1030*/  STL [R1+0xb8], R10 ;  /* 0x0000b80a01007387 */ /* 0x0001e20000100800 */
[----:B------:R-:W-:Y:S01]  /*1040*/  SHF.R.U32.HI R4, RZ, 0x3, R4 ;  /* 0x00000003ff047819 */ /* 0x000fe20000011604 */
[----:B------:R-:W-:Y:S01]  /*1050*/  IMAD R2, R2, -0x3, R26 ;  /* 0xfffffffd02027824 */ /* 0x000fe200078e021a */
[----:B------:R-:W-:Y:S01]  /*1060*/  LOP3.LUT R0, R20, 0x18, R12, 0xf8, !PT ;  /* 0x0000001814007812 */ /* 0x000fe200078ef80c */
[----:B------:R-:W-:Y:S01]  /*1070*/  IMAD R9, R8, 0x10, R9 ;  /* 0x0000001008097824 */ /* 0x000fe200078e0209 */
[----:B------:R-:W-:Y:S01]  /*1080*/  SHF.R.U32.HI R18, RZ, 0x3, R20 ;  /* 0x00000003ff127819 */ /* 0x000fe20000011614 */
[----:B------:R1:W-:Y:S01]  /*1090*/  STL [R1+0x80], R11 ;  /* 0x0000800b01007387 */ /* 0x0003e20000100800 */
[----:B------:R-:W-:-:S02]  /*10a0*/  LOP3.LUT R7, R7, 0xfffffffc, RZ, 0xc0, !PT ;  /* 0xfffffffc07077812 */ /* 0x000fc400078ec0ff */
[----:B------:R-:W-:Y:S01]  /*10b0*/  LOP3.LUT R4, R5, R4, RZ, 0x3c, !PT ;  /* 0x0000000405047212 */ /* 0x000fe200078e3cff */
[----:B0-----:R-:W-:Y:S01]  /*10c0*/  IMAD R10, R2, 0x40, R9 ;  /* 0x00000040020a7824 */ /* 0x001fe200078e0209 */
[----:B------:R-:W-:Y:S01]  /*10d0*/  LOP3.LUT R5, R0, R18, RZ, 0x3c, !PT ;  /* 0x0000001200057212 */ /* 0x000fe200078e3cff */
[----:B------:R-:W-:Y:S01]  /*10e0*/  STL [R1+0x48], R20 ;  /* 0x0000481401007387 */ /* 0x000fe20000100800 */
[----:B-1----:R-:W-:Y:S01]  /*10f0*/  IMAD.SHL.U32 R11, R17, 0x20, RZ ;  /* 0x00000020110b7824 */ /* 0x002fe200078e00ff */
[----:B------:R-:W-:Y:S01]  /*1100*/  SHF.R.S32.HI R2, RZ, 0x1f, R19 ;  /* 0x0000001fff027819 */ /* 0x000fe20000011413 */
[----:B------:R-:W-:Y:S02]  /*1110*/  IMAD.IADD R7, R24, 0x1, -R7 ;  /* 0x0000000118077824 */ /* 0x000fe400078e0a07 */
[----:B------:R-:W-:Y:S01]  /*1120*/  VIADD R8, R16, 0xda00 ;  /* 0x0000da0010087836 */ /* 0x000fe20000000000 */
[----:B------:R-:W-:Y:S01]  /*1130*/  STL [R1+0x54], R11 ;  /* 0x0000540b01007387 */ /* 0x000fe20000100800 */
[----:B------:R-:W-:-:S03]  /*1140*/  VIADD R2, R22, 0x8 ;  /* 0x0000000816027836 */ /* 0x000fc60000000000 */
[----:B------:R-:W-:Y:S01]  /*1150*/  STL [R1+0x50], R18 ;  /* 0x0000501201007387 */ /* 0x000fe20000100800 */
[----:B------:R-:W-:-:S03]  /*1160*/  IMAD.SHL.U32 R144, R21, 0x8, RZ ;  /* 0x0000000815907824 */ /* 0x000fc600078e00ff */
[----:B------:R-:W-:Y:S01]  /*1170*/  STL [R1+0xac], R10 ;  /* 0x0000ac0a01007387 */ /* 0x000fe20000100800 */
[----:B------:R-:W-:Y:S02]  /*1180*/  VIADD R9, R22, 0x18 ;  /* 0x0000001816097836 */ /* 0x000fe40000000000 */
[----:B------:R-:W-:Y:S01]  /*1190*/  IMAD.IADD R3, R4, 0x1, R3 ;  /* 0x0000000104037824 */ /* 0x000fe200078e0203 */
[C---:B------:R-:W-:Y:S02]  /*11a0*/  LOP3.LUT R4, R20.reuse, 0x18, R144, 0xf8, !PT ;  /* 0x0000001814047812 */ /* 0x040fe400078ef890 */
[----:B------:R-:W-:Y:S02]  /*11b0*/  SHF.R.S32.HI R14, RZ, 0x5, R14 ;  /* 0x00000005ff0e7819 */ /* 0x000fe4000001140e */
[----:B------:R-:W-:Y:S02]  /*11c0*/  SHF.R.S32.HI R15, RZ, 0x5, R15 ;  /* 0x00000005ff0f7819 */ /* 0x000fe4000001140f */
[----:B------:R-:W-:-:S02]  /*11d0*/  LOP3.LUT R6, R20, 0x18, R13, 0xf8, !PT ;  /* 0x0000001814067812 */ /* 0x000fc400078ef80d */
[-C--:B------:R-:W-:Y:S01]  /*11e0*/  LOP3.LUT R4, R4, R18.reuse, RZ, 0x3c, !PT ;  /* 0x0000001204047212 */ /* 0x080fe200078e3cff */
[--C-:B------:R-:W-:Y:S01]  /*11f0*/  IMAD R14, R14, 0x1800, R11.reuse ;  /* 0x000018000e0e7824 */ /* 0x100fe200078e020b */
[----:B------:R-:W-:Y:S01]  /*1200*/  LOP3.LUT R6, R6, R18, RZ, 0x3c, !PT ;  /* 0x0000001206067212 */ /* 0x000fe200078e3cff */
[----:B------:R-:W-:Y:S02]  /*1210*/  IMAD R15, R15, 0x1800, R11 ;  /* 0x000018000f0f7824 */ /* 0x000fe400078e020b */
[----:B------:R-:W-:Y:S02]  /*1220*/  IMAD.IADD R4, R11, 0x1, R4 ;  /* 0x000000010b047824 */ /* 0x000fe400078e0204 */
[----:B------:R-:W-:Y:S02]  /*1230*/  IMAD.IADD R5, R14, 0x1, R5 ;  /* 0x000000010e057824 */ /* 0x000fe400078e0205 */
[----:B------:R-:W-:Y:S01]  /*1240*/  IMAD.IADD R6, R15, 0x1, R6 ;  /* 0x000000010f067824 */ /* 0x000fe200078e0206 */
[----:B------:R-:W-:Y:S01]  /*1250*/  CS2R R152, SRZ ;  /* 0x0000000000987805 */ /* 0x000fe2000001ff00 */
[----:B------:R-:W-:Y:S01]  /*1260*/  IMAD.MOV.U32 R17, RZ, RZ, RZ ;  /* 0x000000ffff117224 */ /* 0x000fe200078e00ff */
[----:B--2---:R-:W-:-:S05]  /*1270*/  LOP3.LUT R0, R25, 0x1, RZ, 0xfc, !PT ;  /* 0x0000000119007812 */ /* 0x004fca00078efcff */
[----:B------:R0:W-:Y:S04]  /*1280*/  STL [R1+0x3c], R0 ;  /* 0x00003c0001007387 */ /* 0x0001e80000100800 */
[----:B------:R-:W-:Y:S04]  /*1290*/  STL [R1+0x90], RZ ;  /* 0x000090ff01007387 */ /* 0x000fe80000100800 */
[----:B------:R-:W-:Y:S01]  /*12a0*/  STL [R1+0x58], RZ ;  /* 0x000058ff01007387 */ /* 0x000fe20000100800 */
[----:B0-----:R-:W-:-:S03]  /*12b0*/  LEA.HI R0, R7, R7, RZ, 0x1 ;  /* 0x0000000707007211 */ /* 0x001fc600078f08ff */
[----:B------:R-:W-:Y:S01]  /*12c0*/  STL [R1+0xa8], R8 ;  /* 0x0000a80801007387 */ /* 0x000fe20000100800 */
[----:B------:R-:W-:-:S03]  /*12d0*/  LOP3.LUT R0, R0, 0x1ffffffe, RZ, 0xc0, !PT ;  /* 0x1ffffffe00007812 */ /* 0x000fc600078ec0ff */
[----:B------:R0:W-:Y:S04]  /*12e0*/  STL [R1+0x5c], R2 ;  /* 0x00005c0201007387 */ /* 0x0001e80000100800 */
[----:B------:R1:W-:Y:S01]  /*12f0*/  STL [R1+0x68], R9 ;  /* 0x0000680901007387 */ /* 0x0003e20000100800 */
[----:B0-----:R-:W-:Y:S01]  /*1300*/  LOP3.LUT R2, R20, 0x8, R144, 0xf8, !PT ;  /* 0x0000000814027812 */ /* 0x001fe200078ef890 */
[----:B-1----:R-:W-:-:S03]  /*1310*/  VIADD R9, R22, 0x28 ;  /* 0x0000002816097836 */ /* 0x002fc60000000000 */
[----:B------:R-:W-:Y:S01]  /*1320*/  LOP3.LUT R2, R2, R18, RZ, 0x3c, !PT ;  /* 0x0000001202027212 */ /* 0x000fe200078e3cff */
[----:B------:R-:W-:Y:S01]  /*1330*/  IMAD.IADD R0, R7, 0x1, -R0 ;  /* 0x0000000107007824 */ /* 0x000fe200078e0a00 */
[----:B------:R-:W-:Y:S01]  /*1340*/  SHF.R.S32.HI R7, RZ, 0x3, R12 ;  /* 0x00000003ff077819 */ /* 0x000fe2000001140c */
[----:B------:R0:W-:Y:S02]  /*1350*/  STL [R1+0x6c], R9 ;  /* 0x00006c0901007387 */ /* 0x0001e40000100800 */
[----:B------:R-:W-:Y:S02]  /*1360*/  IMAD.IADD R2, R11, 0x1, R2 ;  /* 0x000000010b027824 */ /* 0x000fe400078e0202 */
[----:B------:R1:W-:Y:S01]  /*1370*/  STL [R1+0x94], R7 ;  /* 0x0000940701007387 */ /* 0x0003e20000100800 */
[----:B0-----:R-:W-:Y:S01]  /*1380*/  SHF.R.S32.HI R9, RZ, 0x3, R13 ;  /* 0x00000003ff097819 */ /* 0x001fe2000001140d */
[----:B------:R-:W-:Y:S02]  /*1390*/  IMAD R0, R0, 0x8, R10 ;  /* 0x0000000800007824 */ /* 0x000fe400078e020a */
[----:B-1----:R-:W-:-:S02]  /*13a0*/  IMAD R7, R4, 0x2, R8 ;  /* 0x0000000204077824 */ /* 0x002fc400078e0208 */
[----:B------:R-:W-:Y:S01]  /*13b0*/  STL [R1+0x98], R9 ;  /* 0x0000980901007387 */ /* 0x000fe20000100800 */
[----:B------:R-:W-:-:S03]  /*13c0*/  IMAD R4, R5, 0x2, R8 ;  /* 0x0000000205047824 */ /* 0x000fc600078e0208 */
[----:B------:R0:W-:Y:S04]  /*13d0*/  STL [R1+0x7c], R2 ;  /* 0x00007c0201007387 */ /* 0x0001e80000100800 */
[----:B------:R1:W-:Y:S01]  /*13e0*/  STL [R1+0xa4], R7 ;  /* 0x0000a40701007387 */ /* 0x0003e20000100800 */
[----:B0-----:R-:W-:-:S03]  /*13f0*/  IMAD R2, R6, 0x2, R8 ;  /* 0x0000000206027824 */ /* 0x001fc600078e0208 */
[----:B------:R1:W-:Y:S04]  /*1400*/  STL [R1+0xa0], R4 ;  /* 0x0000a00401007387 */ /* 0x0003e80000100800 */
[----:B------:R1:W-:Y:S04]  /*1410*/  STL [R1+0x9c], R2 ;  /* 0x00009c0201007387 */ /* 0x0003e80000100800 */
[----:B------:R1:W-:Y:S01]  /*1420*/  STL [R1+0xb4], R0 ;  /* 0x0000b40001007387 */ /* 0x0003e20000100800 */
[----:B------:R-:W-:-:S07]  /*1430*/  IMAD R18, R3, 0x2, R16 ;  /* 0x0000000203127824 */ /* 0x000fce00078e0210 */
.L_x_544:
[----:B01-3--:R-:W0:Y:S02]  /*1440*/  LDC.64 R2, c[0x0][0xc88] ;  /* 0x00032200ff027b82 */ /* 0x00be240000000a00 */
[----:B0-----:R-:W-:-:S05]  /*1450*/  IMAD.WIDE R2, R107, 0x4, R2 ;  /* 0x000000046b027825 */ /* 0x001fca00078e0202 */
[----:B--2-4-:R0:W2:Y:S01]  /*1460*/  LDG.E R10, desc[UR60][R2.64] ;  /* 0x0000003c020a7981 */ /* 0x0140a2000c1e1900 */
[----:B------:R-:W-:Y:S05]  /*1470*/  YIELD ;  /* 0x0000000000007946 */ /* 0x000fea0003800000 */
[----:B------:R-:W-:Y:S01]  /*1480*/  ULDC.64 UR4, c[0x0][0xa28] ;  /* 0x00028a0000047ab9 */ /* 0x000fe20000000a00 */
[----:B------:R-:W-:Y:S01]  /*1490*/  ULDC.64 UR8, c[0x0][0xa18] ;  /* 0x0002860000087ab9 */ /* 0x000fe20000000a00 */
[----:B------:R-:W-:Y:S01]  /*14a0*/  ISETP.NE.U32.AND P1, PT, RZ, UR4, PT ;  /* 0x00000004ff007c0c */ /* 0x000fe2000bf25070 */
[----:B------:R-:W-:Y:S01]  /*14b0*/  ULDC.64 UR6, c[0x0][0xa08] ;  /* 0x0002820000067ab9 */ /* 0x000fe20000000a00 */
[----:B0-----:R-:W-:Y:S01]  /*14c0*/  IMAD.MOV.U32 R3, RZ, RZ, RZ ;  /* 0x000000ffff037224 */ /* 0x001fe200078e00ff */
[----:B------:R-:W-:Y:S01]  /*14d0*/  ISETP.NE.U32.AND P0, PT, RZ, UR6, PT ;  /* 0x00000006ff007c0c */ /* 0x000fe2000bf05070 */
[----:B------:R-:W-:Y:S01]  /*14e0*/  IMAD.MOV.U32 R27, RZ, RZ, RZ ;  /* 0x000000ffff1b7224 */ /* 0x000fe200078e00ff */
[----:B------:R-:W-:-:S02]  /*14f0*/  ISETP.NE.AND.EX P1, PT, RZ, UR5, PT, P1 ;  /* 0x00000005ff007c0c */ /* 0x000fc4000bf25310 */
[----:B------:R-:W-:Y:S02]  /*1500*/  ISETP.NE.AND.EX P0, PT, RZ, UR7, PT, P0 ;  /* 0x00000007ff007c0c */ /* 0x000fe4000bf05300 */
[----:B--2---:R-:W-:Y:S01]  /*1510*/  SHF.R.S32.HI R0, RZ, 0x1f, R10 ;  /* 0x0000001fff007819 */ /* 0x004fe2000001140a */
[----:B------:R-:W-:-:S08]  /*1520*/  IMAD.SHL.U32 R26, R10, 0x4, RZ ;  /* 0x000000040a1a7824 */ /* 0x000fd000078e00ff */
[C---:B------:R-:W-:Y:S01]  /*1530*/  @P1 LEA R4, P2, R10.reuse, UR4, 0x2 ;  /* 0x000000040a041c11 */ /* 0x040fe2000f8410ff */
[----:B------:R0:W-:Y:S01]  /*1540*/  STL [R1+0x84], R10 ;  /* 0x0000840a01007387 */ /* 0x0001e20000100800 */
[C-C-:B------:R-:W-:Y:S02]  /*1550*/  SHF.L.U64.HI R28, R10.reuse, 0x2, R0.reuse ;  /* 0x000000020a1c7819 */ /* 0x140fe40000010200 */
[----:B------:R-:W-:Y:S02]  /*1560*/  @P1 LEA.HI.X R5, R10, UR5, R0, 0x2, P2 ;  /* 0x000000050a051c11 */ /* 0x000fe400090f1400 */
[----:B------:R-:W-:Y:S01]  /*1570*/  ISETP.NE.U32.AND P2, PT, RZ, UR8, PT ;  /* 0x00000008ff007c0c */ /* 0x000fe2000bf45070 */
[----:B------:R-:W-:Y:S01]  /*1580*/  ULDC UR4, c[0x0][0x288] ;  /* 0x0000a20000047ab9 */ /* 0x000fe20000000800 */
[----:B------:R-:W-:Y:S01]  /*1590*/  IADD3 R8, P3, R26, UR6, RZ ;  /* 0x000000061a087c10 */ /* 0x000fe2000ff7e0ff */
[----:B------:R0:W5:Y:S01]  /*15a0*/  @P1 LDG.E R3, desc[UR60][R4.64] ;  /* 0x0000003c04031981 */ /* 0x000162000c1e1900 */
[----:B------:R-:W-:Y:S01]  /*15b0*/  ISETP.NE.AND.EX P2, PT, RZ, UR9, PT, P2 ;  /* 0x00000009ff007c0c */ /* 0x000fe2000bf45320 */
[----:B------:R-:W-:Y:S01]  /*15c0*/  IMAD.U32 R108, RZ, RZ, UR4 ;  /* 0x00000004ff6c7e24 */ /* 0x000fe2000f8e00ff */
[----:B------:R-:W-:Y:S01]  /*15d0*/  IADD3.X R9, R28, UR7, RZ, P3, !PT ;  /* 0x000000071c097c10 */ /* 0x000fe20009ffe4ff */
[----:B------:R-:W-:-:S04]  /*15e0*/  ULDC.64 UR4, c[0x0][0x418] ;  /* 0x0001060000047ab9 */ /* 0x000fc80000000a00 */
[----:B------:R0:W5:Y:S06]  /*15f0*/  @P0 LDG.E R27, desc[UR60][R8.64] ;  /* 0x0000003c081b0981 */ /* 0x00016c000c1e1900 */
[----:B------:R-:W-:-:S04]  /*1600*/  @P2 IADD3 R6, P1, R26, UR8, RZ ;  /* 0x000000081a062c10 */ /* 0x000fc8000ff3e0ff */
[----:B------:R-:W-:-:S05]  /*1610*/  @P2 IADD3.X R7, R28, UR9, RZ, P1, !PT ;  /* 0x000000091c072c10 */ /* 0x000fca0008ffe4ff */
[----:B------:R0:W5:Y:S01]  /*1620*/  @P2 LDG.E R108, desc[UR60][R6.64] ;  /* 0x0000003c066c2981 */ /* 0x000162000c1e1900 */
[----:B------:R-:W-:-:S03]  /*1630*/  UISETP.NE.U32.AND UP0, UPT, UR4, URZ, UPT ;  /* 0x0000003f0400728c */ /* 0x000fc6000bf05070 */
[----:B------:R-:W-:Y:S01]  /*1640*/  ULDC UR4, c[0x0][0x424] ;  /* 0x0001090000047ab9 */ /* 0x000fe20000000800 */
[----:B------:R-:W-:-:S03]  /*1650*/  UISETP.NE.AND.EX UP0, UPT, UR5, URZ, UPT, UP0 ;  /* 0x0000003f0500728c */ /* 0x000fc6000bf05300 */
[----:B------:R-:W-:Y:S01]  /*1660*/  ULDC UR5, c[0x0][0x2f0] ;  /* 0x0000bc0000057ab9 */ /* 0x000fe20000000800 */
[----:B------:R-:W-:-:S04]  /*1670*/  USEL UR4, UR4, 0x1, UP0 ;  /* 0x0000000104047887 */ /* 0x000fc80008000000 */
[----:B------:R-:W-:-:S03]  /*1680*/  UIMAD UR4, UR4, UR5, URZ ;  /* 0x00000005040472a4 */ /* 0x000fc6000f8e023f */
[----:B------:R-:W-:Y:S02]  /*1690*/  ULDC UR5, c[0x0][0x348] ;  /* 0x0000d20000057ab9 */ /* 0x000fe40000000800 */
[----:B------:R-:W-:Y:S02]  /*16a0*/  IMAD.U32 R2, RZ, RZ, UR5 ;  /* 0x00000005ff027e24 */ /* 0x000fe4000f8e00ff */
[----:B------:R-:W-:Y:S02]  /*16b0*/  IMAD.U32 R24, RZ, RZ, UR4 ;  /* 0x00000004ff187e24 */ /* 0x000fe4000f8e00ff */
[----:B------:R-:W-:Y:S01]  /*16c0*/  IMAD.MOV.U32 R25, RZ, RZ, R10 ;  /* 0x000000ffff197224 */ /* 0x000fe200078e000a */
[----:B0-----:R-:W-:Y:S06]  /*16d0*/  @P2 BRA `(.L_x_409) ;  /* 0x0000000000242947 */ /* 0x001fec0003800000 */
[----:B------:R-:W-:Y:S02]  /*16e0*/  ULDC.64 UR4, c[0x0][0xa00] ;  /* 0x0002800000047ab9 */ /* 0x000fe40000000a00 */
[----:B------:R-:W-:-:S04]  /*16f0*/  ISETP.NE.U32.AND P1, PT, RZ, UR4, PT ;  /* 0x00000004ff007c0c */ /* 0x000fc8000bf25070 */
[----:B------:R-:W-:-:S13]  /*1700*/  ISETP.NE.AND.EX P1, PT, RZ, UR5, PT, P1 ;  /* 0x00000005ff007c0c */ /* 0x000fda000bf25310 */
[----:B------:R-:W-:Y:S05]  /*1710*/  @!P1 BRA `(.L_x_409) ;  /* 0x0000000000149947 */ /* 0x000fea0003800000 */
[----:B------:R-:W0:Y:S02]  /*1720*/  LDC.64 R4, c[0x0][0xa00] ;  /* 0x00028000ff047b82 */ /* 0x000e240000000a00 */
[----:B0-----:R-:W-:-:S05]  /*1730*/  IMAD.WIDE R4, R25, 0x4, R4 ;  /* 0x0000000419047825 */ /* 0x001fca00078e0204 */
[----:B-----5:R-:W2:Y:S04]  /*1740*/  LDG.E R108, desc[UR60][R4.64] ;  /* 0x0000003c046c7981 */ /* 0x020ea8000c1e1900 */
[----:B------:R-:W2:Y:S02]  /*1750*/  LDG.E R7, desc[UR60][R4.64+0x4] ;  /* 0x0000043c04077981 */ /* 0x000ea4000c1e1900 */
[----:B--2---:R-:W-:-:S07]  /*1760*/  IMAD.IADD R108, R7, 0x1, -R108 ;  /* 0x00000001076c7824 */ /* 0x004fce00078e0a6c */
.L_x_409:
[----:B------:R-:W-:Y:S01]  /*1770*/  ULDC.64 UR4, c[0x0][0xa20] ;  /* 0x0002880000047ab9 */ /* 0x000fe20000000a00 */
[----:B------:R0:W-:Y:S01]  /*1780*/  STL [R1+0x8c], R105 ;  /* 0x00008c6901007387 */ /* 0x0001e20000100800 */
[----:B------:R-:W-:-:S03]  /*1790*/  ISETP.NE.U32.AND P1, PT, RZ, UR4, PT ;  /* 0x00000004ff007c0c */ /* 0x000fc6000bf25070 */
[----:B------:R0:W-:Y:S01]  /*17a0*/  STL [R1+0x88], R106 ;  /* 0x0000886a01007387 */ /* 0x0001e20000100800 */
[----:B------:R-:W-:-:S13]  /*17b0*/  ISETP.NE.AND.EX P1, PT, RZ, UR5, PT, P1 ;  /* 0x00000005ff007c0c */ /* 0x000fda000bf25310 */
[----:B0-----:R-:W-:Y:S05]  /*17c0*/  @!P1 BRA `(.L_x_410) ;  /* 0x0000000000109947 */ /* 0x001fea0003800000 */
[----:B------:R-:W-:-:S04]  /*17d0*/  IADD3 R4, P0, R26, UR4, RZ ;  /* 0x000000041a047c10 */ /* 0x000fc8000ff1e0ff */
[----:B------:R-:W-:-:S05]  /*17e0*/  IADD3.X R5, R28, UR5, RZ, P0, !PT ;  /* 0x000000051c057c10 */ /* 0x000fca00087fe4ff */
[----:B------:R0:W5:Y:S01]  /*17f0*/  LDG.E R24, desc[UR60][R4.64] ;  /* 0x0000003c04187981 */ /* 0x000162000c1e1900 */
[----:B------:R-:W-:Y:S05]  /*1800*/  BRA `(.L_x_411) ;  /* 0x0000000000107947 */ /* 0x000fea0003800000 */
.L_x_410:
[----:B------:R-:W-:Y:S05]  /*1810*/  @!P0 BRA `(.L_x_411) ;  /* 0x00000000000c8947 */ /* 0x000fea0003800000 */
[----:B------:R-:W2:Y:S04]  /*1820*/  LDG.E R5, desc[UR60][R8.64] ;  /* 0x0000003c08057981 */ /* 0x000ea8000c1e1900 */
[----:B------:R-:W2:Y:S02]  /*1830*/  LDG.E R24, desc[UR60][R8.64+0x4] ;  /* 0x0000043c08187981 */ /* 0x000ea4000c1e1900 */
[----:B--2---:R-:W-:-:S07]  /*1840*/  IMAD.IADD R24, R24, 0x1, -R5 ;  /* 0x0000000118187824 */ /* 0x004fce00078e0a05 */
.L_x_411:
[----:B------:R-:W-:Y:S02]  /*1850*/  ULDC.64 UR4, c[0x0][0xa10] ;  /* 0x0002840000047ab9 */ /* 0x000fe40000000a00 */
[----:B------:R-:W-:-:S04]  /*1860*/  ISETP.NE.U32.AND P0, PT, RZ, UR4, PT ;  /* 0x00000004ff007c0c */ /* 0x000fc8000bf05070 */
[----:B------:R-:W-:Y:S01]  /*1870*/  ISETP.NE.AND.EX P0, PT, RZ, UR5, PT, P0 ;  /* 0x00000005ff007c0c */ /* 0x000fe2000bf05300 */
[----:B-----5:R-:W-:Y:S01]  /*1880*/  IMAD.IADD R3, R24, 0x1, -R3 ;  /* 0x0000000118037824 */ /* 0x020fe200078e0a03 */
[----:B------:R-:W-:-:S11]  /*1890*/  ULDC.64 UR4, c[0x0][0xa30] ;  /* 0x00028c0000047ab9 */ /* 0x000fd60000000a00 */
[----:B0-----:R-:W0:Y:S02]  /*18a0*/  @P0 LDC.64 R4, c[0x0][0xa10] ;  /* 0x00028400ff040b82 */ /* 0x001e240000000a00 */
[----:B0-----:R-:W-:-:S05]  /*18b0*/  @P0 IMAD.WIDE R4, R25, 0x4, R4 ;  /* 0x0000000419040825 */ /* 0x001fca00078e0204 */
[----:B------:R-:W2:Y:S04]  /*18c0*/  @P0 LDG.E R0, desc[UR60][R4.64] ;  /* 0x0000003c04000981 */ /* 0x000ea8000c1e1900 */
[----:B------:R-:W2:Y:S01]  /*18d0*/  @P0 LDG.E R9, desc[UR60][R4.64+0x4] ;  /* 0x0000043c04090981 */ /* 0x000ea2000c1e1900 */
[----:B------:R-:W-:Y:S01]  /*18e0*/  IMAD.MOV R80, RZ, RZ, -R3 ;  /* 0x000000ffff507224 */ /* 0x000fe200078e0a03 */
[----:B------:R-:W-:Y:S01]  /*18f0*/  ISETP.NE.U32.AND P1, PT, RZ, UR4, PT ;  /* 0x00000004ff007c0c */ /* 0x000fe2000bf25070 */
[----:B------:R-:W-:-:S03]  /*1900*/  IMAD.MOV.U32 R104, RZ, RZ, R24 ;  /* 0x000000ffff687224 */ /* 0x000fc600078e0018 */
[----:B------:R-:W-:Y:S02]  /*1910*/  VIMNMX R80, RZ, R80, !PT ;  /* 0x00000050ff507248 */ /* 0x000fe40007fe0100 */
[----:B------:R-:W-:-:S13]  /*1920*/  ISETP.NE.AND.EX P1, PT, RZ, UR5, PT, P1 ;  /* 0x00000005ff007c0c */ /* 0x000fda000bf25310 */
[----:B------:R-:W-:-:S04]  /*1930*/  @P1 IADD3 R6, P2, R26, UR4, RZ ;  /* 0x000000041a061c10 */ /* 0x000fc8000ff5e0ff */
[----:B------:R-:W-:-:S05]  /*1940*/  @P1 IADD3.X R7, R28, UR5, RZ, P2, !PT ;  /* 0x000000051c071c10 */ /* 0x000fca00097fe4ff */
[----:B------:R0:W5:Y:S01]  /*1950*/  @P1 LDG.E R104, desc[UR60][R6.64] ;  /* 0x0000003c06681981 */ /* 0x000162000c1e1900 */
[----:B--2---:R-:W-:-:S04]  /*1960*/  @P0 IMAD.IADD R2, R9, 0x1, -R0 ;  /* 0x0000000109020824 */ /* 0x004fc800078e0a00 */
[----:B------:R-:W-:-:S04]  /*1970*/  IMAD.IADD R109, R3, 0x1, R2 ;  /* 0x00000001036d7824 */ /* 0x000fc800078e0202 */
[----:B------:R-:W-:-:S04]  /*1980*/  VIADD R0, R109, 0x8f ;  /* 0x0000008f6d007836 */ /* 0x000fc80000000000 */
[----:B------:R-:W-:-:S05]  /*1990*/  IMAD.HI R0, R0, 0x38e38e39, RZ ;  /* 0x38e38e3900007827 */ /* 0x000fca00078e02ff */
[----:B------:R-:W-:-:S04]  /*19a0*/  SHF.R.U32.HI R113, RZ, 0x1f, R0 ;  /* 0x0000001fff717819 */ /* 0x000fc80000011600 */
[----:B------:R-:W-:-:S05]  /*19b0*/  LEA.HI.SX32 R113, R0, R113, 0x1b ;  /* 0x0000007100717211 */ /* 0x000fca00078fdaff */
[----:B------:R-:W-:-:S05]  /*19c0*/  IMAD R3, R113, 0x90, -R3 ;  /* 0x0000009071037824 */ /* 0x000fca00078e0a03 */
[----:B------:R-:W-:-:S04]  /*19d0*/  VIMNMX R3, R3, R2, PT ;  /* 0x0000000203037248 */ /* 0x000fc80003fe0100 */
[----:B------:R-:W-:Y:S01]  /*19e0*/  ISETP.GT.AND P0, PT, R3, R80, PT ;  /* 0x000000500300720c */ /* 0x000fe20003f04270 */
[----:B------:R-:W-:-:S05]  /*19f0*/  IMAD.WIDE.U32 R80, R80, 0x38e38e39, RZ ;  /* 0x38e38e3950507825 */ /* 0x000fca00078e00ff */
[----:B------:R-:W-:-:S05]  /*1a00*/  SHF.R.U32.HI R80, RZ, 0x5, R81 ;  /* 0x00000005ff507819 */ /* 0x000fca0000011651 */
[----:B------:R-:W-:Y:S02]  /*1a10*/  IMAD.MOV.U32 R22, RZ, RZ, R80 ;  /* 0x000000ffff167224 */ /* 0x000fe400078e0050 */
[----:B------:R-:W-:-:S04]  /*1a20*/  @P0 VIADD R0, R3, 0x8f ;  /* 0x0000008f03000836 */ /* 0x000fc80000000000 */
[----:B------:R-:W-:-:S05]  /*1a30*/  @P0 IMAD.HI R0, R0, 0x38e38e39, RZ ;  /* 0x38e38e3900000827 */ /* 0x000fca00078e02ff */
[----:B------:R-:W-:-:S04]  /*1a40*/  @P0 SHF.R.U32.HI R3, RZ, 0x1f, R0 ;  /* 0x0000001fff030819 */ /* 0x000fc80000011600 */
[----:B------:R-:W-:Y:S02]  /*1a50*/  @P0 LEA.HI.SX32 R22, R0, R3, 0x1b ;  /* 0x0000000300160211 */ /* 0x000fe400078fdaff */
[----:B------:R-:W-:Y:S02]  /*1a60*/  PLOP3.LUT P0, PT, PT, PT, PT, 0x80, 0x0 ;  /* 0x000000000000781c */ /* 0x000fe40003f0f070 */
[----:B------:R-:W-:-:S13]  /*1a70*/  ISETP.GT.AND P1, PT, R22, R80, PT ;  /* 0x000000501600720c */ /* 0x000fda0003f24270 */
[----:B0-----:R-:W-:Y:S05]  /*1a80*/  @!P1 BRA `(.L_x_412) ;  /* 0x0000005000449947 */ /* 0x001fea0003800000 */
[----:B------:R-:W-:Y:S01]  /*1a90*/  VIADD R0, R16, 0x16a00 ;  /* 0x00016a0010007836 */ /* 0x000fe20000000000 */
[----:B------:R-:W-:Y:S04]  /*1aa0*/  BSSY B6, `(.L_x_413) ;  /* 0x0000013000067945 */ /* 0x000fe80003800000 */
[----:B------:R-:W-:-:S13]  /*1ab0*/  LOP3.LUT P0, RZ, R0, 0x1bf, RZ, 0xc0, !PT ;  /* 0x000001bf00ff7812 */ /* 0x000fda000780c0ff */
[----:B------:R-:W-:Y:S05]  /*1ac0*/  @!P0 BRA `(.L_x_414) ;  /* 0x0000000000408947 */ /* 0x000fea0003800000 */
        /* <DEDUP_REMOVED lines=15> */
[----:B-1---5:R-:W-:Y:S05]  /*1bc0*/  CALL.ABS.NOINC R14 ;  /* 0x000000000e007343 */ /* 0x022fea0003c00000 */
.L_x_414:
[----:B------:R-:W-:Y:S05]  /*1bd0*/  BSYNC B6 ;  /* 0x0000000000067941 */ /* 0x000fea0003800000 */
.L_x_413:
        /* <DEDUP_REMOVED lines=20> */
.L_x_416:
[----:B------:R-:W-:Y:S05]  /*1d20*/  BSYNC B6 ;  /* 0x0000000000067941 */ /* 0x000fea0003800000 */
.L_x_415:
[----:B------:R-:W-:Y:S01]  /*1d30*/  ULDC.64 UR4, c[0x0][0x9f8] ;  /* 0x00027e0000047ab9 */ /* 0x000fe20000000a00 */
[----:B------:R-:W0:Y:S01]  /*1d40*/  LDC.64 R30, c[0x0][0x300] ;  /* 0x0000c000ff1e7b82 */ /* 0x000e220000000a00 */
[----:B------:R-:W-:Y:S01]  /*1d50*/  ISETP.NE.U32.AND P0, PT, RZ, UR4, PT ;  /* 0x00000004ff007c0c */ /* 0x000fe2000bf05070 */
[----:B------:R-:W-:Y:S01]  /*1d60*/  IMAD.IADD R76, R27, 0x1, R24 ;  /* 0x000000011b4c7824 */ /* 0x000fe200078e0218 */
[----:B------:R-:W-:Y:S01]  /*1d70*/  ULDC.64 UR6, c[0x0][0xa08] ;  /* 0x0002820000067ab9 */ /* 0x000fe20000000a00 */
[----:B------:R-:W2:Y:S01]  /*1d80*/  LDL.64 R14, [R1+0x40] ;  /* 0x00004000010e7983 */ /* 0x000ea20000100a00 */
[----:B------:R-:W-:-:S03]  /*1d90*/  ISETP.NE.AND.EX P0, PT, RZ, UR5, PT, P0 ;  /* 0x00000005ff007c0c */ /* 0x000fc6000bf05300 */
[----:B------:R-:W3:Y:S01]  /*1da0*/  LDL R38, [R1+0x48] ;  /* 0x0000480001267983 */ /* 0x000ee20000100800 */
[----:B------:R-:W1:Y:S01]  /*1db0*/  S2R R20, SR_TID.X ;  /* 0x0000000000147919 */ /* 0x000e620000002100 */
[----:B------:R-:W-:Y:S01]  /*1dc0*/  SHF.R.S32.HI R8, RZ, 0x1f, R106 ;  /* 0x0000001fff087819 */ /* 0x000fe2000001146a */
[----:B------:R-:W4:Y:S07]  /*1dd0*/  LDC.64 R68, c[0x0][0x408] ;  /* 0x00010200ff447b82 */ /* 0x000f2e0000000a00 */
[----:B------:R-:W-:-:S04]  /*1de0*/  @P0 IADD3 R4, P1, R26, UR4, RZ ;  /* 0x000000041a040c10 */ /* 0x000fc8000ff3e0ff */
[----:B------:R-:W-:Y:S01]  /*1df0*/  @P0 IADD3.X R5, R28, UR5, RZ, P1, !PT ;  /* 0x000000051c050c10 */ /* 0x000fe20008ffe4ff */
[----:B------:R-:W-:Y:S01]  /*1e00*/  ULDC.64 UR4, c[0x0][0x308] ;  /* 0x0000c20000047ab9 */ /* 0x000fe20000000a00 */
[----:B------:R-:W-:Y:S01]  /*1e10*/  SHF.R.S32.HI R32, RZ, 0x1f, R19 ;  /* 0x0000001fff207819 */ /* 0x000fe20000011413 */
[----:B------:R-:W4:Y:S02]  /*1e20*/  LDC R107, c[0x0][0x3f4] ;  /* 0x0000fd00ff6b7b82 */ /* 0x000f240000000800 */
[----:B------:R1:W4:Y:S01]  /*1e30*/  @P0 LDG.E R25, desc[UR60][R4.64] ;  /* 0x0000003c04190981 */ /* 0x000322000c1e1900 */
[----:B------:R-:W-:Y:S01]  /*1e40*/  SHF.R.S32.HI R11, RZ, 0x1f, R76 ;  /* 0x0000001fff0b7819 */ /* 0x000fe2000001144c */
[----:B0-----:R-:W-:Y:S01]  /*1e50*/  IMAD.WIDE.U32 R6, R76, R30, RZ ;  /* 0x0000001e4c067225 */ /* 0x001fe200078e00ff */
[----:B------:R-:W-:-:S03]  /*1e60*/  ISETP.NE.U32.AND P0, PT, RZ, UR6, PT ;  /* 0x00000006ff007c0c */ /* 0x000fc6000bf05070 */
[----:B------:R-:W-:Y:S01]  /*1e70*/  IMAD R0, R11, R30, RZ ;  /* 0x0000001e0b007224 */ /* 0x000fe200078e02ff */
[----:B------:R-:W-:Y:S01]  /*1e80*/  ISETP.NE.AND.EX P0, PT, RZ, UR7, PT, P0 ;  /* 0x00000007ff007c0c */ /* 0x000fe2000bf05300 */
[----:B------:R-:W0:Y:S02]  /*1e90*/  LDC.64 R74, c[0x0][0x3f8] ;  /* 0x0000fe00ff4a7b82 */ /* 0x000e240000000a00 */
[----:B------:R-:W-:-:S04]  /*1ea0*/  IMAD R3, R76, R31, R0 ;  /* 0x0000001f4c037224 */ /* 0x000fc800078e0200 */
[----:B------:R-:W-:Y:S02]  /*1eb0*/  IMAD.IADD R7, R7, 0x1, R3 ;  /* 0x0000000107077824 */ /* 0x000fe400078e0203 */
[----:B------:R-:W-:Y:S01]  /*1ec0*/  IMAD R3, R8, UR4, RZ ;  /* 0x0000000408037c24 */ /* 0x000fe2000f8e02ff */
[----:B-1----:R-:W-:Y:S01]  /*1ed0*/  SHF.R.U32.HI R33, RZ, 0x7, R20 ;  /* 0x00000007ff217819 */ /* 0x002fe20000011614 */
[----:B------:R-:W-:Y:S01]  /*1ee0*/  IMAD.WIDE.U32 R4, R106, UR4, R6 ;  /* 0x000000046a047c25 */ /* 0x000fe2000f8e0006 */
[----:B----4-:R-:W-:-:S03]  /*1ef0*/  SHF.R.S32.HI R0, RZ, 0x1f, R25 ;  /* 0x0000001fff007819 */ /* 0x010fc60000011419 */
[----:B------:R-:W-:Y:S01]  /*1f00*/  IMAD R3, R106, UR5, R3 ;  /* 0x000000056a037c24 */ /* 0x000fe2000f8e0203 */
[----:B------:R-:W-:Y:S01]  /*1f10*/  SEL R21, R25, RZ, !P0 ;  /* 0x000000ff19157207 */ /* 0x000fe20004000000 */
[----:B------:R-:W-:Y:S01]  /*1f20*/  ULDC.64 UR4, c[0x0][0x310] ;  /* 0x0000c40000047ab9 */ /* 0x000fe20000000a00 */
[----:B------:R1:W2:Y:S01]  /*1f30*/  LDL.64 R24, [R1+0x40] ;  /* 0x0000400001187983 */ /* 0x0002a20000100a00 */
[----:B------:R-:W-:Y:S01]  /*1f40*/  ISETP.NE.AND P6, PT, R33, 0x1, PT ;  /* 0x000000012100780c */ /* 0x000fe20003fc5270 */
[----:B------:R-:W-:Y:S01]  /*1f50*/  IMAD.IADD R5, R5, 0x1, R3 ;  /* 0x0000000105057824 */ /* 0x000fe200078e0203 */
[----:B------:R-:W-:Y:S01]  /*1f60*/  SEL R13, R0, RZ, !P0 ;  /* 0x000000ff000d7207 */ /* 0x000fe20004000000 */
[----:B------:R-:W4:Y:S04]  /*1f70*/  LDL.LU R34, [R1+0x4c] ;  /* 0x00004c0001227983 */ /* 0x000f280000300800 */
[----:B------:R-:W-:-:S02]  /*1f80*/  IMAD R0, R13, UR4, RZ ;  /* 0x000000040d007c24 */ /* 0x000fc4000f8e02ff */
[----:B------:R-:W-:-:S04]  /*1f90*/  IMAD.WIDE.U32 R26, R21, UR4, R4 ;  /* 0x00000004151a7c25 */ /* 0x000fc8000f8e0004 */
[----:B------:R-:W-:Y:S02]  /*1fa0*/  IMAD R3, R21, UR5, R0 ;  /* 0x0000000515037c24 */ /* 0x000fe4000f8e0200 */
[----:B------:R-:W-:Y:S01]  /*1fb0*/  VIADD R0, R144, 0x10 ;  /* 0x0000001090007836 */ /* 0x000fe20000000000 */
[----:B------:R-:W-:Y:S05]  /*1fc0*/  @!P6 WARPSYNC.ALL ;  /* 0x000000000000e948 */ /* 0x000fea0003800000 */
[----:B------:R-:W-:Y:S01]  /*1fd0*/  ULDC.64 UR6, c[0x0][0x330] ;  /* 0x0000cc0000067ab9 */ /* 0x000fe20000000a00 */
[----:B------:R-:W-:Y:S01]  /*1fe0*/  ULDC UR4, c[0x0][0x2f4] ;  /* 0x0000bd0000047ab9 */ /* 0x000fe20000000800 */
[----:B------:R-:W-:Y:S01]  /*1ff0*/  SHF.R.S32.HI R145, RZ, 0x1f, R144 ;  /* 0x0000001fff917819 */ /* 0x000fe20000011490 */
[----:B--2---:R-:W-:-:S05]  /*2000*/  IMAD.MOV.U32 R24, RZ, RZ, R14 ;  /* 0x000000ffff187224 */ /* 0x004fca00078e000e */
[----:B------:R-:W-:-:S05]  /*2010*/  SHF.R.S32.HI R25, RZ, 0x1f, R24 ;  /* 0x0000001fff197819 */ /* 0x000fca0000011418 */
[----:B------:R2:W-:Y:S04]  /*2020*/  STL [R1+0x44], R25 ;  /* 0x0000441901007387 */ /* 0x0005e80000100800 */
[----:B------:R-:W3:Y:S04]  /*2030*/  LDL R35, [R1+0x80] ;  /* 0x0000800001237983 */ /* 0x000ee80000100800 */
[----:B------:R-:W3:Y:S04]  /*2040*/  LDL R36, [R1+0x50] ;  /* 0x0000500001247983 */ /* 0x000ee80000100800 */
[----:B------:R-:W3:Y:S01]  /*2050*/  LDL R37, [R1+0x54] ;  /* 0x0000540001257983 */ /* 0x000ee20000100800 */
[----:B------:R-:W-:Y:S01]  /*2060*/  IMAD R6, R32, R30, RZ ;  /* 0x0000001e20067224 */ /* 0x000fe200078e02ff */
[----:B------:R-:W-:Y:S01]  /*2070*/  ISETP.GE.AND P1, PT, R0, UR4, PT ;  /* 0x0000000400007c0c */ /* 0x000fe2000bf26270 */
[----:B------:R-:W-:-:S02]  /*2080*/  IMAD R7, R8, UR6, RZ ;  /* 0x0000000608077c24 */ /* 0x000fc4000f8e02ff */
[C---:B------:R-:W-:Y:S01]  /*2090*/  IMAD R89, R19.reuse, R31, R6 ;  /* 0x0000001f13597224 */ /* 0x040fe200078e0206 */
[----:B------:R-:W-:Y:S01]  /*20a0*/  SEL R6, RZ, 0xffffffff, P1 ;  /* 0xffffffffff067807 */ /* 0x000fe20000800000 */
[----:B------:R-:W-:Y:S01]  /*20b0*/  IMAD.WIDE.U32 R4, R19, R30, R144 ;  /* 0x0000001e13047225 */ /* 0x000fe200078e0090 */
[----:B------:R-:W-:-:S03]  /*20c0*/  ISETP.GE.AND P0, PT, R144, UR4, PT ;  /* 0x0000000490007c0c */ /* 0x000fc6000bf06270 */
[C---:B------:R-:W-:Y:S02]  /*20d0*/  IMAD R7, R106.reuse, UR7, R7 ;  /* 0x000000076a077c24 */ /* 0x040fe4000f8e0207 */
[----:B------:R-:W-:Y:S01]  /*20e0*/  IMAD.WIDE.U32 R28, R106, UR6, R144 ;  /* 0x000000066a1c7c25 */ /* 0x000fe2000f8e0090 */
[----:B------:R-:W-:Y:S01]  /*20f0*/  IADD3 R94, P2, R26, R4, RZ ;  /* 0x000000041a5e7210 */ /* 0x000fe20007f5e0ff */
[----:B------:R-:W-:Y:S02]  /*2100*/  ULDC.64 UR6, c[0x0][0x338] ;  /* 0x0000ce0000067ab9 */ /* 0x000fe40000000a00 */
[----:B------:R-:W-:Y:S01]  /*2110*/  IMAD.IADD R29, R29, 0x1, R7 ;  /* 0x000000011d1d7824 */ /* 0x000fe200078e0207 */
[----:B------:R-:W-:Y:S01]  /*2120*/  SEL R4, RZ, 0x1, P0 ;  /* 0x00000001ff047807 */ /* 0x000fe20000000000 */
[----:B------:R-:W-:Y:S02]  /*2130*/  IMAD.SHL.U32 R7, R6, 0x2, RZ ;  /* 0x0000000206077824 */ /* 0x000fe400078e00ff */
[----:B------:R-:W-:-:S03]  /*2140*/  IMAD.IADD R3, R27, 0x1, R3 ;  /* 0x000000011b037824 */ /* 0x000fc600078e0203 */
[----:B------:R-:W-:Y:S01]  /*2150*/  LOP3.LUT R7, R7, 0x2, R4, 0xe2, !PT ;  /* 0x0000000207077812 */ /* 0x000fe200078ee204 */
[C---:B------:R-:W-:Y:S01]  /*2160*/  VIADD R4, R144.reuse, 0x20 ;  /* 0x0000002090047836 */ /* 0x040fe20000000000 */
[----:B------:R-:W-:Y:S01]  /*2170*/  IADD3.X R89, R3, R5, R89, P2, !PT ;  /* 0x0000000503597210 */ /* 0x000fe200017fe459 */
[----:B------:R-:W-:Y:S02]  /*2180*/  VIADD R5, R144, 0x30 ;  /* 0x0000003090057836 */ /* 0x000fe40000000000 */
[----:B------:R-:W-:Y:S01]  /*2190*/  IMAD R8, R32, R68, RZ ;  /* 0x0000004420087224 */ /* 0x000fe200078e02ff */
[----:B------:R-:W-:Y:S01]  /*21a0*/  ISETP.GE.AND P0, PT, R4, UR4, PT ;  /* 0x0000000404007c0c */ /* 0x000fe2000bf06270 */
[----:B------:R-:W-:Y:S01]  /*21b0*/  VIADD R6, R144, 0x40 ;  /* 0x0000004090067836 */ /* 0x000fe20000000000 */
[----:B------:R-:W-:Y:S02]  /*21c0*/  ISETP.GE.AND P3, PT, R4, R107, PT ;  /* 0x0000006b0400720c */ /* 0x000fe40003f66270 */
[----:B------:R-:W-:Y:S01]  /*21d0*/  ISETP.GE.AND P1, PT, R5, UR4, PT ;  /* 0x0000000405007c0c */ /* 0x000fe2000bf26270 */
[----:B------:R-:W-:Y:S01]  /*21e0*/  IMAD R15, R19, R69, R8 ;  /* 0x00000045130f7224 */ /* 0x000fe200078e0208 */
[----:B------:R-:W-:-:S02]  /*21f0*/  SEL R8, RZ, 0x4, P0 ;  /* 0x00000004ff087807 */ /* 0x000fc40000000000 */
[----:B------:R-:W-:Y:S02]  /*2200*/  SEL R9, RZ, 0x8, P1 ;  /* 0x00000008ff097807 */ /* 0x000fe40000800000 */
[----:B------:R-:W-:Y:S01]  /*2210*/  ISETP.GE.AND P0, PT, R6, UR4, PT ;  /* 0x0000000406007c0c */ /* 0x000fe2000bf06270 */
[-C--:B------:R-:W-:Y:S01]  /*2220*/  IMAD.WIDE.U32 R64, R19, R68.reuse, R144 ;  /* 0x0000004413407225 */ /* 0x080fe200078e0090 */
[----:B------:R-:W-:Y:S02]  /*2230*/  LOP3.LUT R7, R9, R7, R8, 0xfe, !PT ;  /* 0x0000000709077212 */ /* 0x000fe400078efe08 */
[----:B------:R-:W-:Y:S01]  /*2240*/  SEL R12, RZ, 0x10, P0 ;  /* 0x00000010ff0c7807 */ /* 0x000fe20000000000 */
[----:B------:R-:W-:Y:S01]  /*2250*/  IMAD.WIDE.U32 R66, R19, R68, R24 ;  /* 0x0000004413427225 */ /* 0x000fe200078e0018 */
[----:B----4-:R-:W-:Y:S02]  /*2260*/  LOP3.LUT R34, R34, 0xfffffffe, RZ, 0xc0, !PT ;  /* 0xfffffffe22227812 */ /* 0x010fe400078ec0ff */
[-C--:B------:R-:W-:Y:S01]  /*2270*/  ISETP.GE.AND P0, PT, R144, R107.reuse, PT ;  /* 0x0000006b9000720c */ /* 0x080fe20003f06270 */
[----:B------:R-:W-:Y:S01]  /*2280*/  IMAD.IADD R65, R65, 0x1, R15 ;  /* 0x0000000141417824 */ /* 0x000fe200078e020f */
[----:B------:R-:W-:Y:S01]  /*2290*/  ISETP.GE.AND P1, PT, R0, R107, PT ;  /* 0x0000006b0000720c */ /* 0x000fe20003f26270 */
[----:B------:R-:W-:Y:S01]  /*22a0*/  IMAD.IADD R67, R15, 0x1, R67 ;  /* 0x000000010f437824 */ /* 0x000fe200078e0243 */
[----:B------:R-:W-:Y:S01]  /*22b0*/  LOP3.LUT R12, R7, R12, RZ, 0xfc, !PT ;  /* 0x0000000c070c7212 */ /* 0x000fe200078efcff */
[----:B------:R-:W-:Y:S01]  /*22c0*/  IMAD R13, R13, UR6, RZ ;  /* 0x000000060d0d7c24 */ /* 0x000fe2000f8e02ff */
[----:B------:R-:W-:Y:S01]  /*22d0*/  @P3 LOP3.LUT R34, R34, 0x1, RZ, 0xfc, !PT ;  /* 0x0000000122223812 */ /* 0x000fe200078efcff */
[----:B0-----:R-:W-:Y:S01]  /*22e0*/  IMAD R8, R32, R74, RZ ;  /* 0x0000004a20087224 */ /* 0x001fe200078e02ff */
[----:B------:R-:W-:-:S02]  /*22f0*/  SEL R15, R107, RZ, P3 ;  /* 0x000000ff6b0f7207 */ /* 0x000fc40001800000 */
[C---:B------:R-:W-:Y:S02]  /*2300*/  SEL R7, R107.reuse, RZ, P0 ;  /* 0x000000ff6b077207 */ /* 0x040fe40000000000 */
[----:B------:R-:W-:Y:S01]  /*2310*/  SEL R9, R107, RZ, P1 ;  /* 0x000000ff6b097207 */ /* 0x000fe20000800000 */
[C---:B------:R-:W-:Y:S02]  /*2320*/  IMAD R13, R21.reuse, UR7, R13 ;  /* 0x00000007150d7c24 */ /* 0x040fe4000f8e020d */
[----:B------:R-:W-:-:S04]  /*2330*/  IMAD.WIDE.U32 R28, R21, UR6, R28 ;  /* 0x00000006151c7c25 */ /* 0x000fc8000f8e001c */
[C---:B------:R-:W-:Y:S02]  /*2340*/  IMAD R21, R19.reuse, R75, R8 ;  /* 0x0000004b13157224 */ /* 0x040fe400078e0208 */
[----:B------:R-:W-:Y:S02]  /*2350*/  IMAD.IADD R8, R144, 0x1, R7 ;  /* 0x0000000190087824 */ /* 0x000fe400078e0207 */
[----:B------:R-:W-:Y:S01]  /*2360*/  IMAD.IADD R14, R0, 0x1, R9 ;  /* 0x00000001000e7824 */ /* 0x000fe200078e0209 */
[----:B------:R-:W-:Y:S01]  /*2370*/  LOP3.LUT R34, R34, 0xfffffffd, RZ, 0xc0, !PT ;  /* 0xfffffffd22227812 */ /* 0x000fe200078ec0ff */
[----:B------:R-:W-:Y:S01]  /*2380*/  IMAD.WIDE.U32 R70, R19, R74, R144 ;  /* 0x0000004a13467225 */ /* 0x000fe200078e0090 */
[----:B------:R-:W-:-:S03]  /*2390*/  SHF.R.S32.HI R9, RZ, 0x1f, R8 ;  /* 0x0000001fff097819 */ /* 0x000fc60000011408 */
[----:B------:R-:W-:-:S04]  /*23a0*/  IMAD.WIDE.U32 R72, R19, R74, R24 ;  /* 0x0000004a13487225 */ /* 0x000fc800078e0018 */
[----:B------:R-:W-:Y:S01]  /*23b0*/  IMAD.IADD R20, R4, 0x1, R15 ;  /* 0x0000000104147824 */ /* 0x000fe200078e020f */
[----:B------:R-:W-:Y:S01]  /*23c0*/  SHF.R.S32.HI R15, RZ, 0x1f, R14 ;  /* 0x0000001fff0f7819 */ /* 0x000fe2000001140e */
[----:B------:R-:W-:Y:S01]  /*23d0*/  IMAD.IADD R71, R71, 0x1, R21 ;  /* 0x0000000147477824 */ /* 0x000fe200078e0215 */
[-C--:B------:R-:W-:Y:S01]  /*23e0*/  LEA.HI R7, R9, R8.reuse, RZ, 0x3 ;  /* 0x0000000809077211 */ /* 0x080fe200078f18ff */
[----:B------:R-:W-:Y:S01]  /*23f0*/  IMAD.IADD R73, R21, 0x1, R73 ;  /* 0x0000000115497824 */ /* 0x000fe200078e0249 */
[----:B------:R-:W-:Y:S02]  /*2400*/  SHF.R.S32.HI R21, RZ, 0x1f, R20 ;  /* 0x0000001fff157819 */ /* 0x000fe40000011414 */
[----:B------:R-:W-:Y:S02]  /*2410*/  LEA.HI R10, R9, R8, RZ, 0x5 ;  /* 0x00000008090a7211 */ /* 0x000fe400078f28ff */
[CC--:B------:R-:W-:Y:S02]  /*2420*/  LEA.HI R8, R15.reuse, R14.reuse, RZ, 0x3 ;  /* 0x0000000e0f087211 */ /* 0x0c0fe400078f18ff */
[----:B------:R-:W-:-:S02]  /*2430*/  LEA.HI R15, R15, R14, RZ, 0x5 ;  /* 0x0000000e0f0f7211 */ /* 0x000fc400078f28ff */
[CC--:B------:R-:W-:Y:S02]  /*2440*/  LEA.HI R9, R21.reuse, R20.reuse, RZ, 0x3 ;  /* 0x0000001415097211 */ /* 0x0c0fe400078f18ff */
[----:B------:R-:W-:Y:S01]  /*2450*/  SHF.R.S32.HI R14, RZ, 0x5, R10 ;  /* 0x00000005ff0e7819 */ /* 0x000fe2000001140a */
[----:B------:R-:W-:Y:S01]  /*2460*/  VIADD R79, R144, 0x50 ;  /* 0x00000050904f7836 */ /* 0x000fe20000000000 */
[----:B------:R-:W-:Y:S02]  /*2470*/  LEA.HI R21, R21, R20, RZ, 0x5 ;  /* 0x0000001415157211 */ /* 0x000fe400078f28ff */
[----:B--2--5:R-:W-:Y:S02]  /*2480*/  SHF.R.S32.HI R25, RZ, 0x1f, R104 ;  /* 0x0000001fff197819 */ /* 0x024fe40000011468 */
[----:B---3--:R-:W-:Y:S02]  /*2490*/  LOP3.LUT R10, R38, 0x18, R7, 0xf8, !PT ;  /* 0x00000018260a7812 */ /* 0x008fe400078ef807 */
[----:B------:R-:W-:-:S02]  /*24a0*/  IADD3 R76, P2, R19, R76, RZ ;  /* 0x0000004c134c7210 */ /* 0x000fc40007f5e0ff */
[----:B------:R-:W-:Y:S02]  /*24b0*/  SHF.R.S32.HI R20, RZ, 0x5, R15 ;  /* 0x00000005ff147819 */ /* 0x000fe4000001140f */
[----:B------:R-:W-:Y:S01]  /*24c0*/  LOP3.LUT R15, R38, 0x18, R8, 0xf8, !PT ;  /* 0x00000018260f7812 */ /* 0x000fe200078ef808 */
[----:B------:R-:W-:Y:S01]  /*24d0*/  IMAD.X R77, R32, 0x1, R11, P2 ;  /* 0x00000001204d7824 */ /* 0x000fe200010e060b */
[----:B------:R-:W-:Y:S01]  /*24e0*/  ISETP.GE.AND P2, PT, R79, UR4, PT ;  /* 0x000000044f007c0c */ /* 0x000fe2000bf46270 */
[-C--:B------:R-:W-:Y:S01]  /*24f0*/  IMAD.WIDE.U32 R70, R104, R74.reuse, R70 ;  /* 0x0000004a68467225 */ /* 0x080fe200078e0046 */
[----:B------:R-:W-:Y:S02]  /*2500*/  SHF.R.S32.HI R24, RZ, 0x5, R21 ;  /* 0x00000005ff187819 */ /* 0x000fe40000011415 */
[----:B------:R-:W-:Y:S01]  /*2510*/  LOP3.LUT R21, R38, 0x18, R9, 0xf8, !PT ;  /* 0x0000001826157812 */ /* 0x000fe200078ef809 */
[----:B------:R-:W-:Y:S01]  /*2520*/  IMAD.WIDE.U32 R72, R104, R74, R72 ;  /* 0x0000004a68487225 */ /* 0x000fe200078e0048 */
[----:B------:R-:W-:-:S03]  /*2530*/  SEL R11, RZ, 0x20, P2 ;  /* 0x00000020ff0b7807 */ /* 0x000fc60001000000 */
[----:B------:R-:W-:Y:S01]  /*2540*/  IMAD.WIDE.U32 R64, R104, R68, R64 ;  /* 0x0000004468407225 */ /* 0x000fe200078e0040 */
[----:B------:R-:W-:-:S03]  /*2550*/  LOP3.LUT R78, R7, 0xfffffff8, RZ, 0xc0, !PT ;  /* 0xfffffff8074e7812 */ /* 0x000fc600078ec0ff */
[----:B------:R-:W-:-:S04]  /*2560*/  IMAD.WIDE.U32 R66, R104, R68, R66 ;  /* 0x0000004468427225 */ /* 0x000fc800078e0042 */
[----:B------:R-:W-:Y:S02]  /*2570*/  IMAD R95, R31, 0x90, RZ ;  /* 0x000000901f5f7824 */ /* 0x000fe400078e02ff */
[----:B------:R-:W-:Y:S02]  /*2580*/  IMAD R97, R75, 0x90, RZ ;  /* 0x000000904b617824 */ /* 0x000fe400078e02ff */
[----:B------:R-:W-:Y:S01]  /*2590*/  IMAD.WIDE.U32 R30, R30, 0x90, RZ ;  /* 0x000000901e1e7825 */ /* 0x000fe200078e00ff */
[----:B------:R-:W-:-:S03]  /*25a0*/  SHF.R.S32.HI R100, RZ, 0x1f, R78 ;  /* 0x0000001fff647819 */ /* 0x000fc6000001144e */
[----:B------:R-:W-:Y:S02]  /*25b0*/  IMAD.IADD R88, R29, 0x1, R13 ;  /* 0x000000011d587824 */ /* 0x000fe400078e020d */
[----:B------:R-:W-:Y:S02]  /*25c0*/  VIADD R112, R33, 0x8 ;  /* 0x0000000821707836 */ /* 0x000fe40000000000 */
[----:B------:R-:W-:Y:S02]  /*25d0*/  IMAD.SHL.U32 R107, R107, 0x2, RZ ;  /* 0x000000026b6b7824 */ /* 0x000fe400078e00ff */
[----:B------:R-:W-:Y:S01]  /*25e0*/  IMAD.IADD R95, R31, 0x1, R95 ;  /* 0x000000011f5f7824 */ /* 0x000fe200078e025f */
[----:B------:R-:W-:Y:S01]  /*25f0*/  @!P6 BAR.SYNC.DEFER_BLOCKING 0x9, 0x100 ;  /* 0x024400000000eb1d */ /* 0x000fe20000010000 */
[----:B------:R-:W-:-:S13]  /*2600*/  LOP3.LUT P3, RZ, R35, 0x2, RZ, 0xc0, !PT ;  /* 0x0000000223ff7812 */ /* 0x000fda000786c0ff */
[----:B------:R-:W-:-:S05]  /*2610*/  @P3 LOP3.LUT R34, R34, 0x2, RZ, 0xfc, !PT ;  /* 0x0000000222223812 */ /* 0x000fca00078efcff */
[----:B------:R1:W-:Y:S01]  /*2620*/  STL [R1+0x4c], R34 ;  /* 0x00004c2201007387 */ /* 0x0003e20000100800 */
[----:B------:R-:W-:Y:S01]  /*2630*/  LOP3.LUT R103, R10, R36, RZ, 0x3c, !PT ;  /* 0x000000240a677212 */ /* 0x000fe200078e3cff */
[----:B------:R-:W-:Y:S01]  /*2640*/  IMAD R10, R25, R68, RZ ;  /* 0x00000044190a7224 */ /* 0x000fe200078e02ff */
[----:B------:R-:W-:Y:S01]  /*2650*/  LOP3.LUT R15, R15, R36, RZ, 0x3c, !PT ;  /* 0x000000240f0f7212 */ /* 0x000fe200078e3cff */
[----:B------:R-:W-:Y:S02]  /*2660*/  IMAD R25, R25, R74, RZ ;  /* 0x0000004a19197224 */ /* 0x000fe400078e02ff */
[----:B------:R-:W-:Y:S02]  /*2670*/  IMAD R20, R20, 0x1200, R37 ;  /* 0x0000120014147824 */ /* 0x000fe400078e0225 */
[----:B------:R-:W-:Y:S02]  /*2680*/  IMAD R25, R104, R75, R25 ;  /* 0x0000004b68197224 */ /* 0x000fe400078e0219 */
[----:B------:R-:W-:-:S02]  /*2690*/  IMAD.IADD R102, R20, 0x1, R15 ;  /* 0x0000000114667824 */ /* 0x000fc400078e020f */
[----:B------:R-:W-:Y:S02]  /*26a0*/  IMAD R83, R104, R69, R10 ;  /* 0x0000004568537224 */ /* 0x000fe400078e020a */
[----:B------:R-:W-:Y:S01]  /*26b0*/  IMAD R15, R69, 0x90, RZ ;  /* 0x00000090450f7824 */ /* 0x000fe200078e02ff */
[----:B------:R-:W-:Y:S01]  /*26c0*/  LOP3.LUT R21, R21, R36, RZ, 0x3c, !PT ;  /* 0x0000002415157212 */ /* 0x000fe200078e3cff */
[----:B------:R-:W-:Y:S01]  /*26d0*/  IMAD R14, R14, 0x1200, R37 ;  /* 0x000012000e0e7824 */ /* 0x000fe200078e0225 */
[----:B------:R-:W-:Y:S01]  /*26e0*/  LOP3.LUT R20, R12, R11, RZ, 0xfc, !PT ;  /* 0x0000000b0c147212 */ /* 0x000fe200078efcff */
[----:B------:R-:W-:Y:S01]  /*26f0*/  IMAD.WIDE.U32 R68, R68, 0x90, RZ ;  /* 0x0000009044447825 */ /* 0x000fe200078e00ff */
[----:B------:R-:W-:-:S03]  /*2700*/  LOP3.LUT R10, R9, 0xfffffff8, RZ, 0xc0, !PT ;  /* 0xfffffff8090a7812 */ /* 0x000fc600078ec0ff */
[----:B------:R-:W-:Y:S02]  /*2710*/  IMAD.IADD R84, R71, 0x1, R25 ;  /* 0x0000000147547824 */ /* 0x000fe400078e0219 */
[----:B------:R-:W-:Y:S01]  /*2720*/  IMAD.IADD R82, R25, 0x1, R73 ;  /* 0x0000000119527824 */ /* 0x000fe200078e0249 */
[----:B------:R-:W-:Y:S01]  /*2730*/  LOP3.LUT R25, R8, 0xfffffff8, RZ, 0xc0, !PT ;  /* 0xfffffff808197812 */ /* 0x000fe200078ec0ff */
[----:B------:R-:W-:Y:S02]  /*2740*/  IMAD R24, R24, 0x1200, R37 ;  /* 0x0000120018187824 */ /* 0x000fe400078e0225 */
[----:B------:R-:W-:Y:S01]  /*2750*/  IMAD.WIDE.U32 R74, R74, 0x90, RZ ;  /* 0x000000904a4a7825 */ /* 0x000fe200078e00ff */
[----:B------:R-:W-:Y:S02]  /*2760*/  LOP3.LUT R11, R12, 0x1, RZ, 0xc0, !PT ;  /* 0x000000010c0b7812 */ /* 0x000fe400078ec0ff */
[----:B------:R-:W-:Y:S01]  /*2770*/  LOP3.LUT R12, R20, 0x2, RZ, 0xc0, !PT ;  /* 0x00000002140c7812 */ /* 0x000fe200078ec0ff */
[----:B------:R-:W-:Y:S01]  /*2780*/  IMAD.IADD R103, R14, 0x1, R103 ;  /* 0x000000010e677824 */ /* 0x000fe200078e0267 */
[C---:B------:R-:W-:Y:S01]  /*2790*/  LOP3.LUT R13, R20.reuse, 0x4, RZ, 0xc0, !PT ;  /* 0x00000004140d7812 */ /* 0x040fe200078ec0ff */
[----:B------:R-:W-:Y:S01]  /*27a0*/  IMAD.IADD R96, R69, 0x1, R15 ;  /* 0x0000000145607824 */ /* 0x000fe200078e020f */
[C---:B------:R-:W-:Y:S01]  /*27b0*/  LOP3.LUT R14, R20.reuse, 0x8, RZ, 0xc0, !PT ;  /* 0x00000008140e7812 */ /* 0x040fe200078ec0ff */
[----:B------:R-:W-:Y:S01]  /*27c0*/  IMAD.IADD R85, R65, 0x1, R83 ;  /* 0x0000000141557824 */ /* 0x000fe200078e0253 */
[----:B------:R-:W-:Y:S01]  /*27d0*/  LOP3.LUT R15, R20, 0x10, RZ, 0xc0, !PT ;  /* 0x00000010140f7812 */ /* 0x000fe200078ec0ff */
[----:B------:R-:W-:Y:S01]  /*27e0*/  IMAD.IADD R101, R24, 0x1, R21 ;  /* 0x0000000118657824 */ /* 0x000fe200078e0215 */
[----:B------:R-:W-:Y:S01]  /*27f0*/  SHF.R.S32.HI R99, RZ, 0x1f, R25 ;  /* 0x0000001fff637819 */ /* 0x000fe20000011419 */
[----:B------:R-:W-:Y:S01]  /*2800*/  IMAD.IADD R97, R75, 0x1, R97 ;  /* 0x000000014b617824 */ /* 0x000fe200078e0261 */
[----:B------:R-:W-:Y:S01]  /*2810*/  SHF.R.S32.HI R98, RZ, 0x1f, R10 ;  /* 0x0000001fff627819 */ /* 0x000fe2000001140a */
[----:B------:R-:W-:Y:S01]  /*2820*/  IMAD.IADD R83, R83, 0x1, R67 ;  /* 0x0000000153537824 */ /* 0x000fe200078e0243 */
[----:B-1----:R-:W-:-:S07]  /*2830*/  LOP3.LUT R20, R20, 0x20, RZ, 0xc0, !PT ;  /* 0x0000002014147812 */ /* 0x002fce00078ec0ff */
.L_x_472:
[----:B-1-3--:R-:W2:Y:S01]  /*2840*/  LDL R32, [R1+0x7c] ;  /* 0x00007c0001207983 */ /* 0x00aea20000100800 */
[----:B0-----:R-:W0:Y:S03]  /*2850*/  LDC.64 R90, c[0x0][0x2e8] ;  /* 0x0000ba00ff5a7b82 */ /* 0x001e260000000a00 */
[----:B------:R-:W3:Y:S01]  /*2860*/  LDL R24, [R1+0x80] ;  /* 0x0000800001187983 */ /* 0x000ee20000100800 */
[----:B------:R-:W-:Y:S01]  /*2870*/  VIADD R35, R22, 0xffffffff ;  /* 0xffffffff16237836 */ /* 0x000fe20000000000 */
[----:B------:R-:W-:Y:S05]  /*2880*/  YIELD ;  /* 0x0000000000007946 */ /* 0x000fea0003800000 */
[----:B------:R-:W1:Y:S01]  /*2890*/  LDC R106, c[0x0][0x3f4] ;  /* 0x0000fd00ff6a7b82 */ /* 0x000e620000000800 */
[----:B------:R-:W-:Y:S01]  /*28a0*/  SHF.R.S32.HI R34, RZ, 0x1f, R35 ;  /* 0x0000001fff227819 */ /* 0x000fe20000011423 */
[-C--:B------:R-:W-:Y:S01]  /*28b0*/  IMAD R21, R95, R35.reuse, RZ ;  /* 0x000000235f157224 */ /* 0x080fe200078e02ff */
[----:B------:R-:W-:Y:S01]  /*28c0*/  BSSY B0, `(.L_x_417) ;  /* 0x00003e0000007945 */ /* 0x000fe20003800000 */
[----:B------:R-:W-:-:S04]  /*28d0*/  IMAD.WIDE.U32 R60, R30, R35, RZ ;  /* 0x000000231e3c7225 */ /* 0x000fc800078e00ff */
[----:B------:R-:W-:Y:S01]  /*28e0*/  IMAD R33, R34, R30, R21 ;  /* 0x0000001e22217224 */ /* 0x000fe200078e0215 */
[----:B------:R-:W-:-:S03]  /*28f0*/  IADD3 R21, P2, R94, R60, RZ ;  /* 0x0000003c5e157210 */ /* 0x000fc60007f5e0ff */
[----:B------:R-:W-:Y:S01]  /*2900*/  IMAD.IADD R92, R61, 0x1, R33 ;  /* 0x000000013d5c7824 */ /* 0x000fe200078e0221 */
[----:B0-----:R-:W-:Y:S01]  /*2910*/  LEA R36, P3, R21, R90, 0x1 ;  /* 0x0000005a15247211 */ /* 0x001fe200078608ff */
[----:B--2---:R-:W-:Y:S02]  /*2920*/  IMAD R22, R17, 0x3600, R32 ;  /* 0x0000360011167824 */ /* 0x004fe400078e0220 */
[----:B------:R-:W-:Y:S01]  /*2930*/  IMAD.X R32, R92, 0x1, R89, P2 ;  /* 0x000000015c207824 */ /* 0x000fe200010e0659 */
[----:B------:R-:W-:Y:S01]  /*2940*/  ISETP.GT.AND P2, PT, R35, R80, PT ;  /* 0x000000502300720c */ /* 0x000fe20003f44270 */
[----:B------:R-:W-:Y:S01]  /*2950*/  IMAD R81, R22, 0x2, R23 ;  /* 0x0000000216517824 */ /* 0x000fe200078e0217 */
[----:B---3--:R-:W-:Y:S01]  /*2960*/  LOP3.LUT P4, RZ, R24, 0x2, RZ, 0xc0, !PT ;  /* 0x0000000218ff7812 */ /* 0x008fe2000788c0ff */
[----:B------:R-:W-:Y:S01]  /*2970*/  VIADD R24, R22, 0x10 ;  /* 0x0000001016187836 */ /* 0x000fe20000000000 */
[----:B------:R-:W-:Y:S02]  /*2980*/  LEA.HI.X R37, R21, R91, R32, 0x1, P3 ;  /* 0x0000005b15257211 */ /* 0x000fe400018f0c20 */
[----:B-1----:R-:W-:-:S09]  /*2990*/  ISETP.GE.AND P3, PT, R106, 0x1, PT ;  /* 0x000000016a00780c */ /* 0x002fd20003f66270 */
[----:B------:R-:W-:Y:S02]  /*29a0*/  @P4 VIADD R24, R22, 0xfffffff0 ;  /* 0xfffffff016184836 */ /* 0x000fe40000000000 */
[----:B------:R-:W-:Y:S02]  /*29b0*/  IMAD.MOV.U32 R22, RZ, RZ, R35 ;  /* 0x000000ffff167224 */ /* 0x000fe400078e0023 */
[----:B------:R-:W-:Y:S01]  /*29c0*/  IMAD R24, R24, 0x2, R23 ;  /* 0x0000000218187824 */ /* 0x000fe200078e0217 */
[----:B------:R-:W-:Y:S06]  /*29d0*/  @!P3 BRA `(.L_x_418) ;  /* 0x0000003800b8b947 */ /* 0x000fec0003800000 */
[----:B------:R-:W-:Y:S01]  /*29e0*/  ULDC.U8 UR4, c[0x0][0x410] ;  /* 0x0001040000047ab9 */ /* 0x000fe20000000000 */
[-C--:B------:R-:W-:Y:S01]  /*29f0*/  IMAD R21, R97, R35.reuse, RZ ;  /* 0x0000002361157224 */ /* 0x080fe200078e02ff */
[----:B------:R-:W-:Y:S01]  /*2a00*/  ISETP.NE.AND P3, PT, RZ, UR4, PT ;  /* 0x00000004ff007c0c */ /* 0x000fe2000bf65270 */
[-C--:B------:R-:W-:Y:S02]  /*2a10*/  IMAD R33, R96, R35.reuse, RZ ;  /* 0x0000002360217224 */ /* 0x080fe400078e02ff */
[----:B------:R-:W-:Y:S02]  /*2a20*/  IMAD R86, R22, -0x90, R2 ;  /* 0xffffff7016567824 */ /* 0x000fe400078e0202 */
[C---:B------:R-:W-:Y:S02]  /*2a30*/  IMAD R21, R34.reuse, R74, R21 ;  /* 0x0000004a22157224 */ /* 0x040fe400078e0215 */
[----:B------:R-:W-:Y:S01]  /*2a40*/  IMAD R33, R34, R68, R33 ;  /* 0x0000004422217224 */ /* 0x000fe200078e0221 */
[----:B------:R-:W-:Y:S01]  /*2a50*/  VIMNMX R86, R86, 0x90, PT ;  /* 0x0000009056567848 */ /* 0x000fe20003fe0100 */
[----:B------:R-:W-:-:S04]  /*2a60*/  IMAD.WIDE.U32 R58, R74, R35, RZ ;  /* 0x000000234a3a7225 */ /* 0x000fc800078e00ff */
[----:B------:R-:W-:-:S04]  /*2a70*/  IMAD.WIDE.U32 R56, R68, R35, RZ ;  /* 0x0000002344387225 */ /* 0x000fc800078e00ff */
[----:B------:R-:W-:Y:S02]  /*2a80*/  IMAD.IADD R21, R59, 0x1, R21 ;  /* 0x000000013b157824 */ /* 0x000fe400078e0215 */
[----:B------:R-:W-:Y:S01]  /*2a90*/  IMAD.IADD R87, R57, 0x1, R33 ;  /* 0x0000000139577824 */ /* 0x000fe200078e0221 */
[----:B------:R-:W-:Y:S06]  /*2aa0*/  @!P3 BRA `(.L_x_419) ;  /* 0x0000001800a0b947 */ /* 0x000fec0003800000 */
[----:B------:R-:W-:Y:S01]  /*2ab0*/  ISETP.GE.AND P4, PT, R19, R86, PT ;  /* 0x000000561300720c */ /* 0x000fe20003f86270 */
[----:B------:R-:W-:Y:S01]  /*2ac0*/  BSSY B1, `(.L_x_420) ;  /* 0x000003c000017945 */ /* 0x000fe20003800000 */
        /* <DEDUP_REMOVED lines=11> */
[----:B------:R-:W-:Y:S01]  /*2b80*/  CS2R R90, SRZ ;  /* 0x00000000005a7805 */ /* 0x000fe2000001ff00 */
[----:B------:R-:W-:Y:S06]  /*2b90*/  @P4 BRA `(.L_x_421) ;  /* 0x0000000000b84947 */ /* 0x000fec0003800000 */
[----:B------:R-:W2:Y:S04]  /*2ba0*/  LDL.64 R116, [R1+0x40] ;  /* 0x0000400001747983 */ /* 0x000ea80000100a00 */
[----:B------:R-:W3:Y:S04]  /*2bb0*/  LDL R115, [R1+0x5c] ;  /* 0x00005c0001737983 */ /* 0x000ee80000100800 */
[----:B------:R-:W4:Y:S04]  /*2bc0*/  LDL R114, [R1+0x64] ;  /* 0x0000640001727983 */ /* 0x000f280000100800 */
[----:B------:R-:W4:Y:S04]  /*2bd0*/  LDL R111, [R1+0x68] ;  /* 0x00006800016f7983 */ /* 0x000f280000100800 */
[----:B------:R-:W4:Y:S04]  /*2be0*/  LDL R110, [R1+0x60] ;  /* 0x00006000016e7983 */ /* 0x000f280000100800 */
[----:B------:R-:W4:Y:S01]  /*2bf0*/  LDL R93, [R1+0x6c] ;  /* 0x00006c00015d7983 */ /* 0x000f220000100800 */
[----:B------:R-:W-:Y:S01]  /*2c00*/  IADD3 R58, P3, R72, R58, RZ ;  /* 0x0000003a483a7210 */ /* 0x000fe20007f7e0ff */
[----:B------:R-:W-:Y:S01]  /*2c10*/  ULDC.64 UR4, c[0x0][0x3e8] ;  /* 0x0000fa0000047ab9 */ /* 0x000fe20000000a00 */
[----:B------:R-:W-:-:S02]  /*2c20*/  CS2R R62, SRZ ;  /* 0x00000000003e7805 */ /* 0x000fc4000001ff00 */
[----:B------:R-:W-:Y:S01]  /*2c30*/  CS2R R90, SRZ ;  /* 0x00000000005a7805 */ /* 0x000fe2000001ff00 */
[----:B------:R-:W-:Y:S01]  /*2c40*/  IMAD.X R21, R21, 0x1, R82, P3 ;  /* 0x0000000115157824 */ /* 0x000fe200018e0652 */
[----:B------:R-:W-:-:S05]  /*2c50*/  IADD3 R56, P3, R66, R56, RZ ;  /* 0x0000003842387210 */ /* 0x000fca0007f7e0ff */
[----:B------:R-:W-:Y:S01]  /*2c60*/  IMAD.X R87, R87, 0x1, R83, P3 ;  /* 0x0000000157577824 */ /* 0x000fe200018e0653 */
[----:B------:R-:W-:-:S04]  /*2c70*/  LEA R32, P3, R58, UR4, 0x1 ;  /* 0x000000043a207c11 */ /* 0x000fc8000f8608ff */
[----:B------:R-:W-:Y:S01]  /*2c80*/  LEA.HI.X R33, R58, UR5, R21, 0x1, P3 ;  /* 0x000000053a217c11 */ /* 0x000fe200098f0c15 */
[----:B------:R-:W-:Y:S02]  /*2c90*/  ULDC.64 UR4, c[0x0][0x400] ;  /* 0x0001000000047ab9 */ /* 0x000fe40000000a00 */
[----:B------:R-:W-:-:S04]  /*2ca0*/  LEA R34, P3, R56, UR4, 0x1 ;  /* 0x0000000438227c11 */ /* 0x000fc8000f8608ff */
[----:B------:R-:W-:Y:S02]  /*2cb0*/  LEA.HI.X R35, R56, UR5, R87, 0x1, P3 ;  /* 0x0000000538237c11 */ /* 0x000fe400098f0c57 */
        /* <DEDUP_REMOVED lines=10> */
[----:B--2---:R-:W-:-:S13]  /*2d60*/  ISETP.GE.AND P3, PT, R116, R106, PT ;  /* 0x0000006a7400720c */ /* 0x004fda0003f66270 */
[----:B------:R0:W5:Y:S04]  /*2d70*/  @!P3 LDG.E.64 R62, desc[UR60][R32.64] ;  /* 0x0000003c203eb981 */ /* 0x000168000c1e1b00 */
[----:B------:R0:W5:Y:S01]  /*2d80*/  @!P3 LDG.E.64 R90, desc[UR60][R34.64] ;  /* 0x0000003c225ab981 */ /* 0x000162000c1e1b00 */
[----:B---3--:R-:W-:-:S13]  /*2d90*/  ISETP.GE.AND P3, PT, R115, R106, PT ;  /* 0x0000006a7300720c */ /* 0x008fda0003f66270 */
[----:B------:R0:W5:Y:S04]  /*2da0*/  @!P3 LDG.E.64 R54, desc[UR60][R32.64+0x10] ;  /* 0x0000103c2036b981 */ /* 0x000168000c1e1b00 */
[----:B------:R0:W5:Y:S01]  /*2db0*/  @!P3 LDG.E.64 R60, desc[UR60][R34.64+0x10] ;  /* 0x0000103c223cb981 */ /* 0x000162000c1e1b00 */
[----:B----4-:R-:W-:-:S13]  /*2dc0*/  ISETP.GE.AND P3, PT, R114, R106, PT ;  /* 0x0000006a7200720c */ /* 0x010fda0003f66270 */
[----:B------:R0:W5:Y:S04]  /*2dd0*/  @!P3 LDG.E.64 R50, desc[UR60][R32.64+0x20] ;  /* 0x0000203c2032b981 */ /* 0x000168000c1e1b00 */
[----:B------:R0:W5:Y:S01]  /*2de0*/  @!P3 LDG.E.64 R52, desc[UR60][R34.64+0x20] ;  /* 0x0000203c2234b981 */ /* 0x000162000c1e1b00 */
[----:B------:R-:W-:-:S13]  /*2df0*/  ISETP.GE.AND P3, PT, R111, R106, PT ;  /* 0x0000006a6f00720c */ /* 0x000fda0003f66270 */
[----:B------:R0:W5:Y:S04]  /*2e00*/  @!P3 LDG.E.64 R46, desc[UR60][R32.64+0x30] ;  /* 0x0000303c202eb981 */ /* 0x000168000c1e1b00 */
[----:B------:R0:W5:Y:S01]  /*2e10*/  @!P3 LDG.E.64 R48, desc[UR60][R34.64+0x30] ;  /* 0x0000303c2230b981 */ /* 0x000162000c1e1b00 */
[----:B------:R-:W-:-:S13]  /*2e20*/  ISETP.GE.AND P3, PT, R110, R106, PT ;  /* 0x0000006a6e00720c */ /* 0x000fda0003f66270 */
[----:B------:R0:W5:Y:S04]  /*2e30*/  @!P3 LDG.E.64 R42, desc[UR60][R32.64+0x40] ;  /* 0x0000403c202ab981 */ /* 0x000168000c1e1b00 */
[----:B------:R0:W5:Y:S01]  /*2e40*/  @!P3 LDG.E.64 R44, desc[UR60][R34.64+0x40] ;  /* 0x0000403c222cb981 */ /* 0x000162000c1e1b00 */
[----:B------:R-:W-:-:S13]  /*2e50*/  ISETP.GE.AND P3, PT, R93, R106, PT ;  /* 0x0000006a5d00720c */ /* 0x000fda0003f66270 */
[----:B------:R0:W5:Y:S04]  /*2e60*/  @!P3 LDG.E.64 R38, desc[UR60][R32.64+0x50] ;  /* 0x0000503c2026b981 */ /* 0x000168000c1e1b00 */
[----:B------:R0:W5:Y:S02]  /*2e70*/  @!P3 LDG.E.64 R40, desc[UR60][R34.64+0x50] ;  /* 0x0000503c2228b981 */ /* 0x000164000c1e1b00 */
.L_x_421:
[----:B------:R-:W-:Y:S05]  /*2e80*/  BSYNC B1 ;  /* 0x0000000000017941 */ /* 0x000fea0003800000 */
.L_x_420:
[----:B0-----:R-:W2:Y:S01]  /*2e90*/  LDL R35, [R1+0x3c] ;  /* 0x00003c0001237983 */ /* 0x001ea20000100800 */
[----:B-----5:R-:W-:Y:S02]  /*2ea0*/  IMAD.MOV.U32 R21, RZ, RZ, R38 ;  /* 0x000000ffff157224 */ /* 0x020fe400078e0026 */
[----:B------:R-:W-:Y:S02]  /*2eb0*/  IMAD.MOV.U32 R32, RZ, RZ, R39 ;  /* 0x000000ffff207224 */ /* 0x000fe400078e0027 */
[----:B------:R-:W-:Y:S02]  /*2ec0*/  IMAD.MOV.U32 R33, RZ, RZ, R42 ;  /* 0x000000ffff217224 */ /* 0x000fe400078e002a */
[----:B------:R-:W-:Y:S01]  /*2ed0*/  IMAD.MOV.U32 R34, RZ, RZ, R43 ;  /* 0x000000ffff227224 */ /* 0x000fe200078e002b */
[----:B------:R-:W-:Y:S01]  /*2ee0*/  PRMT R93, R32, 0x5410, R21 ;  /* 0x00005410205d7816 */ /* 0x000fe20000000015 */
[----:B------:R-:W-:Y:S02]  /*2ef0*/  IMAD.MOV.U32 R21, RZ, RZ, R46 ;  /* 0x000000ffff157224 */ /* 0x000fe400078e002e */
[----:B------:R-:W-:Y:S01]  /*2f00*/  IMAD.MOV.U32 R32, RZ, RZ, R47 ;  /* 0x000000ffff207224 */ /* 0x000fe200078e002f */
[----:B------:R-:W-:Y:S01]  /*2f10*/  PRMT R110, R33, 0x5410, R34 ;  /* 0x00005410216e7816 */ /* 0x000fe20000000022 */
[----:B------:R-:W-:-:S02]  /*2f20*/  IMAD.MOV.U32 R33, RZ, RZ, R50 ;  /* 0x000000ffff217224 */ /* 0x000fc400078e0032 */
[----:B------:R-:W-:Y:S01]  /*2f30*/  IMAD.MOV.U32 R34, RZ, RZ, R51 ;  /* 0x000000ffff227224 */ /* 0x000fe200078e0033 */
[----:B------:R-:W-:Y:S01]  /*2f40*/  PRMT R114, R21, 0x5410, R32 ;  /* 0x0000541015727816 */ /* 0x000fe20000000020 */
[----:B------:R-:W-:Y:S02]  /*2f50*/  IMAD.MOV.U32 R21, RZ, RZ, R54 ;  /* 0x000000ffff157224 */ /* 0x000fe400078e0036 */
[----:B------:R-:W-:Y:S01]  /*2f60*/  IMAD.MOV.U32 R32, RZ, RZ, R55 ;  /* 0x000000ffff207224 */ /* 0x000fe200078e0037 */
[----:B------:R-:W-:-:S04]  /*2f70*/  PRMT R116, R34, 0x5410, R33 ;  /* 0x0000541022747816 */ /* 0x000fc80000000021 */
[----:B------:R-:W-:Y:S01]  /*2f80*/  PRMT R117, R21, 0x5410, R32 ;  /* 0x0000541015757816 */ /* 0x000fe20000000020 */
[----:B------:R-:W-:Y:S02]  /*2f90*/  IMAD.MOV.U32 R21, RZ, RZ, R62 ;  /* 0x000000ffff157224 */ /* 0x000fe400078e003e */
[----:B------:R-:W-:-:S05]  /*2fa0*/  IMAD.MOV.U32 R32, RZ, RZ, R63 ;  /* 0x000000ffff207224 */ /* 0x000fca00078e003f */
        /* <DEDUP_REMOVED lines=18> */
[----:B------:R-:W-:Y:S02]  /*30d0*/  PRMT R121, R21, 0x5410, R32 ;  /* 0x0000541015797816 */ /* 0x000fe40000000020 */
[----:B--2---:R-:W-:-:S13]  /*30e0*/  ISETP.NE.AND P3, PT, R35, 0x3, PT ;  /* 0x000000032300780c */ /* 0x004fda0003f65270 */
[----:B------:R-:W-:Y:S05]  /*30f0*/  @!P3 BRA `(.L_x_422) ;  /* 0x000000000004b947 */ /* 0x000fea0003800000 */
[----:B------:R-:W-:Y:S01]  /*3100*/  BPT.TRAP 0x1 ;  /* 0x000000040000795c */ /* 0x000fe20000300000 */
.L_x_422:
[----:B------:R-:W-:Y:S01]  /*3110*/  IMAD R21, R17, 0x8, R16 ;  /* 0x0000000811157824 */ /* 0x000fe200078e0210 */
[----:B------:R-:W-:Y:S01]  /*3120*/  SHF.L.U32 R87, R153, 0x1f, RZ ;  /* 0x0000001f99577819 */ /* 0x000fe200000006ff */
[----:B------:R-:W-:Y:S03]  /*3130*/  BSSY B1, `(.L_x_423) ;  /* 0x0000003000017945 */ /* 0x000fe60003800000 */
[----:B------:R-:W0:Y:S02]  /*3140*/  SYNCS.PHASECHK.TRANS64.TRYWAIT P5, [R21+URZ+0x31c90], R87 ;  /* 0x031c9057150075a7 */ /* 0x000e2400080a017f */
[----:B0-----:R-:W-:Y:S05]  /*3150*/  @!P5 BRA `(.L_x_424) ;  /* 0x000001a40050d947 */ /* 0x001fea0003800000 */
.L_x_709:
[----:B------:R-:W-:Y:S05]  /*3160*/  BSYNC B1 ;  /* 0x0000000000017941 */ /* 0x000fea0003800000 */
.L_x_423:
[----:B------:R-:W-:Y:S05]  /*3170*/  @P4 BRA `(.L_x_425) ;  /* 0x0000003400504947 */ /* 0x000fea0003800000 */
[----:B------:R-:W-:Y:S01]  /*3180*/  ISETP.NE.AND P4, PT, R11, RZ, PT ;  /* 0x000000ff0b00720c */ /* 0x000fe20003f85270 */
[----:B------:R-:W-:-:S12]  /*3190*/  BSSY B1, `(.L_x_426) ;  /* 0x0000032000017945 */ /* 0x000fd80003800000 */
[----:B------:R-:W-:Y:S05]  /*31a0*/  @!P4 BRA `(.L_x_427) ;  /* 0x0000000000c0c947 */ /* 0x000fea0003800000 */
[----:B------:R-:W2:Y:S01]  /*31b0*/  LDL.64 R56, [R1+0x40] ;  /* 0x0000400001387983 */ /* 0x000ea20000100a00 */
[----:B------:R-:W-:Y:S03]  /*31c0*/  BSSY B2, `(.L_x_428) ;  /* 0x000002d000027945 */ /* 0x000fe60003800000 */
[----:B------:R1:W3:Y:S01]  /*31d0*/  LDS.128 R32, [R81+0x16800] ;  /* 0x0168000051207984 */ /* 0x0002e20000000c00 */
[----:B--2---:R-:W-:-:S13]  /*31e0*/  ISETP.GE.AND P4, PT, R56, R106, PT ;  /* 0x0000006a3800720c */ /* 0x004fda0003f86270 */
[----:B-1-3--:R-:W-:Y:S05]  /*31f0*/  @P4 BRA `(.L_x_429) ;  /* 0x0000000000a44947 */ /* 0x00afea0003800000 */
[----:B------:R-:W-:Y:S01]  /*3200*/  SHF.R.U64 R56, R62, 0x10, R63 ;  /* 0x000000103e387819 */ /* 0x000fe2000000123f */
[----:B------:R-:W-:Y:S01]  /*3210*/  HADD2.F32 R58, -RZ, R33.H1_H1 ;  /* 0x30000021ff3a7230 */ /* 0x000fe20000004100 */
[--C-:B------:R-:W-:Y:S02]  /*3220*/  SHF.R.U64 R57, R90, 0x10, R91.reuse ;  /* 0x000000105a397819 */ /* 0x100fe4000000125b */
[----:B------:R-:W-:Y:S01]  /*3230*/  SHF.R.U32.HI R90, RZ, 0x10, R91 ;  /* 0x00000010ff5a7819 */ /* 0x000fe2000001165b */
[----:B------:R-:W-:Y:S01]  /*3240*/  HADD2.F32 R59, -RZ, R56.H0_H0 ;  /* 0x20000038ff3b7230 */ /* 0x000fe20000004100 */
[----:B------:R-:W-:Y:S01]  /*3250*/  SHF.R.U32.HI R62, RZ, 0x10, R63 ;  /* 0x00000010ff3e7819 */ /* 0x000fe2000001163f */
[----:B------:R-:W-:Y:S02]  /*3260*/  HADD2.F32 R57, -RZ, R57.H0_H0 ;  /* 0x20000039ff397230 */ /* 0x000fe40000004100 */
[----:B------:R-:W-:Y:S02]  /*3270*/  HADD2.F32 R56, -RZ, R33.H0_H0 ;  /* 0x20000021ff387230 */ /* 0x000fe40000004100 */
[----:B------:R-:W-:-:S02]  /*3280*/  HADD2.F32 R90, -RZ, R90.H0_H0 ;  /* 0x2000005aff5a7230 */ /* 0x000fc40000004100 */
[-C--:B------:R-:W-:Y:S01]  /*3290*/  FMUL.FTZ R33, R58, R57.reuse ;  /* 0x000000393a217220 */ /* 0x080fe20000410000 */
[----:B------:R-:W-:Y:S02]  /*32a0*/  HADD2.F32 R62, -RZ, R62.H0_H0 ;  /* 0x2000003eff3e7230 */ /* 0x000fe40000004100 */
[C---:B------:R-:W-:Y:S01]  /*32b0*/  FMUL.FTZ R57, R56.reuse, R57 ;  /* 0x0000003938397220 */ /* 0x040fe20000410000 */
[----:B------:R-:W-:Y:S02]  /*32c0*/  IMAD.MOV.U32 R63, RZ, RZ, R34 ;  /* 0x000000ffff3f7224 */ /* 0x000fe400078e0022 */
[-C--:B------:R-:W-:Y:S01]  /*32d0*/  FFMA.FTZ R33, R56, R59.reuse, -R33 ;  /* 0x0000003b38217223 */ /* 0x080fe20000010821 */
[----:B------:R-:W-:Y:S02]  /*32e0*/  HADD2.F32 R91, -RZ, R121.H1_H1 ;  /* 0x30000079ff5b7230 */ /* 0x000fe40000004100 */
[----:B------:R-:W-:Y:S01]  /*32f0*/  FFMA.FTZ R56, R58, R59, R57 ;  /* 0x0000003b3a387223 */ /* 0x000fe20000010039 */
[----:B------:R-:W-:-:S02]  /*3300*/  HADD2.F32 R57, -RZ, R35.H1_H1 ;  /* 0x30000023ff397230 */ /* 0x000fc40000004100 */
[----:B------:R-:W-:Y:S02]  /*3310*/  HADD2.F32 R59, -RZ, R35.H0_H0 ;  /* 0x20000023ff3b7230 */ /* 0x000fe40000004100 */
[----:B------:R-:W-:Y:S02]  /*3320*/  HADD2.F32 R34, -RZ, R63.H1_H1 ;  /* 0x3000003fff227230 */ /* 0x000fe40000004100 */
[----:B------:R-:W-:Y:S01]  /*3330*/  FMUL.FTZ R58, R57, R90 ;  /* 0x0000005a393a7220 */ /* 0x000fe20000410000 */
[----:B------:R-:W-:-:S03]  /*3340*/  F2FP.F16.F32.PACK_AB R33, R56, R33 ;  /* 0x000000213821723e */ /* 0x000fc600000000ff */
[C---:B------:R-:W-:Y:S01]  /*3350*/  FFMA.FTZ R35, R59.reuse, R62, -R58 ;  /* 0x0000003e3b237223 */ /* 0x040fe2000001083a */
[----:B------:R-:W-:Y:S01]  /*3360*/  FMUL.FTZ R58, R59, R90 ;  /* 0x0000005a3b3a7220 */ /* 0x000fe20000410000 */
[----:B------:R-:W-:Y:S02]  /*3370*/  HADD2.F32 R90, -RZ, R121.H0_H0 ;  /* 0x20000079ff5a7230 */ /* 0x000fe40000004100 */
[--C-:B------:R-:W-:Y:S02]  /*3380*/  HADD2.F32 R59, -RZ, R32.reuse.H0_H0 ;  /* 0x20000020ff3b7230 */ /* 0x100fe40000004100 */
[----:B------:R-:W-:Y:S01]  /*3390*/  FFMA.FTZ R58, R57, R62, R58 ;  /* 0x0000003e393a7223 */ /* 0x000fe2000001003a */
[----:B------:R-:W-:Y:S02]  /*33a0*/  HADD2.F32 R57, -RZ, R32.H1_H1 ;  /* 0x30000020ff397230 */ /* 0x000fe40000004100 */
[----:B------:R-:W-:Y:S02]  /*33b0*/  HADD2.F32 R62, -RZ, R120.H1_H1 ;  /* 0x30000078ff3e7230 */ /* 0x000fe40000004100 */
[----:B------:R-:W-:Y:S01]  /*33c0*/  F2FP.F16.F32.PACK_AB R35, R58, R35 ;  /* 0x000000233a23723e */ /* 0x000fe200000000ff */
[-C--:B------:R-:W-:Y:S01]  /*33d0*/  FMUL.FTZ R32, R57, R90.reuse ;  /* 0x0000005a39207220 */ /* 0x080fe20000410000 */
[----:B------:R-:W-:-:S03]  /*33e0*/  FMUL.FTZ R90, R59, R90 ;  /* 0x0000005a3b5a7220 */ /* 0x000fc60000410000 */
[-C--:B------:R-:W-:Y:S01]  /*33f0*/  FFMA.FTZ R32, R59, R62.reuse, -R32 ;  /* 0x0000003e3b207223 */ /* 0x080fe20000010820 */
[----:B------:R-:W-:Y:S01]  /*3400*/  FFMA.FTZ R57, R57, R62, R90 ;  /* 0x0000003e39397223 */ /* 0x000fe2000001005a */
[----:B------:R-:W-:Y:S02]  /*3410*/  HADD2.F32 R62, -RZ, R63.H0_H0 ;  /* 0x2000003fff3e7230 */ /* 0x000fe40000004100 */
[-C--:B------:R-:W-:Y:S01]  /*3420*/  FMUL.FTZ R63, R34, R91.reuse ;  /* 0x0000005b223f7220 */ /* 0x080fe20000410000 */
[----:B------:R-:W-:Y:S01]  /*3430*/  HADD2.F32 R59, -RZ, R120.H0_H0 ;  /* 0x20000078ff3b7230 */ /* 0x000fe20000004100 */
[----:B------:R-:W-:Y:S01]  /*3440*/  F2FP.F16.F32.PACK_AB R32, R57, R32 ;  /* 0x000000203920723e */ /* 0x000fe200000000ff */
[----:B------:R-:W-:-:S03]  /*3450*/  FMUL.FTZ R91, R62, R91 ;  /* 0x0000005b3e5b7220 */ /* 0x000fc60000410000 */
[-C--:B------:R-:W-:Y:S01]  /*3460*/  FFMA.FTZ R63, R62, R59.reuse, -R63 ;  /* 0x0000003b3e3f7223 */ /* 0x080fe2000001083f */
[----:B------:R-:W-:-:S05]  /*3470*/  FFMA.FTZ R34, R34, R59, R91 ;  /* 0x0000003b22227223 */ /* 0x000fca000001005b */
[----:B------:R-:W-:-:S07]  /*3480*/  F2FP.F16.F32.PACK_AB R34, R34, R63 ;  /* 0x0000003f2222723e */ /* 0x000fce00000000ff */
.L_x_429:
[----:B------:R-:W-:Y:S05]  /*3490*/  BSYNC B2 ;  /* 0x0000000000027941 */ /* 0x000fea0003800000 */
.L_x_428:
[----:B------:R1:W-:Y:S02]  /*34a0*/  STG.E.128 desc[UR60][R36.64], R32 ;  /* 0x0000002024007986 */ /* 0x0003e4000c101d3c */
.L_x_427:
[----:B------:R-:W-:Y:S05]  /*34b0*/  BSYNC B1 ;  /* 0x0000000000017941 */ /* 0x000fea0003800000 */
.L_x_426:
[----:B------:R-:W-:Y:S01]  /*34c0*/  ISETP.NE.AND P4, PT, R12, RZ, PT ;  /* 0x000000ff0c00720c */ /* 0x000fe20003f85270 */
[----:B------:R-:W-:-:S12]  /*34d0*/  BSSY B1, `(.L_x_430) ;  /* 0x0000034000017945 */ /* 0x000fd80003800000 */
[----:B------:R-:W-:Y:S05]  /*34e0*/  @!P4 BRA `(.L_x_431) ;  /* 0x0000000000c8c947 */ /* 0x000fea0003800000 */
[----:B------:R-:W2:Y:S01]  /*34f0*/  LDL R56, [R1+0x5c] ;  /* 0x00005c0001387983 */ /* 0x000ea20000100800 */
[----:B------:R-:W-:Y:S03]  /*3500*/  BSSY B2, `(.L_x_432) ;  /* 0x000002f000027945 */ /* 0x000fe60003800000 */
[----:B-1----:R1:W3:Y:S01]  /*3510*/  LDS.128 R32, [R24+0x16800] ;  /* 0x0168000018207984 */ /* 0x0022e20000000c00 */
[----:B--2---:R-:W-:-:S13]  /*3520*/  ISETP.GE.AND P4, PT, R56, R106, PT ;  /* 0x0000006a3800720c */ /* 0x004fda0003f86270 */
[----:B-1-3--:R-:W-:Y:S05]  /*3530*/  @P4 BRA `(.L_x_433) ;  /* 0x0000000000ac4947 */ /* 0x00afea0003800000 */
[----:B------:R-:W-:Y:S01]  /*3540*/  IMAD.MOV.U32 R56, RZ, RZ, R33 ;  /* 0x000000ffff387224 */ /* 0x000fe200078e0021 */
[----:B------:R-:W-:Y:S02]  /*3550*/  SHF.R.U64 R57, R60, 0x10, R61 ;  /* 0x000000103c397819 */ /* 0x000fe4000000123d */
[----:B------:R-:W-:Y:S02]  /*3560*/  SHF.R.U64 R54, R54, 0x10, R55 ;  /* 0x0000001036367819 */ /* 0x000fe40000001237 */
[--C-:B------:R-:W-:Y:S01]  /*3570*/  HADD2.F32 R33, -RZ, R56.reuse.H1_H1 ;  /* 0x30000038ff217230 */ /* 0x100fe20000004100 */
[----:B------:R-:W-:Y:S01]  /*3580*/  SHF.R.U32.HI R60, RZ, 0x10, R61 ;  /* 0x00000010ff3c7819 */ /* 0x000fe2000001163d */
[----:B------:R-:W-:Y:S01]  /*3590*/  HADD2.F32 R57, -RZ, R57.H0_H0 ;  /* 0x20000039ff397230 */ /* 0x000fe20000004100 */
[----:B------:R-:W-:Y:S01]  /*35a0*/  SHF.R.U32.HI R55, RZ, 0x10, R55 ;  /* 0x00000010ff377819 */ /* 0x000fe20000011637 */
[----:B------:R-:W-:Y:S02]  /*35b0*/  HADD2.F32 R56, -RZ, R56.H0_H0 ;  /* 0x20000038ff387230 */ /* 0x000fe40000004100 */
[----:B------:R-:W-:-:S02]  /*35c0*/  HADD2.F32 R54, -RZ, R54.H0_H0 ;  /* 0x20000036ff367230 */ /* 0x000fc40000004100 */
[CC--:B------:R-:W-:Y:S01]  /*35d0*/  FMUL.FTZ R59, R33.reuse, R57.reuse ;  /* 0x00000039213b7220 */ /* 0x0c0fe20000410000 */
[----:B------:R-:W-:Y:S02]  /*35e0*/  HADD2.F32 R55, -RZ, R55.H0_H0 ;  /* 0x20000037ff377230 */ /* 0x000fe40000004100 */
[C---:B------:R-:W-:Y:S01]  /*35f0*/  FMUL.FTZ R58, R56.reuse, R57 ;  /* 0x00000039383a7220 */ /* 0x040fe20000410000 */
[----:B------:R-:W-:Y:S02]  /*3600*/  HADD2.F32 R61, -RZ, R119.H1_H1 ;  /* 0x30000077ff3d7230 */ /* 0x000fe40000004100 */
[-C--:B------:R-:W-:Y:S01]  /*3610*/  FFMA.FTZ R59, R56, R54.reuse, -R59 ;  /* 0x00000036383b7223 */ /* 0x080fe2000001083b */
[----:B------:R-:W-:Y:S02]  /*3620*/  HADD2.F32 R56, -RZ, R35.H0_H0 ;  /* 0x20000023ff387230 */ /* 0x000fe40000004100 */
[----:B------:R-:W-:Y:S01]  /*3630*/  FFMA.FTZ R58, R33, R54, R58 ;  /* 0x00000036213a7223 */ /* 0x000fe2000001003a */
[----:B------:R-:W-:-:S02]  /*3640*/  HADD2.F32 R33, -RZ, R60.H0_H0 ;  /* 0x2000003cff217230 */ /* 0x000fc40000004100 */
[----:B------:R-:W-:Y:S02]  /*3650*/  HADD2.F32 R54, -RZ, R35.H1_H1 ;  /* 0x30000023ff367230 */ /* 0x000fe40000004100 */
[----:B------:R-:W-:Y:S01]  /*3660*/  F2FP.F16.F32.PACK_AB R58, R58, R59 ;  /* 0x0000003b3a3a723e */ /* 0x000fe200000000ff */
[-C--:B------:R-:W-:Y:S02]  /*3670*/  FMUL.FTZ R57, R56, R33.reuse ;  /* 0x0000002138397220 */ /* 0x080fe40000410000 */
[C---:B------:R-:W-:Y:S02]  /*3680*/  FMUL.FTZ R35, R54.reuse, R33 ;  /* 0x0000002136237220 */ /* 0x040fe40000410000 */
[-C--:B------:R-:W-:Y:S01]  /*3690*/  FFMA.FTZ R54, R54, R55.reuse, R57 ;  /* 0x0000003736367223 */ /* 0x080fe20000010039 */
[----:B------:R-:W-:Y:S02]  /*36a0*/  HADD2.F32 R57, -RZ, R119.H0_H0 ;  /* 0x20000077ff397230 */ /* 0x000fe40000004100 */
[----:B------:R-:W-:Y:S01]  /*36b0*/  FFMA.FTZ R33, R56, R55, -R35 ;  /* 0x0000003738217223 */ /* 0x000fe20000010823 */
[----:B------:R-:W-:-:S02]  /*36c0*/  HADD2.F32 R56, -RZ, R32.H0_H0 ;  /* 0x20000020ff387230 */ /* 0x000fc40000004100 */
[----:B------:R-:W-:Y:S02]  /*36d0*/  HADD2.F32 R32, -RZ, R32.H1_H1 ;  /* 0x30000020ff207230 */ /* 0x000fe40000004100 */
[----:B------:R-:W-:Y:S01]  /*36e0*/  HADD2.F32 R55, -RZ, R117.H0_H0 ;  /* 0x20000075ff377230 */ /* 0x000fe20000004100 */
[----:B------:R-:W-:Y:S01]  /*36f0*/  F2FP.F16.F32.PACK_AB R54, R54, R33 ;  /* 0x000000213636723e */ /* 0x000fe200000000ff */
[----:B------:R-:W-:Y:S02]  /*3700*/  IMAD.MOV.U32 R33, RZ, RZ, R58 ;  /* 0x000000ffff217224 */ /* 0x000fe400078e003a */
[-C--:B------:R-:W-:Y:S01]  /*3710*/  FMUL.FTZ R35, R32, R57.reuse ;  /* 0x0000003920237220 */ /* 0x080fe20000410000 */
[----:B------:R-:W-:-:S03]  /*3720*/  FMUL.FTZ R57, R56, R57 ;  /* 0x0000003938397220 */ /* 0x000fc60000410000 */
[-C--:B------:R-:W-:Y:S01]  /*3730*/  FFMA.FTZ R35, R56, R55.reuse, -R35 ;  /* 0x0000003738237223 */ /* 0x080fe20000010823 */
[--C-:B------:R-:W-:Y:S02]  /*3740*/  HADD2.F32 R56, -RZ, R34.reuse.H0_H0 ;  /* 0x20000022ff387230 */ /* 0x100fe40000004100 */
[----:B------:R-:W-:Y:S01]  /*3750*/  FFMA.FTZ R32, R32, R55, R57 ;  /* 0x0000003720207223 */ /* 0x000fe20000010039 */
[----:B------:R-:W-:Y:S02]  /*3760*/  HADD2.F32 R34, -RZ, R34.H1_H1 ;  /* 0x30000022ff227230 */ /* 0x000fe40000004100 */
[----:B------:R-:W-:Y:S02]  /*3770*/  HADD2.F32 R55, -RZ, R117.H1_H1 ;  /* 0x30000075ff377230 */ /* 0x000fe40000004100 */
[----:B------:R-:W-:Y:S01]  /*3780*/  F2FP.F16.F32.PACK_AB R32, R32, R35 ;  /* 0x000000232020723e */ /* 0x000fe200000000ff */
[-C--:B------:R-:W-:Y:S01]  /*3790*/  FMUL.FTZ R57, R34, R61.reuse ;  /* 0x0000003d22397220 */ /* 0x080fe20000410000 */
[----:B------:R-:W-:Y:S01]  /*37a0*/  FMUL.FTZ R61, R56, R61 ;  /* 0x0000003d383d7220 */ /* 0x000fe20000410000 */
[----:B------:R-:W-:-:S02]  /*37b0*/  IMAD.MOV.U32 R35, RZ, RZ, R54 ;  /* 0x000000ffff237224 */ /* 0x000fc400078e0036 */
[-C--:B------:R-:W-:Y:S01]  /*37c0*/  FFMA.FTZ R57, R56, R55.reuse, -R57 ;  /* 0x0000003738397223 */ /* 0x080fe20000010839 */
[----:B------:R-:W-:-:S05]  /*37d0*/  FFMA.FTZ R34, R34, R55, R61 ;  /* 0x0000003722227223 */ /* 0x000fca000001003d */
[----:B------:R-:W-:-:S07]  /*37e0*/  F2FP.F16.F32.PACK_AB R34, R34, R57 ;  /* 0x000000392222723e */ /* 0x000fce00000000ff */
.L_x_433:
[----:B------:R-:W-:Y:S05]  /*37f0*/  BSYNC B2 ;  /* 0x0000000000027941 */ /* 0x000fea0003800000 */
.L_x_432:
[----:B------:R2:W-:Y:S02]  /*3800*/  STG.E.128 desc[UR60][R36.64+0x20], R32 ;  /* 0x0000202024007986 */ /* 0x0005e4000c101d3c */
.L_x_431:
[----:B------:R-:W-:Y:S05]  /*3810*/  BSYNC B1 ;  /* 0x0000000000017941 */ /* 0x000fea0003800000 */
.L_x_430:
[----:B------:R-:W-:Y:S01]  /*3820*/  ISETP.NE.AND P4, PT, R13, RZ, PT ;  /* 0x000000ff0d00720c */ /* 0x000fe20003f85270 */
[----:B------:R-:W-:-:S12]  /*3830*/  BSSY B1, `(.L_x_434) ;  /* 0x0000033000017945 */ /* 0x000fd80003800000 */
[----:B------:R-:W-:Y:S05]  /*3840*/  @!P4 BRA `(.L_x_435) ;  /* 0x0000000000c4c947 */ /* 0x000fea0003800000 */
[----:B------:R-:W3:Y:S01]  /*3850*/  LDL R54, [R1+0x64] ;  /* 0x0000640001367983 */ /* 0x000ee20000100800 */
[----:B------:R-:W-:Y:S03]  /*3860*/  BSSY B2, `(.L_x_436) ;  /* 0x000002e000027945 */ /* 0x000fe60003800000 */
[----:B-12---:R1:W2:Y:S01]  /*3870*/  LDS.128 R32, [R81+0x18c00] ;  /* 0x018c000051207984 */ /* 0x0062a20000000c00 */
[----:B---3--:R-:W-:-:S13]  /*3880*/  ISETP.GE.AND P4, PT, R54, R106, PT ;  /* 0x0000006a3600720c */ /* 0x008fda0003f86270 */
[----:B-12---:R-:W-:Y:S05]  /*3890*/  @P4 BRA `(.L_x_437) ;  /* 0x0000000000a84947 */ /* 0x006fea0003800000 */
[----:B------:R-:W-:Y:S01]  /*38a0*/  SHF.R.U64 R54, R52, 0x10, R53 ;  /* 0x0000001034367819 */ /* 0x000fe20000001235 */
[----:B------:R-:W-:Y:S01]  /*38b0*/  IMAD.MOV.U32 R52, RZ, RZ, R33 ;  /* 0x000000ffff347224 */ /* 0x000fe200078e0021 */
[----:B------:R-:W-:-:S03]  /*38c0*/  SHF.R.U64 R50, R50, 0x10, R51 ;  /* 0x0000001032327819 */ /* 0x000fc60000001233 */
[----:B------:R-:W-:Y:S02]  /*38d0*/  HADD2.F32 R54, -RZ, R54.H0_H0 ;  /* 0x20000036ff367230 */ /* 0x000fe40000004100 */
[--C-:B------:R-:W-:Y:S02]  /*38e0*/  HADD2.F32 R33, -RZ, R52.reuse.H1_H1 ;  /* 0x30000034ff217230 */ /* 0x100fe40000004100 */
[----:B------:R-:W-:Y:S02]  /*38f0*/  HADD2.F32 R55, -RZ, R52.H0_H0 ;  /* 0x20000034ff377230 */ /* 0x000fe40000004100 */
[----:B------:R-:W-:Y:S02]  /*3900*/  HADD2.F32 R50, -RZ, R50.H0_H0 ;  /* 0x20000032ff327230 */ /* 0x000fe40000004100 */
[-C--:B------:R-:W-:Y:S01]  /*3910*/  FMUL.FTZ R52, R33, R54.reuse ;  /* 0x0000003621347220 */ /* 0x080fe20000410000 */
[----:B------:R-:W-:-:S03]  /*3920*/  FMUL.FTZ R54, R55, R54 ;  /* 0x0000003637367220 */ /* 0x000fc60000410000 */
[-C--:B------:R-:W-:Y:S01]  /*3930*/  FFMA.FTZ R52, R55, R50.reuse, -R52 ;  /* 0x0000003237347223 */ /* 0x080fe20000010834 */
[----:B------:R-:W-:Y:S01]  /*3940*/  FFMA.FTZ R33, R33, R50, R54 ;  /* 0x0000003221217223 */ /* 0x000fe20000010036 */
[----:B------:R-:W-:Y:S01]  /*3950*/  SHF.R.U32.HI R50, RZ, 0x10, R51 ;  /* 0x00000010ff327819 */ /* 0x000fe20000011633 */
[----:B------:R-:W-:Y:S01]  /*3960*/  IMAD.MOV.U32 R51, RZ, RZ, R35 ;  /* 0x000000ffff337224 */ /* 0x000fe200078e0023 */
[----:B------:R-:W-:Y:S01]  /*3970*/  SHF.R.U32.HI R54, RZ, 0x10, R53 ;  /* 0x00000010ff367819 */ /* 0x000fe20000011635 */
[----:B------:R-:W-:Y:S01]  /*3980*/  HADD2.F32 R53, -RZ, R116.H1_H1 ;  /* 0x30000074ff357230 */ /* 0x000fe20000004100 */
[----:B------:R-:W-:Y:S01]  /*3990*/  F2FP.F16.F32.PACK_AB R33, R33, R52 ;  /* 0x000000342121723e */ /* 0x000fe200000000ff */
[----:B------:R-:W-:Y:S02]  /*39a0*/  HADD2.F32 R50, -RZ, R50.H0_H0 ;  /* 0x20000032ff327230 */ /* 0x000fe40000004100 */
[----:B------:R-:W-:Y:S02]  /*39b0*/  HADD2.F32 R54, -RZ, R54.H0_H0 ;  /* 0x20000036ff367230 */ /* 0x000fe40000004100 */
[----:B------:R-:W-:-:S02]  /*39c0*/  HADD2.F32 R35, -RZ, R51.H1_H1 ;  /* 0x30000033ff237230 */ /* 0x000fc40000004100 */
[----:B------:R-:W-:-:S03]  /*39d0*/  HADD2.F32 R51, -RZ, R51.H0_H0 ;  /* 0x20000033ff337230 */ /* 0x000fc60000004100 */
[-C--:B------:R-:W-:Y:S02]  /*39e0*/  FMUL.FTZ R56, R35, R54.reuse ;  /* 0x0000003623387220 */ /* 0x080fe40000410000 */
[C---:B------:R-:W-:Y:S02]  /*39f0*/  FMUL.FTZ R54, R51.reuse, R54 ;  /* 0x0000003633367220 */ /* 0x040fe40000410000 */
[-C--:B------:R-:W-:Y:S01]  /*3a00*/  FFMA.FTZ R56, R51, R50.reuse, -R56 ;  /* 0x0000003233387223 */ /* 0x080fe20000010838 */
[----:B------:R-:W-:Y:S02]  /*3a10*/  HADD2.F32 R51, -RZ, R118.H0_H0 ;  /* 0x20000076ff337230 */ /* 0x000fe40000004100 */
[----:B------:R-:W-:Y:S01]  /*3a20*/  FFMA.FTZ R35, R35, R50, R54 ;  /* 0x0000003223237223 */ /* 0x000fe20000010036 */
[--C-:B------:R-:W-:Y:S02]  /*3a30*/  HADD2.F32 R50, -RZ, R32.reuse.H1_H1 ;  /* 0x30000020ff327230 */ /* 0x100fe40000004100 */
[----:B------:R-:W-:-:S02]  /*3a40*/  HADD2.F32 R32, -RZ, R32.H0_H0 ;  /* 0x20000020ff207230 */ /* 0x000fc40000004100 */
[----:B------:R-:W-:Y:S01]  /*3a50*/  F2FP.F16.F32.PACK_AB R35, R35, R56 ;  /* 0x000000382323723e */ /* 0x000fe200000000ff */
[-C--:B------:R-:W-:Y:S02]  /*3a60*/  FMUL.FTZ R55, R50, R51.reuse ;  /* 0x0000003332377220 */ /* 0x080fe40000410000 */
[C---:B------:R-:W-:Y:S02]  /*3a70*/  FMUL.FTZ R51, R32.reuse, R51 ;  /* 0x0000003320337220 */ /* 0x040fe40000410000 */
[-C--:B------:R-:W-:Y:S01]  /*3a80*/  FFMA.FTZ R32, R32, R53.reuse, -R55 ;  /* 0x0000003520207223 */ /* 0x080fe20000010837 */
[----:B------:R-:W-:Y:S02]  /*3a90*/  HADD2.F32 R55, -RZ, R118.H1_H1 ;  /* 0x30000076ff377230 */ /* 0x000fe40000004100 */
[----:B------:R-:W-:Y:S01]  /*3aa0*/  FFMA.FTZ R51, R50, R53, R51 ;  /* 0x0000003532337223 */ /* 0x000fe20000010033 */
[--C-:B------:R-:W-:Y:S02]  /*3ab0*/  HADD2.F32 R50, -RZ, R34.reuse.H1_H1 ;  /* 0x30000022ff327230 */ /* 0x100fe40000004100 */
[----:B------:R-:W-:-:S02]  /*3ac0*/  HADD2.F32 R34, -RZ, R34.H0_H0 ;  /* 0x20000022ff227230 */ /* 0x000fc40000004100 */
[----:B------:R-:W-:Y:S02]  /*3ad0*/  HADD2.F32 R53, -RZ, R116.H0_H0 ;  /* 0x20000074ff357230 */ /* 0x000fe40000004100 */
[-C--:B------:R-:W-:Y:S01]  /*3ae0*/  FMUL.FTZ R57, R50, R55.reuse ;  /* 0x0000003732397220 */ /* 0x080fe20000410000 */
[----:B------:R-:W-:Y:S01]  /*3af0*/  F2FP.F16.F32.PACK_AB R32, R51, R32 ;  /* 0x000000203320723e */ /* 0x000fe200000000ff */
[C---:B------:R-:W-:Y:S02]  /*3b00*/  FMUL.FTZ R55, R34.reuse, R55 ;  /* 0x0000003722377220 */ /* 0x040fe40000410000 */
[-C--:B------:R-:W-:Y:S02]  /*3b10*/  FFMA.FTZ R34, R34, R53.reuse, -R57 ;  /* 0x0000003522227223 */ /* 0x080fe40000010839 */
[----:B------:R-:W-:-:S05]  /*3b20*/  FFMA.FTZ R55, R50, R53, R55 ;  /* 0x0000003532377223 */ /* 0x000fca0000010037 */
[----:B------:R-:W-:-:S07]  /*3b30*/  F2FP.F16.F32.PACK_AB R34, R55, R34 ;  /* 0x000000223722723e */ /* 0x000fce00000000ff */
.L_x_437:
[----:B------:R-:W-:Y:S05]  /*3b40*/  BSYNC B2 ;  /* 0x0000000000027941 */ /* 0x000fea0003800000 */
.L_x_436:
[----:B------:R3:W-:Y:S02]  /*3b50*/  STG.E.128 desc[UR60][R36.64+0x40], R32 ;  /* 0x0000402024007986 */ /* 0x0007e4000c101d3c */
.L_x_435:
[----:B------:R-:W-:Y:S05]  /*3b60*/  BSYNC B1 ;  /* 0x0000000000017941 */ /* 0x000fea0003800000 */
.L_x_434:
[----:B------:R-:W-:Y:S01]  /*3b70*/  ISETP.NE.AND P4, PT, R14, RZ, PT ;  /* 0x000000ff0e00720c */ /* 0x000fe20003f85270 */
[----:B------:R-:W-:-:S12]  /*3b80*/  BSSY B1, `(.L_x_438) ;  /* 0x0000032000017945 */ /* 0x000fd80003800000 */
[----:B------:R-:W-:Y:S05]  /*3b90*/  @!P4 BRA `(.L_x_439) ;  /* 0x0000000000c0c947 */ /* 0x000fea0003800000 */
[----:B------:R-:W4:Y:S01]  /*3ba0*/  LDL R50, [R1+0x68] ;  /* 0x0000680001327983 */ /* 0x000f220000100800 */
[----:B------:R-:W-:Y:S03]  /*3bb0*/  BSSY B2, `(.L_x_440) ;  /* 0x000002d000027945 */ /* 0x000fe60003800000 */
[----:B-123--:R1:W2:Y:S01]  /*3bc0*/  LDS.128 R32, [R24+0x18c00] ;  /* 0x018c000018207984 */ /* 0x00e2a20000000c00 */
[----:B----4-:R-:W-:-:S13]  /*3bd0*/  ISETP.GE.AND P4, PT, R50, R106, PT ;  /* 0x0000006a3200720c */ /* 0x010fda0003f86270 */
[----:B-12---:R-:W-:Y:S05]  /*3be0*/  @P4 BRA `(.L_x_441) ;  /* 0x0000000000a44947 */ /* 0x006fea0003800000 */
[--C-:B------:R-:W-:Y:S02]  /*3bf0*/  SHF.R.U64 R50, R46, 0x10, R47.reuse ;  /* 0x000000102e327819 */ /* 0x100fe4000000122f */
[----:B------:R-:W-:Y:S01]  /*3c00*/  SHF.R.U32.HI R46, RZ, 0x10, R47 ;  /* 0x00000010ff2e7819 */ /* 0x000fe2000001162f */
[----:B------:R-:W-:Y:S01]  /*3c10*/  IMAD.MOV.U32 R47, RZ, RZ, R35 ;  /* 0x000000ffff2f7224 */ /* 0x000fe200078e0023 */
[--C-:B------:R-:W-:Y:S01]  /*3c20*/  SHF.R.U64 R52, R48, 0x10, R49.reuse ;  /* 0x0000001030347819 */ /* 0x100fe20000001231 */
[--C-:B------:R-:W-:Y:S01]  /*3c30*/  HADD2.F32 R35, -RZ, R33.reuse.H1_H1 ;  /* 0x30000021ff237230 */ /* 0x100fe20000004100 */
[----:B------:R-:W-:Y:S01]  /*3c40*/  SHF.R.U32.HI R51, RZ, 0x10, R49 ;  /* 0x00000010ff337819 */ /* 0x000fe20000011631 */
[----:B------:R-:W-:Y:S02]  /*3c50*/  HADD2.F32 R33, -RZ, R33.H0_H0 ;  /* 0x20000021ff217230 */ /* 0x000fe40000004100 */
[----:B------:R-:W-:Y:S02]  /*3c60*/  HADD2.F32 R52, -RZ, R52.H0_H0 ;  /* 0x20000034ff347230 */ /* 0x000fe40000004100 */
[----:B------:R-:W-:-:S02]  /*3c70*/  HADD2.F32 R51, -RZ, R51.H0_H0 ;  /* 0x20000033ff337230 */ /* 0x000fc40000004100 */
[--C-:B------:R-:W-:Y:S02]  /*3c80*/  HADD2.F32 R48, -RZ, R47.reuse.H1_H1 ;  /* 0x3000002fff307230 */ /* 0x100fe40000004100 */
[----:B------:R-:W-:Y:S02]  /*3c90*/  HADD2.F32 R47, -RZ, R47.H0_H0 ;  /* 0x2000002fff2f7230 */ /* 0x000fe40000004100 */
[----:B------:R-:W-:Y:S02]  /*3ca0*/  HADD2.F32 R50, -RZ, R50.H0_H0 ;  /* 0x20000032ff327230 */ /* 0x000fe40000004100 */
[-C--:B------:R-:W-:Y:S01]  /*3cb0*/  FMUL.FTZ R54, R48, R51.reuse ;  /* 0x0000003330367220 */ /* 0x080fe20000410000 */
[----:B------:R-:W-:Y:S02]  /*3cc0*/  HADD2.F32 R49, -RZ, R46.H0_H0 ;  /* 0x2000002eff317230 */ /* 0x000fe40000004100 */
[-C--:B------:R-:W-:Y:S01]  /*3cd0*/  FMUL.FTZ R46, R35, R52.reuse ;  /* 0x00000034232e7220 */ /* 0x080fe20000410000 */
[----:B------:R-:W-:Y:S01]  /*3ce0*/  FMUL.FTZ R52, R33, R52 ;  /* 0x0000003421347220 */ /* 0x000fe20000410000 */
[----:B------:R-:W-:-:S02]  /*3cf0*/  FMUL.FTZ R51, R47, R51 ;  /* 0x000000332f337220 */ /* 0x000fc40000410000 */
[-C--:B------:R-:W-:Y:S01]  /*3d00*/  FFMA.FTZ R33, R33, R50.reuse, -R46 ;  /* 0x0000003221217223 */ /* 0x080fe2000001082e */
[----:B------:R-:W-:Y:S01]  /*3d10*/  FFMA.FTZ R46, R35, R50, R52 ;  /* 0x00000032232e7223 */ /* 0x000fe20000010034 */
[-C--:B------:R-:W-:Y:S01]  /*3d20*/  FFMA.FTZ R35, R47, R49.reuse, -R54 ;  /* 0x000000312f237223 */ /* 0x080fe20000010836 */
[----:B------:R-:W-:Y:S01]  /*3d30*/  FFMA.FTZ R48, R48, R49, R51 ;  /* 0x0000003130307223 */ /* 0x000fe20000010033 */
[--C-:B------:R-:W-:Y:S02]  /*3d40*/  HADD2.F32 R51, -RZ, R115.reuse.H0_H0 ;  /* 0x20000073ff337230 */ /* 0x100fe40000004100 */
[----:B------:R-:W-:Y:S01]  /*3d50*/  HADD2.F32 R50, -RZ, R32.H1_H1 ;  /* 0x30000020ff327230 */ /* 0x000fe20000004100 */
[----:B------:R-:W-:Y:S01]  /*3d60*/  F2FP.F16.F32.PACK_AB R33, R46, R33 ;  /* 0x000000212e21723e */ /* 0x000fe200000000ff */
[----:B------:R-:W-:Y:S01]  /*3d70*/  HADD2.F32 R49, -RZ, R34.H1_H1 ;  /* 0x30000022ff317230 */ /* 0x000fe20000004100 */
[----:B------:R-:W-:Y:S01]  /*3d80*/  F2FP.F16.F32.PACK_AB R35, R48, R35 ;  /* 0x000000233023723e */ /* 0x000fe200000000ff */
[----:B------:R-:W-:-:S02]  /*3d90*/  HADD2.F32 R115, -RZ, R115.H1_H1 ;  /* 0x30000073ff737230 */ /* 0x000fc40000004100 */
[----:B------:R-:W-:Y:S01]  /*3da0*/  FMUL.FTZ R53, R50, R51 ;  /* 0x0000003332357220 */ /* 0x000fe20000410000 */
[----:B------:R-:W-:Y:S02]  /*3db0*/  HADD2.F32 R32, -RZ, R32.H0_H0 ;  /* 0x20000020ff207230 */ /* 0x000fe40000004100 */
[----:B------:R-:W-:Y:S02]  /*3dc0*/  HADD2.F32 R34, -RZ, R34.H0_H0 ;  /* 0x20000022ff227230 */ /* 0x000fe40000004100 */
[C---:B------:R-:W-:Y:S01]  /*3dd0*/  FMUL.FTZ R55, R49.reuse, R115 ;  /* 0x0000007331377220 */ /* 0x040fe20000410000 */
[--C-:B------:R-:W-:Y:S02]  /*3de0*/  HADD2.F32 R47, -RZ, R114.reuse.H0_H0 ;  /* 0x20000072ff2f7230 */ /* 0x100fe40000004100 */
[----:B------:R-:W-:Y:S01]  /*3df0*/  FMUL.FTZ R51, R32, R51 ;  /* 0x0000003320337220 */ /* 0x000fe20000410000 */
[----:B------:R-:W-:Y:S02]  /*3e00*/  HADD2.F32 R114, -RZ, R114.H1_H1 ;  /* 0x30000072ff727230 */ /* 0x000fe40000004100 */
[----:B------:R-:W-:Y:S01]  /*3e10*/  FMUL.FTZ R52, R34, R115 ;  /* 0x0000007322347220 */ /* 0x000fe20000410000 */
[-C--:B------:R-:W-:Y:S01]  /*3e20*/  FFMA.FTZ R53, R32, R47.reuse, -R53 ;  /* 0x0000002f20357223 */ /* 0x080fe20000010835 */
[----:B------:R-:W-:Y:S01]  /*3e30*/  FFMA.FTZ R50, R50, R47, R51 ;  /* 0x0000002f32327223 */ /* 0x000fe20000010033 */
[-C--:B------:R-:W-:Y:S01]  /*3e40*/  FFMA.FTZ R55, R34, R114.reuse, -R55 ;  /* 0x0000007222377223 */ /* 0x080fe20000010837 */
[----:B------:R-:W-:-:S03]  /*3e50*/  FFMA.FTZ R52, R49, R114, R52 ;  /* 0x0000007231347223 */ /* 0x000fc60000010034 */
[----:B------:R-:W-:Y:S02]  /*3e60*/  F2FP.F16.F32.PACK_AB R32, R50, R53 ;  /* 0x000000353220723e */ /* 0x000fe400000000ff */
[----:B------:R-:W-:-:S07]  /*3e70*/  F2FP.F16.F32.PACK_AB R34, R52, R55 ;  /* 0x000000373422723e */ /* 0x000fce00000000ff */
.L_x_441:
[----:B------:R-:W-:Y:S05]  /*3e80*/  BSYNC B2 ;  /* 0x0000000000027941 */ /* 0x000fea0003800000 */
.L_x_440:
[----:B------:R4:W-:Y:S02]  /*3e90*/  STG.E.128 desc[UR60][R36.64+0x60], R32 ;  /* 0x0000602024007986 */ /* 0x0009e4000c101d3c */
.L_x_439:
[----:B------:R-:W-:Y:S05]  /*3ea0*/  BSYNC B1 ;  /* 0x0000000000017941 */ /* 0x000fea0003800000 */
.L_x_438:
[----:B------:R-:W-:Y:S01]  /*3eb0*/  ISETP.NE.AND P4, PT, R15, RZ, PT ;  /* 0x000000ff0f00720c */ /* 0x000fe20003f85270 */
[----:B------:R-:W-:-:S12]  /*3ec0*/  BSSY B1, `(.L_x_442) ;  /* 0x0000033000017945 */ /* 0x000fd80003800000 */
[----:B------:R-:W-:Y:S05]  /*3ed0*/  @!P4 BRA `(.L_x_443) ;  /* 0x0000000000c4c947 */ /* 0x000fea0003800000 */
[----:B------:R-:W5:Y:S01]  /*3ee0*/  LDL R46, [R1+0x60] ;  /* 0x00006000012e7983 */ /* 0x000f620000100800 */
[----:B------:R-:W-:Y:S03]  /*3ef0*/  BSSY B2, `(.L_x_444) ;  /* 0x000002e000027945 */ /* 0x000fe60003800000 */
[----:B-1234-:R1:W2:Y:S01]  /*3f00*/  LDS.128 R32, [R81+0x1b000] ;  /* 0x01b0000051207984 */ /* 0x01e2a20000000c00 */
[----:B-----5:R-:W-:-:S13]  /*3f10*/  ISETP.GE.AND P4, PT, R46, R106, PT ;  /* 0x0000006a2e00720c */ /* 0x020fda0003f86270 */
[----:B-12---:R-:W-:Y:S05]  /*3f20*/  @P4 BRA `(.L_x_445) ;  /* 0x0000000000a84947 */ /* 0x006fea0003800000 */
[--C-:B------:R-:W-:Y:S01]  /*3f30*/  SHF.R.U64 R49, R42, 0x10, R43.reuse ;  /* 0x000000102a317819 */ /* 0x100fe2000000122b */
[----:B------:R-:W-:Y:S01]  /*3f40*/  IMAD.MOV.U32 R42, RZ, RZ, R32 ;  /* 0x000000ffff2a7224 */ /* 0x000fe200078e0020 */
[----:B------:R-:W-:Y:S01]  /*3f50*/  SHF.R.U32.HI R46, RZ, 0x10, R43 ;  /* 0x00000010ff2e7819 */ /* 0x000fe2000001162b */
[----:B------:R-:W-:Y:S01]  /*3f60*/  IMAD.MOV.U32 R43, RZ, RZ, R35 ;  /* 0x000000ffff2b7224 */ /* 0x000fe200078e0023 */
[--C-:B------:R-:W-:Y:S01]  /*3f70*/  SHF.R.U64 R47, R44, 0x10, R45.reuse ;  /* 0x000000102c2f7819 */ /* 0x100fe2000000122d */
[--C-:B------:R-:W-:Y:S01]  /*3f80*/  HADD2.F32 R35, -RZ, R33.reuse.H1_H1 ;  /* 0x30000021ff237230 */ /* 0x100fe20000004100 */
[----:B------:R-:W-:Y:S01]  /*3f90*/  SHF.R.U32.HI R48, RZ, 0x10, R45 ;  /* 0x00000010ff307819 */ /* 0x000fe2000001162d */
[----:B------:R-:W-:Y:S02]  /*3fa0*/  HADD2.F32 R32, -RZ, R33.H0_H0 ;  /* 0x20000021ff207230 */ /* 0x000fe40000004100 */
[----:B------:R-:W-:Y:S02]  /*3fb0*/  HADD2.F32 R47, -RZ, R47.H0_H0 ;  /* 0x2000002fff2f7230 */ /* 0x000fe40000004100 */
[----:B------:R-:W-:-:S02]  /*3fc0*/  HADD2.F32 R44, -RZ, R43.H1_H1 ;  /* 0x3000002bff2c7230 */ /* 0x000fc40000004100 */
[----:B------:R-:W-:Y:S02]  /*3fd0*/  HADD2.F32 R48, -RZ, R48.H0_H0 ;  /* 0x20000030ff307230 */ /* 0x000fe40000004100 */
[-C--:B------:R-:W-:Y:S01]  /*3fe0*/  FMUL.FTZ R33, R35, R47.reuse ;  /* 0x0000002f23217220 */ /* 0x080fe20000410000 */
[----:B------:R-:W-:Y:S02]  /*3ff0*/  HADD2.F32 R43, -RZ, R43.H0_H0 ;  /* 0x2000002bff2b7230 */ /* 0x000fe40000004100 */
[----:B------:R-:W-:Y:S01]  /*4000*/  FMUL.FTZ R50, R32, R47 ;  /* 0x0000002f20327220 */ /* 0x000fe20000410000 */
[----:B------:R-:W-:Y:S02]  /*4010*/  HADD2.F32 R45, -RZ, R49.H0_H0 ;  /* 0x20000031ff2d7230 */ /* 0x000fe40000004100 */
[-C--:B------:R-:W-:Y:S01]  /*4020*/  FMUL.FTZ R52, R44, R48.reuse ;  /* 0x000000302c347220 */ /* 0x080fe20000410000 */
[----:B------:R-:W-:Y:S02]  /*4030*/  HADD2.F32 R46, -RZ, R46.H0_H0 ;  /* 0x2000002eff2e7230 */ /* 0x000fe40000004100 */
[----:B------:R-:W-:Y:S01]  /*4040*/  FMUL.FTZ R47, R43, R48 ;  /* 0x000000302b2f7220 */ /* 0x000fe20000410000 */
[-C--:B------:R-:W-:Y:S01]  /*4050*/  FFMA.FTZ R32, R32, R45.reuse, -R33 ;  /* 0x0000002d20207223 */ /* 0x080fe20000010821 */
[----:B------:R-:W-:Y:S01]  /*4060*/  FFMA.FTZ R33, R35, R45, R50 ;  /* 0x0000002d23217223 */ /* 0x000fe20000010032 */
[-C--:B------:R-:W-:Y:S01]  /*4070*/  FFMA.FTZ R35, R43, R46.reuse, -R52 ;  /* 0x0000002e2b237223 */ /* 0x080fe20000010834 */
[----:B------:R-:W-:Y:S01]  /*4080*/  FFMA.FTZ R48, R44, R46, R47 ;  /* 0x0000002e2c307223 */ /* 0x000fe2000001002f */
[----:B------:R-:W-:-:S02]  /*4090*/  HADD2.F32 R46, -RZ, R111.H0_H0 ;  /* 0x2000006fff2e7230 */ /* 0x000fc40000004100 */
[----:B------:R-:W-:Y:S01]  /*40a0*/  HADD2.F32 R111, -RZ, R111.H1_H1 ;  /* 0x3000006fff6f7230 */ /* 0x000fe20000004100 */
[----:B------:R-:W-:Y:S01]  /*40b0*/  F2FP.F16.F32.PACK_AB R33, R33, R32 ;  /* 0x000000202121723e */ /* 0x000fe200000000ff */
[----:B------:R-:W-:Y:S01]  /*40c0*/  HADD2.F32 R43, -RZ, R42.H1_H1 ;  /* 0x3000002aff2b7230 */ /* 0x000fe20000004100 */
[----:B------:R-:W-:Y:S01]  /*40d0*/  F2FP.F16.F32.PACK_AB R35, R48, R35 ;  /* 0x000000233023723e */ /* 0x000fe200000000ff */
[----:B------:R-:W-:Y:S02]  /*40e0*/  HADD2.F32 R44, -RZ, R34.H1_H1 ;  /* 0x30000022ff2c7230 */ /* 0x000fe40000004100 */
[----:B------:R-:W-:Y:S02]  /*40f0*/  HADD2.F32 R42, -RZ, R42.H0_H0 ;  /* 0x2000002aff2a7230 */ /* 0x000fe40000004100 */
[----:B------:R-:W-:Y:S01]  /*4100*/  FMUL.FTZ R49, R43, R46 ;  /* 0x0000002e2b317220 */ /* 0x000fe20000410000 */
[----:B------:R-:W-:Y:S02]  /*4110*/  HADD2.F32 R34, -RZ, R34.H0_H0 ;  /* 0x20000022ff227230 */ /* 0x000fe40000004100 */
[----:B------:R-:W-:Y:S01]  /*4120*/  FMUL.FTZ R51, R44, R111 ;  /* 0x0000006f2c337220 */ /* 0x000fe20000410000 */
[----:B------:R-:W-:-:S02]  /*4130*/  HADD2.F32 R45, -RZ, R110.H0_H0 ;  /* 0x2000006eff2d7230 */ /* 0x000fc40000004100 */
        /* <DEDUP_REMOVED lines=9> */
.L_x_445:
[----:B------:R-:W-:Y:S05]  /*41d0*/  BSYNC B2 ;  /* 0x0000000000027941 */ /* 0x000fea0003800000 */
.L_x_444:
[----:B------:R1:W-:Y:S02]  /*41e0*/  STG.E.128 desc[UR60][R36.64+0x80], R32 ;  /* 0x0000802024007986 */ /* 0x0003e4000c101d3c */
.L_x_443:
[----:B------:R-:W-:Y:S05]  /*41f0*/  BSYNC B1 ;  /* 0x0000000000017941 */ /* 0x000fea0003800000 */
.L_x_442:
[----:B------:R-:W-:-:S13]  /*4200*/  ISETP.NE.AND P4, PT, R20, RZ, PT ;  /* 0x000000ff1400720c */ /* 0x000fda0003f85270 */
        /* <DEDUP_REMOVED lines=9> */
[--C-:B------:R-:W-:Y:S01]  /*42a0*/  HADD2.F32 R34, -RZ, R33.reuse.H1_H1 ;  /* 0x30000021ff227230 */ /* 0x100fe20000004100 */
[--C-:B------:R-:W-:Y:S01]  /*42b0*/  SHF.R.U64 R39, R40, 0x10, R41.reuse ;  /* 0x0000001028277819 */ /* 0x100fe20000001229 */
[----:B------:R-:W-:Y:S01]  /*42c0*/  HADD2.F32 R33, -RZ, R33.H0_H0 ;  /* 0x20000021ff217230 */ /* 0x000fe20000004100 */
[----:B------:R-:W-:Y:S01]  /*42d0*/  SHF.R.U32.HI R44, RZ, 0x10, R41 ;  /* 0x00000010ff2c7819 */ /* 0x000fe20000011629 */
[----:B------:R-:W-:Y:S02]  /*42e0*/  HADD2.F32 R40, -RZ, R43.H0_H0 ;  /* 0x2000002bff287230 */ /* 0x000fe40000004100 */
[----:B------:R-:W-:Y:S02]  /*42f0*/  HADD2.F32 R41, -RZ, R39.H0_H0 ;  /* 0x20000027ff297230 */ /* 0x000fe40000004100 */
[----:B------:R-:W-:-:S02]  /*4300*/  HADD2.F32 R44, -RZ, R44.H0_H0 ;  /* 0x2000002cff2c7230 */ /* 0x000fc40000004100 */
[--C-:B------:R-:W-:Y:S02]  /*4310*/  HADD2.F32 R39, -RZ, R35.reuse.H1_H1 ;  /* 0x30000023ff277230 */ /* 0x100fe40000004100 */
[-C--:B------:R-:W-:Y:S01]  /*4320*/  FMUL.FTZ R46, R34, R41.reuse ;  /* 0x00000029222e7220 */ /* 0x080fe20000410000 */
[----:B------:R-:W-:Y:S02]  /*4330*/  HADD2.F32 R35, -RZ, R35.H0_H0 ;  /* 0x20000023ff237230 */ /* 0x000fe40000004100 */
[----:B------:R-:W-:Y:S01]  /*4340*/  FMUL.FTZ R41, R33, R41 ;  /* 0x0000002921297220 */ /* 0x000fe20000410000 */
[----:B------:R-:W-:Y:S02]  /*4350*/  HADD2.F32 R42, -RZ, R42.H0_H0 ;  /* 0x2000002aff2a7230 */ /* 0x000fe40000004100 */
[----:B------:R-:W-:Y:S01]  /*4360*/  FMUL.FTZ R48, R39, R44 ;  /* 0x0000002c27307220 */ /* 0x000fe20000410000 */
[----:B------:R-:W-:Y:S01]  /*4370*/  FFMA.FTZ R46, R33, R40, -R46 ;  /* 0x00000028212e7223 */ /* 0x000fe2000001082e */
[----:B------:R-:W-:Y:S01]  /*4380*/  FMUL.FTZ R44, R35, R44 ;  /* 0x0000002c232c7220 */ /* 0x000fe20000410000 */
[----:B------:R-:W-:-:S02]  /*4390*/  HADD2.F32 R33, -RZ, R32.H1_H1 ;  /* 0x30000020ff217230 */ /* 0x000fc40000004100 */
[----:B------:R-:W-:Y:S01]  /*43a0*/  FFMA.FTZ R45, R34, R40, R41 ;  /* 0x00000028222d7223 */ /* 0x000fe20000010029 */
[----:B------:R-:W-:Y:S02]  /*43b0*/  HADD2.F32 R32, -RZ, R32.H0_H0 ;  /* 0x20000020ff207230 */ /* 0x000fe40000004100 */
[-C--:B------:R-:W-:Y:S01]  /*43c0*/  FFMA.FTZ R47, R39, R42.reuse, R44 ;  /* 0x0000002a272f7223 */ /* 0x080fe2000001002c */
[--C-:B------:R-:W-:Y:S02]  /*43d0*/  HADD2.F32 R39, -RZ, R92.reuse.H1_H1 ;  /* 0x3000005cff277230 */ /* 0x100fe40000004100 */
[----:B------:R-:W-:Y:S01]  /*43e0*/  FFMA.FTZ R48, R35, R42, -R48 ;  /* 0x0000002a23307223 */ /* 0x000fe20000010830 */
[----:B------:R-:W-:Y:S02]  /*43f0*/  HADD2.F32 R41, -RZ, R92.H0_H0 ;  /* 0x2000005cff297230 */ /* 0x000fe40000004100 */
[--C-:B------:R-:W-:Y:S02]  /*4400*/  HADD2.F32 R34, -RZ, R38.reuse.H1_H1 ;  /* 0x30000026ff227230 */ /* 0x100fe40000004100 */
[----:B------:R-:W-:Y:S01]  /*4410*/  FMUL.FTZ R43, R33, R39 ;  /* 0x00000027212b7220 */ /* 0x000fe20000410000 */
[----:B------:R-:W-:-:S02]  /*4420*/  HADD2.F32 R38, -RZ, R38.H0_H0 ;  /* 0x20000026ff267230 */ /* 0x000fc40000004100 */
[----:B------:R-:W-:Y:S01]  /*4430*/  FMUL.FTZ R40, R32, R39 ;  /* 0x0000002720287220 */ /* 0x000fe20000410000 */
[--C-:B------:R-:W-:Y:S02]  /*4440*/  HADD2.F32 R35, -RZ, R93.reuse.H1_H1 ;  /* 0x3000005dff237230 */ /* 0x100fe40000004100 */
[-C--:B------:R-:W-:Y:S01]  /*4450*/  FMUL.FTZ R39, R34, R41.reuse ;  /* 0x0000002922277220 */ /* 0x080fe20000410000 */
[----:B------:R-:W-:Y:S02]  /*4460*/  HADD2.F32 R93, -RZ, R93.H0_H0 ;  /* 0x2000005dff5d7230 */ /* 0x000fe40000004100 */
[----:B------:R-:W-:Y:S01]  /*4470*/  FMUL.FTZ R41, R38, R41 ;  /* 0x0000002926297220 */ /* 0x000fe20000410000 */
[-C--:B------:R-:W-:Y:S01]  /*4480*/  FFMA.FTZ R43, R32, R35.reuse, -R43 ;  /* 0x00000023202b7223 */ /* 0x080fe2000001082b */
[----:B------:R-:W-:Y:S01]  /*4490*/  FFMA.FTZ R40, R33, R35, R40 ;  /* 0x0000002321287223 */ /* 0x000fe20000010028 */
[-C--:B------:R-:W-:Y:S01]  /*44a0*/  FFMA.FTZ R39, R38, R93.reuse, -R39 ;  /* 0x0000005d26277223 */ /* 0x080fe20000010827 */
[----:B------:R-:W-:Y:S01]  /*44b0*/  FFMA.FTZ R34, R34, R93, R41 ;  /* 0x0000005d22227223 */ /* 0x000fe20000010029 */
[----:B------:R-:W-:-:S02]  /*44c0*/  F2FP.F16.F32.PACK_AB R33, R45, R46 ;  /* 0x0000002e2d21723e */ /* 0x000fc400000000ff */
[----:B------:R-:W-:Y:S02]  /*44d0*/  F2FP.F16.F32.PACK_AB R35, R47, R48 ;  /* 0x000000302f23723e */ /* 0x000fe400000000ff */
[----:B------:R-:W-:Y:S02]  /*44e0*/  F2FP.F16.F32.PACK_AB R32, R40, R43 ;  /* 0x0000002b2820723e */ /* 0x000fe400000000ff */
[----:B------:R-:W-:-:S07]  /*44f0*/  F2FP.F16.F32.PACK_AB R34, R34, R39 ;  /* 0x000000272222723e */ /* 0x000fce00000000ff */
.L_x_447:
[----:B------:R-:W-:Y:S05]  /*4500*/  BSYNC B1 ;  /* 0x0000000000017941 */ /* 0x000fea0003800000 */
.L_x_446:
[----:B------:R1:W-:Y:S01]  /*4510*/  STG.E.128 desc[UR60][R36.64+0xa0], R32 ;  /* 0x0000a02024007986 */ /* 0x0003e2000c101d3c */
[----:B------:R-:W-:Y:S05]  /*4520*/  BRA `(.L_x_425) ;  /* 0x0000002000647947 */ /* 0x000fea0003800000 */
.L_x_419:
        /* <DEDUP_REMOVED lines=15> */
[----:B------:R-:W-:Y:S01]  /*4620*/  IADD3 R58, P3, R70, R58, RZ ;  /* 0x0000003a463a7210 */ /* 0x000fe20007f7e0ff */
[----:B------:R-:W-:Y:S01]  /*4630*/  ULDC.64 UR4, c[0x0][0x3e8] ;  /* 0x0000fa0000047ab9 */ /* 0x000fe20000000a00 */
[----:B------:R-:W-:Y:S02]  /*4640*/  CS2R R42, SRZ ;  /* 0x00000000002a7805 */ /* 0x000fe4000001ff00 */
[----:B------:R-:W-:Y:S02]  /*4650*/  CS2R R40, SRZ ;  /* 0x0000000000287805 */ /* 0x000fe4000001ff00 */
[----:B------:R-:W-:Y:S01]  /*4660*/  CS2R R54, SRZ ;  /* 0x0000000000367805 */ /* 0x000fe2000001ff00 */
[----:B------:R-:W-:Y:S01]  /*4670*/  IMAD.X R33, R21, 0x1, R84, P3 ;  /* 0x0000000115217824 */ /* 0x000fe200018e0654 */
[----:B------:R-:W-:Y:S02]  /*4680*/  IADD3 R21, P3, R64, R56, RZ ;  /* 0x0000003840157210 */ /* 0x000fe40007f7e0ff */
[----:B------:R-:W-:-:S03]  /*4690*/  CS2R R52, SRZ ;  /* 0x0000000000347805 */ /* 0x000fc6000001ff00 */
[----:B------:R-:W-:Y:S01]  /*46a0*/  IMAD.X R32, R87, 0x1, R85, P3 ;  /* 0x0000000157207824 */ /* 0x000fe200018e0655 */
[----:B------:R-:W-:-:S04]  /*46b0*/  LEA R56, P3, R58, UR4, 0x1 ;  /* 0x000000043a387c11 */ /* 0x000fc8000f8608ff */
[----:B------:R-:W-:Y:S01]  /*46c0*/  LEA.HI.X R57, R58, UR5, R33, 0x1, P3 ;  /* 0x000000053a397c11 */ /* 0x000fe200098f0c21 */
[----:B------:R-:W-:Y:S02]  /*46d0*/  ULDC.64 UR4, c[0x0][0x400] ;  /* 0x0001000000047ab9 */ /* 0x000fe40000000a00 */
[----:B------:R-:W-:-:S04]  /*46e0*/  LEA R58, P3, R21, UR4, 0x1 ;  /* 0x00000004153a7c11 */ /* 0x000fc8000f8608ff */
[----:B------:R-:W-:Y:S02]  /*46f0*/  LEA.HI.X R59, R21, UR5, R32, 0x1, P3 ;  /* 0x00000005153b7c11 */ /* 0x000fe400098f0c20 */
[----:B------:R-:W-:Y:S02]  /*4700*/  ISETP.GE.AND P3, PT, R144, R106, PT ;  /* 0x0000006a9000720c */ /* 0x000fe40003f66270 */
[----:B------:R-:W-:Y:S02]  /*4710*/  CS2R R38, SRZ ;  /* 0x0000000000267805 */ /* 0x000fe4000001ff00 */
[----:B------:R-:W-:Y:S02]  /*4720*/  CS2R R36, SRZ ;  /* 0x0000000000247805 */ /* 0x000fe4000001ff00 */
[----:B------:R-:W-:Y:S02]  /*4730*/  CS2R R50, SRZ ;  /* 0x0000000000327805 */ /* 0x000fe4000001ff00 */
[----:B------:R-:W-:-:S05]  /*4740*/  CS2R R48, SRZ ;  /* 0x0000000000307805 */ /* 0x000fca000001ff00 */
[----:B------:R0:W5:Y:S04]  /*4750*/  @!P3 LDG.E.128 R40, desc[UR60][R56.64] ;  /* 0x0000003c3828b981 */ /* 0x000168000c1e1d00 */
[----:B------:R0:W5:Y:S01]  /*4760*/  @!P3 LDG.E.128 R52, desc[UR60][R58.64] ;  /* 0x0000003c3a34b981 */ /* 0x000162000c1e1d00 */
[----:B------:R-:W-:Y:S02]  /*4770*/  ISETP.GE.AND P3, PT, R0, R106, PT ;  /* 0x0000006a0000720c */ /* 0x000fe40003f66270 */
[----:B------:R-:W-:Y:S02]  /*4780*/  CS2R R34, SRZ ;  /* 0x0000000000227805 */ /* 0x000fe4000001ff00 */
[----:B------:R-:W-:Y:S02]  /*4790*/  CS2R R32, SRZ ;  /* 0x0000000000207805 */ /* 0x000fe4000001ff00 */
[----:B------:R-:W-:-:S02]  /*47a0*/  CS2R R46, SRZ ;  /* 0x00000000002e7805 */ /* 0x000fc4000001ff00 */
[----:B------:R-:W-:-:S05]  /*47b0*/  CS2R R44, SRZ ;  /* 0x00000000002c7805 */ /* 0x000fca000001ff00 */
[----:B------:R0:W5:Y:S04]  /*47c0*/  @!P3 LDG.E.128 R36, desc[UR60][R56.64+0x20] ;  /* 0x0000203c3824b981 */ /* 0x000168000c1e1d00 */
[----:B------:R0:W5:Y:S01]  /*47d0*/  @!P3 LDG.E.128 R48, desc[UR60][R58.64+0x20] ;  /* 0x0000203c3a30b981 */ /* 0x000162000c1e1d00 */
[----:B------:R-:W-:-:S13]  /*47e0*/  ISETP.GE.AND P3, PT, R4, R106, PT ;  /* 0x0000006a0400720c */ /* 0x000fda0003f66270 */
[----:B------:R0:W5:Y:S04]  /*47f0*/  @!P3 LDG.E.128 R32, desc[UR60][R56.64+0x40] ;  /* 0x0000403c3820b981 */ /* 0x000168000c1e1d00 */
[----:B------:R0:W5:Y:S02]  /*4800*/  @!P3 LDG.E.128 R44, desc[UR60][R58.64+0x40] ;  /* 0x0000403c3a2cb981 */ /* 0x000164000c1e1d00 */
.L_x_449:
[----:B------:R-:W-:Y:S05]  /*4810*/  BSYNC B1 ;  /* 0x0000000000017941 */ /* 0x000fea0003800000 */
.L_x_448:
[----:B0-----:R-:W2:Y:S01]  /*4820*/  LDL R57, [R1+0x3c] ;  /* 0x00003c0001397983 */ /* 0x001ea20000100800 */
[----:B-----5:R-:W-:Y:S02]  /*4830*/  IMAD.MOV.U32 R21, RZ, RZ, R34 ;  /* 0x000000ffff157224 */ /* 0x020fe400078e0022 */
[----:B------:R-:W-:-:S05]  /*4840*/  IMAD.MOV.U32 R56, RZ, RZ, R35 ;  /* 0x000000ffff387224 */ /* 0x000fca00078e0023 */
[----:B------:R-:W-:Y:S01]  /*4850*/  PRMT R121, R21, 0x5410, R56 ;  /* 0x0000541015797816 */ /* 0x000fe20000000038 */
[----:B------:R-:W-:Y:S02]  /*4860*/  IMAD.MOV.U32 R21, RZ, RZ, R32 ;  /* 0x000000ffff157224 */ /* 0x000fe400078e0020 */
[----:B------:R-:W-:-:S05]  /*4870*/  IMAD.MOV.U32 R56, RZ, RZ, R33 ;  /* 0x000000ffff387224 */ /* 0x000fca00078e0021 */
[----:B------:R-:W-:Y:S01]  /*4880*/  PRMT R122, R21, 0x5410, R56 ;  /* 0x00005410157a7816 */ /* 0x000fe20000000038 */
[----:B------:R-:W-:Y:S02]  /*4890*/  IMAD.MOV.U32 R21, RZ, RZ, R38 ;  /* 0x000000ffff157224 */ /* 0x000fe400078e0026 */
[----:B------:R-:W-:-:S03]  /*48a0*/  IMAD.MOV.U32 R56, RZ, RZ, R39 ;  /* 0x000000ffff387224 */ /* 0x000fc600078e0027 */
[----:B------:R-:W-:Y:S01]  /*48b0*/  PRMT R125, R125, 0x5410, R21 ;  /* 0x000054107d7d7816 */ /* 0x000fe20000000015 */
[----:B------:R-:W-:Y:S01]  /*48c0*/  IMAD.MOV.U32 R21, RZ, RZ, R36 ;  /* 0x000000ffff157224 */ /* 0x000fe200078e0024 */
[----:B------:R-:W-:Y:S01]  /*48d0*/  PRMT R127, R56, 0x7610, R127 ;  /* 0x00007610387f7816 */ /* 0x000fe2000000007f */
[----:B------:R-:W-:-:S03]  /*48e0*/  IMAD.MOV.U32 R56, RZ, RZ, R37 ;  /* 0x000000ffff387224 */ /* 0x000fc600078e0025 */
[----:B------:R-:W-:Y:S01]  /*48f0*/  PRMT R126, R21, 0x7610, R126 ;  /* 0x00007610157e7816 */ /* 0x000fe2000000007e */
[----:B------:R-:W-:Y:S01]  /*4900*/  IMAD.MOV.U32 R21, RZ, RZ, R42 ;  /* 0x000000ffff157224 */ /* 0x000fe200078e002a */
[----:B------:R-:W-:Y:S01]  /*4910*/  PRMT R128, R56, 0x7610, R128 ;  /* 0x0000761038807816 */ /* 0x000fe20000000080 */
[----:B------:R-:W-:-:S05]  /*4920*/  IMAD.MOV.U32 R56, RZ, RZ, R43 ;  /* 0x000000ffff387224 */ /* 0x000fca00078e002b */
[----:B------:R-:W-:Y:S01]  /*4930*/  PRMT R129, R21, 0x5410, R56 ;  /* 0x0000541015817816 */ /* 0x000fe20000000038 */
[----:B------:R-:W-:Y:S02]  /*4940*/  IMAD.MOV.U32 R56, RZ, RZ, R40 ;  /* 0x000000ffff387224 */ /* 0x000fe400078e0028 */
[----:B------:R-:W-:-:S03]  /*4950*/  IMAD.MOV.U32 R21, RZ, RZ, R41 ;  /* 0x000000ffff157224 */ /* 0x000fc600078e0029 */
[----:B------:R-:W-:Y:S01]  /*4960*/  PRMT R130, R56, 0x7610, R130 ;  /* 0x0000761038827816 */ /* 0x000fe20000000082 */
[----:B------:R-:W-:Y:S01]  /*4970*/  IMAD.MOV.U32 R56, RZ, RZ, R46 ;  /* 0x000000ffff387224 */ /* 0x000fe200078e002e */
[----:B------:R-:W-:Y:S01]  /*4980*/  PRMT R119, R21, 0x7610, R119 ;  /* 0x0000761015777816 */ /* 0x000fe20000000077 */
        /* <DEDUP_REMOVED lines=14> */
[----:B------:R-:W-:-:S03]  /*4a70*/  IMAD.MOV.U32 R56, RZ, RZ, R55 ;  /* 0x000000ffff387224 */ /* 0x000fc600078e0037 */
[----:B------:R-:W-:Y:S01]  /*4a80*/  PRMT R130, R130, 0x5410, R21 ;  /* 0x0000541082827816 */ /* 0x000fe20000000015 */
[----:B------:R-:W-:Y:S01]  /*4a90*/  IMAD.MOV.U32 R21, RZ, RZ, R52 ;  /* 0x000000ffff157224 */ /* 0x000fe200078e0034 */
[----:B------:R-:W-:-:S04]  /*4aa0*/  PRMT R131, R56, 0x7610, R131 ;  /* 0x0000761038837816 */ /* 0x000fc80000000083 */
[----:B------:R-:W-:Y:S01]  /*4ab0*/  PRMT R131, R131, 0x5410, R21 ;  /* 0x0000541083837816 */ /* 0x000fe20000000015 */
[----:B------:R-:W-:-:S05]  /*4ac0*/  IMAD.MOV.U32 R21, RZ, RZ, R53 ;  /* 0x000000ffff157224 */ /* 0x000fca00078e0035 */
[----:B------:R-:W-:Y:S02]  /*4ad0*/  PRMT R116, R21, 0x7610, R116 ;  /* 0x0000761015747816 */ /* 0x000fe40000000074 */
[----:B--2---:R-:W-:-:S13]  /*4ae0*/  ISETP.NE.AND P3, PT, R57, 0x3, PT ;  /* 0x000000033900780c */ /* 0x004fda0003f65270 */
[----:B------:R-:W-:Y:S05]  /*4af0*/  @!P3 BRA `(.L_x_450) ;  /* 0x000000000004b947 */ /* 0x000fea0003800000 */
[----:B------:R-:W-:Y:S01]  /*4b00*/  BPT.TRAP 0x1 ;  /* 0x000000040000795c */ /* 0x000fe20000300000 */
.L_x_450:
[----:B------:R-:W-:Y:S01]  /*4b10*/  IMAD R21, R17, 0x8, R16 ;  /* 0x0000000811157824 */ /* 0x000fe200078e0210 */
[----:B------:R-:W-:Y:S01]  /*4b20*/  SHF.L.U32 R87, R153, 0x1f, RZ ;  /* 0x0000001f99577819 */ /* 0x000fe200000006ff */
[----:B------:R-:W-:Y:S03]  /*4b30*/  BSSY B1, `(.L_x_451) ;  /* 0x0000003000017945 */ /* 0x000fe60003800000 */
[----:B------:R-:W0:Y:S02]  /*4b40*/  SYNCS.PHASECHK.TRANS64.TRYWAIT P5, [R21+URZ+0x31c90], R87 ;  /* 0x031c9057150075a7 */ /* 0x000e2400080a017f */
[----:B0-----:R-:W-:Y:S05]  /*4b50*/  @!P5 BRA `(.L_x_452) ;  /* 0x0000018800e4d947 */ /* 0x001fea0003800000 */
.L_x_710:
[----:B------:R-:W-:Y:S05]  /*4b60*/  BSYNC B1 ;  /* 0x0000000000017941 */ /* 0x000fea0003800000 */
.L_x_451:
[----:B------:R-:W-:Y:S05]  /*4b70*/  @P4 BRA `(.L_x_425) ;  /* 0x0000001800d04947 */ /* 0x000fea0003800000 */
[----:B------:R-:W1:Y:S01]  /*4b80*/  LDC R110, c[0x0][0x2f4] ;  /* 0x0000bd00ff6e7b82 */ /* 0x000e620000000800 */
[----:B------:R-:W-:Y:S01]  /*4b90*/  ISETP.NE.AND P4, PT, R11, RZ, PT ;  /* 0x000000ff0b00720c */ /* 0x000fe20003f85270 */
[----:B------:R-:W-:Y:S01]  /*4ba0*/  ULDC.64 UR4, c[0x0][0x300] ;  /* 0x0000c00000047ab9 */ /* 0x000fe20000000a00 */
[----:B------:R-:W-:Y:S01]  /*4bb0*/  SHF.R.S32.HI R56, RZ, 0x1f, R19 ;  /* 0x0000001fff387819 */ /* 0x000fe20000011413 */
[----:B------:R-:W-:Y:S01]  /*4bc0*/  IMAD.MOV.U32 R93, RZ, RZ, R92 ;  /* 0x000000ffff5d7224 */ /* 0x000fe200078e005c */
[----:B------:R-:W-:Y:S01]  /*4bd0*/  BSSY B1, `(.L_x_453) ;  /* 0x0000088000017945 */ /* 0x000fe20003800000 */
[----:B------:R-:W-:Y:S02]  /*4be0*/  IMAD.MOV.U32 R92, RZ, RZ, R60 ;  /* 0x000000ffff5c7224 */ /* 0x000fe400078e003c */
[----:B------:R-:W-:Y:S02]  /*4bf0*/  IMAD R56, R56, UR4, RZ ;  /* 0x0000000438387c24 */ /* 0x000fe4000f8e02ff */
[----:B------:R-:W-:-:S04]  /*4c00*/  IMAD.WIDE.U32 R92, R19, UR4, R92 ;  /* 0x00000004135c7c25 */ /* 0x000fc8000f8e005c */
[----:B------:R-:W-:-:S04]  /*4c10*/  IMAD R56, R19, UR5, R56 ;  /* 0x0000000513387c24 */ /* 0x000fc8000f8e0238 */
[----:B------:R-:W-:Y:S02]  /*4c20*/  IMAD.IADD R111, R56, 0x1, R93 ;  /* 0x00000001386f7824 */ /* 0x000fe400078e025d */
[----:B-1----:R-:W-:Y:S01]  /*4c30*/  IMAD.IADD R114, R110, 0x1, -R107 ;  /* 0x000000016e727824 */ /* 0x002fe200078e0a6b */
[----:B------:R-:W-:Y:S06]  /*4c40*/  @!P4 BRA `(.L_x_454) ;  /* 0x000000080000c947 */ /* 0x000fec0003800000 */
[----:B------:R-:W2:Y:S04]  /*4c50*/  LDL R62, [R1+0x48] ;  /* 0x00004800013e7983 */ /* 0x000ea80000100800 */
[----:B------:R-:W3:Y:S04]  /*4c60*/  LDL R58, [R1+0x50] ;  /* 0x00005000013a7983 */ /* 0x000ee80000100800 */
[----:B------:R-:W4:Y:S01]  /*4c70*/  LDL R59, [R1+0x54] ;  /* 0x00005400013b7983 */ /* 0x000f220000100800 */
[----:B------:R-:W-:-:S04]  /*4c80*/  SEL R56, R107, R114, !P0 ;  /* 0x000000726b387207 */ /* 0x000fc80004000000 */
[----:B------:R-:W-:-:S04]  /*4c90*/  SHF.R.S32.HI R57, RZ, 0x1f, R56 ;  /* 0x0000001fff397819 */ /* 0x000fc80000011438 */
[----:B------:R-:W-:-:S04]  /*4ca0*/  LEA.HI R57, R57, R56, RZ, 0x4 ;  /* 0x0000003839397211 */ /* 0x000fc800078f20ff */
[----:B------:R-:W-:-:S04]  /*4cb0*/  SHF.R.S32.HI R57, RZ, 0x4, R57 ;  /* 0x00000004ff397819 */ /* 0x000fc80000011439 */
[----:B------:R-:W-:-:S04]  /*4cc0*/  LEA.HI.SX32 R115, R7, R57, 0x1d ;  /* 0x0000003907737211 */ /* 0x000fc800078feaff */
[----:B------:R-:W-:-:S04]  /*4cd0*/  SHF.R.S32.HI R57, RZ, 0x1f, R115 ;  /* 0x0000001fff397819 */ /* 0x000fc80000011473 */
[----:B------:R-:W-:Y:S01]  /*4ce0*/  LEA.HI R57, R57, R115, RZ, 0x2 ;  /* 0x0000007339397211 */ /* 0x000fe200078f10ff */
[----:B------:R-:W-:-:S03]  /*4cf0*/  IMAD.SHL.U32 R115, R115, 0x8, RZ ;  /* 0x0000000873737824 */ /* 0x000fc600078e00ff */
[----:B------:R-:W-:Y:S02]  /*4d00*/  SHF.R.S32.HI R57, RZ, 0x2, R57 ;  /* 0x00000002ff397819 */ /* 0x000fe40000011439 */
[----:B------:R-:W-:Y:S01]  /*4d10*/  ISETP.GE.AND P4, PT, R144, R106, PT ;  /* 0x0000006a9000720c */ /* 0x000fe20003f86270 */
[----:B------:R-:W-:Y:S01]  /*4d20*/  BSSY B2, `(.L_x_455) ;  /* 0x0000066000027945 */ /* 0x000fe20003800000 */
[----:B--2---:R-:W-:-:S04]  /*4d30*/  LOP3.LUT R56, R62, 0x18, R115, 0xf8, !PT ;  /* 0x000000183e387812 */ /* 0x004fc800078ef873 */
[----:B---3--:R-:W-:Y:S01]  /*4d40*/  LOP3.LUT R56, R56, R58, RZ, 0x3c, !PT ;  /* 0x0000003a38387212 */ /* 0x008fe200078e3cff */
[----:B----4-:R-:W-:-:S04]  /*4d50*/  IMAD R57, R57, 0x1200, R59 ;  /* 0x0000120039397824 */ /* 0x010fc800078e023b */
[----:B------:R-:W-:-:S04]  /*4d60*/  IMAD.IADD R56, R57, 0x1, R56 ;  /* 0x0000000139387824 */ /* 0x000fc800078e0238 */
[C---:B------:R-:W-:Y:S02]  /*4d70*/  IMAD R60, R17.reuse, 0x3600, R56 ;  /* 0x00003600113c7824 */ /* 0x040fe400078e0238 */
[----:B------:R-:W-:Y:S02]  /*4d80*/  IMAD R56, R17, 0x3600, R103 ;  /* 0x0000360011387824 */ /* 0x000fe400078e0267 */
[--C-:B------:R-:W-:Y:S02]  /*4d90*/  IMAD R60, R60, 0x2, R16.reuse ;  /* 0x000000023c3c7824 */ /* 0x100fe400078e0210 */
[----:B------:R-:W-:-:S04]  /*4da0*/  IMAD R56, R56, 0x2, R16 ;  /* 0x0000000238387824 */ /* 0x000fc800078e0210 */
[----:B------:R-:W1:Y:S04]  /*4db0*/  LDS.128 R60, [R60+0x16a00] ;  /* 0x016a00003c3c7984 */ /* 0x000e680000000c00 */
[----:B------:R-:W2:Y:S01]  /*4dc0*/  LDS.128 R56, [R56+0x16a00] ;  /* 0x016a000038387984 */ /* 0x000ea20000000c00 */
[----:B------:R-:W-:Y:S05]  /*4dd0*/  @P4 BRA `(.L_x_456) ;  /* 0x0000000400684947 */ /* 0x000fea0003800000 */
[----:B-1----:R-:W-:Y:S01]  /*4de0*/  IMAD.MOV.U32 R118, RZ, RZ, R61 ;  /* 0x000000ffff767224 */ /* 0x002fe200078e003d */
[----:B------:R-:W-:Y:S01]  /*4df0*/  SHF.R.U64 R40, R40, 0x10, R41 ;  /* 0x0000001028287819 */ /* 0x000fe20000001229 */
[----:B--2---:R-:W-:Y:S01]  /*4e00*/  IMAD.MOV.U32 R117, RZ, RZ, R57 ;  /* 0x000000ffff757224 */ /* 0x004fe200078e0039 */
[----:B------:R-:W-:Y:S01]  /*4e10*/  SHF.R.U32.HI R41, RZ, 0x10, R41 ;  /* 0x00000010ff297819 */ /* 0x000fe20000011629 */
[----:B------:R-:W-:Y:S01]  /*4e20*/  HADD2.F32 R116, -RZ, R116.H0_H0 ;  /* 0x20000074ff747230 */ /* 0x000fe20000004100 */
[----:B------:R-:W-:Y:S01]  /*4e30*/  SHF.R.U64 R42, R42, 0x10, R43 ;  /* 0x000000102a2a7819 */ /* 0x000fe2000000122b */
[----:B------:R-:W-:Y:S02]  /*4e40*/  HADD2.F32 R57, -RZ, R118.H0_H0 ;  /* 0x20000076ff397230 */ /* 0x000fe40000004100 */
[----:B------:R-:W-:Y:S02]  /*4e50*/  HADD2.F32 R120, -RZ, R117.H0_H0 ;  /* 0x20000075ff787230 */ /* 0x000fe40000004100 */
[----:B------:R-:W-:-:S02]  /*4e60*/  HADD2.F32 R119, -RZ, R119.H0_H0 ;  /* 0x20000077ff777230 */ /* 0x000fc40000004100 */
[CC--:B------:R-:W-:Y:S01]  /*4e70*/  FMUL.FTZ R61, R57.reuse, R116.reuse ;  /* 0x00000074393d7220 */ /* 0x0c0fe20000410000 */
[----:B------:R-:W-:Y:S02]  /*4e80*/  HADD2.F32 R41, -RZ, R41.H0_H0 ;  /* 0x20000029ff297230 */ /* 0x000fe40000004100 */
[C---:B------:R-:W-:Y:S01]  /*4e90*/  FMUL.FTZ R116, R120.reuse, R116 ;  /* 0x0000007478747220 */ /* 0x040fe20000410000 */
[----:B------:R-:W-:Y:S02]  /*4ea0*/  HADD2.F32 R42, -RZ, R42.H0_H0 ;  /* 0x2000002aff2a7230 */ /* 0x000fe40000004100 */
[-C--:B------:R-:W-:Y:S01]  /*4eb0*/  FFMA.FTZ R61, R120, R119.reuse, -R61 ;  /* 0x00000077783d7223 */ /* 0x080fe2000001083d */
[----:B------:R-:W-:Y:S01]  /*4ec0*/  FFMA.FTZ R57, R57, R119, R116 ;  /* 0x0000007739397223 */ /* 0x000fe20000010074 */
[--C-:B------:R-:W-:Y:S02]  /*4ed0*/  SHF.R.U32.HI R119, RZ, 0x10, R53.reuse ;  /* 0x00000010ff777819 */ /* 0x100fe40000011635 */
[----:B------:R-:W-:Y:S01]  /*4ee0*/  SHF.R.U64 R116, R52, 0x10, R53 ;  /* 0x0000001034747819 */ /* 0x000fe20000001235 */
[----:B------:R-:W-:-:S02]  /*4ef0*/  HADD2.F32 R52, -RZ, R118.H1_H1 ;  /* 0x30000076ff347230 */ /* 0x000fc40000004100 */
[----:B------:R-:W-:Y:S02]  /*4f00*/  HADD2.F32 R119, -RZ, R119.H0_H0 ;  /* 0x20000077ff777230 */ /* 0x000fe40000004100 */
[----:B------:R-:W-:Y:S02]  /*4f10*/  HADD2.F32 R53, -RZ, R117.H1_H1 ;  /* 0x30000075ff357230 */ /* 0x000fe40000004100 */
[----:B------:R-:W-:Y:S02]  /*4f20*/  HADD2.F32 R118, -RZ, R63.H0_H0 ;  /* 0x2000003fff767230 */ /* 0x000fe40000004100 */
[-C--:B------:R-:W-:Y:S01]  /*4f30*/  FMUL.FTZ R117, R52, R119.reuse ;  /* 0x0000007734757220 */ /* 0x080fe20000410000 */
[----:B------:R-:W-:Y:S02]  /*4f40*/  HADD2.F32 R116, -RZ, R116.H0_H0 ;  /* 0x20000074ff747230 */ /* 0x000fe40000004100 */
[C---:B------:R-:W-:Y:S01]  /*4f50*/  FMUL.FTZ R119, R53.reuse, R119 ;  /* 0x0000007735777220 */ /* 0x040fe20000410000 */
[----:B------:R-:W-:Y:S01]  /*4f60*/  FFMA.FTZ R53, R53, R41, -R117 ;  /* 0x0000002935357223 */ /* 0x000fe20000010875 */
[----:B------:R-:W-:-:S02]  /*4f70*/  HADD2.F32 R117, -RZ, R131.H0_H0 ;  /* 0x20000083ff757230 */ /* 0x000fc40000004100 */
[----:B------:R-:W-:Y:S01]  /*4f80*/  FFMA.FTZ R41, R52, R41, R119 ;  /* 0x0000002934297223 */ /* 0x000fe20000010077 */
[----:B------:R-:W-:Y:S02]  /*4f90*/  IMAD.MOV.U32 R52, RZ, RZ, R59 ;  /* 0x000000ffff347224 */ /* 0x000fe400078e003b */
[----:B------:R-:W-:Y:S02]  /*4fa0*/  HADD2.F32 R119, -RZ, R129.H1_H1 ;  /* 0x30000081ff777230 */ /* 0x000fe40000004100 */
[----:B------:R-:W-:Y:S01]  /*4fb0*/  FMUL.FTZ R59, R118, R117 ;  /* 0x00000075763b7220 */ /* 0x000fe20000410000 */
[----:B------:R-:W-:Y:S01]  /*4fc0*/  F2FP.F16.F32.PACK_AB R53, R53, R61 ;  /* 0x0000003d3535723e */ /* 0x000fe200000000ff */
[--C-:B------:R-:W-:Y:S01]  /*4fd0*/  HADD2.F32 R120, -RZ, R52.reuse.H0_H0 ;  /* 0x20000034ff787230 */ /* 0x100fe20000004100 */
[----:B------:R-:W-:Y:S01]  /*4fe0*/  F2FP.F16.F32.PACK_AB R41, R41, R57 ;  /* 0x000000392929723e */ /* 0x000fe200000000ff */
[----:B------:R-:W-:Y:S02]  /*4ff0*/  HADD2.F32 R52, -RZ, R52.H1_H1 ;  /* 0x30000034ff347230 */ /* 0x000fe40000004100 */
[----:B------:R-:W-:-:S02]  /*5000*/  IMAD.MOV.U32 R57, RZ, RZ, R53 ;  /* 0x000000ffff397224 */ /* 0x000fc400078e0035 */
[C---:B------:R-:W-:Y:S01]  /*5010*/  FMUL.FTZ R117, R120.reuse, R117 ;  /* 0x0000007578757220 */ /* 0x040fe20000410000 */
[-C--:B------:R-:W-:Y:S01]  /*5020*/  FFMA.FTZ R59, R120, R119.reuse, -R59 ;  /* 0x00000077783b7223 */ /* 0x080fe2000001083b */
[----:B------:R-:W-:Y:S02]  /*5030*/  HADD2.F32 R120, -RZ, R131.H1_H1 ;  /* 0x30000083ff787230 */ /* 0x000fe40000004100 */
[----:B------:R-:W-:Y:S01]  /*5040*/  FFMA.FTZ R117, R118, R119, R117 ;  /* 0x0000007776757223 */ /* 0x000fe20000010075 */
[----:B------:R-:W-:Y:S01]  /*5050*/  SHF.R.U32.HI R118, RZ, 0x10, R43 ;  /* 0x00000010ff767819 */ /* 0x000fe2000001162b */
[----:B------:R-:W-:Y:S01]  /*5060*/  IMAD.MOV.U32 R61, RZ, RZ, R41 ;  /* 0x000000ffff3d7224 */ /* 0x000fe200078e0029 */
[--C-:B------:R-:W-:Y:S01]  /*5070*/  SHF.R.U64 R43, R54, 0x10, R55.reuse ;  /* 0x00000010362b7819 */ /* 0x100fe20000001237 */
[----:B------:R-:W-:Y:S01]  /*5080*/  HADD2.F32 R54, -RZ, R63.H1_H1 ;  /* 0x3000003fff367230 */ /* 0x000fe20000004100 */
[----:B------:R-:W-:Y:S01]  /*5090*/  SHF.R.U32.HI R55, RZ, 0x10, R55 ;  /* 0x00000010ff377819 */ /* 0x000fe20000011637 */
[----:B------:R-:W-:-:S02]  /*50a0*/  HADD2.F32 R118, -RZ, R118.H0_H0 ;  /* 0x20000076ff767230 */ /* 0x000fc40000004100 */
[----:B------:R-:W-:Y:S02]  /*50b0*/  HADD2.F32 R43, -RZ, R43.H0_H0 ;  /* 0x2000002bff2b7230 */ /* 0x000fe40000004100 */
[----:B------:R-:W-:-:S05]  /*50c0*/  HADD2.F32 R55, -RZ, R55.H0_H0 ;  /* 0x20000037ff377230 */ /* 0x000fca0000004100 */
[----:B------:R-:W-:-:S04]  /*50d0*/  FMUL.FTZ R63, R54, R55 ;  /* 0x00000037363f7220 */ /* 0x000fc80000410000 */
[C---:B------:R-:W-:Y:S01]  /*50e0*/  FFMA.FTZ R63, R52.reuse, R118, -R63 ;  /* 0x00000076343f7223 */ /* 0x040fe2000001083f */
[----:B------:R-:W-:Y:S01]  /*50f0*/  FMUL.FTZ R52, R52, R55 ;  /* 0x0000003734347220 */ /* 0x000fe20000410000 */
[----:B------:R-:W-:-:S03]  /*5100*/  HADD2.F32 R55, -RZ, R130.H0_H0 ;  /* 0x20000082ff377230 */ /* 0x000fc60000004100 */
[----:B------:R-:W-:Y:S01]  /*5110*/  FFMA.FTZ R52, R54, R118, R52 ;  /* 0x0000007636347223 */ /* 0x000fe20000010034 */
[----:B------:R-:W-:Y:S01]  /*5120*/  HADD2.F32 R54, -RZ, R60.H0_H0 ;  /* 0x2000003cff367230 */ /* 0x000fe20000004100 */
[----:B------:R-:W-:Y:S01]  /*5130*/  F2FP.F16.F32.PACK_AB R59, R63, R59 ;  /* 0x0000003b3f3b723e */ /* 0x000fe200000000ff */
[--C-:B------:R-:W-:Y:S02]  /*5140*/  HADD2.F32 R118, -RZ, R56.reuse.H0_H0 ;  /* 0x20000038ff767230 */ /* 0x100fe40000004100 */
[----:B------:R-:W-:Y:S02]  /*5150*/  HADD2.F32 R56, -RZ, R56.H1_H1 ;  /* 0x30000038ff387230 */ /* 0x000fe40000004100 */
[-C--:B------:R-:W-:Y:S01]  /*5160*/  FMUL.FTZ R119, R54, R120.reuse ;  /* 0x0000007836777220 */ /* 0x080fe20000410000 */
[----:B------:R-:W-:Y:S01]  /*5170*/  F2FP.F16.F32.PACK_AB R52, R52, R117 ;  /* 0x000000753434723e */ /* 0x000fe200000000ff */
[C---:B------:R-:W-:Y:S02]  /*5180*/  FMUL.FTZ R120, R118.reuse, R120 ;  /* 0x0000007876787220 */ /* 0x040fe40000410000 */
[----:B------:R-:W-:Y:S01]  /*5190*/  FFMA.FTZ R119, R118, R55, -R119 ;  /* 0x0000003776777223 */ /* 0x000fe20000010877 */
[----:B------:R-:W-:-:S02]  /*51a0*/  HADD2.F32 R118, -RZ, R130.H1_H1 ;  /* 0x30000082ff767230 */ /* 0x000fc40000004100 */
[----:B------:R-:W-:Y:S01]  /*51b0*/  FFMA.FTZ R120, R54, R55, R120 ;  /* 0x0000003736787223 */ /* 0x000fe20000010078 */
[----:B------:R-:W-:Y:S02]  /*51c0*/  HADD2.F32 R54, -RZ, R60.H1_H1 ;  /* 0x3000003cff367230 */ /* 0x000fe40000004100 */
[----:B------:R-:W-:Y:S02]  /*51d0*/  HADD2.F32 R55, -RZ, R40.H0_H0 ;  /* 0x20000028ff377230 */ /* 0x000fe40000004100 */
[--C-:B------:R-:W-:Y:S02]  /*51e0*/  HADD2.F32 R60, -RZ, R58.reuse.H0_H0 ;  /* 0x2000003aff3c7230 */ /* 0x100fe40000004100 */
[-C--:B------:R-:W-:Y:S01]  /*51f0*/  FMUL.FTZ R40, R54, R116.reuse ;  /* 0x0000007436287220 */ /* 0x080fe20000410000 */
[C---:B------:R-:W-:Y:S01]  /*5200*/  FMUL.FTZ R116, R56.reuse, R116 ;  /* 0x0000007438747220 */ /* 0x040fe20000410000 */
[----:B------:R-:W-:Y:S02]  /*5210*/  HADD2.F32 R58, -RZ, R58.H1_H1 ;  /* 0x3000003aff3a7230 */ /* 0x000fe40000004100 */
[-C--:B------:R-:W-:Y:S01]  /*5220*/  FFMA.FTZ R40, R56, R55.reuse, -R40 ;  /* 0x0000003738287223 */ /* 0x080fe20000010828 */
[----:B------:R-:W-:Y:S01]  /*5230*/  FFMA.FTZ R54, R54, R55, R116 ;  /* 0x0000003736367223 */ /* 0x000fe20000010074 */
[----:B------:R-:W-:-:S02]  /*5240*/  HADD2.F32 R55, -RZ, R62.H0_H0 ;  /* 0x2000003eff377230 */ /* 0x000fc40000004100 */
[----:B------:R-:W-:Y:S01]  /*5250*/  HADD2.F32 R56, -RZ, R129.H0_H0 ;  /* 0x20000081ff387230 */ /* 0x000fe20000004100 */
[----:B------:R-:W-:Y:S01]  /*5260*/  F2FP.F16.F32.PACK_AB R40, R40, R119 ;  /* 0x000000772828723e */ /* 0x000fe200000000ff */
[----:B------:R-:W-:Y:S02]  /*5270*/  HADD2.F32 R62, -RZ, R62.H1_H1 ;  /* 0x3000003eff3e7230 */ /* 0x000fe40000004100 */
[CC--:B------:R-:W-:Y:S01]  /*5280*/  FMUL.FTZ R116, R55.reuse, R118.reuse ;  /* 0x0000007637747220 */ /* 0x0c0fe20000410000 */
[----:B------:R-:W-:Y:S01]  /*5290*/  FMUL.FTZ R118, R60, R118 ;  /* 0x000000763c767220 */ /* 0x000fe20000410000 */
[----:B------:R-:W-:Y:S01]  /*52a0*/  F2FP.F16.F32.PACK_AB R54, R54, R120 ;  /* 0x000000783636723e */ /* 0x000fe200000000ff */
[----:B------:R-:W-:Y:S02]  /*52b0*/  IMAD.MOV.U32 R63, RZ, RZ, R52 ;  /* 0x000000ffff3f7224 */ /* 0x000fe400078e0034 */
[-C--:B------:R-:W-:Y:S01]  /*52c0*/  FFMA.FTZ R116, R60, R56.reuse, -R116 ;  /* 0x000000383c747223 */ /* 0x080fe20000010874 */
[----:B------:R-:W-:Y:S01]  /*52d0*/  FFMA.FTZ R118, R55, R56, R118 ;  /* 0x0000003837767223 */ /* 0x000fe20000010076 */
[-C--:B------:R-:W-:Y:S01]  /*52e0*/  FMUL.FTZ R55, R62, R43.reuse ;  /* 0x0000002b3e377220 */ /* 0x080fe20000410000 */
[----:B------:R-:W-:Y:S01]  /*52f0*/  FMUL.FTZ R43, R58, R43 ;  /* 0x0000002b3a2b7220 */ /* 0x000fe20000410000 */
[----:B------:R-:W-:-:S02]  /*5300*/  IMAD.MOV.U32 R56, RZ, RZ, R40 ;  /* 0x000000ffff387224 */ /* 0x000fc400078e0028 */
[-C--:B------:R-:W-:Y:S01]  /*5310*/  FFMA.FTZ R55, R58, R42.reuse, -R55 ;  /* 0x0000002a3a377223 */ /* 0x080fe20000010837 */
[----:B------:R-:W-:Y:S01]  /*5320*/  FFMA.FTZ R43, R62, R42, R43 ;  /* 0x0000002a3e2b7223 */ /* 0x000fe2000001002b */
[----:B------:R-:W-:-:S03]  /*5330*/  IMAD.MOV.U32 R60, RZ, RZ, R54 ;  /* 0x000000ffff3c7224 */ /* 0x000fc600078e0036 */
[----:B------:R-:W-:Y:S02]  /*5340*/  F2FP.F16.F32.PACK_AB R55, R55, R116 ;  /* 0x000000743737723e */ /* 0x000fe400000000ff */
[----:B------:R-:W-:-:S03]  /*5350*/  F2FP.F16.F32.PACK_AB R43, R43, R118 ;  /* 0x000000762b2b723e */ /* 0x000fc600000000ff */
[----:B------:R-:W-:Y:S02]  /*5360*/  IMAD.MOV.U32 R58, RZ, RZ, R55 ;  /* 0x000000ffff3a7224 */ /* 0x000fe400078e0037 */
[----:B------:R-:W-:-:S07]  /*5370*/  IMAD.MOV.U32 R62, RZ, RZ, R43 ;  /* 0x000000ffff3e7224 */ /* 0x000fce00078e002b */
.L_x_456:
[----:B------:R-:W-:Y:S05]  /*5380*/  BSYNC B2 ;  /* 0x0000000000027941 */ /* 0x000fea0003800000 */
.L_x_455:
[----:B------:R-:W-:-:S13]  /*5390*/  ISETP.GE.AND P4, PT, R115, R110, PT ;  /* 0x0000006e7300720c */ /* 0x000fda0003f86270 */
[--C-:B------:R-:W-:Y:S02]  /*53a0*/  @!P4 SHF.R.S32.HI R43, RZ, 0x1f, R115.reuse ;  /* 0x0000001fff2bc819 */ /* 0x100fe40000011473 */
[----:B------:R-:W-:-:S04]  /*53b0*/  @!P4 IADD3 R115, P5, P6, R26, R92, R115 ;  /* 0x0000005c1a73c210 */ /* 0x000fc80007ebe073 */
[----:B------:R-:W-:Y:S02]  /*53c0*/  @!P4 IADD3.X R43, R3, R111, R43, P5, P6 ;  /* 0x0000006f032bc210 */ /* 0x000fe40002fec42b */
[----:B------:R-:W-:-:S04]  /*53d0*/  IADD3 R41, P5, P6, R26, R92, R78 ;  /* 0x0000005c1a297210 */ /* 0x000fc80007ebe04e */
[----:B------:R-:W-:Y:S02]  /*53e0*/  IADD3.X R42, R3, R111, R100, P5, P6 ;  /* 0x0000006f032a7210 */ /* 0x000fe40002fec464 */
[----:B------:R-:W-:-:S04]  /*53f0*/  LEA R40, P5, R41, R90, 0x1 ;  /* 0x0000005a29287211 */ /* 0x000fc800078a08ff */
[----:B------:R-:W-:Y:S02]  /*5400*/  LEA.HI.X R41, R41, R91, R42, 0x1, P5 ;  /* 0x0000005b29297211 */ /* 0x000fe400028f0c2a */
[----:B------:R-:W-:-:S03]  /*5410*/  @!P4 LEA R42, P5, R115, R90, 0x1 ;  /* 0x0000005a732ac211 */ /* 0x000fc600078a08ff */
[----:B--2---:R2:W-:Y:S01]  /*5420*/  STG.E.128 desc[UR60][R40.64], R56 ;  /* 0x0000003828007986 */ /* 0x0045e2000c101d3c */
[----:B------:R-:W-:-:S05]  /*5430*/  @!P4 LEA.HI.X R43, R115, R91, R43, 0x1, P5 ;  /* 0x0000005b732bc211 */ /* 0x000fca00028f0c2b */
[----:B-1----:R2:W-:Y:S04]  /*5440*/  @!P4 STG.E.128 desc[UR60][R42.64], R60 ;  /* 0x0000003c2a00c986 */ /* 0x0025e8000c101d3c */
.L_x_454:
[----:B------:R-:W-:Y:S05]  /*5450*/  BSYNC B1 ;  /* 0x0000000000017941 */ /* 0x000fea0003800000 */
.L_x_453:
[----:B------:R-:W-:Y:S01]  /*5460*/  ISETP.NE.AND P4, PT, R12, RZ, PT ;  /* 0x000000ff0c00720c */ /* 0x000fe20003f85270 */
[----:B------:R-:W-:-:S12]  /*5470*/  BSSY B1, `(.L_x_457) ;  /* 0x000007f000017945 */ /* 0x000fd80003800000 */
[----:B------:R-:W-:Y:S05]  /*5480*/  @!P4 BRA `(.L_x_458) ;  /* 0x0000000400f4c947 */ /* 0x000fea0003800000 */
[----:B------:R-:W3:Y:S04]  /*5490*/  LDL R52, [R1+0x48] ;  /* 0x0000480001347983 */ /* 0x000ee80000100800 */
[----:B--2---:R-:W2:Y:S04]  /*54a0*/  LDL R42, [R1+0x50] ;  /* 0x00005000012a7983 */ /* 0x004ea80000100800 */
        /* <DEDUP_REMOVED lines=12> */
[----:B---3--:R-:W-:-:S04]  /*5570*/  LOP3.LUT R40, R52, 0x18, R56, 0xf8, !PT ;  /* 0x0000001834287812 */ /* 0x008fc800078ef838 */
[----:B--2---:R-:W-:Y:S01]  /*5580*/  LOP3.LUT R40, R40, R42, RZ, 0x3c, !PT ;  /* 0x0000002a28287212 */ /* 0x004fe200078e3cff */
        /* <DEDUP_REMOVED lines=13> */
[----:B------:R-:W-:Y:S01]  /*5660*/  HADD2.F32 R59, -RZ, R128.H1_H1 ;  /* 0x30000080ff3b7230 */ /* 0x000fe20000004100 */
[----:B------:R-:W-:Y:S01]  /*5670*/  SHF.R.U64 R38, R38, 0x10, R39 ;  /* 0x0000001026267819 */ /* 0x000fe20000001227 */
[----:B------:R-:W-:Y:S02]  /*5680*/  HADD2.F32 R41, -RZ, R58.H0_H0 ;  /* 0x2000003aff297230 */ /* 0x000fe40000004100 */
[----:B------:R-:W-:Y:S02]  /*5690*/  HADD2.F32 R61, -RZ, R57.H0_H0 ;  /* 0x20000039ff3d7230 */ /* 0x000fe40000004100 */
[----:B------:R-:W-:-:S02]  /*56a0*/  HADD2.F32 R60, -RZ, R128.H0_H0 ;  /* 0x20000080ff3c7230 */ /* 0x000fc40000004100 */
[-C--:B------:R-:W-:Y:S01]  /*56b0*/  FMUL.FTZ R53, R41, R59.reuse ;  /* 0x0000003b29357220 */ /* 0x080fe20000410000 */
[----:B------:R-:W-:Y:S02]  /*56c0*/  HADD2.F32 R58, -RZ, R58.H1_H1 ;  /* 0x3000003aff3a7230 */ /* 0x000fe40000004100 */
[C---:B------:R-:W-:Y:S01]  /*56d0*/  FMUL.FTZ R59, R61.reuse, R59 ;  /* 0x0000003b3d3b7220 */ /* 0x040fe20000410000 */
[----:B------:R-:W-:Y:S02]  /*56e0*/  HADD2.F32 R37, -RZ, R37.H0_H0 ;  /* 0x20000025ff257230 */ /* 0x000fe40000004100 */
[-C--:B------:R-:W-:Y:S01]  /*56f0*/  FFMA.FTZ R53, R61, R60.reuse, -R53 ;  /* 0x0000003c3d357223 */ /* 0x080fe20000010835 */
[----:B------:R-:W-:Y:S02]  /*5700*/  HADD2.F32 R36, -RZ, R36.H0_H0 ;  /* 0x20000024ff247230 */ /* 0x000fe40000004100 */
[----:B------:R-:W-:Y:S01]  /*5710*/  FFMA.FTZ R41, R41, R60, R59 ;  /* 0x0000003c29297223 */ /* 0x000fe2000001003b */
[--C-:B------:R-:W-:Y:S01]  /*5720*/  SHF.R.U32.HI R59, RZ, 0x10, R49.reuse ;  /* 0x00000010ff3b7819 */ /* 0x100fe20000011631 */
[----:B------:R-:W-:Y:S01]  /*5730*/  HADD2.F32 R60, -RZ, R127.H1_H1 ;  /* 0x3000007fff3c7230 */ /* 0x000fe20000004100 */
[----:B------:R-:W-:Y:S01]  /*5740*/  SHF.R.U64 R49, R48, 0x10, R49 ;  /* 0x0000001030317819 */ /* 0x000fe20000001231 */
[----:B------:R-:W-:-:S02]  /*5750*/  HADD2.F32 R48, -RZ, R57.H1_H1 ;  /* 0x30000039ff307230 */ /* 0x000fc40000004100 */
[----:B------:R-:W-:Y:S02]  /*5760*/  HADD2.F32 R59, -RZ, R59.H0_H0 ;  /* 0x2000003bff3b7230 */ /* 0x000fe40000004100 */
[----:B------:R-:W-:Y:S02]  /*5770*/  HADD2.F32 R49, -RZ, R49.H0_H0 ;  /* 0x20000031ff317230 */ /* 0x000fe40000004100 */
[----:B------:R-:W-:Y:S02]  /*5780*/  HADD2.F32 R38, -RZ, R38.H0_H0 ;  /* 0x20000026ff267230 */ /* 0x000fe40000004100 */
[-C--:B------:R-:W-:Y:S01]  /*5790*/  FMUL.FTZ R57, R58, R59.reuse ;  /* 0x0000003b3a397220 */ /* 0x080fe20000410000 */
[----:B------:R-:W-:-:S03]  /*57a0*/  FMUL.FTZ R59, R48, R59 ;  /* 0x0000003b303b7220 */ /* 0x000fc60000410000 */
[-C--:B------:R-:W-:Y:S01]  /*57b0*/  FFMA.FTZ R48, R48, R37.reuse, -R57 ;  /* 0x0000002530307223 */ /* 0x080fe20000010839 */
[----:B------:R-:W-:Y:S02]  /*57c0*/  HADD2.F32 R57, -RZ, R55.H0_H0 ;  /* 0x20000037ff397230 */ /* 0x000fe40000004100 */
[----:B------:R-:W-:Y:S01]  /*57d0*/  FFMA.FTZ R37, R58, R37, R59 ;  /* 0x000000253a257223 */ /* 0x000fe2000001003b */
[----:B------:R-:W-:Y:S02]  /*57e0*/  HADD2.F32 R58, -RZ, R127.H0_H0 ;  /* 0x2000007fff3a7230 */ /* 0x000fe40000004100 */
[--C-:B------:R-:W-:Y:S02]  /*57f0*/  HADD2.F32 R59, -RZ, R43.reuse.H0_H0 ;  /* 0x2000002bff3b7230 */ /* 0x100fe40000004100 */
[----:B------:R-:W-:Y:S01]  /*5800*/  FMUL.FTZ R61, R57, R60 ;  /* 0x0000003c393d7220 */ /* 0x000fe20000410000 */
[----:B------:R-:W-:Y:S01]  /*5810*/  HADD2.F32 R43, -RZ, R43.H1_H1 ;  /* 0x3000002bff2b7230 */ /* 0x000fe20000004100 */
[----:B------:R-:W-:-:S02]  /*5820*/  F2FP.F16.F32.PACK_AB R48, R48, R53 ;  /* 0x000000353030723e */ /* 0x000fc400000000ff */
[C---:B------:R-:W-:Y:S01]  /*5830*/  FFMA.FTZ R61, R59.reuse, R58, -R61 ;  /* 0x0000003a3b3d7223 */ /* 0x040fe2000001083d */
[----:B------:R-:W-:Y:S01]  /*5840*/  FMUL.FTZ R59, R59, R60 ;  /* 0x0000003c3b3b7220 */ /* 0x000fe20000410000 */
[----:B------:R-:W-:Y:S01]  /*5850*/  F2FP.F16.F32.PACK_AB R37, R37, R41 ;  /* 0x000000292525723e */ /* 0x000fe200000000ff */
[----:B------:R-:W-:Y:S02]  /*5860*/  IMAD.MOV.U32 R41, RZ, RZ, R48 ;  /* 0x000000ffff297224 */ /* 0x000fe400078e0030 */
[----:B------:R-:W-:Y:S01]  /*5870*/  FFMA.FTZ R59, R57, R58, R59 ;  /* 0x0000003a393b7223 */ /* 0x000fe2000001003b */
[----:B------:R-:W-:Y:S01]  /*5880*/  SHF.R.U32.HI R57, RZ, 0x10, R39 ;  /* 0x00000010ff397819 */ /* 0x000fe20000011627 */
[----:B------:R-:W-:Y:S01]  /*5890*/  IMAD.MOV.U32 R53, RZ, RZ, R37 ;  /* 0x000000ffff357224 */ /* 0x000fe200078e0025 */
[--C-:B------:R-:W-:Y:S02]  /*58a0*/  SHF.R.U64 R39, R50, 0x10, R51.reuse ;  /* 0x0000001032277819 */ /* 0x100fe40000001233 */
[----:B------:R-:W-:Y:S01]  /*58b0*/  SHF.R.U32.HI R50, RZ, 0x10, R51 ;  /* 0x00000010ff327819 */ /* 0x000fe20000011633 */
[----:B------:R-:W-:-:S02]  /*58c0*/  HADD2.F32 R51, -RZ, R55.H1_H1 ;  /* 0x30000037ff337230 */ /* 0x000fc40000004100 */
[----:B------:R-:W-:Y:S02]  /*58d0*/  HADD2.F32 R57, -RZ, R57.H0_H0 ;  /* 0x20000039ff397230 */ /* 0x000fe40000004100 */
[----:B------:R-:W-:Y:S02]  /*58e0*/  HADD2.F32 R50, -RZ, R50.H0_H0 ;  /* 0x20000032ff327230 */ /* 0x000fe40000004100 */
[----:B------:R-:W-:-:S03]  /*58f0*/  HADD2.F32 R39, -RZ, R39.H0_H0 ;  /* 0x20000027ff277230 */ /* 0x000fc60000004100 */
[----:B------:R-:W-:-:S04]  /*5900*/  FMUL.FTZ R55, R51, R50 ;  /* 0x0000003233377220 */ /* 0x000fc80000410000 */
[CC--:B------:R-:W-:Y:S01]  /*5910*/  FFMA.FTZ R55, R43.reuse, R57.reuse, -R55 ;  /* 0x000000392b377223 */ /* 0x0c0fe20000010837 */
[----:B------:R-:W-:Y:S01]  /*5920*/  FMUL.FTZ R43, R43, R50 ;  /* 0x000000322b2b7220 */ /* 0x000fe20000410000 */
[--C-:B------:R-:W-:Y:S02]  /*5930*/  HADD2.F32 R50, -RZ, R52.reuse.H0_H0 ;  /* 0x20000034ff327230 */ /* 0x100fe40000004100 */
[----:B------:R-:W-:Y:S02]  /*5940*/  HADD2.F32 R52, -RZ, R52.H1_H1 ;  /* 0x30000034ff347230 */ /* 0x000fe40000004100 */
[----:B------:R-:W-:Y:S01]  /*5950*/  FFMA.FTZ R43, R51, R57, R43 ;  /* 0x00000039332b7223 */ /* 0x000fe2000001002b */
[----:B------:R-:W-:Y:S01]  /*5960*/  HADD2.F32 R57, -RZ, R126.H1_H1 ;  /* 0x3000007eff397230 */ /* 0x000fe20000004100 */
[----:B------:R-:W-:Y:S01]  /*5970*/  F2FP.F16.F32.PACK_AB R55, R55, R61 ;  /* 0x0000003d3737723e */ /* 0x000fe200000000ff */
[----:B------:R-:W-:Y:S02]  /*5980*/  HADD2.F32 R51, -RZ, R40.H0_H0 ;  /* 0x20000028ff337230 */ /* 0x000fe40000004100 */
[----:B------:R-:W-:-:S02]  /*5990*/  HADD2.F32 R126, -RZ, R126.H0_H0 ;  /* 0x2000007eff7e7230 */ /* 0x000fc40000004100 */
[CC--:B------:R-:W-:Y:S01]  /*59a0*/  FMUL.FTZ R58, R50.reuse, R57.reuse ;  /* 0x00000039323a7220 */ /* 0x0c0fe20000410000 */
[----:B------:R-:W-:Y:S02]  /*59b0*/  HADD2.F32 R40, -RZ, R40.H1_H1 ;  /* 0x30000028ff287230 */ /* 0x000fe40000004100 */
[----:B------:R-:W-:Y:S01]  /*59c0*/  FMUL.FTZ R57, R51, R57 ;  /* 0x0000003933397220 */ /* 0x000fe20000410000 */
[----:B------:R-:W-:Y:S01]  /*59d0*/  F2FP.F16.F32.PACK_AB R59, R43, R59 ;  /* 0x0000003b2b3b723e */ /* 0x000fe200000000ff */
[-C--:B------:R-:W-:Y:S01]  /*59e0*/  FFMA.FTZ R58, R51, R126.reuse, -R58 ;  /* 0x0000007e333a7223 */ /* 0x080fe2000001083a */
[--C-:B------:R-:W-:Y:S02]  /*59f0*/  HADD2.F32 R51, -RZ, R125.reuse.H0_H0 ;  /* 0x2000007dff337230 */ /* 0x100fe40000004100 */
[----:B------:R-:W-:Y:S01]  /*5a00*/  FFMA.FTZ R57, R50, R126, R57 ;  /* 0x0000007e32397223 */ /* 0x000fe20000010039 */
[-C--:B------:R-:W-:Y:S01]  /*5a10*/  FMUL.FTZ R50, R52, R49.reuse ;  /* 0x0000003134327220 */ /* 0x080fe20000410000 */
[----:B------:R-:W-:Y:S01]  /*5a20*/  FMUL.FTZ R49, R40, R49 ;  /* 0x0000003128317220 */ /* 0x000fe20000410000 */
[----:B------:R-:W-:-:S02]  /*5a30*/  HADD2.F32 R125, -RZ, R125.H1_H1 ;  /* 0x3000007dff7d7230 */ /* 0x000fc40000004100 */
[-C--:B------:R-:W-:Y:S01]  /*5a40*/  FFMA.FTZ R50, R40, R36.reuse, -R50 ;  /* 0x0000002428327223 */ /* 0x080fe20000010832 */
[----:B------:R-:W-:Y:S01]  /*5a50*/  FFMA.FTZ R49, R52, R36, R49 ;  /* 0x0000002434317223 */ /* 0x000fe20000010031 */
[----:B------:R-:W-:Y:S02]  /*5a60*/  HADD2.F32 R36, -RZ, R54.H0_H0 ;  /* 0x20000036ff247230 */ /* 0x000fe40000004100 */
[----:B------:R-:W-:Y:S02]  /*5a70*/  HADD2.F32 R40, -RZ, R42.H0_H0 ;  /* 0x2000002aff287230 */ /* 0x000fe40000004100 */
[----:B------:R-:W-:Y:S02]  /*5a80*/  HADD2.F32 R54, -RZ, R54.H1_H1 ;  /* 0x30000036ff367230 */ /* 0x000fe40000004100 */
[-C--:B------:R-:W-:Y:S01]  /*5a90*/  FMUL.FTZ R52, R36, R51.reuse ;  /* 0x0000003324347220 */ /* 0x080fe20000410000 */
[----:B------:R-:W-:Y:S02]  /*5aa0*/  HADD2.F32 R42, -RZ, R42.H1_H1 ;  /* 0x3000002aff2a7230 */ /* 0x000fe40000004100 */
[----:B------:R-:W-:Y:S01]  /*5ab0*/  FMUL.FTZ R51, R40, R51 ;  /* 0x0000003328337220 */ /* 0x000fe20000410000 */
[----:B------:R-:W-:-:S02]  /*5ac0*/  IMAD.MOV.U32 R43, RZ, RZ, R55 ;  /* 0x000000ffff2b7224 */ /* 0x000fc400078e0037 */
[-C--:B------:R-:W-:Y:S01]  /*5ad0*/  FFMA.FTZ R52, R40, R125.reuse, -R52 ;  /* 0x0000007d28347223 */ /* 0x080fe20000010834 */
[----:B------:R-:W-:Y:S01]  /*5ae0*/  F2FP.F16.F32.PACK_AB R40, R50, R58 ;  /* 0x0000003a3228723e */ /* 0x000fe200000000ff */
[----:B------:R-:W-:Y:S01]  /*5af0*/  FFMA.FTZ R51, R36, R125, R51 ;  /* 0x0000007d24337223 */ /* 0x000fe20000010033 */
[-C--:B------:R-:W-:Y:S01]  /*5b00*/  FMUL.FTZ R36, R54, R39.reuse ;  /* 0x0000002736247220 */ /* 0x080fe20000410000 */
[C---:B------:R-:W-:Y:S01]  /*5b10*/  FMUL.FTZ R39, R42.reuse, R39 ;  /* 0x000000272a277220 */ /* 0x040fe20000410000 */
[----:B------:R-:W-:Y:S02]  /*5b20*/  IMAD.MOV.U32 R55, RZ, RZ, R59 ;  /* 0x000000ffff377224 */ /* 0x000fe400078e003b */
[-C--:B------:R-:W-:Y:S01]  /*5b30*/  FFMA.FTZ R36, R42, R38.reuse, -R36 ;  /* 0x000000262a247223 */ /* 0x080fe20000010824 */
[----:B------:R-:W-:Y:S01]  /*5b40*/  FFMA.FTZ R39, R54, R38, R39 ;  /* 0x0000002636277223 */ /* 0x000fe20000010027 */
[----:B------:R-:W-:-:S03]  /*5b50*/  F2FP.F16.F32.PACK_AB R38, R49, R57 ;  /* 0x000000393126723e */ /* 0x000fc600000000ff */
[----:B------:R-:W-:Y:S02]  /*5b60*/  F2FP.F16.F32.PACK_AB R42, R36, R52 ;  /* 0x00000034242a723e */ /* 0x000fe400000000ff */
[----:B------:R-:W-:Y:S01]  /*5b70*/  F2FP.F16.F32.PACK_AB R54, R39, R51 ;  /* 0x000000332736723e */ /* 0x000fe200000000ff */
[----:B------:R-:W-:-:S07]  /*5b80*/  IMAD.MOV.U32 R52, RZ, RZ, R38 ;  /* 0x000000ffff347224 */ /* 0x000fce00078e0026 */
.L_x_460:
[----:B------:R-:W-:Y:S05]  /*5b90*/  BSYNC B2 ;  /* 0x0000000000027941 */ /* 0x000fea0003800000 */
.L_x_459:
        /* <DEDUP_REMOVED lines=12> */
.L_x_458:
[----:B------:R-:W-:Y:S05]  /*5c60*/  BSYNC B1 ;  /* 0x0000000000017941 */ /* 0x000fea0003800000 */
.L_x_457:
[----:B------:R-:W-:-:S13]  /*5c70*/  ISETP.NE.AND P4, PT, R13, RZ, PT ;  /* 0x000000ff0d00720c */ /* 0x000fda0003f85270 */
[----:B------:R-:W-:Y:S05]  /*5c80*/  @!P4 BRA `(.L_x_425) ;  /* 0x00000008008cc947 */ /* 0x000fea0003800000 */
[----:B---3--:R-:W3:Y:S04]  /*5c90*/  LDL R36, [R1+0x4c] ;  /* 0x00004c0001247983 */ /* 0x008ee80000100800 */
[----:B------:R-:W2:Y:S04]  /*5ca0*/  LDL R39, [R1+0x48] ;  /* 0x0000480001277983 */ /* 0x000ea80000100800 */
[----:B------:R-:W4:Y:S04]  /*5cb0*/  LDL R38, [R1+0x54] ;  /* 0x0000540001267983 */ /* 0x000f280000100800 */
[----:B------:R-:W5:Y:S01]  /*5cc0*/  LDL R37, [R1+0x50] ;  /* 0x0000500001257983 */ /* 0x000f620000100800 */
[----:B------:R-:W-:Y:S01]  /*5cd0*/  BSSY B1, `(.L_x_461) ;  /* 0x0000074000017945 */ /* 0x000fe20003800000 */
[----:B---3--:R-:W-:-:S02]  /*5ce0*/  LOP3.LUT P6, RZ, R36, 0x1, RZ, 0xc0, !PT ;  /* 0x0000000124ff7812 */ /* 0x008fc400078cc0ff */
[----:B------:R-:W-:Y:S01]  /*5cf0*/  IADD3 R36, P4, P5, R26, R92, R10 ;  /* 0x0000005c1a247210 */ /* 0x000fe20007d9e00a */
[----:B--2---:R-:W-:Y:S02]  /*5d00*/  IMAD.MOV.U32 R40, RZ, RZ, R39 ;  /* 0x000000ffff287224 */ /* 0x004fe400078e0027 */
[----:B----4-:R-:W-:Y:S01]  /*5d10*/  IMAD.MOV.U32 R39, RZ, RZ, R38 ;  /* 0x000000ffff277224 */ /* 0x010fe200078e0026 */
[----:B------:R-:W-:Y:S01]  /*5d20*/  SEL R114, R107, R114, !P6 ;  /* 0x000000726b727207 */ /* 0x000fe20007000000 */
[----:B-----5:R-:W-:Y:S01]  /*5d30*/  IMAD.MOV.U32 R38, RZ, RZ, R37 ;  /* 0x000000ffff267224 */ /* 0x020fe200078e0025 */
[----:B------:R-:W-:Y:S02]  /*5d40*/  IADD3.X R37, R3, R111, R98, P4, P5 ;  /* 0x0000006f03257210 */ /* 0x000fe400027ea462 */
[----:B------:R-:W-:-:S04]  /*5d50*/  LEA R48, P4, R36, R90, 0x1 ;  /* 0x0000005a24307211 */ /* 0x000fc800078808ff */
[----:B------:R-:W-:Y:S02]  /*5d60*/  LEA.HI.X R49, R36, R91, R37, 0x1, P4 ;  /* 0x0000005b24317211 */ /* 0x000fe400020f0c25 */
[----:B------:R-:W-:-:S04]  /*5d70*/  SHF.R.S32.HI R37, RZ, 0x1f, R114 ;  /* 0x0000001fff257819 */ /* 0x000fc80000011472 */
[----:B------:R-:W-:-:S04]  /*5d80*/  LEA.HI R37, R37, R114, RZ, 0x4 ;  /* 0x0000007225257211 */ /* 0x000fc800078f20ff */
[----:B------:R-:W-:-:S04]  /*5d90*/  SHF.R.S32.HI R36, RZ, 0x4, R37 ;  /* 0x00000004ff247819 */ /* 0x000fc80000011425 */
[----:B------:R-:W-:-:S04]  /*5da0*/  LEA.HI.SX32 R36, R9, R36, 0x1d ;  /* 0x0000002409247211 */ /* 0x000fc800078feaff */
[----:B------:R-:W-:Y:S01]  /*5db0*/  SHF.R.S32.HI R37, RZ, 0x1f, R36 ;  /* 0x0000001fff257819 */ /* 0x000fe20000011424 */
[----:B------:R-:W-:-:S03]  /*5dc0*/  IMAD.SHL.U32 R51, R36, 0x8, RZ ;  /* 0x0000000824337824 */ /* 0x000fc600078e00ff */
[----:B------:R-:W-:Y:S02]  /*5dd0*/  LEA.HI R37, R37, R36, RZ, 0x2 ;  /* 0x0000002425257211 */ /* 0x000fe400078f10ff */
[----:B------:R-:W-:Y:S02]  /*5de0*/  LOP3.LUT R36, R40, 0x18, R51, 0xf8, !PT ;  /* 0x0000001828247812 */ /* 0x000fe400078ef833 */
[----:B------:R-:W-:Y:S02]  /*5df0*/  SHF.R.S32.HI R37, RZ, 0x2, R37 ;  /* 0x00000002ff257819 */ /* 0x000fe40000011425 */
[----:B------:R-:W-:-:S03]  /*5e00*/  LOP3.LUT R36, R36, R38, RZ, 0x3c, !PT ;  /* 0x0000002624247212 */ /* 0x000fc600078e3cff */
[----:B------:R-:W-:-:S04]  /*5e10*/  IMAD R37, R37, 0x1200, R39 ;  /* 0x0000120025257824 */ /* 0x000fc800078e0227 */
[----:B------:R-:W-:Y:S02]  /*5e20*/  IMAD.IADD R36, R37, 0x1, R36 ;  /* 0x0000000125247824 */ /* 0x000fe400078e0224 */
[C---:B------:R-:W-:Y:S02]  /*5e30*/  IMAD R37, R17.reuse, 0x3600, R101 ;  /* 0x0000360011257824 */ /* 0x040fe400078e0265 */
[----:B------:R-:W-:Y:S02]  /*5e40*/  IMAD R39, R17, 0x3600, R36 ;  /* 0x0000360011277824 */ /* 0x000fe400078e0224 */
[--C-:B------:R-:W-:Y:S02]  /*5e50*/  IMAD R37, R37, 0x2, R16.reuse ;  /* 0x0000000225257824 */ /* 0x100fe400078e0210 */
[----:B------:R-:W-:-:S04]  /*5e60*/  IMAD R40, R39, 0x2, R16 ;  /* 0x0000000227287824 */ /* 0x000fc800078e0210 */
[----:B------:R-:W1:Y:S04]  /*5e70*/  LDS.128 R36, [R37+0x16a00] ;  /* 0x016a000025247984 */ /* 0x000e680000000c00 */
[----:B------:R-:W2:Y:S01]  /*5e80*/  LDS.128 R40, [R40+0x16a00] ;  /* 0x016a000028287984 */ /* 0x000ea20000000c00 */
[----:B------:R-:W-:-:S13]  /*5e90*/  ISETP.GE.AND P4, PT, R4, R106, PT ;  /* 0x0000006a0400720c */ /* 0x000fda0003f86270 */
[----:B------:R-:W-:Y:S05]  /*5ea0*/  @P4 BRA `(.L_x_462) ;  /* 0x0000000400584947 */ /* 0x000fea0003800000 */
[----:B------:R-:W-:Y:S01]  /*5eb0*/  HADD2.F32 R55, -RZ, R124.H1_H1 ;  /* 0x3000007cff377230 */ /* 0x000fe20000004100 */
[----:B------:R-:W-:Y:S01]  /*5ec0*/  SHF.R.U32.HI R56, RZ, 0x10, R45 ;  /* 0x00000010ff387819 */ /* 0x000fe2000001162d */
[----:B--2---:R-:W-:Y:S01]  /*5ed0*/  HADD2.F32 R50, -RZ, R41.H0_H0 ;  /* 0x20000029ff327230 */ /* 0x004fe20000004100 */
[----:B------:R-:W-:Y:S01]  /*5ee0*/  SHF.R.U32.HI R54, RZ, 0x10, R33 ;  /* 0x00000010ff367819 */ /* 0x000fe20000011621 */
[----:B-1----:R-:W-:Y:S01]  /*5ef0*/  HADD2.F32 R52, -RZ, R37.H0_H0 ;  /* 0x20000025ff347230 */ /* 0x002fe20000004100 */
[----:B------:R-:W-:Y:S01]  /*5f00*/  SHF.R.U64 R44, R44, 0x10, R45 ;  /* 0x000000102c2c7819 */ /* 0x000fe2000000122d */
[----:B------:R-:W-:Y:S02]  /*5f10*/  HADD2.F32 R53, -RZ, R122.H1_H1 ;  /* 0x3000007aff357230 */ /* 0x000fe40000004100 */
[-C--:B------:R-:W-:Y:S01]  /*5f20*/  FMUL.FTZ R57, R50, R55.reuse ;  /* 0x0000003732397220 */ /* 0x080fe20000410000 */
[----:B------:R-:W-:Y:S02]  /*5f30*/  HADD2.F32 R56, -RZ, R56.H0_H0 ;  /* 0x20000038ff387230 */ /* 0x000fe40000004100 */
[----:B------:R-:W-:Y:S01]  /*5f40*/  FMUL.FTZ R55, R52, R55 ;  /* 0x0000003734377220 */ /* 0x000fe20000410000 */
[----:B------:R-:W-:-:S02]  /*5f50*/  HADD2.F32 R54, -RZ, R54.H0_H0 ;  /* 0x20000036ff367230 */ /* 0x000fc40000004100 */
[-C--:B------:R-:W-:Y:S01]  /*5f60*/  FFMA.FTZ R52, R52, R53.reuse, -R57 ;  /* 0x0000003534347223 */ /* 0x080fe20000010839 */
[----:B------:R-:W-:Y:S01]  /*5f70*/  SHF.R.U64 R45, R32, 0x10, R33 ;  /* 0x00000010202d7819 */ /* 0x000fe20000001221 */
[----:B------:R-:W-:Y:S01]  /*5f80*/  FFMA.FTZ R50, R50, R53, R55 ;  /* 0x0000003532327223 */ /* 0x000fe20000010037 */
[----:B------:R-:W-:Y:S01]  /*5f90*/  HADD2.F32 R53, -RZ, R41.H1_H1 ;  /* 0x30000029ff357230 */ /* 0x000fe20000004100 */
[----:B------:R-:W-:Y:S01]  /*5fa0*/  SHF.R.U64 R34, R34, 0x10, R35 ;  /* 0x0000001022227819 */ /* 0x000fe20000001223 */
[----:B------:R-:W-:Y:S01]  /*5fb0*/  HADD2.F32 R41, -RZ, R37.H1_H1 ;  /* 0x30000025ff297230 */ /* 0x000fe20000004100 */
[----:B------:R-:W-:Y:S01]  /*5fc0*/  SHF.R.U64 R46, R46, 0x10, R47 ;  /* 0x000000102e2e7819 */ /* 0x000fe2000000122f */
[----:B------:R-:W-:Y:S02]  /*5fd0*/  HADD2.F32 R55, -RZ, R123.H1_H1 ;  /* 0x3000007bff377230 */ /* 0x000fe40000004100 */
[----:B------:R-:W-:Y:S01]  /*5fe0*/  FMUL.FTZ R58, R53, R56 ;  /* 0x00000038353a7220 */ /* 0x000fe20000410000 */
[----:B------:R-:W-:-:S02]  /*5ff0*/  HADD2.F32 R33, -RZ, R44.H0_H0 ;  /* 0x2000002cff217230 */ /* 0x000fc40000004100 */
[C---:B------:R-:W-:Y:S01]  /*6000*/  FMUL.FTZ R56, R41.reuse, R56 ;  /* 0x0000003829387220 */ /* 0x040fe20000410000 */
[----:B------:R-:W-:Y:S02]  /*6010*/  HADD2.F32 R32, -RZ, R36.H1_H1 ;  /* 0x30000024ff207230 */ /* 0x000fe40000004100 */
[-C--:B------:R-:W-:Y:S01]  /*6020*/  FFMA.FTZ R41, R41, R54.reuse, -R58 ;  /* 0x0000003629297223 */ /* 0x080fe2000001083a */
[----:B------:R-:W-:Y:S02]  /*6030*/  HADD2.F32 R124, -RZ, R124.H0_H0 ;  /* 0x2000007cff7c7230 */ /* 0x000fe40000004100 */
[----:B------:R-:W-:Y:S01]  /*6040*/  FFMA.FTZ R37, R53, R54, R56 ;  /* 0x0000003635257223 */ /* 0x000fe20000010038 */
[----:B------:R-:W-:Y:S02]  /*6050*/  HADD2.F32 R54, -RZ, R39.H0_H0 ;  /* 0x20000027ff367230 */ /* 0x000fe40000004100 */
[----:B------:R-:W-:Y:S01]  /*6060*/  HADD2.F32 R53, -RZ, R43.H0_H0 ;  /* 0x2000002bff357230 */ /* 0x000fe20000004100 */
[----:B------:R-:W-:Y:S01]  /*6070*/  F2FP.F16.F32.PACK_AB R41, R41, R52 ;  /* 0x000000342929723e */ /* 0x000fe200000000ff */
[----:B------:R-:W-:-:S02]  /*6080*/  HADD2.F32 R56, -RZ, R121.H1_H1 ;  /* 0x30000079ff387230 */ /* 0x000fc40000004100 */
[CC--:B------:R-:W-:Y:S01]  /*6090*/  FMUL.FTZ R58, R54.reuse, R55.reuse ;  /* 0x00000037363a7220 */ /* 0x0c0fe20000410000 */
[----:B------:R-:W-:Y:S02]  /*60a0*/  HADD2.F32 R43, -RZ, R43.H1_H1 ;  /* 0x3000002bff2b7230 */ /* 0x000fe40000004100 */
[C---:B------:R-:W-:Y:S01]  /*60b0*/  FMUL.FTZ R57, R53.reuse, R55 ;  /* 0x0000003735397220 */ /* 0x040fe20000410000 */
[----:B------:R-:W-:Y:S01]  /*60c0*/  SHF.R.U32.HI R55, RZ, 0x10, R35 ;  /* 0x00000010ff377819 */ /* 0x000fe20000011623 */
[-C--:B------:R-:W-:Y:S01]  /*60d0*/  FFMA.FTZ R58, R53, R56.reuse, R58 ;  /* 0x00000038353a7223 */ /* 0x080fe2000001003a */
[----:B------:R-:W-:Y:S01]  /*60e0*/  SHF.R.U32.HI R53, RZ, 0x10, R47 ;  /* 0x00000010ff357819 */ /* 0x000fe2000001162f */
[----:B------:R-:W-:Y:S01]  /*60f0*/  FFMA.FTZ R57, R54, R56, -R57 ;  /* 0x0000003836397223 */ /* 0x000fe20000010839 */
[----:B------:R-:W-:Y:S02]  /*6100*/  HADD2.F32 R54, -RZ, R39.H1_H1 ;  /* 0x30000027ff367230 */ /* 0x000fe40000004100 */
[----:B------:R-:W-:Y:S01]  /*6110*/  FMUL.FTZ R47, R32, R33 ;  /* 0x00000021202f7220 */ /* 0x000fe20000410000 */
[----:B------:R-:W-:Y:S01]  /*6120*/  HADD2.F32 R39, -RZ, R55.H0_H0 ;  /* 0x20000037ff277230 */ /* 0x000fe20000004100 */
[----:B------:R-:W-:Y:S01]  /*6130*/  F2FP.F16.F32.PACK_AB R50, R37, R50 ;  /* 0x000000322532723e */ /* 0x000fe200000000ff */
[----:B------:R-:W-:-:S02]  /*6140*/  HADD2.F32 R53, -RZ, R53.H0_H0 ;  /* 0x20000035ff357230 */ /* 0x000fc40000004100 */
[----:B------:R-:W-:Y:S02]  /*6150*/  HADD2.F32 R35, -RZ, R45.H0_H0 ;  /* 0x2000002dff237230 */ /* 0x000fe40000004100 */
[----:B------:R-:W-:Y:S02]  /*6160*/  HADD2.F32 R44, -RZ, R123.H0_H0 ;  /* 0x2000007bff2c7230 */ /* 0x000fe40000004100 */
[CC--:B------:R-:W-:Y:S01]  /*6170*/  FMUL.FTZ R55, R43.reuse, R53.reuse ;  /* 0x000000352b377220 */ /* 0x0c0fe20000410000 */
[C---:B------:R-:W-:Y:S01]  /*6180*/  FMUL.FTZ R56, R54.reuse, R53 ;  /* 0x0000003536387220 */ /* 0x040fe20000410000 */
[--C-:B------:R-:W-:Y:S02]  /*6190*/  HADD2.F32 R53, -RZ, R40.reuse.H0_H0 ;  /* 0x20000028ff357230 */ /* 0x100fe40000004100 */
[----:B------:R-:W-:Y:S02]  /*61a0*/  HADD2.F32 R40, -RZ, R40.H1_H1 ;  /* 0x30000028ff287230 */ /* 0x000fe40000004100 */
[-C--:B------:R-:W-:Y:S01]  /*61b0*/  FFMA.FTZ R54, R54, R39.reuse, -R55 ;  /* 0x0000002736367223 */ /* 0x080fe20000010837 */
[----:B------:R-:W-:Y:S01]  /*61c0*/  FFMA.FTZ R39, R43, R39, R56 ;  /* 0x000000272b277223 */ /* 0x000fe20000010038 */
[----:B------:R-:W-:-:S02]  /*61d0*/  HADD2.F32 R43, -RZ, R36.H0_H0 ;  /* 0x20000024ff2b7230 */ /* 0x000fc40000004100 */
[-C--:B------:R-:W-:Y:S01]  /*61e0*/  FMUL.FTZ R56, R53, R124.reuse ;  /* 0x0000007c35387220 */ /* 0x080fe20000410000 */
[C---:B------:R-:W-:Y:S01]  /*61f0*/  FMUL.FTZ R45, R40.reuse, R33 ;  /* 0x00000021282d7220 */ /* 0x040fe20000410000 */
[----:B------:R-:W-:Y:S02]  /*6200*/  HADD2.F32 R33, -RZ, R42.H0_H0 ;  /* 0x2000002aff217230 */ /* 0x000fe40000004100 */
[-C--:B------:R-:W-:Y:S01]  /*6210*/  FFMA.FTZ R36, R40, R35.reuse, R47 ;  /* 0x0000002328247223 */ /* 0x080fe2000001002f */
[----:B------:R-:W-:Y:S02]  /*6220*/  HADD2.F32 R122, -RZ, R122.H0_H0 ;  /* 0x2000007aff7a7230 */ /* 0x000fe40000004100 */
[----:B------:R-:W-:Y:S01]  /*6230*/  FFMA.FTZ R32, R32, R35, -R45 ;  /* 0x0000002320207223 */ /* 0x000fe2000001082d */
[----:B------:R-:W-:Y:S02]  /*6240*/  HADD2.F32 R35, -RZ, R38.H0_H0 ;  /* 0x20000026ff237230 */ /* 0x000fe40000004100 */
[----:B------:R-:W-:Y:S01]  /*6250*/  FMUL.FTZ R124, R43, R124 ;  /* 0x0000007c2b7c7220 */ /* 0x000fe20000410000 */
[----:B------:R-:W-:-:S02]  /*6260*/  HADD2.F32 R47, -RZ, R46.H0_H0 ;  /* 0x2000002eff2f7230 */ /* 0x000fc40000004100 */
[----:B------:R-:W-:Y:S01]  /*6270*/  FMUL.FTZ R46, R33, R44 ;  /* 0x0000002c212e7220 */ /* 0x000fe20000410000 */
[----:B------:R-:W-:Y:S02]  /*6280*/  HADD2.F32 R42, -RZ, R42.H1_H1 ;  /* 0x3000002aff2a7230 */ /* 0x000fe40000004100 */
[----:B------:R-:W-:Y:S01]  /*6290*/  FFMA.FTZ R43, R43, R122, -R56 ;  /* 0x0000007a2b2b7223 */ /* 0x000fe20000010838 */
[----:B------:R-:W-:Y:S02]  /*62a0*/  HADD2.F32 R38, -RZ, R38.H1_H1 ;  /* 0x30000026ff267230 */ /* 0x000fe40000004100 */
[----:B------:R-:W-:Y:S01]  /*62b0*/  FMUL.FTZ R44, R35, R44 ;  /* 0x0000002c232c7220 */ /* 0x000fe20000410000 */
[----:B------:R-:W-:Y:S02]  /*62c0*/  HADD2.F32 R40, -RZ, R121.H0_H0 ;  /* 0x20000079ff287230 */ /* 0x000fe40000004100 */
[----:B------:R-:W-:Y:S01]  /*62d0*/  FFMA.FTZ R53, R53, R122, R124 ;  /* 0x0000007a35357223 */ /* 0x000fe2000001007c */
[----:B------:R-:W-:-:S02]  /*62e0*/  HADD2.F32 R45, -RZ, R34.H0_H0 ;  /* 0x20000022ff2d7230 */ /* 0x000fc40000004100 */
[-C--:B------:R-:W-:Y:S01]  /*62f0*/  FMUL.FTZ R55, R42, R47.reuse ;  /* 0x0000002f2a377220 */ /* 0x080fe20000410000 */
[----:B------:R-:W-:Y:S01]  /*6300*/  FMUL.FTZ R47, R38, R47 ;  /* 0x0000002f262f7220 */ /* 0x000fe20000410000 */
[-C--:B------:R-:W-:Y:S01]  /*6310*/  FFMA.FTZ R35, R35, R40.reuse, -R46 ;  /* 0x0000002823237223 */ /* 0x080fe2000001082e */
[----:B------:R-:W-:Y:S01]  /*6320*/  FFMA.FTZ R44, R33, R40, R44 ;  /* 0x00000028212c7223 */ /* 0x000fe2000001002c */
[----:B------:R-:W-:Y:S01]  /*6330*/  F2FP.F16.F32.PACK_AB R40, R32, R43 ;  /* 0x0000002b2028723e */ /* 0x000fe200000000ff */
[-C--:B------:R-:W-:Y:S01]  /*6340*/  FFMA.FTZ R38, R38, R45.reuse, -R55 ;  /* 0x0000002d26267223 */ /* 0x080fe20000010837 */
[----:B------:R-:W-:Y:S01]  /*6350*/  FFMA.FTZ R47, R42, R45, R47 ;  /* 0x0000002d2a2f7223 */ /* 0x000fe2000001002f */
[----:B------:R-:W-:Y:S01]  /*6360*/  F2FP.F16.F32.PACK_AB R54, R54, R57 ;  /* 0x000000393636723e */ /* 0x000fe200000000ff */
[----:B------:R-:W-:Y:S01]  /*6370*/  IMAD.MOV.U32 R37, RZ, RZ, R41 ;  /* 0x000000ffff257224 */ /* 0x000fe200078e0029 */
[----:B------:R-:W-:Y:S01]  /*6380*/  F2FP.F16.F32.PACK_AB R58, R39, R58 ;  /* 0x0000003a273a723e */ /* 0x000fe200000000ff */
[----:B------:R-:W-:Y:S01]  /*6390*/  IMAD.MOV.U32 R41, RZ, RZ, R50 ;  /* 0x000000ffff297224 */ /* 0x000fe200078e0032 */
[----:B------:R-:W-:Y:S01]  /*63a0*/  F2FP.F16.F32.PACK_AB R53, R36, R53 ;  /* 0x000000352435723e */ /* 0x000fe200000000ff */
[----:B------:R-:W-:Y:S01]  /*63b0*/  IMAD.MOV.U32 R36, RZ, RZ, R40 ;  /* 0x000000ffff247224 */ /* 0x000fe200078e0028 */
[----:B------:R-:W-:Y:S01]  /*63c0*/  F2FP.F16.F32.PACK_AB R38, R38, R35 ;  /* 0x000000232626723e */ /* 0x000fe200000000ff */
[----:B------:R-:W-:Y:S01]  /*63d0*/  IMAD.MOV.U32 R39, RZ, RZ, R54 ;  /* 0x000000ffff277224 */ /* 0x000fe200078e0036 */
[----:B------:R-:W-:Y:S01]  /*63e0*/  F2FP.F16.F32.PACK_AB R42, R47, R44 ;  /* 0x0000002c2f2a723e */ /* 0x000fe200000000ff */
[----:B------:R-:W-:-:S02]  /*63f0*/  IMAD.MOV.U32 R40, RZ, RZ, R53 ;  /* 0x000000ffff287224 */ /* 0x000fc400078e0035 */
[----:B------:R-:W-:-:S07]  /*6400*/  IMAD.MOV.U32 R43, RZ, RZ, R58 ;  /* 0x000000ffff2b7224 */ /* 0x000fce00078e003a */
.L_x_462:
[----:B------:R-:W-:Y:S05]  /*6410*/  BSYNC B1 ;  /* 0x0000000000017941 */ /* 0x000fea0003800000 */
.L_x_461:
[----:B-1----:R4:W-:Y:S01]  /*6420*/  STG.E.128 desc[UR60][R48.64], R36 ;  /* 0x0000002430007986 */ /* 0x0029e2000c101d3c */
[----:B------:R-:W-:-:S13]  /*6430*/  ISETP.GE.AND P4, PT, R51, R110, PT ;  /* 0x0000006e3300720c */ /* 0x000fda0003f86270 */
[----:B------:R-:W-:Y:S05]  /*6440*/  @P4 BRA `(.L_x_425) ;  /* 0x00000000009c4947 */ /* 0x000fea0003800000 */
[--C-:B------:R-:W-:Y:S02]  /*6450*/  SHF.R.S32.HI R32, RZ, 0x1f, R51.reuse ;  /* 0x0000001fff207819 */ /* 0x100fe40000011433 */
[----:B------:R-:W-:-:S04]  /*6460*/  IADD3 R51, P4, P5, R26, R92, R51 ;  /* 0x0000005c1a337210 */ /* 0x000fc80007d9e033 */
[----:B------:R-:W-:Y:S02]  /*6470*/  IADD3.X R32, R3, R111, R32, P4, P5 ;  /* 0x0000006f03207210 */ /* 0x000fe400027ea420 */
[----:B------:R-:W-:-:S04]  /*6480*/  LEA R90, P4, R51, R90, 0x1 ;  /* 0x0000005a335a7211 */ /* 0x000fc800078808ff */
[----:B------:R-:W-:-:S05]  /*6490*/  LEA.HI.X R91, R51, R91, R32, 0x1, P4 ;  /* 0x0000005b335b7211 */ /* 0x000fca00020f0c20 */
[----:B--2---:R1:W-:Y:S01]  /*64a0*/  STG.E.128 desc[UR60][R90.64], R40 ;  /* 0x000000285a007986 */ /* 0x0043e2000c101d3c */
[----:B------:R-:W-:Y:S05]  /*64b0*/  BRA `(.L_x_425) ;  /* 0x0000000000807947 */ /* 0x000fea0003800000 */
.L_x_418:
[----:B------:R-:W2:Y:S02]  /*64c0*/  LDL R32, [R1+0x3c] ;  /* 0x00003c0001207983 */ /* 0x000ea40000100800 */
[----:B--2---:R-:W-:-:S13]  /*64d0*/  ISETP.NE.AND P3, PT, R32, 0x3, PT ;  /* 0x000000032000780c */ /* 0x004fda0003f65270 */
[----:B------:R-:W-:Y:S05]  /*64e0*/  @!P3 BRA `(.L_x_463) ;  /* 0x000000000004b947 */ /* 0x000fea0003800000 */
[----:B------:R-:W-:Y:S01]  /*64f0*/  BPT.TRAP 0x1 ;  /* 0x000000040000795c */ /* 0x000fe20000300000 */
.L_x_463:
[----:B------:R-:W-:Y:S01]  /*6500*/  IMAD R21, R17, 0x8, R16 ;  /* 0x0000000811157824 */ /* 0x000fe200078e0210 */
[----:B------:R-:W-:Y:S01]  /*6510*/  SHF.L.U32 R87, R153, 0x1f, RZ ;  /* 0x0000001f99577819 */ /* 0x000fe200000006ff */
[----:B------:R-:W-:Y:S01]  /*6520*/  IMAD R86, R22, -0x90, R2 ;  /* 0xffffff7016567824 */ /* 0x000fe200078e0202 */
[----:B------:R-:W-:Y:S02]  /*6530*/  BSSY B1, `(.L_x_464) ;  /* 0x0000004000017945 */ /* 0x000fe40003800000 */
[----:B------:R-:W0:Y:S02]  /*6540*/  SYNCS.PHASECHK.TRANS64.TRYWAIT P4, [R21+URZ+0x31c90], R87 ;  /* 0x031c9057150075a7 */ /* 0x000e24000808017f */
[----:B------:R-:W-:Y:S01]  /*6550*/  VIMNMX R86, R86, 0x90, PT ;  /* 0x0000009056567848 */ /* 0x000fe20003fe0100 */
[----:B0-----:R-:W-:Y:S06]  /*6560*/  @!P4 BRA `(.L_x_465) ;  /* 0x000001700074c947 */ /* 0x001fec0003800000 */
.L_x_711:
[----:B------:R-:W-:Y:S05]  /*6570*/  BSYNC B1 ;  /* 0x0000000000017941 */ /* 0x000fea0003800000 */
.L_x_464:
[----:B------:R-:W-:-:S13]  /*6580*/  ISETP.GE.AND P4, PT, R19, R86, PT ;  /* 0x000000561300720c */ /* 0x000fda0003f86270 */
[----:B------:R-:W-:Y:S05]  /*6590*/  @P4 BRA `(.L_x_425) ;  /* 0x0000000000484947 */ /* 0x000fea0003800000 */
[----:B------:R-:W-:-:S13]  /*65a0*/  ISETP.NE.AND P4, PT, R11, RZ, PT ;  /* 0x000000ff0b00720c */ /* 0x000fda0003f85270 */
[----:B------:R-:W1:Y:S04]  /*65b0*/  @P4 LDS.128 R32, [R81+0x16800] ;  /* 0x0168000051204984 */ /* 0x000e680000000c00 */
[----:B-1----:R-:W-:Y:S01]  /*65c0*/  @P4 STG.E.128 desc[UR60][R36.64], R32 ;  /* 0x0000002024004986 */ /* 0x002fe2000c101d3c */
        /* <DEDUP_REMOVED lines=14> */
[----:B-1----:R1:W-:Y:S02]  /*66b0*/  @P4 STG.E.128 desc[UR60][R36.64+0xa0], R32 ;  /* 0x0000a02024004986 */ /* 0x0023e4000c101d3c */
.L_x_425:
[----:B------:R-:W-:Y:S05]  /*66c0*/  BSYNC B0 ;  /* 0x0000000000007941 */ /* 0x000fea0003800000 */
.L_x_417:
[----:B-1234-:R-:W1:Y:S01]  /*66d0*/  S2R R32, SR_TID.X ;  /* 0x0000000000207919 */ /* 0x01ee620000002100 */
[----:B------:R-:W-:Y:S01]  /*66e0*/  @!PT LDS RZ, [RZ] ;  /* 0x00000000fffff984 */ /* 0x000fe20000000800 */
[----:B------:R-:W-:Y:S01]  /*66f0*/  @!PT LDS RZ, [RZ] ;  /* 0x00000000fffff984 */ /* 0x000fe20000000800 */
[----:B------:R-:W-:Y:S01]  /*6700*/  @!PT LDS RZ, [RZ] ;  /* 0x00000000fffff984 */ /* 0x000fe20000000800 */
[----:B------:R-:W-:Y:S01]  /*6710*/  @!PT LDS RZ, [RZ] ;  /* 0x00000000fffff984 */ /* 0x000fe20000000800 */
[----:B------:R2:W-:Y:S06]  /*6720*/  MEMBAR.ALL.CTA ;  /* 0x0000000000007992 */ /* 0x0005ec0000008000 */
[----:B--2---:R-:W2:Y:S01]  /*6730*/  FENCE.VIEW.ASYNC.S ;  /* 0x00000000000073c6 */ /* 0x004ea20000000000 */
[----:B------:R-:W-:Y:S05]  /*6740*/  WARPSYNC.ALL ;  /* 0x0000000000007948 */ /* 0x000fea0003800000 */
[----:B------:R-:W-:Y:S01]  /*6750*/  BSSY B0, `(.L_x_466) ;  /* 0x0000009000007945 */ /* 0x000fe20003800000 */
[----:B-1----:R-:W-:Y:S01]  /*6760*/  LOP3.LUT R32, R32, 0x7f, RZ, 0xc0, !PT ;  /* 0x0000007f20207812 */ /* 0x002fe200078ec0ff */
[----:B--2---:R1:W-:Y:S03]  /*6770*/  BAR.SYNC.DEFER_BLOCKING R112, 0x80 ;  /* 0x000200700000751d */ /* 0x0043e60000010000 */
[----:B------:R-:W-:-:S13]  /*6780*/  ISETP.NE.AND P4, PT, R32, RZ, PT ;  /* 0x000000ff2000720c */ /* 0x000fda0003f85270 */
[----:B------:R-:W-:-:S05]  /*6790*/  @!P4 VIADD R32, R21, 0x31ca0 ;  /* 0x00031ca01520c836 */ /* 0x000fca0000000000 */
[----:B------:R-:W-:-:S04]  /*67a0*/  @!P4 PRMT R32, RZ, 0x654, R32 ;  /* 0x00000654ff20c816 */ /* 0x000fc80000000020 */
[----:B------:R1:W-:Y:S01]  /*67b0*/  @!P4 SYNCS.ARRIVE.TRANS64.RED.A1T0 RZ, [R32+URZ], RZ ;  /* 0x000000ff20ffc9a7 */ /* 0x0003e2000810043f */
[----:B------:R-:W-:Y:S05]  /*67c0*/  @!P3 BRA `(.L_x_467) ;  /* 0x000000000004b947 */ /* 0x000fea0003800000 */
[----:B------:R-:W-:Y:S01]  /*67d0*/  BPT.TRAP 0x1 ;  /* 0x000000040000795c */ /* 0x000fe20000300000 */
.L_x_467:
[----:B------:R-:W-:Y:S05]  /*67e0*/  BSYNC B0 ;  /* 0x0000000000007941 */ /* 0x000fea0003800000 */
.L_x_466:
[----:B------:R-:W2:Y:S01]  /*67f0*/  SYNCS.PHASECHK.TRANS64.TRYWAIT P3, [R21+URZ+0x31cb0], R87 ;  /* 0x031cb057150075a7 */ /* 0x000ea2000806017f */
[----:B------:R-:W-:Y:S04]  /*6800*/  BSSY B0, `(.L_x_468) ;  /* 0x0000002000007945 */ /* 0x000fe80003800000 */
[----:B--2---:R-:W-:Y:S05]  /*6810*/  @!P3 BRA `(.L_x_469) ;  /* 0x0000016c00dcb947 */ /* 0x004fea0003800000 */
.L_x_712:
[----:B------:R-:W-:Y:S05]  /*6820*/  BSYNC B0 ;  /* 0x0000000000007941 */ /* 0x000fea0003800000 */
.L_x_468:
[----:B------:R-:W-:Y:S01]  /*6830*/  ISETP.GE.AND P3, PT, R19, R86, PT ;  /* 0x000000561300720c */ /* 0x000fe20003f66270 */
[----:B------:R-:W-:-:S12]  /*6840*/  BSSY B0, `(.L_x_470) ;  /* 0x0000020000007945 */ /* 0x000fd80003800000 */
[----:B------:R-:W-:Y:S05]  /*6850*/  @P3 BRA `(.L_x_471) ;  /* 0x0000000000783947 */ /* 0x000fea0003800000 */
[----:B------:R-:W-:Y:S01]  /*6860*/  IMAD.WIDE R34, R22, 0x90, R76 ;  /* 0x0000009016227825 */ /* 0x000fe200078e024c */
[----:B------:R-:W-:-:S03]  /*6870*/  ULDC.64 UR4, c[0x0][0x328] ;  /* 0x0000ca0000047ab9 */ /* 0x000fc60000000a00 */
[----:B------:R-:W-:Y:S02]  /*6880*/  IMAD R35, R35, UR4, RZ ;  /* 0x0000000423237c24 */ /* 0x000fe4000f8e02ff */
[----:B-1----:R-:W-:Y:S02]  /*6890*/  IMAD.MOV.U32 R32, RZ, RZ, R28 ;  /* 0x000000ffff207224 */ /* 0x002fe400078e001c */
[----:B------:R-:W-:Y:S02]  /*68a0*/  IMAD.MOV.U32 R33, RZ, RZ, R88 ;  /* 0x000000ffff217224 */ /* 0x000fe400078e0058 */
[C---:B------:R-:W-:Y:S02]  /*68b0*/  IMAD R35, R34.reuse, UR5, R35 ;  /* 0x0000000522237c24 */ /* 0x040fe4000f8e0223 */
[----:B------:R-:W-:Y:S01]  /*68c0*/  IMAD.WIDE.U32 R32, R34, UR4, R32 ;  /* 0x0000000422207c25 */ /* 0x000fe2000f8e0020 */
[----:B------:R-:W-:-:S03]  /*68d0*/  ULDC.64 UR4, c[0x0][0x318] ;  /* 0x0000c60000047ab9 */ /* 0x000fc60000000a00 */
[----:B------:R-:W-:Y:S01]  /*68e0*/  IMAD.IADD R33, R33, 0x1, R35 ;  /* 0x0000000121217824 */ /* 0x000fe200078e0223 */
[----:B------:R-:W-:Y:S01]  /*68f0*/  LEA R36, P3, R32, UR4, 0x1 ;  /* 0x0000000420247c11 */ /* 0x000fe2000f8608ff */
[----:B------:R-:W-:-:S03]  /*6900*/  ULDC UR4, c[0x0][0x2f4] ;  /* 0x0000bd0000047ab9 */ /* 0x000fc60000000800 */
[----:B------:R-:W-:Y:S02]  /*6910*/  LEA.HI.X R37, R32, UR5, R33, 0x1, P3 ;  /* 0x0000000520257c11 */ /* 0x000fe400098f0c21 */
[----:B------:R-:W-:-:S13]  /*6920*/  ISETP.GE.AND P3, PT, R144, UR4, PT ;  /* 0x0000000490007c0c */ /* 0x000fda000bf66270 */
[----:B------:R-:W1:Y:S04]  /*6930*/  @!P3 LDS.128 R32, [R81] ;  /* 0x000000005120b984 */ /* 0x000e680000000c00 */
[----:B-1----:R-:W-:Y:S01]  /*6940*/  @!P3 STG.E.128 desc[UR60][R36.64], R32 ;  /* 0x000000202400b986 */ /* 0x002fe2000c101d3c */
[----:B------:R-:W-:-:S13]  /*6950*/  ISETP.GE.AND P3, PT, R4, UR4, PT ;  /* 0x0000000404007c0c */ /* 0x000fda000bf66270 */
[----:B------:R-:W1:Y:S04]  /*6960*/  @!P3 LDS.128 R32, [R81+0x2400] ;  /* 0x002400005120b984 */ /* 0x000e680000000c00 */
[----:B-1----:R-:W-:Y:S01]  /*6970*/  @!P3 STG.E.128 desc[UR60][R36.64+0x40], R32 ;  /* 0x000040202400b986 */ /* 0x002fe2000c101d3c */
[----:B------:R-:W-:-:S13]  /*6980*/  ISETP.GE.AND P3, PT, R6, UR4, PT ;  /* 0x0000000406007c0c */ /* 0x000fda000bf66270 */
[----:B------:R-:W1:Y:S04]  /*6990*/  @!P3 LDS.128 R32, [R81+0x4800] ;  /* 0x004800005120b984 */ /* 0x000e680000000c00 */
[----:B-1----:R-:W-:Y:S01]  /*69a0*/  @!P3 STG.E.128 desc[UR60][R36.64+0x80], R32 ;  /* 0x000080202400b986 */ /* 0x002fe2000c101d3c */
        /* <DEDUP_REMOVED lines=8> */
[----:B-1----:R3:W-:Y:S02]  /*6a30*/  @!P3 STG.E.128 desc[UR60][R36.64+0xa0], R32 ;  /* 0x0000a0202400b986 */ /* 0x0027e4000c101d3c */
.L_x_471:
[----:B------:R-:W-:Y:S05]  /*6a40*/  BSYNC B0 ;  /* 0x0000000000007941 */ /* 0x000fea0003800000 */
.L_x_470:
[----:B------:R-:W-:Y:S01]  /*6a50*/  @!PT LDS RZ, [RZ] ;  /* 0x00000000fffff984 */ /* 0x000fe20000000800 */
[----:B------:R-:W-:Y:S01]  /*6a60*/  @!PT LDS RZ, [RZ] ;  /* 0x00000000fffff984 */ /* 0x000fe20000000800 */
[----:B------:R-:W-:Y:S01]  /*6a70*/  @!PT LDS RZ, [RZ] ;  /* 0x00000000fffff984 */ /* 0x000fe20000000800 */
[----:B------:R-:W-:Y:S01]  /*6a80*/  @!PT LDS RZ, [RZ] ;  /* 0x00000000fffff984 */ /* 0x000fe20000000800 */
[----:B------:R4:W-:Y:S06]  /*6a90*/  MEMBAR.ALL.CTA ;  /* 0x0000000000007992 */ /* 0x0009ec0000008000 */
[----:B----4-:R-:W4:Y:S01]  /*6aa0*/  FENCE.VIEW.ASYNC.S ;  /* 0x00000000000073c6 */ /* 0x010f220000000000 */
[----:B------:R-:W-:Y:S02]  /*6ab0*/  VIADD R17, R17, 0x1 ;  /* 0x0000000111117836 */ /* 0x000fe40000000000 */
[----:B0-2---:R-:W-:Y:S01]  /*6ac0*/  @!P4 VIADD R21, R21, 0x31cc0 ;  /* 0x00031cc01515c836 */ /* 0x005fe20000000000 */
[----:B----4-:R0:W-:Y:S02]  /*6ad0*/  BAR.SYNC.DEFER_BLOCKING R112, 0x80 ;  /* 0x000200700000751d */ /* 0x0101e40000010000 */
[----:B------:R-:W-:-:S02]  /*6ae0*/  ISETP.NE.AND P3, PT, R17, 0x2, PT ;  /* 0x000000021100780c */ /* 0x000fc40003f65270 */
[----:B------:R-:W-:Y:S02]  /*6af0*/  @!P4 PRMT R21, RZ, 0x654, R21 ;  /* 0x00000654ff15c816 */ /* 0x000fe40000000015 */
[----:B------:R-:W-:Y:S02]  /*6b00*/  SEL R24, RZ, 0x1, P3 ;  /* 0x00000001ff187807 */ /* 0x000fe40001800000 */
[----:B------:R-:W-:Y:S02]  /*6b10*/  SEL R17, R17, RZ, P3 ;  /* 0x000000ff11117207 */ /* 0x000fe40001800000 */
[----:B------:R-:W-:Y:S01]  /*6b20*/  LOP3.LUT R153, R153, R24, RZ, 0x3c, !PT ;  /* 0x0000001899997212 */ /* 0x000fe200078e3cff */
[----:B------:R0:W-:Y:S01]  /*6b30*/  @!P4 SYNCS.ARRIVE.TRANS64.RED.A1T0 RZ, [R21+URZ], RZ ;  /* 0x000000ff15ffc9a7 */ /* 0x0001e2000810043f */
[----:B------:R-:W-:Y:S05]  /*6b40*/  @P2 BRA `(.L_x_472) ;  /* 0xffffffbc003c2947 */ /* 0x000fea000383ffff */
[----:B-1-3--:R-:W1:Y:S01]  /*6b50*/  S2R R32, SR_TID.X ;  /* 0x0000000000207919 */ /* 0x00ae620000002100 */
[----:B------:R-:W-:Y:S02]  /*6b60*/  PLOP3.LUT P0, PT, PT, PT, PT, 0x8, 0x0 ;  /* 0x000000000000781c */ /* 0x000fe40003f0e170 */
[----:B-1----:R-:W-:-:S04]  /*6b70*/  SHF.R.U32.HI R32, RZ, 0x7, R32 ;  /* 0x00000007ff207819 */ /* 0x002fc80000011620 */
[----:B------:R-:W-:-:S13]  /*6b80*/  ISETP.NE.AND P5, PT, R32, 0x1, PT ;  /* 0x000000012000780c */ /* 0x000fda0003fa5270 */
[----:B------:R-:W-:Y:S06]  /*6b90*/  @!P5 BAR.ARV 0x9, 0x100 ;  /* 0x024400000000db1d */ /* 0x000fec0000002000 */
.L_x_412:
[----:B------:R-:W-:Y:S02]  /*6ba0*/  ISETP.GE.AND P2, PT, R109, 0x1, PT ;  /* 0x000000016d00780c */ /* 0x000fe40003f46270 */
[----:B------:R-:W-:Y:S02]  /*6bb0*/  CS2R R2, SRZ ;  /* 0x0000000000027805 */ /* 0x000fe4000001ff00 */
[----:B------:R-:W-:Y:S01]  /*6bc0*/  PLOP3.LUT P1, PT, PT, PT, PT, 0x80, 0x0 ;  /* 0x000000000000781c */ /* 0x000fe20003f2f070 */
[----:B------:R-:W-:Y:S01]  /*6bd0*/  IMAD.MOV.U32 R0, RZ, RZ, RZ ;  /* 0x000000ffff007224 */ /* 0x000fe200078e00ff */
[----:B------:R-:W-:Y:S02]  /*6be0*/  CS2R R42, SRZ ;  /* 0x00000000002a7805 */ /* 0x000fe4000001ff00 */
[----:B------:R-:W-:Y:S02]  /*6bf0*/  CS2R R30, SRZ ;  /* 0x00000000001e7805 */ /* 0x000fe4000001ff00 */
[----:B------:R-:W-:-:S02]  /*6c00*/  CS2R R52, SRZ ;  /* 0x0000000000347805 */ /* 0x000fc4000001ff00 */
[----:B------:R-:W-:Y:S01]  /*6c10*/  CS2R R28, SRZ ;  /* 0x00000000001c7805 */ /* 0x000fe2000001ff00 */
[----:B------:R-:W-:Y:S01]  /*6c20*/  IMAD.MOV.U32 R39, RZ, RZ, RZ ;  /* 0x000000ffff277224 */ /* 0x000fe200078e00ff */
[----:B------:R-:W-:Y:S01]  /*6c30*/  CS2R R44, SRZ ;  /* 0x00000000002c7805 */ /* 0x000fe2000001ff00 */
[----:B------:R-:W-:Y:S01]  /*6c40*/  IMAD.MOV.U32 R54, RZ, RZ, RZ ;  /* 0x000000ffff367224 */ /* 0x000fe200078e00ff */
[----:B------:R-:W-:Y:S02]  /*6c50*/  CS2R R48, SRZ ;  /* 0x0000000000307805 */ /* 0x000fe4000001ff00 */
[----:B------:R-:W-:Y:S02]  /*6c60*/  CS2R R50, SRZ ;  /* 0x0000000000327805 */ /* 0x000fe4000001ff00 */
        /* <DEDUP_REMOVED lines=12> */
[----:B------:R-:W-:Y:S01]  /*6d30*/  CS2R R78, SRZ ;  /* 0x00000000004e7805 */ /* 0x000fe2000001ff00 */
[----:B------:R-:W-:Y:S02]  /*6d40*/  IMAD.MOV.U32 R86, RZ, RZ, RZ ;  /* 0x000000ffff567224 */ /* 0x000fe400078e00ff */
[----:B------:R-:W-:Y:S02]  /*6d50*/  IMAD.MOV.U32 R81, RZ, RZ, RZ ;  /* 0x000000ffff517224 */ /* 0x000fe400078e00ff */
[----:B------:R-:W-:-:S02]  /*6d60*/  IMAD.MOV.U32 R6, RZ, RZ, RZ ;  /* 0x000000ffff067224 */ /* 0x000fc400078e00ff */
[----:B------:R-:W-:Y:S01]  /*6d70*/  IMAD.MOV.U32 R84, RZ, RZ, RZ ;  /* 0x000000ffff547224 */ /* 0x000fe200078e00ff */
[----:B------:R-:W-:Y:S06]  /*6d80*/  @P0 BRA `(.L_x_473) ;  /* 0x00000000000c0947 */ /* 0x000fec0003800000 */
[----:B------:R-:W1:Y:S01]  /*6d90*/  FENCE.VIEW.ASYNC.G ;  /* 0x00000000000073c6 */ /* 0x000e620000000100 */
[----:B------:R-:W-:Y:S05]  /*6da0*/  WARPSYNC.ALL ;  /* 0x0000000000007948 */ /* 0x000fea0003800000 */
[----:B-1----:R-:W-:Y:S06]  /*6db0*/  BAR.ARV 0xc, 0x200 ;  /* 0x0308000000007b1d */ /* 0x002fec0000002000 */
.L_x_473:
[----:B------:R-:W-:Y:S02]  /*6dc0*/  IMAD.MOV.U32 R80, RZ, RZ, RZ ;  /* 0x000000ffff507224 */ /* 0x000fe400078e00ff */
[----:B------:R-:W-:Y:S01]  /*6dd0*/  IMAD.MOV.U32 R7, RZ, RZ, RZ ;  /* 0x000000ffff077224 */ /* 0x000fe200078e00ff */
[----:B------:R-:W-:Y:S06]  /*6de0*/  @!P2 BRA `(.L_x_474) ;  /* 0x000000d40074a947 */ /* 0x000fec0003800000 */
[----:B------:R-:W-:-:S03]  /*6df0*/  UMOV UR4, 0xffffffff ;  /* 0xffffffff00047882 */ /* 0x000fc60000000000 */
[----:B------:R-:W-:Y:S05]  /*6e00*/  BRA.DIV UR4, `(.L_x_475) ;  /* 0x0000016a04747947 */ /* 0x000fea000b800000 */
[----:B------:R-:W1:Y:S02]  /*6e10*/  S2R R0, SR_TID.X ;  /* 0x0000000000007919 */ /* 0x000e640000002100 */
[----:B-1----:R-:W-:-:S05]  /*6e20*/  VIADD R2, R0, 0xffffff80 ;  /* 0xffffff8000027836 */ /* 0x002fca0000000000 */
[----:B------:R-:W-:-:S04]  /*6e30*/  SHF.R.S32.HI R0, RZ, 0x1f, R2 ;  /* 0x0000001fff007819 */ /* 0x000fc80000011402 */
[----:B------:R-:W-:-:S04]  /*6e40*/  LEA.HI R0, R0, R2, RZ, 0x7 ;  /* 0x0000000200007211 */ /* 0x000fc800078f38ff */
[----:B------:R-:W-:-:S06]  /*6e50*/  SHF.R.S32.HI R0, RZ, 0x7, R0 ;  /* 0x00000007ff007819 */ /* 0x000fcc0000011400 */
[----:B------:R-:W1:Y:S04]  /*6e60*/  SHFL.IDX PT, R0, R0, RZ, 0x1f ;  /* 0x00001fff00007589 */ /* 0x000e6800000e0000 */
[----:B-1----:R1:W-:Y:S02]  /*6e70*/  STL [R1+0x70], R0 ;  /* 0x0000700001007387 */ /* 0x0023e40000100800 */
.L_x_715:
[----:B------:R-:W1:Y:S01]  /*6e80*/  LDL R3, [R1+0x70] ;  /* 0x0000700001037983 */ /* 0x000e620000100800 */
[----:B------:R-:W-:Y:S01]  /*6e90*/  BSSY B6, `(.L_x_476) ;  /* 0x000001b000067945 */ /* 0x000fe20003800000 */
[----:B-1----:R-:W-:-:S05]  /*6ea0*/  IMAD.HI R0, R3, 0x55555556, RZ ;  /* 0x5555555603007827 */ /* 0x002fca00078e02ff */
[----:B------:R-:W-:-:S05]  /*6eb0*/  LEA.HI R2, R0, R0, RZ, 0x1 ;  /* 0x0000000000027211 */ /* 0x000fca00078f08ff */
[----:B------:R-:W-:Y:S02]  /*6ec0*/  IMAD R2, R2, -0x3, R3 ;  /* 0xfffffffd02027824 */ /* 0x000fe400078e0203 */
[----:B------:R-:W-:-:S04]  /*6ed0*/  VIADD R3, R16, 0x24300 ;  /* 0x0002430010037836 */ /* 0x000fc80000000000 */
[----:B------:R-:W-:Y:S01]  /*6ee0*/  IMAD R0, R2, 0x800, R3 ;  /* 0x0000080002007824 */ /* 0x000fe200078e0203 */
[----:B------:R-:W-:-:S04]  /*6ef0*/  LOP3.LUT P0, RZ, R3, 0x9f, RZ, 0xc0, !PT ;  /* 0x0000009f03ff7812 */ /* 0x000fc8000780c0ff */
[----:B------:R-:W-:-:S04]  /*6f00*/  SHF.R.U32.HI R0, RZ, 0x4, R0 ;  /* 0x00000004ff007819 */ /* 0x000fc80000011600 */
[----:B------:R-:W-:-:S05]  /*6f10*/  LOP3.LUT R0, R0, 0x3fff, RZ, 0xc0, !PT ;  /* 0x00003fff00007812 */ /* 0x000fca00078ec0ff */
[----:B------:R1:W-:Y:S01]  /*6f20*/  STL [R1+0x78], R0 ;  /* 0x0000780001007387 */ /* 0x0003e20000100800 */
[----:B------:R-:W-:Y:S05]  /*6f30*/  @!P0 BRA `(.L_x_477) ;  /* 0x0000000000408947 */ /* 0x000fea0003800000 */
[----:B-1----:R-:W-:Y:S01]  /*6f40*/  MOV R0, 0x0 ;  /* 0x0000000000007802 */ /* 0x002fe20000000f00 */
[----:B------:R-:W-:Y:S01]  /*6f50*/  ULDC.64 UR4, c[0x4][0xa8] ;  /* 0x01002a0000047ab9 */ /* 0x000fe20000000a00 */
[----:B------:R-:W-:Y:S01]  /*6f60*/  ULDC.64 UR6, c[0x4][0xb0] ;  /* 0x01002c0000067ab9 */ /* 0x000fe20000000a00 */
[----:B------:R-:W-:Y:S01]  /*6f70*/  IMAD.U32 R4, RZ, RZ, UR4 ;  /* 0x00000004ff047e24 */ /* 0x000fe2000f8e00ff */
[----:B--2---:R1:W2:Y:S01]  /*6f80*/  LDC.64 R14, c[0x4][R0] ;  /* 0x01000000000e7b82 */ /* 0x0042a20000000a00 */
        /* <DEDUP_REMOVED lines=8> */
[----:B-1----:R-:W-:-:S07]  /*7010*/  IMAD.MOV.U32 R13, RZ, RZ, RZ ;  /* 0x000000ffff0d7224 */ /* 0x002fce00078e00ff */
[----:B0-----:R-:W-:-:S07]  /*7020*/  LEPC R20, `(.L_x_477) ;  /* 0x000000001014794e */ /* 0x001fce0000000000 */
[----:B--2--5:R-:W-:Y:S05]  /*7030*/  CALL.ABS.NOINC R14 ;  /* 0x000000000e007343 */ /* 0x024fea0003c00000 */
.L_x_477:
[----:B------:R-:W-:Y:S05]  /*7040*/  BSYNC B6 ;  /* 0x0000000000067941 */ /* 0x000fea0003800000 */
.L_x_476:
[----:B------:R-:W-:Y:S02]  /*7050*/  ULDC UR4, c[0x0][0x3f4] ;  /* 0x0000fd0000047ab9 */ /* 0x000fe40000000800 */
[----:B------:R-:W-:-:S13]  /*7060*/  ISETP.LT.AND P0, PT, RZ, UR4, PT ;  /* 0x00000004ff007c0c */ /* 0x000fda000bf01270 */
[----:B------:R-:W-:Y:S05]  /*7070*/  @P0 BRA `(.L_x_478) ;  /* 0x0000000000400947 */ /* 0x000fea0003800000 */
[----:B------:R-:W1:Y:S02]  /*7080*/  LDL R20, [R1+0x90] ;  /* 0x0000900001147983 */ /* 0x000e640000100800 */
[----:B-1----:R-:W-:-:S04]  /*7090*/  LEA.HI R0, R20, R20, RZ, 0x1 ;  /* 0x0000001414007211 */ /* 0x002fc800078f08ff */
[----:B------:R-:W-:-:S05]  /*70a0*/  LOP3.LUT R0, R0, 0xfffffffe, RZ, 0xc0, !PT ;  /* 0xfffffffe00007812 */ /* 0x000fca00078ec0ff */
[----:B------:R-:W-:-:S05]  /*70b0*/  IMAD.IADD R0, R20, 0x1, -R0 ;  /* 0x0000000114007824 */ /* 0x000fca00078e0a00 */
[----:B------:R-:W-:-:S04]  /*70c0*/  SHF.L.U32 R3, R0, 0x1f, RZ ;  /* 0x0000001f00037819 */ /* 0x000fc800000006ff */
[----:B------:R1:W3:Y:S03]  /*70d0*/  SYNCS.PHASECHK.TRANS64.TRYWAIT P0, [R16+URZ+0x31c00], R3 ;  /* 0x031c0003100075a7 */ /* 0x0002e6000800017f */
[----:B---3--:R-:W-:Y:S05]  /*70e0*/  @!P0 NANOSLEEP.SYNCS 0x989680 ;  /* 0x009896800000895d */ /* 0x008fea0003900000 */
[----:B------:R-:W3:Y:S01]  /*70f0*/  @!P0 SYNCS.PHASECHK.TRANS64 P0, [R16+URZ+0x31c00], R3 ;  /* 0x031c0003100085a7 */ /* 0x000ee2000800007f */
[----:B------:R-:W-:Y:S04]  /*7100*/  BSSY B0, `(.L_x_479) ;  /* 0x0000006000007945 */ /* 0x000fe80003800000 */
[----:B---3--:R-:W-:Y:S05]  /*7110*/  @P0 BRA `(.L_x_480) ;  /* 0x0000000000100947 */ /* 0x008fea0003800000 */
.L_x_481:
[----:B---3--:R3:W4:Y:S02]  /*7120*/  SYNCS.PHASECHK.TRANS64.TRYWAIT P0, [R16+URZ+0x31c00], R3 ;  /* 0x031c0003100075a7 */ /* 0x008724000800017f */
[----:B----4-:R-:W-:Y:S05]  /*7130*/  @!P0 NANOSLEEP.SYNCS 0x989680 ;  /* 0x009896800000895d */ /* 0x010fea0003900000 */
[----:B------:R-:W4:Y:S02]  /*7140*/  @!P0 SYNCS.PHASECHK.TRANS64 P0, [R16+URZ+0x31c00], R3 ;  /* 0x031c0003100085a7 */ /* 0x000f24000800007f */
[----:B----4-:R-:W-:Y:S05]  /*7150*/  @!P0 BRA `(.L_x_481) ;  /* 0xfffffffc00f08947 */ /* 0x010fea000383ffff */
.L_x_480:
[----:B------:R-:W-:Y:S05]  /*7160*/  BSYNC B0 ;  /* 0x0000000000007941 */ /* 0x000fea0003800000 */
.L_x_479:
[----:B------:R-:W-:Y:S05]  /*7170*/  BRA `(.L_x_482) ;  /* 0x00000038005c7947 */ /* 0x000fea0003800000 */
.L_x_478:
[----:B------:R-:W3:Y:S01]  /*7180*/  LDL R8, [R1+0xa8] ;  /* 0x0000a80001087983 */ /* 0x000ee20000100800 */
[----:B-1---5:R-:W-:Y:S01]  /*7190*/  SHF.R.S32.HI R0, RZ, 0x1f, R104 ;  /* 0x0000001fff007819 */ /* 0x022fe20000011468 */
[----:B------:R-:W-:Y:S01]  /*71a0*/  ULDC.64 UR6, c[0x0][0x408] ;  /* 0x0001020000067ab9 */ /* 0x000fe20000000a00 */
[----:B------:R-:W-:Y:S02]  /*71b0*/  ULDC.64 UR4, c[0x0][0x3f8] ;  /* 0x0000fe0000047ab9 */ /* 0x000fe40000000a00 */
[----:B------:R-:W-:-:S04]  /*71c0*/  IMAD.WIDE.U32 R4, R104, UR4, RZ ;  /* 0x0000000468047c25 */ /* 0x000fc8000f8e00ff */
[C---:B------:R-:W-:Y:S02]  /*71d0*/  IMAD R7, R0.reuse, UR6, RZ ;  /* 0x0000000600077c24 */ /* 0x040fe4000f8e02ff */
[----:B------:R-:W-:Y:S02]  /*71e0*/  IMAD R3, R0, UR4, RZ ;  /* 0x0000000400037c24 */ /* 0x000fe4000f8e02ff */
[C---:B------:R-:W-:Y:S02]  /*71f0*/  IMAD R25, R104.reuse, UR7, R7 ;  /* 0x0000000768197c24 */ /* 0x040fe4000f8e0207 */
[C---:B------:R-:W-:Y:S01]  /*7200*/  IMAD R3, R104.reuse, UR5, R3 ;  /* 0x0000000568037c24 */ /* 0x040fe2000f8e0203 */
[----:B------:R-:W-:Y:S01]  /*7210*/  ULDC.64 UR4, c[0x0][0x3e8] ;  /* 0x0000fa0000047ab9 */ /* 0x000fe20000000a00 */
[----:B------:R-:W-:Y:S01]  /*7220*/  IMAD.WIDE.U32 R6, R104, UR6, RZ ;  /* 0x0000000668067c25 */ /* 0x000fe2000f8e00ff */
[----:B------:R-:W-:Y:S01]  /*7230*/  ULDC.64 UR6, c[0x0][0x400] ;  /* 0x0001000000067ab9 */ /* 0x000fe20000000a00 */
[----:B------:R-:W-:-:S02]  /*7240*/  LEA R22, P1, R4, UR4, 0x1 ;  /* 0x0000000404167c11 */ /* 0x000fc4000f8208ff */
[----:B------:R-:W-:Y:S01]  /*7250*/  IMAD.IADD R23, R3, 0x1, R5 ;  /* 0x0000000103177824 */ /* 0x000fe200078e0205 */
[----:B------:R-:W-:Y:S01]  /*7260*/  LEA R24, P2, R6, UR6, 0x1 ;  /* 0x0000000606187c11 */ /* 0x000fe2000f8408ff */
[----:B------:R-:W-:-:S03]  /*7270*/  IMAD.IADD R25, R25, 0x1, R7 ;  /* 0x0000000119197824 */ /* 0x000fc600078e0207 */
[----:B------:R-:W-:Y:S02]  /*7280*/  LEA.HI.X R23, R4, UR5, R23, 0x1, P1 ;  /* 0x0000000504177c11 */ /* 0x000fe400088f0c17 */
[----:B------:R-:W-:Y:S02]  /*7290*/  LEA.HI.X R25, R6, UR7, R25, 0x1, P2 ;  /* 0x0000000706197c11 */ /* 0x000fe400090f0c19 */
[----:B---3--:R-:W-:-:S13]  /*72a0*/  LOP3.LUT P0, RZ, R8, 0x1bf, RZ, 0xc0, !PT ;  /* 0x000001bf08ff7812 */ /* 0x008fda000780c0ff */
[----:B------:R-:W-:Y:S05]  /*72b0*/  @!P0 BRA `(.L_x_483) ;  /* 0x0000000000408947 */ /* 0x000fea0003800000 */
[----:B------:R-:W-:Y:S01]  /*72c0*/  MOV R0, 0x0 ;  /* 0x0000000000007802 */ /* 0x000fe20000000f00 */
        /* <DEDUP_REMOVED lines=14> */
[----:B--2---:R-:W-:Y:S05]  /*73b0*/  CALL.ABS.NOINC R14 ;  /* 0x000000000e007343 */ /* 0x004fea0003c00000 */
.L_x_483:
[----:B------:R-:W-:Y:S01]  /*73c0*/  ULDC.U8 UR4, c[0x0][0x410] ;  /* 0x0001040000047ab9 */ /* 0x000fe20000000000 */
[----:B------:R-:W-:Y:S01]  /*73d0*/  BSSY B0, `(.L_x_484) ;  /* 0x0000369000007945 */ /* 0x000fe20003800000 */
[----:B------:R-:W-:Y:S01]  /*73e0*/  ISETP.NE.AND P0, PT, RZ, UR4, PT ;  /* 0x00000004ff007c0c */ /* 0x000fe2000bf05270 */
[----:B------:R-:W-:-:S12]  /*73f0*/  IMAD R6, R105, 0xc0, R19 ;  /* 0x000000c069067824 */ /* 0x000fd800078e0213 */
[----:B------:R-:W-:Y:S05]  /*7400*/  @!P0 BRA `(.L_x_485) ;  /* 0x0000001800ec8947 */ /* 0x000fea0003800000 */
[----:B------:R-:W-:-:S03]  /*7410*/  UMOV UR4, 0xffffffff ;  /* 0xffffffff00047882 */ /* 0x000fc60000000000 */
[----:B------:R-:W-:Y:S05]  /*7420*/  BRA.DIV UR4, `(.L_x_486) ;  /* 0x00000166042c7947 */ /* 0x000fea000b800000 */
[----:B------:R1:W3:Y:S04]  /*7430*/  SHFL.IDX PT, R3, R23, RZ, 0x1e1f ;  /* 0x001e1fff17037589 */ /* 0x0002e800000e0000 */
[----:B------:R1:W4:Y:S04]  /*7440*/  SHFL.IDX PT, R0, R22, RZ, 0x1e1f ;  /* 0x001e1fff16007589 */ /* 0x00032800000e0000 */
[----:B------:R1:W0:Y:S04]  /*7450*/  SHFL.IDX PT, R5, R25, RZ, 0x1e1f ;  /* 0x001e1fff19057589 */ /* 0x00022800000e0000 */
[----:B--2---:R1:W2:Y:S02]  /*7460*/  SHFL.IDX PT, R14, R24, RZ, 0x1e1f ;  /* 0x001e1fff180e7589 */ /* 0x0042a400000e0000 */
.L_x_721:
[----:B------:R-:W5:Y:S01]  /*7470*/  LDL R51, [R1+0x90] ;  /* 0x0000900001337983 */ /* 0x000f620000100800 */
[----:B------:R-:W-:Y:S01]  /*7480*/  ULDC UR4, c[0x0][0x448] ;  /* 0x0001120000047ab9 */ /* 0x000fe20000000800 */
[----:B------:R-:W-:Y:S01]  /*7490*/  BSSY B1, `(.L_x_487) ;  /* 0x0000061000017945 */ /* 0x000fe20003800000 */
[----:B------:R-:W-:Y:S01]  /*74a0*/  IMAD R108, R108, UR4, RZ ;  /* 0x000000046c6c7c24 */ /* 0x000fe2000f8e02ff */
[----:B------:R-:W-:Y:S02]  /*74b0*/  CS2R R10, SRZ ;  /* 0x00000000000a7805 */ /* 0x000fe4000001ff00 */
[----:B0-----:R-:W-:Y:S02]  /*74c0*/  CS2R R20, SRZ ;  /* 0x0000000000147805 */ /* 0x001fe4000001ff00 */
[----:B-1----:R-:W-:Y:S01]  /*74d0*/  CS2R R24, SRZ ;  /* 0x0000000000187805 */ /* 0x002fe2000001ff00 */
[----:B------:R-:W-:Y:S01]  /*74e0*/  IMAD R4, R105, -0xc0, R108 ;  /* 0xffffff4069047824 */ /* 0x000fe200078e026c */
[----:B------:R-:W-:-:S02]  /*74f0*/  ISETP.GE.AND P1, PT, R6, R108, PT ;  /* 0x0000006c0600720c */ /* 0x000fc40003f26270 */
[----:B------:R-:W-:Y:S02]  /*7500*/  CS2R R28, SRZ ;  /* 0x00000000001c7805 */ /* 0x000fe4000001ff00 */
[----:B------:R-:W-:Y:S02]  /*7510*/  CS2R R32, SRZ ;  /* 0x0000000000207805 */ /* 0x000fe4000001ff00 */
[----:B------:R-:W-:Y:S02]  /*7520*/  CS2R R36, SRZ ;  /* 0x0000000000247805 */ /* 0x000fe4000001ff00 */
[----:B------:R-:W-:Y:S02]  /*7530*/  VIMNMX R4, R4, 0xc0, PT ;  /* 0x000000c004047848 */ /* 0x000fe40003fe0100 */
[----:B------:R-:W-:Y:S02]  /*7540*/  CS2R R8, SRZ ;  /* 0x0000000000087805 */ /* 0x000fe4000001ff00 */
[----:B------:R-:W-:-:S02]  /*7550*/  CS2R R12, SRZ ;  /* 0x00000000000c7805 */ /* 0x000fc4000001ff00 */
[----:B------:R-:W-:Y:S02]  /*7560*/  CS2R R22, SRZ ;  /* 0x0000000000167805 */ /* 0x000fe4000001ff00 */
[----:B------:R-:W-:Y:S02]  /*7570*/  ISETP.GE.AND P0, PT, R19, R4, PT ;  /* 0x000000041300720c */ /* 0x000fe40003f06270 */
[----:B------:R-:W-:Y:S02]  /*7580*/  CS2R R26, SRZ ;  /* 0x00000000001a7805 */ /* 0x000fe4000001ff00 */
[----:B------:R-:W-:Y:S02]  /*7590*/  CS2R R30, SRZ ;  /* 0x00000000001e7805 */ /* 0x000fe4000001ff00 */
[----:B------:R-:W-:Y:S02]  /*75a0*/  CS2R R34, SRZ ;  /* 0x0000000000227805 */ /* 0x000fe4000001ff00 */
[----:B-----5:R-:W-:Y:S01]  /*75b0*/  LEA.HI R50, R51, R51, RZ, 0x1 ;  /* 0x0000003333327211 */ /* 0x020fe200078f08ff */
[----:B------:R-:W-:Y:S06]  /*75c0*/  @P1 BRA `(.L_x_488) ;  /* 0x0000000400341947 */ /* 0x000fec0003800000 */
[----:B------:R-:W2:Y:S01]  /*75d0*/  LDL R7, [R1+0x5c] ;  /* 0x00005c0001077983 */ /* 0x000ea20000100800 */
[----:B------:R-:W-:-:S03]  /*75e0*/  ULDC UR4, c[0x0][0x3f4] ;  /* 0x0000fd0000047ab9 */ /* 0x000fc60000000800 */
[----:B------:R-:W3:Y:S04]  /*75f0*/  LDL R39, [R1+0x64] ;  /* 0x0000640001277983 */ /* 0x000ee80000100800 */
[----:B------:R-:W4:Y:S04]  /*7600*/  LDL R38, [R1+0x68] ;  /* 0x0000680001267983 */ /* 0x000f280000100800 */
[----:B------:R-:W4:Y:S04]  /*7610*/  LDL R15, [R1+0x60] ;  /* 0x00006000010f7983 */ /* 0x000f280000100800 */
[----:B------:R-:W4:Y:S04]  /*7620*/  LDL.64 R48, [R1+0x40] ;  /* 0x0000400001307983 */ /* 0x000f280000100a00 */
[----:B------:R-:W4:Y:S01]  /*7630*/  LDL R12, [R1+0x6c] ;  /* 0x00006c00010c7983 */ /* 0x000f220000100800 */
        /* <DEDUP_REMOVED lines=9> */
[C---:B--2---:R-:W-:Y:S01]  /*76d0*/  ISETP.GE.AND P4, PT, R7.reuse, UR4, PT ;  /* 0x0000000407007c0c */ /* 0x044fe2000bf86270 */
[----:B------:R-:W-:Y:S01]  /*76e0*/  IMAD.SHL.U32 R9, R7, 0x2, RZ ;  /* 0x0000000207097824 */ /* 0x000fe200078e00ff */
[----:B------:R-:W-:Y:S02]  /*76f0*/  SHF.R.S32.HI R4, RZ, 0x1f, R7 ;  /* 0x0000001fff047819 */ /* 0x000fe40000011407 */
[----:B---3--:R-:W-:Y:S02]  /*7700*/  ISETP.GE.AND P3, PT, R39, UR4, PT ;  /* 0x0000000427007c0c */ /* 0x008fe4000bf66270 */
[----:B------:R-:W-:-:S07]  /*7710*/  SHF.L.U64.HI R4, R7, 0x1, R4 ;  /* 0x0000000107047819 */ /* 0x000fce0000010204 */
[-C--:B------:R-:W-:Y:S02]  /*7720*/  @!P4 IADD3 R8, P2, R14, R9.reuse, RZ ;  /* 0x000000090e08c210 */ /* 0x080fe40007f5e0ff */
[----:B----4-:R-:W-:-:S03]  /*7730*/  @!P4 IADD3 R6, P1, R0, R9, RZ ;  /* 0x000000090006c210 */ /* 0x010fc60007f3e0ff */
[--C-:B------:R-:W-:Y:S01]  /*7740*/  @!P4 IMAD.X R9, R5, 0x1, R4.reuse, P2 ;  /* 0x000000010509c824 */ /* 0x100fe200010e0604 */
[C---:B------:R-:W-:Y:S01]  /*7750*/  ISETP.GE.AND P2, PT, R38.reuse, UR4, PT ;  /* 0x0000000426007c0c */ /* 0x040fe2000bf46270 */
[----:B------:R-:W-:Y:S01]  /*7760*/  @!P4 IMAD.X R7, R3, 0x1, R4, P1 ;  /* 0x000000010307c824 */ /* 0x000fe200008e0604 */
[----:B------:R-:W-:Y:S01]  /*7770*/  SHF.R.S32.HI R4, RZ, 0x1f, R39 ;  /* 0x0000001fff047819 */ /* 0x000fe20000011427 */
[----:B------:R-:W-:Y:S01]  /*7780*/  IMAD.SHL.U32 R47, R39, 0x2, RZ ;  /* 0x00000002272f7824 */ /* 0x000fe200078e00ff */
[----:B------:R-:W5:Y:S01]  /*7790*/  @!P4 LD.E.64 R30, desc[UR60][R8.64] ;  /* 0x0000003c081ec980 */ /* 0x000f62000c101b00 */
[----:B------:R-:W-:Y:S01]  /*77a0*/  ISETP.GE.AND P1, PT, R15, UR4, PT ;  /* 0x000000040f007c0c */ /* 0x000fe2000bf26270 */
[----:B------:R-:W-:Y:S01]  /*77b0*/  IMAD.SHL.U32 R43, R38, 0x2, RZ ;  /* 0x00000002262b7824 */ /* 0x000fe200078e00ff */
[----:B------:R-:W-:Y:S01]  /*77c0*/  SHF.L.U64.HI R4, R39, 0x1, R4 ;  /* 0x0000000127047819 */ /* 0x000fe20000010204 */
[----:B------:R0:W5:Y:S01]  /*77d0*/  @!P4 LD.E.64 R32, desc[UR60][R6.64] ;  /* 0x0000003c0620c980 */ /* 0x000162000c101b00 */
[----:B------:R-:W-:-:S02]  /*77e0*/  @!P3 IADD3 R46, P4, R14, R47, RZ ;  /* 0x0000002f0e2eb210 */ /* 0x000fc40007f9e0ff */
[----:B------:R-:W-:Y:S02]  /*77f0*/  SHF.R.S32.HI R10, RZ, 0x1f, R38 ;  /* 0x0000001fff0a7819 */ /* 0x000fe40000011426 */
[----:B------:R-:W-:Y:S01]  /*7800*/  @!P3 IADD3 R44, P5, R0, R47, RZ ;  /* 0x0000002f002cb210 */ /* 0x000fe20007fbe0ff */
[----:B------:R-:W-:Y:S01]  /*7810*/  @!P3 IMAD.X R47, R5, 0x1, R4, P4 ;  /* 0x00000001052fb824 */ /* 0x000fe200020e0604 */
[----:B------:R-:W-:Y:S02]  /*7820*/  SHF.L.U64.HI R10, R38, 0x1, R10 ;  /* 0x00000001260a7819 */ /* 0x000fe4000001020a */
[-C--:B------:R-:W-:Y:S01]  /*7830*/  @!P2 IADD3 R42, P4, R14, R43.reuse, RZ ;  /* 0x0000002b0e2aa210 */ /* 0x080fe20007f9e0ff */
[----:B0-----:R-:W-:Y:S01]  /*7840*/  IMAD.SHL.U32 R7, R15, 0x2, RZ ;  /* 0x000000020f077824 */ /* 0x001fe200078e00ff */
[----:B------:R-:W-:Y:S01]  /*7850*/  SHF.R.S32.HI R11, RZ, 0x1f, R15 ;  /* 0x0000001fff0b7819 */ /* 0x000fe2000001140f */
[----:B------:R-:W-:Y:S01]  /*7860*/  @!P3 IMAD.X R45, R3, 0x1, R4, P5 ;  /* 0x00000001032db824 */ /* 0x000fe200028e0604 */
[C---:B------:R-:W-:Y:S01]  /*7870*/  @!P2 IADD3 R40, P5, R0.reuse, R43, RZ ;  /* 0x0000002b0028a210 */ /* 0x040fe20007fbe0ff */
[--C-:B------:R-:W-:Y:S01]  /*7880*/  @!P2 IMAD.X R43, R5, 0x1, R10.reuse, P4 ;  /* 0x00000001052ba824 */ /* 0x100fe200020e060a */
[----:B------:R-:W-:Y:S01]  /*7890*/  SHF.L.U64.HI R4, R15, 0x1, R11 ;  /* 0x000000010f047819 */ /* 0x000fe2000001020b */
[----:B------:R-:W5:Y:S01]  /*78a0*/  @!P3 LD.E.64 R26, desc[UR60][R46.64] ;  /* 0x0000003c2e1ab980 */ /* 0x000f62000c101b00 */
[-C--:B------:R-:W-:Y:S01]  /*78b0*/  @!P1 IADD3 R38, P4, R0, R7.reuse, RZ ;  /* 0x0000000700269210 */ /* 0x080fe20007f9e0ff */
[C---:B------:R-:W-:Y:S01]  /*78c0*/  @!P2 IMAD.X R41, R3.reuse, 0x1, R10, P5 ;  /* 0x000000010329a824 */ /* 0x040fe200028e060a */
[----:B------:R-:W-:Y:S01]  /*78d0*/  ISETP.GE.AND P5, PT, R48, UR4, PT ;  /* 0x0000000430007c0c */ /* 0x000fe2000bfa6270 */
[----:B------:R-:W5:Y:S02]  /*78e0*/  @!P3 LD.E.64 R28, desc[UR60][R44.64] ;  /* 0x0000003c2c1cb980 */ /* 0x000f64000c101b00 */
[--C-:B------:R-:W-:Y:S01]  /*78f0*/  @!P1 IMAD.X R39, R3, 0x1, R4.reuse, P4 ;  /* 0x0000000103279824 */ /* 0x100fe200020e0604 */
[----:B------:R-:W-:Y:S01]  /*7900*/  @!P1 IADD3 R6, P4, R14, R7, RZ ;  /* 0x000000070e069210 */ /* 0x000fe20007f9e0ff */
[C---:B------:R-:W-:Y:S01]  /*7910*/  IMAD.SHL.U32 R15, R12.reuse, 0x2, RZ ;  /* 0x000000020c0f7824 */ /* 0x040fe200078e00ff */
[----:B------:R-:W5:Y:S03]  /*7920*/  @!P2 LD.E.64 R24, desc[UR60][R40.64] ;  /* 0x0000003c2818a980 */ /* 0x000f66000c101b00 */
[----:B------:R-:W-:Y:S01]  /*7930*/  @!P1 IMAD.X R7, R5, 0x1, R4, P4 ;  /* 0x0000000105079824 */ /* 0x000fe200020e0604 */
[----:B------:R-:W-:Y:S01]  /*7940*/  ISETP.GE.AND P4, PT, R12, UR4, PT ;  /* 0x000000040c007c0c */ /* 0x000fe2000bf86270 */
[----:B------:R-:W5:Y:S02]  /*7950*/  @!P2 LD.E.64 R22, desc[UR60][R42.64] ;  /* 0x0000003c2a16a980 */ /* 0x000f64000c101b00 */
[----:B------:R-:W-:-:S02]  /*7960*/  @!P5 IMAD.MOV.U32 R8, RZ, RZ, R0 ;  /* 0x000000ffff08d224 */ /* 0x000fc400078e0000 */
[----:B------:R-:W-:Y:S01]  /*7970*/  @!P5 IMAD.MOV.U32 R9, RZ, RZ, R3 ;  /* 0x000000ffff09d224 */ /* 0x000fe200078e0003 */
[----:B------:R-:W5:Y:S01]  /*7980*/  @!P1 LD.E.64 R20, desc[UR60][R38.64] ;  /* 0x0000003c26149980 */ /* 0x000f62000c101b00 */
[----:B------:R-:W-:Y:S02]  /*7990*/  @!P5 IMAD.MOV.U32 R4, RZ, RZ, R14 ;  /* 0x000000ffff04d224 */ /* 0x000fe400078e000e */
[----:B------:R-:W-:-:S04]  /*79a0*/  @!P5 IMAD.WIDE R8, R48, 0x2, R8 ;  /* 0x000000023008d825 */ /* 0x000fc800078e0208 */
[----:B------:R-:W-:Y:S01]  /*79b0*/  @!P5 IMAD.WIDE R10, R48, 0x2, R4 ;  /* 0x00000002300ad825 */ /* 0x000fe200078e0204 */
[----:B------:R-:W-:Y:S01]  /*79c0*/  SHF.R.S32.HI R4, RZ, 0x1f, R12 ;  /* 0x0000001fff047819 */ /* 0x000fe2000001140c */
[----:B------:R0:W5:Y:S03]  /*79d0*/  @!P5 LD.E.64 R36, desc[UR60][R8.64] ;  /* 0x0000003c0824d980 */ /* 0x000166000c101b00 */
[----:B------:R-:W-:Y:S01]  /*79e0*/  SHF.L.U64.HI R4, R12, 0x1, R4 ;  /* 0x000000010c047819 */ /* 0x000fe20000010204 */
[----:B------:R1:W5:Y:S01]  /*79f0*/  @!P5 LD.E.64 R34, desc[UR60][R10.64] ;  /* 0x0000003c0a22d980 */ /* 0x000362000c101b00 */
[----:B------:R-:W-:-:S05]  /*7a00*/  @!P4 IADD3 R48, P5, R0, R15, RZ ;  /* 0x0000000f0030c210 */ /* 0x000fca0007fbe0ff */
[--C-:B------:R-:W-:Y:S01]  /*7a10*/  @!P4 IMAD.X R49, R3, 0x1, R4.reuse, P5 ;  /* 0x000000010331c824 */ /* 0x100fe200028e0604 */
[----:B------:R-:W-:Y:S02]  /*7a20*/  @!P4 IADD3 R14, P5, R14, R15, RZ ;  /* 0x0000000f0e0ec210 */ /* 0x000fe40007fbe0ff */
[----:B------:R-:W-:Y:S02]  /*7a30*/  CS2R R12, SRZ ;  /* 0x00000000000c7805 */ /* 0x000fe4000001ff00 */
[----:B0-----:R-:W-:Y:S02]  /*7a40*/  CS2R R8, SRZ ;  /* 0x0000000000087805 */ /* 0x001fe4000001ff00 */
[----:B-1----:R-:W-:Y:S01]  /*7a50*/  CS2R R10, SRZ ;  /* 0x00000000000a7805 */ /* 0x002fe2000001ff00 */
[----:B------:R-:W-:Y:S01]  /*7a60*/  @!P4 IMAD.X R15, R5, 0x1, R4, P5 ;  /* 0x00000001050fc824 */ /* 0x000fe200028e0604 */
[----:B------:R0:W5:Y:S04]  /*7a70*/  @!P1 LD.E.64 R12, desc[UR60][R6.64] ;  /* 0x0000003c060c9980 */ /* 0x000168000c101b00 */
[----:B------:R0:W5:Y:S04]  /*7a80*/  @!P4 LD.E.64 R10, desc[UR60][R48.64] ;  /* 0x0000003c300ac980 */ /* 0x000168000c101b00 */
[----:B------:R0:W5:Y:S02]  /*7a90*/  @!P4 LD.E.64 R8, desc[UR60][R14.64] ;  /* 0x0000003c0e08c980 */ /* 0x000164000c101b00 */
.L_x_488:
[----:B------:R-:W-:Y:S05]  /*7aa0*/  BSYNC B1 ;  /* 0x0000000000017941 */ /* 0x000fea0003800000 */
.L_x_487:
[----:B----45:R-:W-:Y:S01]  /*7ab0*/  IMAD.MOV.U32 R0, RZ, RZ, R10 ;  /* 0x000000ffff007224 */ /* 0x030fe200078e000a */
[----:B------:R-:W-:Y:S01]  /*7ac0*/  LOP3.LUT R50, R50, 0xfffffffe, RZ, 0xc0, !PT ;  /* 0xfffffffe32327812 */ /* 0x000fe200078ec0ff */
[----:B---3--:R-:W-:Y:S01]  /*7ad0*/  IMAD.MOV.U32 R3, RZ, RZ, R11 ;  /* 0x000000ffff037224 */ /* 0x008fe200078e000b */
[----:B------:R-:W-:Y:S01]  /*7ae0*/  BSSY B1, `(.L_x_489) ;  /* 0x000002a000017945 */ /* 0x000fe20003800000 */
[----:B------:R-:W-:Y:S02]  /*7af0*/  IMAD.MOV.U32 R4, RZ, RZ, R20 ;  /* 0x000000ffff047224 */ /* 0x000fe400078e0014 */
[----:B------:R-:W-:Y:S01]  /*7b00*/  IMAD.MOV.U32 R5, RZ, RZ, R25 ;  /* 0x000000ffff057224 */ /* 0x000fe200078e0019 */
[----:B0-2---:R-:W-:Y:S01]  /*7b10*/  PRMT R14, R0, 0x5410, R3 ;  /* 0x00005410000e7816 */ /* 0x005fe20000000003 */
[----:B------:R-:W-:Y:S01]  /*7b20*/  IMAD.IADD R3, R51, 0x1, -R50 ;  /* 0x0000000133037824 */ /* 0x000fe200078e0a32 */
[----:B------:R-:W-:Y:S01]  /*7b30*/  PRMT R38, R4, 0x7610, R38 ;  /* 0x0000761004267816 */ /* 0x000fe20000000026 */
[----:B------:R-:W-:-:S02]  /*7b40*/  IMAD.MOV.U32 R0, RZ, RZ, R21 ;  /* 0x000000ffff007224 */ /* 0x000fc400078e0015 */
[----:B------:R-:W-:Y:S01]  /*7b50*/  IMAD.MOV.U32 R4, RZ, RZ, R24 ;  /* 0x000000ffff047224 */ /* 0x000fe200078e0018 */
[----:B------:R-:W-:Y:S01]  /*7b60*/  SHF.L.U32 R3, R3, 0x1f, RZ ;  /* 0x0000001f03037819 */ /* 0x000fe200000006ff */
[----:B------:R-:W-:Y:S01]  /*7b70*/  IMAD.MOV.U32 R6, RZ, RZ, R33 ;  /* 0x000000ffff067224 */ /* 0x000fe200078e0021 */
[----:B------:R-:W-:Y:S01]  /*7b80*/  PRMT R38, R38, 0x5410, R0 ;  /* 0x0000541026267816 */ /* 0x000fe20000000000 */
[----:B------:R-:W-:Y:S01]  /*7b90*/  IMAD.MOV.U32 R0, RZ, RZ, R28 ;  /* 0x000000ffff007224 */ /* 0x000fe200078e001c */
[----:B------:R-:W0:Y:S01]  /*7ba0*/  SYNCS.PHASECHK.TRANS64.TRYWAIT P1, [R16+URZ+0x31c00], R3 ;  /* 0x031c0003100075a7 */ /* 0x000e22000802017f */
[----:B------:R-:W-:Y:S01]  /*7bb0*/  PRMT R40, R4, 0x5410, R5 ;  /* 0x0000541004287816 */ /* 0x000fe20000000005 */
[----:B------:R-:W-:Y:S01]  /*7bc0*/  IMAD.MOV.U32 R4, RZ, RZ, R29 ;  /* 0x000000ffff047224 */ /* 0x000fe200078e001d */
[----:B------:R-:W-:Y:S01]  /*7bd0*/  PRMT R54, R6, 0x7610, R54 ;  /* 0x0000761006367816 */ /* 0x000fe20000000036 */
[----:B------:R-:W-:Y:S02]  /*7be0*/  IMAD.MOV.U32 R5, RZ, RZ, R32 ;  /* 0x000000ffff057224 */ /* 0x000fe400078e0020 */
[----:B------:R-:W-:Y:S01]  /*7bf0*/  IMAD.MOV.U32 R6, RZ, RZ, R9 ;  /* 0x000000ffff067224 */ /* 0x000fe200078e0009 */
[----:B------:R-:W-:Y:S01]  /*7c00*/  PRMT R42, R4, 0x7610, R42 ;  /* 0x00007610042a7816 */ /* 0x000fe2000000002a */
[----:B------:R-:W-:Y:S01]  /*7c10*/  IMAD.MOV.U32 R4, RZ, RZ, R37 ;  /* 0x000000ffff047224 */ /* 0x000fe200078e0025 */
[----:B------:R-:W-:Y:S01]  /*7c20*/  PRMT R43, R0, 0x5410, R5 ;  /* 0x00005410002b7816 */ /* 0x000fe20000000005 */
[----:B------:R-:W-:-:S02]  /*7c30*/  IMAD.MOV.U32 R0, RZ, RZ, R36 ;  /* 0x000000ffff007224 */ /* 0x000fc400078e0024 */
[----:B------:R-:W-:Y:S01]  /*7c40*/  IMAD.MOV.U32 R5, RZ, RZ, R8 ;  /* 0x000000ffff057224 */ /* 0x000fe200078e0008 */
[----:B------:R-:W-:Y:S01]  /*7c50*/  PRMT R54, R54, 0x5410, R4 ;  /* 0x0000541036367816 */ /* 0x000fe20000000004 */
[----:B------:R-:W-:Y:S01]  /*7c60*/  IMAD.MOV.U32 R4, RZ, RZ, R13 ;  /* 0x000000ffff047224 */ /* 0x000fe200078e000d */
[----:B------:R-:W-:Y:S01]  /*7c70*/  PRMT R44, R0, 0x7610, R44 ;  /* 0x00007610002c7816 */ /* 0x000fe2000000002c */
        /* <DEDUP_REMOVED lines=10> */
[----:B------:R-:W-:Y:S01]  /*7d20*/  PRMT R42, R42, 0x5410, R4 ;  /* 0x000054102a2a7816 */ /* 0x000fe20000000004 */
[----:B------:R-:W-:Y:S01]  /*7d30*/  IMAD.MOV.U32 R4, RZ, RZ, R35 ;  /* 0x000000ffff047224 */ /* 0x000fe200078e0023 */
[----:B------:R-:W-:Y:S01]  /*7d40*/  PRMT R55, R0, 0x5410, R5 ;  /* 0x0000541000377816 */ /* 0x000fe20000000005 */
[----:B------:R-:W-:Y:S01]  /*7d50*/  IMAD.MOV.U32 R0, RZ, RZ, R34 ;  /* 0x000000ffff007224 */ /* 0x000fe200078e0022 */
[----:B------:R-:W-:Y:S01]  /*7d60*/  PRMT R56, R6, 0x7610, R56 ;  /* 0x0000761006387816 */ /* 0x000fe20000000038 */
[----:B0-----:R-:W-:Y:S06]  /*7d70*/  @!P1 BRA `(.L_x_490) ;  /* 0x0000015c00489947 */ /* 0x001fec0003800000 */
.L_x_722:
[----:B------:R-:W-:Y:S05]  /*7d80*/  BSYNC B1 ;  /* 0x0000000000017941 */ /* 0x000fea0003800000 */
.L_x_489:
[----:B------:R-:W-:Y:S02]  /*7d90*/  PRMT R46, R0, 0x7610, R46 ;  /* 0x00007610002e7816 */ /* 0x000fe4000000002e */
[----:B------:R-:W-:Y:S01]  /*7da0*/  PRMT R56, R56, 0x5410, R4 ;  /* 0x0000541038387816 */ /* 0x000fe20000000004 */
[----:B------:R-:W-:Y:S06]  /*7db0*/  @P0 BRA `(.L_x_491) ;  /* 0x0000002c00280947 */ /* 0x000fec0003800000 */
[----:B------:R-:W2:Y:S01]  /*7dc0*/  LDL.64 R50, [R1+0x40] ;  /* 0x0000400001327983 */ /* 0x000ea20000100a00 */
[----:B------:R-:W2:Y:S03]  /*7dd0*/  LDC R0, c[0x0][0x3f4] ;  /* 0x0000fd00ff007b82 */ /* 0x000ea60000000800 */
[----:B------:R-:W0:Y:S04]  /*7de0*/  LDL R49, [R1+0x7c] ;  /* 0x00007c0001317983 */ /* 0x000e280000100800 */
[----:B------:R-:W3:Y:S04]  /*7df0*/  LDL R48, [R1+0x5c] ;  /* 0x00005c0001307983 */ /* 0x000ee80000100800 */
[----:B------:R-:W4:Y:S04]  /*7e00*/  LDL R47, [R1+0x64] ;  /* 0x00006400012f7983 */ /* 0x000f280000100800 */
[----:B------:R-:W5:Y:S04]  /*7e10*/  LDL R45, [R1+0x68] ;  /* 0x00006800012d7983 */ /* 0x000f680000100800 */
[----:B------:R-:W5:Y:S04]  /*7e20*/  LDL R7, [R1+0x60] ;  /* 0x0000600001077983 */ /* 0x000f680000100800 */
[----:B------:R-:W5:Y:S04]  /*7e30*/  LDL R6, [R1+0x6c] ;  /* 0x00006c0001067983 */ /* 0x000f680000100800 */
[----:B------:R-:W5:Y:S01]  /*7e40*/  LDL R5, [R1+0x80] ;  /* 0x0000800001057983 */ /* 0x000f620000100800 */
[----:B------:R-:W-:Y:S01]  /*7e50*/  BSSY B1, `(.L_x_492) ;  /* 0x0000035000017945 */ /* 0x000fe20003800000 */
[-C--:B--2---:R-:W-:Y:S01]  /*7e60*/  ISETP.GE.AND P6, PT, R50, R0.reuse, PT ;  /* 0x000000003200720c */ /* 0x084fe20003fc6270 */
[----:B0-----:R-:W-:Y:S01]  /*7e70*/  IMAD R3, R49, 0x2, R16 ;  /* 0x0000000231037824 */ /* 0x001fe200078e0210 */
[----:B---3--:R-:W-:-:S02]  /*7e80*/  ISETP.GE.AND P0, PT, R48, R0, PT ;  /* 0x000000003000720c */ /* 0x008fc40003f06270 */
[-C--:B----4-:R-:W-:Y:S02]  /*7e90*/  ISETP.GE.AND P1, PT, R47, R0.reuse, PT ;  /* 0x000000002f00720c */ /* 0x090fe40003f26270 */
[-C--:B-----5:R-:W-:Y:S02]  /*7ea0*/  ISETP.GE.AND P2, PT, R45, R0.reuse, PT ;  /* 0x000000002d00720c */ /* 0x0a0fe40003f46270 */
[-C--:B------:R-:W-:Y:S02]  /*7eb0*/  ISETP.GE.AND P3, PT, R7, R0.reuse, PT ;  /* 0x000000000700720c */ /* 0x080fe40003f66270 */
[----:B------:R-:W-:Y:S01]  /*7ec0*/  ISETP.GE.AND P4, PT, R6, R0, PT ;  /* 0x000000000600720c */ /* 0x000fe20003f86270 */
[----:B------:R-:W-:Y:S01]  /*7ed0*/  VIADD R0, R3, 0x20 ;  /* 0x0000002003007836 */ /* 0x000fe20000000000 */
[----:B------:R-:W-:Y:S01]  /*7ee0*/  LOP3.LUT P5, RZ, R5, 0x2, RZ, 0xc0, !PT ;  /* 0x0000000205ff7812 */ /* 0x000fe200078ac0ff */
[----:B------:R-:W-:-:S12]  /*7ef0*/  @P6 BRA `(.L_x_493) ;  /* 0x0000000000a86947 */ /* 0x000fd80003800000 */
[----:B------:R-:W0:Y:S01]  /*7f00*/  LDS.128 R4, [R3+0xda00] ;  /* 0x00da000003047984 */ /* 0x000e220000000c00 */
[----:B------:R-:W-:Y:S01]  /*7f10*/  SHF.R.U32.HI R45, RZ, 0x10, R37 ;  /* 0x00000010ff2d7819 */ /* 0x000fe20000011625 */
[----:B------:R-:W-:Y:S01]  /*7f20*/  HADD2.F32 R46, -RZ, R46.H0_H0 ;  /* 0x2000002eff2e7230 */ /* 0x000fe20000004100 */
[----:B------:R-:W-:Y:S01]  /*7f30*/  SHF.R.U32.HI R47, RZ, 0x10, R35 ;  /* 0x00000010ff2f7819 */ /* 0x000fe20000011623 */
[----:B------:R-:W-:Y:S01]  /*7f40*/  HADD2.F32 R44, -RZ, R44.H0_H0 ;  /* 0x2000002cff2c7230 */ /* 0x000fe20000004100 */
[----:B------:R-:W-:Y:S01]  /*7f50*/  SHF.R.U64 R53, R36, 0x10, R37 ;  /* 0x0000001024357819 */ /* 0x000fe20000001225 */
[----:B------:R-:W-:Y:S01]  /*7f60*/  HADD2.F32 R45, -RZ, R45.H0_H0 ;  /* 0x2000002dff2d7230 */ /* 0x000fe20000004100 */
[----:B------:R-:W-:Y:S01]  /*7f70*/  SHF.R.U64 R51, R34, 0x10, R35 ;  /* 0x0000001022337819 */ /* 0x000fe20000001223 */
[----:B------:R-:W-:Y:S02]  /*7f80*/  HADD2.F32 R47, -RZ, R47.H0_H0 ;  /* 0x2000002fff2f7230 */ /* 0x000fe40000004100 */
[----:B0-----:R-:W-:-:S02]  /*7f90*/  HADD2.F32 R36, -RZ, R7.H0_H0 ;  /* 0x20000007ff247230 */ /* 0x001fc40000004100 */
[----:B------:R-:W-:Y:S02]  /*7fa0*/  HADD2.F32 R37, -RZ, R7.H1_H1 ;  /* 0x30000007ff257230 */ /* 0x000fe40000004100 */
[--C-:B------:R-:W-:Y:S02]  /*7fb0*/  HADD2.F32 R7, -RZ, R4.reuse.H0_H0 ;  /* 0x20000004ff077230 */ /* 0x100fe40000004100 */
[----:B------:R-:W-:Y:S02]  /*7fc0*/  HADD2.F32 R4, -RZ, R4.H1_H1 ;  /* 0x30000004ff047230 */ /* 0x000fe40000004100 */
[C---:B------:R-:W-:Y:S01]  /*7fd0*/  FMUL.FTZ R50, R37.reuse, R45 ;  /* 0x0000002d25327220 */ /* 0x040fe20000410000 */
[-C--:B------:R-:W-:Y:S01]  /*7fe0*/  FMUL.FTZ R49, R37, R47.reuse ;  /* 0x0000002f25317220 */ /* 0x080fe20000410000 */
[--C-:B------:R-:W-:Y:S02]  /*7ff0*/  HADD2.F32 R34, -RZ, R6.reuse.H0_H0 ;  /* 0x20000006ff227230 */ /* 0x100fe40000004100 */
[----:B------:R-:W-:Y:S01]  /*8000*/  FMUL.FTZ R48, R4, R46 ;  /* 0x0000002e04307220 */ /* 0x000fe20000410000 */
[----:B------:R-:W-:Y:S01]  /*8010*/  FFMA.FTZ R52, R36, R47, R50 ;  /* 0x0000002f24347223 */ /* 0x000fe20000010032 */
[----:B------:R-:W-:-:S02]  /*8020*/  HADD2.F32 R35, -RZ, R6.H1_H1 ;  /* 0x30000006ff237230 */ /* 0x000fc40000004100 */
[-C--:B------:R-:W-:Y:S01]  /*8030*/  FMUL.FTZ R50, R4, R44.reuse ;  /* 0x0000002c04327220 */ /* 0x080fe20000410000 */
[C---:B------:R-:W-:Y:S01]  /*8040*/  FFMA.FTZ R48, R7.reuse, R44, -R48 ;  /* 0x0000002c07307223 */ /* 0x040fe20000010830 */
[--C-:B------:R-:W-:Y:S02]  /*8050*/  HADD2.F32 R6, -RZ, R5.reuse.H0_H0 ;  /* 0x20000005ff067230 */ /* 0x100fe40000004100 */
[----:B------:R-:W-:Y:S01]  /*8060*/  FFMA.FTZ R49, R36, R45, -R49 ;  /* 0x0000002d24317223 */ /* 0x000fe20000010831 */
[----:B------:R-:W-:Y:S02]  /*8070*/  HADD2.F32 R44, -RZ, R56.H1_H1 ;  /* 0x30000038ff2c7230 */ /* 0x000fe40000004100 */
[----:B------:R-:W-:Y:S01]  /*8080*/  FFMA.FTZ R45, R7, R46, R50 ;  /* 0x0000002e072d7223 */ /* 0x000fe20000010032 */
[----:B------:R-:W-:Y:S02]  /*8090*/  HADD2.F32 R5, -RZ, R5.H1_H1 ;  /* 0x30000005ff057230 */ /* 0x000fe40000004100 */
[----:B------:R-:W-:-:S02]  /*80a0*/  HADD2.F32 R36, -RZ, R54.H1_H1 ;  /* 0x30000036ff247230 */ /* 0x000fc40000004100 */
[C---:B------:R-:W-:Y:S01]  /*80b0*/  FMUL.FTZ R47, R35.reuse, R44 ;  /* 0x0000002c232f7220 */ /* 0x040fe20000410000 */
[----:B------:R-:W-:Y:S02]  /*80c0*/  HADD2.F32 R37, -RZ, R51.H0_H0 ;  /* 0x20000033ff257230 */ /* 0x000fe40000004100 */
[----:B------:R-:W-:Y:S02]  /*80d0*/  HADD2.F32 R4, -RZ, R53.H0_H0 ;  /* 0x20000035ff047230 */ /* 0x000fe40000004100 */
[-C--:B------:R-:W-:Y:S01]  /*80e0*/  FMUL.FTZ R35, R35, R36.reuse ;  /* 0x0000002423237220 */ /* 0x080fe20000410000 */
[C---:B------:R-:W-:Y:S01]  /*80f0*/  FFMA.FTZ R47, R34.reuse, R36, -R47 ;  /* 0x00000024222f7223 */ /* 0x040fe2000001082f */
[C---:B------:R-:W-:Y:S01]  /*8100*/  FMUL.FTZ R7, R5.reuse, R37 ;  /* 0x0000002505077220 */ /* 0x040fe20000410000 */
[----:B------:R-:W-:Y:S01]  /*8110*/  FMUL.FTZ R46, R5, R4 ;  /* 0x00000004052e7220 */ /* 0x000fe20000410000 */
[----:B------:R-:W-:Y:S02]  /*8120*/  FFMA.FTZ R34, R34, R44, R35 ;  /* 0x0000002c22227223 */ /* 0x000fe40000010023 */
[----:B------:R-:W-:Y:S01]  /*8130*/  FFMA.FTZ R5, R6, R4, -R7 ;  /* 0x0000000406057223 */ /* 0x000fe20000010807 */
[----:B------:R-:W-:Y:S01]  /*8140*/  F2FP.F16.F32.PACK_AB R7, R52, R49 ;  /* 0x000000313407723e */ /* 0x000fe200000000ff */
[----:B------:R-:W-:Y:S01]  /*8150*/  FFMA.FTZ R46, R6, R37, R46 ;  /* 0x00000025062e7223 */ /* 0x000fe2000001002e */
[----:B------:R-:W-:-:S02]  /*8160*/  F2FP.F16.F32.PACK_AB R4, R45, R48 ;  /* 0x000000302d04723e */ /* 0x000fc400000000ff */
[----:B------:R-:W-:Y:S02]  /*8170*/  F2FP.F16.F32.PACK_AB R6, R34, R47 ;  /* 0x0000002f2206723e */ /* 0x000fe400000000ff */
[----:B------:R-:W-:-:S05]  /*8180*/  F2FP.F16.F32.PACK_AB R5, R46, R5 ;  /* 0x000000052e05723e */ /* 0x000fca00000000ff */
[----:B------:R0:W-:Y:S02]  /*8190*/  STS.128 [R3+0xda00], R4 ;  /* 0x00da000403007388 */ /* 0x0001e40000000c00 */
.L_x_493:
[----:B------:R-:W-:Y:S05]  /*81a0*/  BSYNC B1 ;  /* 0x0000000000017941 */ /* 0x000fea0003800000 */
.L_x_492:
[----:B------:R-:W-:Y:S01]  /*81b0*/  BSSY B1, `(.L_x_494) ;  /* 0x000002d000017945 */ /* 0x000fe20003800000 */
[----:B------:R-:W-:-:S03]  /*81c0*/  @P5 VIADD R0, R3, 0xffffffe0 ;  /* 0xffffffe003005836 */ /* 0x000fc60000000000 */
[----:B------:R-:W-:Y:S05]  /*81d0*/  @P0 BRA `(.L_x_495) ;  /* 0x0000000000a80947 */ /* 0x000fea0003800000 */
[----:B0-----:R-:W0:Y:S01]  /*81e0*/  LDS.128 R4, [R0+0xda00] ;  /* 0x00da000000047984 */ /* 0x001e220000000c00 */
[----:B------:R-:W-:Y:S01]  /*81f0*/  SHF.R.U32.HI R35, RZ, 0x10, R33 ;  /* 0x00000010ff237819 */ /* 0x000fe20000011621 */
[----:B------:R-:W-:Y:S01]  /*8200*/  HADD2.F32 R36, -RZ, R55.H1_H1 ;  /* 0x30000037ff247230 */ /* 0x000fe20000004100 */
[----:B------:R-:W-:Y:S01]  /*8210*/  SHF.R.U32.HI R37, RZ, 0x10, R31 ;  /* 0x00000010ff257819 */ /* 0x000fe2000001161f */
[----:B------:R-:W-:Y:S01]  /*8220*/  HADD2.F32 R34, -RZ, R43.H1_H1 ;  /* 0x3000002bff227230 */ /* 0x000fe20000004100 */
        /* <DEDUP_REMOVED lines=18> */
[----:B------:R-:W-:Y:S02]  /*8350*/  HADD2.F32 R34, -RZ, R56.H0_H0 ;  /* 0x20000038ff227230 */ /* 0x000fe40000004100 */
[----:B------:R-:W-:Y:S01]  /*8360*/  FFMA.FTZ R35, R7, R36, R46 ;  /* 0x0000002407237223 */ /* 0x000fe2000001002e */
[----:B------:R-:W-:Y:S02]  /*8370*/  HADD2.F32 R5, -RZ, R5.H1_H1 ;  /* 0x30000005ff057230 */ /* 0x000fe40000004100 */
[----:B------:R-:W-:-:S02]  /*8380*/  HADD2.F32 R32, -RZ, R54.H0_H0 ;  /* 0x20000036ff207230 */ /* 0x000fc40000004100 */
        /* <DEDUP_REMOVED lines=15> */
.L_x_495:
[----:B------:R-:W-:Y:S05]  /*8480*/  BSYNC B1 ;  /* 0x0000000000017941 */ /* 0x000fea0003800000 */
.L_x_494:
[----:B------:R-:W-:Y:S04]  /*8490*/  BSSY B1, `(.L_x_496) ;  /* 0x000002c000017945 */ /* 0x000fe80003800000 */
[----:B------:R-:W-:Y:S05]  /*84a0*/  @P1 BRA `(.L_x_497) ;  /* 0x0000000000a81947 */ /* 0x000fea0003800000 */
[----:B01----:R-:W0:Y:S01]  /*84b0*/  LDS.128 R4, [R3+0x10a00] ;  /* 0x010a000003047984 */ /* 0x003e220000000c00 */
[----:B------:R-:W-:Y:S01]  /*84c0*/  SHF.R.U32.HI R32, RZ, 0x10, R27 ;  /* 0x00000010ff207819 */ /* 0x000fe2000001161b */
[----:B------:R-:W-:Y:S01]  /*84d0*/  HADD2.F32 R43, -RZ, R43.H0_H0 ;  /* 0x2000002bff2b7230 */ /* 0x000fe20000004100 */
[--C-:B------:R-:W-:Y:S01]  /*84e0*/  SHF.R.U32.HI R30, RZ, 0x10, R29.reuse ;  /* 0x00000010ff1e7819 */ /* 0x100fe2000001161d */
[----:B------:R-:W-:Y:S01]  /*84f0*/  HADD2.F32 R31, -RZ, R55.H0_H0 ;  /* 0x20000037ff1f7230 */ /* 0x000fe20000004100 */
[----:B------:R-:W-:Y:S01]  /*8500*/  SHF.R.U64 R37, R28, 0x10, R29 ;  /* 0x000000101c257819 */ /* 0x000fe2000000121d */
[----:B------:R-:W-:Y:S01]  /*8510*/  HADD2.F32 R32, -RZ, R32.H0_H0 ;  /* 0x20000020ff207230 */ /* 0x000fe20000004100 */
[----:B------:R-:W-:Y:S01]  /*8520*/  SHF.R.U64 R36, R26, 0x10, R27 ;  /* 0x000000101a247819 */ /* 0x000fe2000000121b */
[----:B------:R-:W-:Y:S02]  /*8530*/  HADD2.F32 R30, -RZ, R30.H0_H0 ;  /* 0x2000001eff1e7230 */ /* 0x000fe40000004100 */
[----:B0-----:R-:W-:-:S02]  /*8540*/  HADD2.F32 R29, -RZ, R7.H1_H1 ;  /* 0x30000007ff1d7230 */ /* 0x001fc40000004100 */
[----:B------:R-:W-:Y:S02]  /*8550*/  HADD2.F32 R28, -RZ, R7.H0_H0 ;  /* 0x20000007ff1c7230 */ /* 0x000fe40000004100 */
[--C-:B------:R-:W-:Y:S02]  /*8560*/  HADD2.F32 R7, -RZ, R4.reuse.H0_H0 ;  /* 0x20000004ff077230 */ /* 0x100fe40000004100 */
[C---:B------:R-:W-:Y:S01]  /*8570*/  FMUL.FTZ R33, R29.reuse, R32 ;  /* 0x000000201d217220 */ /* 0x040fe20000410000 */
[----:B------:R-:W-:Y:S01]  /*8580*/  FMUL.FTZ R29, R29, R30 ;  /* 0x0000001e1d1d7220 */ /* 0x000fe20000410000 */
[----:B------:R-:W-:Y:S02]  /*8590*/  HADD2.F32 R4, -RZ, R4.H1_H1 ;  /* 0x30000004ff047230 */ /* 0x000fe40000004100 */
[--C-:B------:R-:W-:Y:S02]  /*85a0*/  HADD2.F32 R26, -RZ, R6.reuse.H0_H0 ;  /* 0x20000006ff1a7230 */ /* 0x100fe40000004100 */
[----:B------:R-:W-:Y:S01]  /*85b0*/  FFMA.FTZ R32, R28, R32, R29 ;  /* 0x000000201c207223 */ /* 0x000fe2000001001d */
[----:B------:R-:W-:-:S02]  /*85c0*/  HADD2.F32 R27, -RZ, R6.H1_H1 ;  /* 0x30000006ff1b7230 */ /* 0x000fc40000004100 */
[----:B------:R-:W-:Y:S01]  /*85d0*/  FFMA.FTZ R35, R28, R30, -R33 ;  /* 0x0000001e1c237223 */ /* 0x000fe20000010821 */
[--C-:B------:R-:W-:Y:S02]  /*85e0*/  HADD2.F32 R29, -RZ, R42.reuse.H1_H1 ;  /* 0x3000002aff1d7230 */ /* 0x100fe40000004100 */
[C---:B------:R-:W-:Y:S01]  /*85f0*/  FMUL.FTZ R34, R4.reuse, R31 ;  /* 0x0000001f04227220 */ /* 0x040fe20000410000 */
[--C-:B------:R-:W-:Y:S02]  /*8600*/  HADD2.F32 R6, -RZ, R5.reuse.H0_H0 ;  /* 0x20000005ff067230 */ /* 0x100fe40000004100 */
[-C--:B------:R-:W-:Y:S01]  /*8610*/  FMUL.FTZ R30, R4, R43.reuse ;  /* 0x0000002b041e7220 */ /* 0x080fe20000410000 */
[----:B------:R-:W-:Y:S02]  /*8620*/  HADD2.F32 R42, -RZ, R42.H0_H0 ;  /* 0x2000002aff2a7230 */ /* 0x000fe40000004100 */
[----:B------:R-:W-:Y:S01]  /*8630*/  FFMA.FTZ R34, R7, R43, -R34 ;  /* 0x0000002b07227223 */ /* 0x000fe20000010822 */
[----:B------:R-:W-:-:S02]  /*8640*/  HADD2.F32 R5, -RZ, R5.H1_H1 ;  /* 0x30000005ff057230 */ /* 0x000fc40000004100 */
[----:B------:R-:W-:Y:S01]  /*8650*/  FFMA.FTZ R31, R7, R31, R30 ;  /* 0x0000001f071f7223 */ /* 0x000fe2000001001e */
[----:B------:R-:W-:Y:S02]  /*8660*/  HADD2.F32 R28, -RZ, R36.H0_H0 ;  /* 0x20000024ff1c7230 */ /* 0x000fe40000004100 */
[CC--:B------:R-:W-:Y:S01]  /*8670*/  FMUL.FTZ R33, R27.reuse, R29.reuse ;  /* 0x0000001d1b217220 */ /* 0x0c0fe20000410000 */
[----:B------:R-:W-:Y:S02]  /*8680*/  HADD2.F32 R4, -RZ, R37.H0_H0 ;  /* 0x20000025ff047230 */ /* 0x000fe40000004100 */
[----:B------:R-:W-:Y:S01]  /*8690*/  FMUL.FTZ R30, R27, R42 ;  /* 0x0000002a1b1e7220 */ /* 0x000fe20000410000 */
[C---:B------:R-:W-:Y:S01]  /*86a0*/  FMUL.FTZ R7, R5.reuse, R28 ;  /* 0x0000001c05077220 */ /* 0x040fe20000410000 */
[C---:B------:R-:W-:Y:S01]  /*86b0*/  FFMA.FTZ R33, R26.reuse, R42, -R33 ;  /* 0x0000002a1a217223 */ /* 0x040fe20000010821 */
[-C--:B------:R-:W-:Y:S01]  /*86c0*/  FMUL.FTZ R27, R5, R4.reuse ;  /* 0x00000004051b7220 */ /* 0x080fe20000410000 */
[----:B------:R-:W-:Y:S01]  /*86d0*/  FFMA.FTZ R30, R26, R29, R30 ;  /* 0x0000001d1a1e7223 */ /* 0x000fe2000001001e */
[----:B------:R-:W-:Y:S01]  /*86e0*/  FFMA.FTZ R5, R6, R4, -R7 ;  /* 0x0000000406057223 */ /* 0x000fe20000010807 */
[----:B------:R-:W-:Y:S01]  /*86f0*/  F2FP.F16.F32.PACK_AB R7, R32, R35 ;  /* 0x000000232007723e */ /* 0x000fe200000000ff */
[----:B------:R-:W-:Y:S01]  /*8700*/  FFMA.FTZ R28, R6, R28, R27 ;  /* 0x0000001c061c7223 */ /* 0x000fe2000001001b */
[----:B------:R-:W-:-:S02]  /*8710*/  F2FP.F16.F32.PACK_AB R4, R31, R34 ;  /* 0x000000221f04723e */ /* 0x000fc400000000ff */
[----:B------:R-:W-:Y:S02]  /*8720*/  F2FP.F16.F32.PACK_AB R6, R30, R33 ;  /* 0x000000211e06723e */ /* 0x000fe400000000ff */
[----:B------:R-:W-:-:S05]  /*8730*/  F2FP.F16.F32.PACK_AB R5, R28, R5 ;  /* 0x000000051c05723e */ /* 0x000fca00000000ff */
[----:B------:R2:W-:Y:S02]  /*8740*/  STS.128 [R3+0x10a00], R4 ;  /* 0x010a000403007388 */ /* 0x0005e40000000c00 */
.L_x_497:
[----:B------:R-:W-:Y:S05]  /*8750*/  BSYNC B1 ;  /* 0x0000000000017941 */ /* 0x000fea0003800000 */
.L_x_496:
[----:B------:R-:W-:Y:S04]  /*8760*/  BSSY B1, `(.L_x_498) ;  /* 0x000002c000017945 */ /* 0x000fe80003800000 */
[----:B------:R-:W-:Y:S05]  /*8770*/  @P2 BRA `(.L_x_499) ;  /* 0x0000000000a82947 */ /* 0x000fea0003800000 */
[----:B012---:R-:W0:Y:S01]  /*8780*/  LDS.128 R4, [R0+0x10a00] ;  /* 0x010a000000047984 */ /* 0x007e220000000c00 */
        /* <DEDUP_REMOVED lines=8> */
[----:B------:R-:W-:-:S02]  /*8810*/  HADD2.F32 R41, -RZ, R41.H1_H1 ;  /* 0x30000029ff297230 */ /* 0x000fc40000004100 */
[----:B------:R-:W-:Y:S02]  /*8820*/  HADD2.F32 R40, -RZ, R40.H1_H1 ;  /* 0x30000028ff287230 */ /* 0x000fe40000004100 */
[--C-:B0-----:R-:W-:Y:S02]  /*8830*/  HADD2.F32 R25, -RZ, R7.reuse.H1_H1 ;  /* 0x30000007ff197230 */ /* 0x101fe40000004100 */
[----:B------:R-:W-:Y:S02]  /*8840*/  HADD2.F32 R24, -RZ, R7.H0_H0 ;  /* 0x20000007ff187230 */ /* 0x000fe40000004100 */
[--C-:B------:R-:W-:Y:S02]  /*8850*/  HADD2.F32 R7, -RZ, R4.reuse.H0_H0 ;  /* 0x20000004ff077230 */ /* 0x100fe40000004100 */
[C---:B------:R-:W-:Y:S01]  /*8860*/  FMUL.FTZ R32, R25.reuse, R27 ;  /* 0x0000001b19207220 */ /* 0x040fe20000410000 */
[----:B------:R-:W-:Y:S02]  /*8870*/  HADD2.F32 R4, -RZ, R4.H1_H1 ;  /* 0x30000004ff047230 */ /* 0x000fe40000004100 */
[----:B------:R-:W-:Y:S01]  /*8880*/  FMUL.FTZ R31, R25, R29 ;  /* 0x0000001d191f7220 */ /* 0x000fe20000410000 */
[----:B------:R-:W-:-:S02]  /*8890*/  HADD2.F32 R22, -RZ, R6.H0_H0 ;  /* 0x20000006ff167230 */ /* 0x000fc40000004100 */
[----:B------:R-:W-:Y:S01]  /*88a0*/  FFMA.FTZ R34, R24, R29, R32 ;  /* 0x0000001d18227223 */ /* 0x000fe20000010020 */
[----:B------:R-:W-:Y:S02]  /*88b0*/  HADD2.F32 R23, -RZ, R6.H1_H1 ;  /* 0x30000006ff177230 */ /* 0x000fe40000004100 */
[----:B------:R-:W-:Y:S01]  /*88c0*/  FMUL.FTZ R30, R4, R28 ;  /* 0x0000001c041e7220 */ /* 0x000fe20000410000 */
[--C-:B------:R-:W-:Y:S02]  /*88d0*/  HADD2.F32 R6, -RZ, R5.reuse.H0_H0 ;  /* 0x20000005ff067230 */ /* 0x100fe40000004100 */
[----:B------:R-:W-:Y:S01]  /*88e0*/  FFMA.FTZ R31, R24, R27, -R31 ;  /* 0x0000001b181f7223 */ /* 0x000fe2000001081f */
[-C--:B------:R-:W-:Y:S01]  /*88f0*/  FMUL.FTZ R32, R4, R26.reuse ;  /* 0x0000001a04207220 */ /* 0x080fe20000410000 */
[----:B------:R-:W-:Y:S02]  /*8900*/  HADD2.F32 R5, -RZ, R5.H1_H1 ;  /* 0x30000005ff057230 */ /* 0x000fe40000004100 */
[----:B------:R-:W-:Y:S01]  /*8910*/  FFMA.FTZ R30, R7, R26, -R30 ;  /* 0x0000001a071e7223 */ /* 0x000fe2000001081e */
[----:B------:R-:W-:-:S02]  /*8920*/  HADD2.F32 R24, -RZ, R33.H0_H0 ;  /* 0x20000021ff187230 */ /* 0x000fc40000004100 */
[----:B------:R-:W-:Y:S01]  /*8930*/  FFMA.FTZ R25, R7, R28, R32 ;  /* 0x0000001c07197223 */ /* 0x000fe20000010020 */
[----:B------:R-:W-:Y:S02]  /*8940*/  HADD2.F32 R4, -RZ, R35.H0_H0 ;  /* 0x20000023ff047230 */ /* 0x000fe40000004100 */
[CC--:B------:R-:W-:Y:S01]  /*8950*/  FMUL.FTZ R27, R23.reuse, R41.reuse ;  /* 0x00000029171b7220 */ /* 0x0c0fe20000410000 */
[----:B------:R-:W-:Y:S01]  /*8960*/  FMUL.FTZ R26, R23, R40 ;  /* 0x00000028171a7220 */ /* 0x000fe20000410000 */
[C---:B------:R-:W-:Y:S01]  /*8970*/  FMUL.FTZ R7, R5.reuse, R24 ;  /* 0x0000001805077220 */ /* 0x040fe20000410000 */
[----:B------:R-:W-:Y:S01]  /*8980*/  FMUL.FTZ R23, R5, R4 ;  /* 0x0000000405177220 */ /* 0x000fe20000410000 */
[C---:B------:R-:W-:Y:S01]  /*8990*/  FFMA.FTZ R27, R22.reuse, R40, -R27 ;  /* 0x00000028161b7223 */ /* 0x040fe2000001081b */
[----:B------:R-:W-:Y:S01]  /*89a0*/  FFMA.FTZ R26, R22, R41, R26 ;  /* 0x00000029161a7223 */ /* 0x000fe2000001001a */
[C---:B------:R-:W-:Y:S01]  /*89b0*/  FFMA.FTZ R5, R6.reuse, R4, -R7 ;  /* 0x0000000406057223 */ /* 0x040fe20000010807 */
[----:B------:R-:W-:Y:S01]  /*89c0*/  FFMA.FTZ R24, R6, R24, R23 ;  /* 0x0000001806187223 */ /* 0x000fe20000010017 */
[----:B------:R-:W-:-:S02]  /*89d0*/  F2FP.F16.F32.PACK_AB R7, R34, R31 ;  /* 0x0000001f2207723e */ /* 0x000fc400000000ff */
[----:B------:R-:W-:Y:S02]  /*89e0*/  F2FP.F16.F32.PACK_AB R6, R26, R27 ;  /* 0x0000001b1a06723e */ /* 0x000fe400000000ff */
[----:B------:R-:W-:Y:S02]  /*89f0*/  F2FP.F16.F32.PACK_AB R4, R25, R30 ;  /* 0x0000001e1904723e */ /* 0x000fe400000000ff */
[----:B------:R-:W-:-:S05]  /*8a00*/  F2FP.F16.F32.PACK_AB R5, R24, R5 ;  /* 0x000000051805723e */ /* 0x000fca00000000ff */
[----:B------:R3:W-:Y:S02]  /*8a10*/  STS.128 [R0+0x10a00], R4 ;  /* 0x010a000400007388 */ /* 0x0007e40000000c00 */
.L_x_499:
[----:B------:R-:W-:Y:S05]  /*8a20*/  BSYNC B1 ;  /* 0x0000000000017941 */ /* 0x000fea0003800000 */
.L_x_498:
[----:B------:R-:W-:Y:S04]  /*8a30*/  BSSY B1, `(.L_x_500) ;  /* 0x000002c000017945 */ /* 0x000fe80003800000 */
[----:B------:R-:W-:Y:S05]  /*8a40*/  @P3 BRA `(.L_x_501) ;  /* 0x0000000000a83947 */ /* 0x000fea0003800000 */
[----:B0123--:R-:W0:Y:S01]  /*8a50*/  LDS.128 R4, [R3+0x13a00] ;  /* 0x013a000003047984 */ /* 0x00fe220000000c00 */
        /* <DEDUP_REMOVED lines=41> */
.L_x_501:
[----:B------:R-:W-:Y:S05]  /*8cf0*/  BSYNC B1 ;  /* 0x0000000000017941 */ /* 0x000fea0003800000 */
.L_x_500:
[----:B------:R-:W-:Y:S05]  /*8d00*/  @P4 BRA `(.L_x_491) ;  /* 0x0000001c00544947 */ /* 0x000fea0003800000 */
[----:B01234-:R-:W0:Y:S01]  /*8d10*/  LDS.128 R4, [R0+0x13a00] ;  /* 0x013a000000047984 */ /* 0x01fe220000000c00 */
[----:B------:R-:W-:Y:S01]  /*8d20*/  SHF.R.U32.HI R20, RZ, 0x10, R9 ;  /* 0x00000010ff147819 */ /* 0x000fe20000011609 */
[--C-:B------:R-:W-:Y:S01]  /*8d30*/  HADD2.F32 R13, -RZ, R15.reuse.H0_H0 ;  /* 0x2000000fff0d7230 */ /* 0x100fe20000004100 */
[--C-:B------:R-:W-:Y:S01]  /*8d40*/  SHF.R.U32.HI R12, RZ, 0x10, R11.reuse ;  /* 0x00000010ff0c7819 */ /* 0x100fe2000001160b */
[----:B------:R-:W-:Y:S01]  /*8d50*/  HADD2.F32 R15, -RZ, R15.H1_H1 ;  /* 0x3000000fff0f7230 */ /* 0x000fe20000004100 */
[----:B------:R-:W-:Y:S01]  /*8d60*/  SHF.R.U64 R24, R10, 0x10, R11 ;  /* 0x000000100a187819 */ /* 0x000fe2000000120b */
[----:B------:R-:W-:Y:S01]  /*8d70*/  HADD2.F32 R20, -RZ, R20.H0_H0 ;  /* 0x20000014ff147230 */ /* 0x000fe20000004100 */
[----:B------:R-:W-:Y:S01]  /*8d80*/  SHF.R.U64 R23, R8, 0x10, R9 ;  /* 0x0000001008177819 */ /* 0x000fe20000001209 */
[----:B------:R-:W-:Y:S02]  /*8d90*/  HADD2.F32 R12, -RZ, R12.H0_H0 ;  /* 0x2000000cff0c7230 */ /* 0x000fe40000004100 */
[----:B------:R-:W-:-:S02]  /*8da0*/  HADD2.F32 R11, -RZ, R14.H0_H0 ;  /* 0x2000000eff0b7230 */ /* 0x000fc40000004100 */
[----:B------:R-:W-:Y:S02]  /*8db0*/  HADD2.F32 R14, -RZ, R14.H1_H1 ;  /* 0x3000000eff0e7230 */ /* 0x000fe40000004100 */
[--C-:B0-----:R-:W-:Y:S02]  /*8dc0*/  HADD2.F32 R10, -RZ, R7.reuse.H1_H1 ;  /* 0x30000007ff0a7230 */ /* 0x101fe40000004100 */
[--C-:B------:R-:W-:Y:S02]  /*8dd0*/  HADD2.F32 R3, -RZ, R4.reuse.H0_H0 ;  /* 0x20000004ff037230 */ /* 0x100fe40000004100 */
[----:B------:R-:W-:Y:S02]  /*8de0*/  HADD2.F32 R9, -RZ, R7.H0_H0 ;  /* 0x20000007ff097230 */ /* 0x000fe40000004100 */
[C---:B------:R-:W-:Y:S01]  /*8df0*/  FMUL.FTZ R22, R10.reuse, R20 ;  /* 0x000000140a167220 */ /* 0x040fe20000410000 */
[----:B------:R-:W-:Y:S02]  /*8e00*/  HADD2.F32 R4, -RZ, R4.H1_H1 ;  /* 0x30000004ff047230 */ /* 0x000fe40000004100 */
[----:B------:R-:W-:Y:S01]  /*8e10*/  FMUL.FTZ R21, R10, R12 ;  /* 0x0000000c0a157220 */ /* 0x000fe20000410000 */
[----:B------:R-:W-:-:S02]  /*8e20*/  HADD2.F32 R7, -RZ, R6.H0_H0 ;  /* 0x20000006ff077230 */ /* 0x000fc40000004100 */
[C---:B------:R-:W-:Y:S01]  /*8e30*/  FFMA.FTZ R22, R9.reuse, R12, -R22 ;  /* 0x0000000c09167223 */ /* 0x040fe20000010816 */
[----:B------:R-:W-:Y:S02]  /*8e40*/  HADD2.F32 R8, -RZ, R6.H1_H1 ;  /* 0x30000006ff087230 */ /* 0x000fe40000004100 */
[C---:B------:R-:W-:Y:S01]  /*8e50*/  FMUL.FTZ R10, R4.reuse, R13 ;  /* 0x0000000d040a7220 */ /* 0x040fe20000410000 */
[--C-:B------:R-:W-:Y:S02]  /*8e60*/  HADD2.F32 R6, -RZ, R5.reuse.H0_H0 ;  /* 0x20000005ff067230 */ /* 0x100fe40000004100 */
[----:B------:R-:W-:Y:S01]  /*8e70*/  FFMA.FTZ R21, R9, R20, R21 ;  /* 0x0000001409157223 */ /* 0x000fe20000010015 */
[-C--:B------:R-:W-:Y:S01]  /*8e80*/  FMUL.FTZ R12, R4, R11.reuse ;  /* 0x0000000b040c7220 */ /* 0x080fe20000410000 */
[----:B------:R-:W-:Y:S02]  /*8e90*/  HADD2.F32 R5, -RZ, R5.H1_H1 ;  /* 0x30000005ff057230 */ /* 0x000fe40000004100 */
[----:B------:R-:W-:Y:S01]  /*8ea0*/  FFMA.FTZ R10, R3, R11, -R10 ;  /* 0x0000000b030a7223 */ /* 0x000fe2000001080a */
[----:B------:R-:W-:-:S02]  /*8eb0*/  HADD2.F32 R9, -RZ, R23.H0_H0 ;  /* 0x20000017ff097230 */ /* 0x000fc40000004100 */
[----:B------:R-:W-:Y:S01]  /*8ec0*/  FFMA.FTZ R3, R3, R13, R12 ;  /* 0x0000000d03037223 */ /* 0x000fe2000001000c */
[----:B------:R-:W-:Y:S02]  /*8ed0*/  HADD2.F32 R4, -RZ, R24.H0_H0 ;  /* 0x20000018ff047230 */ /* 0x000fe40000004100 */
[C---:B------:R-:W-:Y:S01]  /*8ee0*/  FMUL.FTZ R12, R8.reuse, R15 ;  /* 0x0000000f080c7220 */ /* 0x040fe20000410000 */
        /* <DEDUP_REMOVED lines=11> */
[----:B------:R0:W-:Y:S01]  /*8fa0*/  STS.128 [R0+0x13a00], R4 ;  /* 0x013a000400007388 */ /* 0x0001e20000000c00 */
[----:B------:R-:W-:Y:S05]  /*8fb0*/  BRA `(.L_x_491) ;  /* 0x0000001800a87947 */ /* 0x000fea0003800000 */
.L_x_485:
[----:B------:R-:W-:-:S03]  /*8fc0*/  UMOV UR4, 0xffffffff ;  /* 0xffffffff00047882 */ /* 0x000fc60000000000 */
[----:B------:R-:W-:Y:S05]  /*8fd0*/  BRA.DIV UR4, `(.L_x_502) ;  /* 0x0000014a04c47947 */ /* 0x000fea000b800000 */
[----:B------:R-:W1:Y:S04]  /*8fe0*/  SHFL.IDX PT, R3, R23, RZ, 0x1e1f ;  /* 0x001e1fff17037589 */ /* 0x000e6800000e0000 */
[----:B------:R-:W3:Y:S04]  /*8ff0*/  SHFL.IDX PT, R0, R22, RZ, 0x1e1f ;  /* 0x001e1fff16007589 */ /* 0x000ee800000e0000 */
[----:B------:R4:W0:Y:S04]  /*9000*/  SHFL.IDX PT, R5, R25, RZ, 0x1e1f ;  /* 0x001e1fff19057589 */ /* 0x00082800000e0000 */
[----:B--2---:R4:W2:Y:S01]  /*9010*/  SHFL.IDX PT, R14, R24, RZ, 0x1e1f ;  /* 0x001e1fff180e7589 */ /* 0x0048a200000e0000 */
[----:B-1----:R-:W-:-:S02]  /*9020*/  IMAD.MOV.U32 R33, RZ, RZ, R3 ;  /* 0x000000ffff217224 */ /* 0x002fc400078e0003 */
[----:B---34-:R-:W-:-:S07]  /*9030*/  IMAD.MOV.U32 R32, RZ, RZ, R0 ;  /* 0x000000ffff207224 */ /* 0x018fce00078e0000 */
.L_x_728:
[----:B------:R-:W3:Y:S01]  /*9040*/  LDL R48, [R1+0x90] ;  /* 0x0000900001307983 */ /* 0x000ee20000100800 */
[----:B------:R-:W-:Y:S01]  /*9050*/  ULDC UR4, c[0x0][0x448] ;  /* 0x0001120000047ab9 */ /* 0x000fe20000000800 */
[----:B------:R-:W-:Y:S01]  /*9060*/  BSSY B1, `(.L_x_503) ;  /* 0x0000038000017945 */ /* 0x000fe20003800000 */
[----:B------:R-:W-:Y:S01]  /*9070*/  IMAD R108, R108, UR4, RZ ;  /* 0x000000046c6c7c24 */ /* 0x000fe2000f8e02ff */
[----:B------:R-:W-:Y:S01]  /*9080*/  CS2R R8, SRZ ;  /* 0x0000000000087805 */ /* 0x000fe2000001ff00 */
[----:B--2---:R-:W-:Y:S01]  /*9090*/  IMAD.MOV.U32 R42, RZ, RZ, R14 ;  /* 0x000000ffff2a7224 */ /* 0x004fe200078e000e */
[----:B------:R-:W-:Y:S01]  /*90a0*/  CS2R R10, SRZ ;  /* 0x00000000000a7805 */ /* 0x000fe2000001ff00 */
[----:B------:R-:W-:Y:S01]  /*90b0*/  IMAD R0, R105, -0xc0, R108 ;  /* 0xffffff4069007824 */ /* 0x000fe200078e026c */
[----:B------:R-:W-:Y:S01]  /*90c0*/  ISETP.GE.AND P1, PT, R6, R108, PT ;  /* 0x0000006c0600720c */ /* 0x000fe20003f26270 */
[----:B0-----:R-:W-:Y:S01]  /*90d0*/  IMAD.MOV.U32 R43, RZ, RZ, R5 ;  /* 0x000000ffff2b7224 */ /* 0x001fe200078e0005 */
[----:B------:R-:W-:-:S02]  /*90e0*/  CS2R R4, SRZ ;  /* 0x0000000000047805 */ /* 0x000fc4000001ff00 */
[----:B------:R-:W-:Y:S02]  /*90f0*/  CS2R R6, SRZ ;  /* 0x0000000000067805 */ /* 0x000fe4000001ff00 */
[----:B------:R-:W-:Y:S02]  /*9100*/  VIMNMX R0, R0, 0xc0, PT ;  /* 0x000000c000007848 */ /* 0x000fe40003fe0100 */
[----:B------:R-:W-:Y:S02]  /*9110*/  CS2R R12, SRZ ;  /* 0x00000000000c7805 */ /* 0x000fe4000001ff00 */
[----:B------:R-:W-:Y:S02]  /*9120*/  CS2R R14, SRZ ;  /* 0x00000000000e7805 */ /* 0x000fe4000001ff00 */
[----:B------:R-:W-:Y:S02]  /*9130*/  CS2R R20, SRZ ;  /* 0x0000000000147805 */ /* 0x000fe4000001ff00 */
[----:B------:R-:W-:-:S02]  /*9140*/  ISETP.GE.AND P0, PT, R19, R0, PT ;  /* 0x000000001300720c */ /* 0x000fc40003f06270 */
[----:B------:R-:W-:Y:S02]  /*9150*/  CS2R R22, SRZ ;  /* 0x0000000000167805 */ /* 0x000fe4000001ff00 */
[----:B------:R-:W-:Y:S02]  /*9160*/  CS2R R24, SRZ ;  /* 0x0000000000187805 */ /* 0x000fe4000001ff00 */
[----:B------:R-:W-:Y:S02]  /*9170*/  CS2R R26, SRZ ;  /* 0x00000000001a7805 */ /* 0x000fe4000001ff00 */
[----:B------:R-:W-:Y:S02]  /*9180*/  CS2R R28, SRZ ;  /* 0x00000000001c7805 */ /* 0x000fe4000001ff00 */
[----:B------:R-:W-:Y:S02]  /*9190*/  CS2R R30, SRZ ;  /* 0x00000000001e7805 */ /* 0x000fe4000001ff00 */
[----:B---3--:R-:W-:Y:S01]  /*91a0*/  LEA.HI R0, R48, R48, RZ, 0x1 ;  /* 0x0000003030007211 */ /* 0x008fe200078f08ff */
[----:B------:R-:W-:Y:S06]  /*91b0*/  @P1 BRA `(.L_x_504) ;  /* 0x0000000000881947 */ /* 0x000fec0003800000 */
[----:B------:R-:W2:Y:S04]  /*91c0*/  LDL R35, [R1+0x94] ;  /* 0x0000940001237983 */ /* 0x000ea80000100800 */
[----:B------:R-:W3:Y:S01]  /*91d0*/  LDL R34, [R1+0x98] ;  /* 0x0000980001227983 */ /* 0x000ee20000100800 */
[C---:B------:R-:W-:Y:S01]  /*91e0*/  VIADD R3, R144.reuse, 0x10 ;  /* 0x0000001090037836 */ /* 0x040fe20000000000 */
[----:B------:R-:W-:Y:S01]  /*91f0*/  ULDC UR4, c[0x0][0x3f4] ;  /* 0x0000fd0000047ab9 */ /* 0x000fe20000000800 */
[C---:B------:R-:W-:Y:S01]  /*9200*/  VIADD R4, R144.reuse, 0x20 ;  /* 0x0000002090047836 */ /* 0x040fe20000000000 */
[----:B------:R-:W-:Y:S02]  /*9210*/  ISETP.GE.AND P1, PT, R144, UR4, PT ;  /* 0x0000000490007c0c */ /* 0x000fe4000bf26270 */
[----:B------:R-:W-:-:S02]  /*9220*/  CS2R R20, SRZ ;  /* 0x0000000000147805 */ /* 0x000fc4000001ff00 */
[----:B------:R-:W-:Y:S02]  /*9230*/  ISETP.GE.AND P2, PT, R3, UR4, PT ;  /* 0x0000000403007c0c */ /* 0x000fe4000bf46270 */
[----:B------:R-:W-:Y:S02]  /*9240*/  CS2R R22, SRZ ;  /* 0x0000000000167805 */ /* 0x000fe4000001ff00 */
[----:B------:R-:W-:Y:S02]  /*9250*/  ISETP.GE.AND P3, PT, R4, UR4, PT ;  /* 0x0000000404007c0c */ /* 0x000fe4000bf66270 */
[----:B------:R-:W-:Y:S02]  /*9260*/  CS2R R4, SRZ ;  /* 0x0000000000047805 */ /* 0x000fe4000001ff00 */
[----:B------:R-:W-:Y:S02]  /*9270*/  CS2R R6, SRZ ;  /* 0x0000000000067805 */ /* 0x000fe4000001ff00 */
[----:B------:R-:W-:Y:S01]  /*9280*/  CS2R R24, SRZ ;  /* 0x0000000000187805 */ /* 0x000fe2000001ff00 */
[----:B------:R-:W-:Y:S01]  /*9290*/  @!P1 IMAD.WIDE R12, R144, 0x2, R32 ;  /* 0x00000002900c9825 */ /* 0x000fe200078e0220 */
[----:B------:R-:W-:-:S02]  /*92a0*/  CS2R R26, SRZ ;  /* 0x00000000001a7805 */ /* 0x000fc4000001ff00 */
[----:B------:R-:W-:Y:S02]  /*92b0*/  CS2R R8, SRZ ;  /* 0x0000000000087805 */ /* 0x000fe4000001ff00 */
[----:B------:R-:W-:Y:S02]  /*92c0*/  CS2R R10, SRZ ;  /* 0x00000000000a7805 */ /* 0x000fe4000001ff00 */
[----:B------:R-:W-:Y:S01]  /*92d0*/  CS2R R28, SRZ ;  /* 0x00000000001c7805 */ /* 0x000fe2000001ff00 */
[----:B------:R0:W5:Y:S01]  /*92e0*/  @!P1 LD.E.128 R20, desc[UR60][R12.64] ;  /* 0x0000003c0c149980 */ /* 0x000162000c101d00 */
[----:B------:R-:W-:Y:S02]  /*92f0*/  CS2R R30, SRZ ;  /* 0x00000000001e7805 */ /* 0x000fe4000001ff00 */
[----:B------:R-:W-:Y:S02]  /*9300*/  CS2R R14, SRZ ;  /* 0x00000000000e7805 */ /* 0x000fe4000001ff00 */
[----:B0-----:R-:W-:Y:S01]  /*9310*/  CS2R R12, SRZ ;  /* 0x00000000000c7805 */ /* 0x001fe2000001ff00 */
[----:B--2---:R-:W-:-:S02]  /*9320*/  @!P2 IMAD.SHL.U32 R37, R35, 0x8, RZ ;  /* 0x000000082325a824 */ /* 0x004fc400078e00ff */
[----:B---3--:R-:W-:Y:S02]  /*9330*/  @!P3 IMAD.SHL.U32 R41, R34, 0x8, RZ ;  /* 0x000000082229b824 */ /* 0x008fe400078e00ff */
[----:B------:R-:W-:-:S04]  /*9340*/  @!P2 IMAD.WIDE R34, R37, 0x2, R32 ;  /* 0x000000022522a825 */ /* 0x000fc800078e0220 */
[----:B------:R-:W-:Y:S01]  /*9350*/  @!P3 IMAD.WIDE R38, R41, 0x2, R32 ;  /* 0x000000022926b825 */ /* 0x000fe200078e0220 */
[----:B------:R0:W5:Y:S03]  /*9360*/  @!P2 LD.E.128 R24, desc[UR60][R34.64] ;  /* 0x0000003c2218a980 */ /* 0x000166000c101d00 */
[--C-:B------:R-:W-:Y:S01]  /*9370*/  @!P2 IMAD.WIDE R36, R37, 0x2, R42.reuse ;  /* 0x000000022524a825 */ /* 0x100fe200078e022a */
[----:B------:R0:W5:Y:S03]  /*9380*/  @!P3 LD.E.128 R28, desc[UR60][R38.64] ;  /* 0x0000003c261cb980 */ /* 0x000166000c101d00 */
[--C-:B------:R-:W-:Y:S01]  /*9390*/  @!P3 IMAD.WIDE R40, R41, 0x2, R42.reuse ;  /* 0x000000022928b825 */ /* 0x100fe200078e022a */
[----:B------:R0:W5:Y:S03]  /*93a0*/  @!P2 LD.E.128 R8, desc[UR60][R36.64] ;  /* 0x0000003c2408a980 */ /* 0x000166000c101d00 */
[----:B------:R-:W-:Y:S01]  /*93b0*/  @!P1 IMAD.WIDE R32, R144, 0x2, R42 ;  /* 0x0000000290209825 */ /* 0x000fe200078e022a */
[----:B------:R0:W5:Y:S04]  /*93c0*/  @!P3 LD.E.128 R12, desc[UR60][R40.64] ;  /* 0x0000003c280cb980 */ /* 0x000168000c101d00 */
[----:B------:R0:W5:Y:S02]  /*93d0*/  @!P1 LD.E.128 R4, desc[UR60][R32.64] ;  /* 0x0000003c20049980 */ /* 0x000164000c101d00 */
.L_x_504:
[----:B------:R-:W-:Y:S05]  /*93e0*/  BSYNC B1 ;  /* 0x0000000000017941 */ /* 0x000fea0003800000 */
.L_x_503:
[----:B------:R-:W-:Y:S01]  /*93f0*/  LOP3.LUT R0, R0, 0xfffffffe, RZ, 0xc0, !PT ;  /* 0xfffffffe00007812 */ /* 0x000fe200078ec0ff */
[----:B-----5:R-:W-:Y:S01]  /*9400*/  IMAD.MOV.U32 R3, RZ, RZ, R4 ;  /* 0x000000ffff037224 */ /* 0x020fe200078e0004 */
[----:B------:R-:W-:Y:S01]  /*9410*/  BSSY B1, `(.L_x_505) ;  /* 0x000002e000017945 */ /* 0x000fe20003800000 */
[----:B0-----:R-:W-:Y:S02]  /*9420*/  IMAD.MOV.U32 R32, RZ, RZ, R5 ;  /* 0x000000ffff207224 */ /* 0x001fe400078e0005 */
[----:B------:R-:W-:Y:S01]  /*9430*/  IMAD.IADD R0, R48, 0x1, -R0 ;  /* 0x0000000130007824 */ /* 0x000fe200078e0a00 */
[----:B------:R-:W-:Y:S01]  /*9440*/  PRMT R56, R3, 0x7610, R56 ;  /* 0x0000761003387816 */ /* 0x000fe20000000038 */
[----:B------:R-:W-:Y:S01]  /*9450*/  IMAD.MOV.U32 R33, RZ, RZ, R6 ;  /* 0x000000ffff217224 */ /* 0x000fe200078e0006 */
[----:B------:R-:W-:Y:S01]  /*9460*/  PRMT R55, R32, 0x7610, R55 ;  /* 0x0000761020377816 */ /* 0x000fe20000000037 */
[----:B------:R-:W-:Y:S01]  /*9470*/  IMAD.MOV.U32 R32, RZ, RZ, R7 ;  /* 0x000000ffff207224 */ /* 0x000fe200078e0007 */
[----:B------:R-:W-:Y:S01]  /*9480*/  SHF.L.U32 R3, R0, 0x1f, RZ ;  /* 0x0000001f00037819 */ /* 0x000fe200000006ff */
[----:B------:R-:W-:Y:S01]  /*9490*/  IMAD.MOV.U32 R34, RZ, RZ, R9 ;  /* 0x000000ffff227224 */ /* 0x000fe200078e0009 */
[----:B------:R-:W-:Y:S01]  /*94a0*/  PRMT R64, R33, 0x7610, R64 ;  /* 0x0000761021407816 */ /* 0x000fe20000000040 */
[----:B------:R-:W-:Y:S01]  /*94b0*/  IMAD.MOV.U32 R33, RZ, RZ, R8 ;  /* 0x000000ffff217224 */ /* 0x000fe200078e0008 */
[----:B------:R-:W0:Y:S01]  /*94c0*/  SYNCS.PHASECHK.TRANS64.TRYWAIT P1, [R16+URZ+0x31c00], R3 ;  /* 0x031c0003100075a7 */ /* 0x000e22000802017f */
[----:B------:R-:W-:Y:S01]  /*94d0*/  IMAD.MOV.U32 R0, RZ, RZ, R10 ;  /* 0x000000ffff007224 */ /* 0x000fe200078e000a */
[----:B------:R-:W-:Y:S01]  /*94e0*/  PRMT R64, R64, 0x5410, R32 ;  /* 0x0000541040407816 */ /* 0x000fe20000000020 */
        /* <DEDUP_REMOVED lines=31> */
[----:B0-----:R-:W-:Y:S06]  /*96e0*/  @!P1 BRA `(.L_x_506) ;  /* 0x0000014400789947 */ /* 0x001fec0003800000 */
.L_x_729:
[----:B------:R-:W-:Y:S05]  /*96f0*/  BSYNC B1 ;  /* 0x0000000000017941 */ /* 0x000fea0003800000 */
.L_x_505:
[----:B------:R-:W-:Y:S01]  /*9700*/  PRMT R43, R0, 0x5410, R32 ;  /* 0x00005410002b7816 */ /* 0x000fe20000000020 */
[----:B------:R-:W-:Y:S06]  /*9710*/  @P0 BRA `(.L_x_491) ;  /* 0x0000001000d00947 */ /* 0x000fec0003800000 */
[----:B------:R1:W5:Y:S01]  /*9720*/  LDL R68, [R1+0x48] ;  /* 0x0000480001447983 */ /* 0x0003620000100800 */
[----:B0-----:R-:W0:Y:S03]  /*9730*/  LDC R3, c[0x0][0x3f4] ;  /* 0x0000fd00ff037b82 */ /* 0x001e260000000800 */
[----:B------:R1:W5:Y:S04]  /*9740*/  LDL R67, [R1+0x54] ;  /* 0x0000540001437983 */ /* 0x0003680000100800 */
[----:B------:R1:W5:Y:S01]  /*9750*/  LDL R66, [R1+0x50] ;  /* 0x0000500001427983 */ /* 0x0003620000100800 */
[C---:B------:R-:W-:Y:S01]  /*9760*/  VIADD R0, R144.reuse, 0x10 ;  /* 0x0000001090007836 */ /* 0x040fe20000000000 */
[----:B------:R-:W-:Y:S01]  /*9770*/  BSSY B1, `(.L_x_507) ;  /* 0x000006a000017945 */ /* 0x000fe20003800000 */
[C---:B------:R-:W-:Y:S01]  /*9780*/  VIADD R32, R144.reuse, 0x20 ;  /* 0x0000002090207836 */ /* 0x040fe20000000000 */
[----:B0-----:R-:W-:-:S02]  /*9790*/  ISETP.GE.AND P0, PT, R144, R3, PT ;  /* 0x000000039000720c */ /* 0x001fc40003f06270 */
[-C--:B------:R-:W-:Y:S02]  /*97a0*/  ISETP.GE.AND P1, PT, R0, R3.reuse, PT ;  /* 0x000000030000720c */ /* 0x080fe40003f26270 */
[----:B------:R-:W-:-:S09]  /*97b0*/  ISETP.GE.AND P2, PT, R32, R3, PT ;  /* 0x000000032000720c */ /* 0x000fd20003f46270 */
[----:B-1----:R-:W-:Y:S05]  /*97c0*/  @P0 BRA `(.L_x_508) ;  /* 0x0000000400900947 */ /* 0x002fea0003800000 */
[----:B------:R-:W2:Y:S01]  /*97d0*/  LDL R69, [R1+0xa4] ;  /* 0x0000a40001457983 */ /* 0x000ea20000100800 */
[----:B------:R-:W0:Y:S02]  /*97e0*/  S2R R33, SR_TID.X ;  /* 0x0000000000217919 */ /* 0x000e240000002100 */
[----:B0-----:R-:W-:-:S05]  /*97f0*/  VIADD R34, R33, 0xffffff80 ;  /* 0xffffff8021227836 */ /* 0x001fca0000000000 */
[----:B------:R-:W-:-:S04]  /*9800*/  LEA.HI R33, R34, R34, RZ, 0x1 ;  /* 0x0000002222217211 */ /* 0x000fc800078f08ff */
[----:B------:R-:W-:-:S05]  /*9810*/  LOP3.LUT R33, R33, 0xfffffffe, RZ, 0xc0, !PT ;  /* 0xfffffffe21217812 */ /* 0x000fca00078ec0ff */
[----:B------:R-:W-:-:S05]  /*9820*/  IMAD.IADD R33, R34, 0x1, -R33 ;  /* 0x0000000122217824 */ /* 0x000fca00078e0a21 */
[----:B------:R-:W-:-:S04]  /*9830*/  LEA.HI R0, R3, R33, RZ, 0x1d ;  /* 0x0000002103007211 */ /* 0x000fc800078fe8ff */
[----:B------:R-:W-:-:S04]  /*9840*/  SHF.R.S32.HI R33, RZ, 0x1f, R0 ;  /* 0x0000001fff217819 */ /* 0x000fc80000011400 */
[----:B------:R-:W-:Y:S01]  /*9850*/  LEA.HI R33, R33, R0, RZ, 0x2 ;  /* 0x0000000021217211 */ /* 0x000fe200078f10ff */
[----:B------:R-:W-:-:S03]  /*9860*/  IMAD.SHL.U32 R0, R0, 0x8, RZ ;  /* 0x0000000800007824 */ /* 0x000fc600078e00ff */
[----:B------:R-:W-:Y:S02]  /*9870*/  SHF.R.S32.HI R33, RZ, 0x2, R33 ;  /* 0x00000002ff217819 */ /* 0x000fe40000011421 */
[----:B-----5:R-:W-:-:S03]  /*9880*/  LOP3.LUT R0, R68, 0x18, R0, 0xf8, !PT ;  /* 0x0000001844007812 */ /* 0x020fc600078ef800 */
[----:B------:R-:W-:Y:S01]  /*9890*/  IMAD R36, R33, 0x1800, R67 ;  /* 0x0000180021247824 */ /* 0x000fe200078e0243 */
[----:B------:R-:W-:-:S05]  /*98a0*/  LOP3.LUT R37, R0, R66, RZ, 0x3c, !PT ;  /* 0x0000004200257212 */ /* 0x000fca00078e3cff */
[----:B------:R-:W-:-:S04]  /*98b0*/  IMAD.IADD R37, R36, 0x1, R37 ;  /* 0x0000000124257824 */ /* 0x000fc800078e0225 */
[----:B------:R-:W-:-:S05]  /*98c0*/  IMAD R0, R37, 0x2, R16 ;  /* 0x0000000225007824 */ /* 0x000fca00078e0210 */
[----:B------:R-:W0:Y:S01]  /*98d0*/  LDS.128 R36, [R0+0xda00] ;  /* 0x00da000000247984 */ /* 0x000e220000000c00 */
[----:B------:R-:W-:Y:S02]  /*98e0*/  SHF.R.U32.HI R58, RZ, 0x10, R5 ;  /* 0x00000010ff3a7819 */ /* 0x000fe40000011605 */
[--C-:B------:R-:W-:Y:S02]  /*98f0*/  SHF.R.U64 R20, R20, 0x10, R21.reuse ;  /* 0x0000001014147819 */ /* 0x100fe40000001215 */
[----:B------:R-:W-:Y:S02]  /*9900*/  SHF.R.U32.HI R54, RZ, 0x10, R21 ;  /* 0x00000010ff367819 */ /* 0x000fe40000011615 */
[----:B------:R-:W-:Y:S01]  /*9910*/  SHF.R.U64 R21, R4, 0x10, R5 ;  /* 0x0000001004157819 */ /* 0x000fe20000001205 */
[----:B------:R-:W-:Y:S01]  /*9920*/  HADD2.F32 R55, -RZ, R55.H0_H0 ;  /* 0x20000037ff377230 */ /* 0x000fe20000004100 */
[----:B------:R-:W-:Y:S01]  /*9930*/  SHF.R.U64 R5, R6, 0x10, R7 ;  /* 0x0000001006057819 */ /* 0x000fe20000001207 */
[----:B------:R-:W-:Y:S01]  /*9940*/  HADD2.F32 R58, -RZ, R58.H0_H0 ;  /* 0x2000003aff3a7230 */ /* 0x000fe20000004100 */
[----:B------:R-:W-:Y:S01]  /*9950*/  SHF.R.U64 R4, R22, 0x10, R23 ;  /* 0x0000001016047819 */ /* 0x000fe20000001217 */
[----:B------:R-:W-:-:S02]  /*9960*/  HADD2.F32 R53, -RZ, R53.H0_H0 ;  /* 0x20000035ff357230 */ /* 0x000fc40000004100 */
[----:B------:R-:W-:Y:S02]  /*9970*/  HADD2.F32 R54, -RZ, R54.H0_H0 ;  /* 0x20000036ff367230 */ /* 0x000fe40000004100 */
[----:B------:R-:W-:Y:S02]  /*9980*/  HADD2.F32 R56, -RZ, R56.H0_H0 ;  /* 0x20000038ff387230 */ /* 0x000fe40000004100 */
[----:B------:R-:W-:Y:S01]  /*9990*/  HADD2.F32 R52, -RZ, R52.H0_H0 ;  /* 0x20000034ff347230 */ /* 0x000fe20000004100 */
[----:B------:R-:W-:Y:S02]  /*99a0*/  SHF.R.U32.HI R61, RZ, 0x10, R7 ;  /* 0x00000010ff3d7819 */ /* 0x000fe40000011607 */
[----:B------:R-:W-:Y:S01]  /*99b0*/  SHF.R.U32.HI R63, RZ, 0x10, R23 ;  /* 0x00000010ff3f7819 */ /* 0x000fe20000011617 */
[--C-:B0-----:R-:W-:Y:S02]  /*99c0*/  HADD2.F32 R6, -RZ, R37.reuse.H0_H0 ;  /* 0x20000025ff067230 */ /* 0x101fe40000004100 */
[----:B------:R-:W-:-:S02]  /*99d0*/  HADD2.F32 R49, -RZ, R37.H1_H1 ;  /* 0x30000025ff317230 */ /* 0x000fc40000004100 */
[----:B------:R-:W-:Y:S02]  /*99e0*/  HADD2.F32 R37, -RZ, R36.H0_H0 ;  /* 0x20000024ff257230 */ /* 0x000fe40000004100 */
[C---:B------:R-:W-:Y:S01]  /*99f0*/  FMUL.FTZ R57, R6.reuse, R55 ;  /* 0x0000003706397220 */ /* 0x040fe20000410000 */
[C---:B------:R-:W-:Y:S01]  /*9a00*/  FMUL.FTZ R60, R49.reuse, R58 ;  /* 0x0000003a313c7220 */ /* 0x040fe20000410000 */
[----:B------:R-:W-:Y:S01]  /*9a10*/  FMUL.FTZ R59, R6, R53 ;  /* 0x00000035063b7220 */ /* 0x000fe20000410000 */
[----:B------:R-:W-:Y:S01]  /*9a20*/  FMUL.FTZ R62, R49, R54 ;  /* 0x00000036313e7220 */ /* 0x000fe20000410000 */
[----:B------:R-:W-:Y:S02]  /*9a30*/  HADD2.F32 R50, -RZ, R38.H0_H0 ;  /* 0x20000026ff327230 */ /* 0x000fe40000004100 */
[----:B------:R-:W-:Y:S02]  /*9a40*/  HADD2.F32 R49, -RZ, R64.H0_H0 ;  /* 0x20000040ff317230 */ /* 0x000fe40000004100 */
[----:B------:R-:W-:-:S02]  /*9a50*/  HADD2.F32 R51, -RZ, R39.H0_H0 ;  /* 0x20000027ff337230 */ /* 0x000fc40000004100 */
[----:B------:R-:W-:Y:S02]  /*9a60*/  HADD2.F32 R36, -RZ, R36.H1_H1 ;  /* 0x30000024ff247230 */ /* 0x000fe40000004100 */
[----:B------:R-:W-:Y:S02]  /*9a70*/  HADD2.F32 R39, -RZ, R39.H1_H1 ;  /* 0x30000027ff277230 */ /* 0x000fe40000004100 */
[----:B------:R-:W-:Y:S02]  /*9a80*/  HADD2.F32 R21, -RZ, R21.H0_H0 ;  /* 0x20000015ff157230 */ /* 0x000fe40000004100 */
[----:B------:R-:W-:Y:S01]  /*9a90*/  HADD2.F32 R38, -RZ, R38.H1_H1 ;  /* 0x30000026ff267230 */ /* 0x000fe20000004100 */
[----:B--2---:R-:W0:Y:S02]  /*9aa0*/  LDS.128 R32, [R69] ;  /* 0x0000000045207984 */ /* 0x004e240000000c00 */
[--C-:B0-----:R-:W-:Y:S02]  /*9ab0*/  HADD2.F32 R22, -RZ, R33.reuse.H0_H0 ;  /* 0x20000021ff167230 */ /* 0x101fe40000004100 */
[----:B------:R-:W-:-:S03]  /*9ac0*/  HADD2.F32 R33, -RZ, R33.H1_H1 ;  /* 0x30000021ff217230 */ /* 0x000fc60000004100 */
[C---:B------:R-:W-:Y:S01]  /*9ad0*/  FFMA.FTZ R6, R22.reuse, R53, -R57 ;  /* 0x0000003516067223 */ /* 0x040fe20000010839 */
[----:B------:R-:W-:Y:S02]  /*9ae0*/  HADD2.F32 R7, -RZ, R32.H0_H0 ;  /* 0x20000020ff077230 */ /* 0x000fe40000004100 */
[----:B------:R-:W-:Y:S01]  /*9af0*/  FFMA.FTZ R53, R33, R54, -R60 ;  /* 0x0000003621357223 */ /* 0x000fe2000001083c */
[C---:B------:R-:W-:Y:S01]  /*9b00*/  FMUL.FTZ R54, R37.reuse, R56 ;  /* 0x0000003825367220 */ /* 0x040fe20000410000 */
[----:B------:R-:W-:Y:S01]  /*9b10*/  FMUL.FTZ R37, R37, R52 ;  /* 0x0000003425257220 */ /* 0x000fe20000410000 */
[----:B------:R-:W-:Y:S01]  /*9b20*/  FFMA.FTZ R22, R22, R55, R59 ;  /* 0x0000003716167223 */ /* 0x000fe2000001003b */
[----:B------:R-:W-:Y:S01]  /*9b30*/  FFMA.FTZ R55, R33, R58, R62 ;  /* 0x0000003a21377223 */ /* 0x000fe2000001003e */
[----:B------:R-:W-:Y:S02]  /*9b40*/  HADD2.F32 R23, -RZ, R34.H0_H0 ;  /* 0x20000022ff177230 */ /* 0x000fe40000004100 */
[----:B------:R-:W-:Y:S01]  /*9b50*/  FFMA.FTZ R54, R7, R52, -R54 ;  /* 0x0000003407367223 */ /* 0x000fe20000010836 */
[----:B------:R-:W-:-:S02]  /*9b60*/  HADD2.F32 R33, -RZ, R65.H0_H0 ;  /* 0x20000041ff217230 */ /* 0x000fc40000004100 */
[----:B------:R-:W-:Y:S01]  /*9b70*/  FFMA.FTZ R56, R7, R56, R37 ;  /* 0x0000003807387223 */ /* 0x000fe20000010025 */
[C---:B------:R-:W-:Y:S01]  /*9b80*/  FMUL.FTZ R52, R50.reuse, R49 ;  /* 0x0000003132347220 */ /* 0x040fe20000410000 */
[----:B------:R-:W-:Y:S02]  /*9b90*/  HADD2.F32 R37, -RZ, R64.H1_H1 ;  /* 0x30000040ff257230 */ /* 0x000fe40000004100 */
[----:B------:R-:W-:Y:S02]  /*9ba0*/  HADD2.F32 R48, -RZ, R35.H0_H0 ;  /* 0x20000023ff307230 */ /* 0x000fe40000004100 */
[-C--:B------:R-:W-:Y:S01]  /*9bb0*/  FMUL.FTZ R58, R50, R33.reuse ;  /* 0x00000021323a7220 */ /* 0x080fe20000410000 */
[----:B------:R-:W-:Y:S02]  /*9bc0*/  HADD2.F32 R7, -RZ, R65.H1_H1 ;  /* 0x30000041ff077230 */ /* 0x000fe40000004100 */
[----:B------:R-:W-:Y:S01]  /*9bd0*/  FFMA.FTZ R57, R23, R33, -R52 ;  /* 0x0000002117397223 */ /* 0x000fe20000010834 */
[----:B------:R-:W-:Y:S01]  /*9be0*/  FMUL.FTZ R33, R51, R37 ;  /* 0x0000002533217220 */ /* 0x000fe20000410000 */
[----:B------:R-:W-:Y:S01]  /*9bf0*/  FFMA.FTZ R58, R23, R49, R58 ;  /* 0x00000031173a7223 */ /* 0x000fe2000001003a */
[----:B------:R-:W-:-:S02]  /*9c00*/  HADD2.F32 R52, -RZ, R61.H0_H0 ;  /* 0x2000003dff347230 */ /* 0x000fc40000004100 */
[-C--:B------:R-:W-:Y:S01]  /*9c10*/  FMUL.FTZ R60, R51, R7.reuse ;  /* 0x00000007333c7220 */ /* 0x080fe20000410000 */
[----:B------:R-:W-:Y:S02]  /*9c20*/  HADD2.F32 R50, -RZ, R63.H0_H0 ;  /* 0x2000003fff327230 */ /* 0x000fe40000004100 */
[C---:B------:R-:W-:Y:S01]  /*9c30*/  FFMA.FTZ R49, R48.reuse, R7, -R33 ;  /* 0x0000000730317223 */ /* 0x040fe20000010821 */
[----:B------:R-:W-:Y:S02]  /*9c40*/  HADD2.F32 R7, -RZ, R20.H0_H0 ;  /* 0x20000014ff077230 */ /* 0x000fe40000004100 */
[----:B------:R-:W-:Y:S02]  /*9c50*/  HADD2.F32 R23, -RZ, R5.H0_H0 ;  /* 0x20000005ff177230 */ /* 0x000fe40000004100 */
[----:B------:R-:W-:Y:S01]  /*9c60*/  FFMA.FTZ R60, R48, R37, R60 ;  /* 0x00000025303c7223 */ /* 0x000fe2000001003c */
[----:B------:R-:W-:Y:S02]  /*9c70*/  HADD2.F32 R5, -RZ, R4.H0_H0 ;  /* 0x20000004ff057230 */ /* 0x000fe40000004100 */
[----:B------:R-:W-:Y:S01]  /*9c80*/  FMUL.FTZ R62, R39, R52 ;  /* 0x00000034273e7220 */ /* 0x000fe20000410000 */
[----:B------:R-:W-:-:S02]  /*9c90*/  HADD2.F32 R35, -RZ, R35.H1_H1 ;  /* 0x30000023ff237230 */ /* 0x000fc40000004100 */
[-C--:B------:R-:W-:Y:S01]  /*9ca0*/  FMUL.FTZ R48, R39, R50.reuse ;  /* 0x0000003227307220 */ /* 0x080fe20000410000 */
[----:B------:R-:W-:Y:S02]  /*9cb0*/  HADD2.F32 R32, -RZ, R32.H1_H1 ;  /* 0x30000020ff207230 */ /* 0x000fe40000004100 */
[C---:B------:R-:W-:Y:S01]  /*9cc0*/  FMUL.FTZ R33, R36.reuse, R21 ;  /* 0x0000001524217220 */ /* 0x040fe20000410000 */
[----:B------:R-:W-:Y:S02]  /*9cd0*/  HADD2.F32 R34, -RZ, R34.H1_H1 ;  /* 0x30000022ff227230 */ /* 0x000fe40000004100 */
[----:B------:R-:W-:Y:S01]  /*9ce0*/  FMUL.FTZ R36, R36, R7 ;  /* 0x0000000724247220 */ /* 0x000fe20000410000 */
[C---:B------:R-:W-:Y:S01]  /*9cf0*/  FMUL.FTZ R37, R38.reuse, R23 ;  /* 0x0000001726257220 */ /* 0x040fe20000410000 */
[----:B------:R-:W-:Y:S01]  /*9d00*/  FMUL.FTZ R38, R38, R5 ;  /* 0x0000000526267220 */ /* 0x000fe20000410000 */
[C---:B------:R-:W-:Y:S01]  /*9d10*/  FFMA.FTZ R62, R35.reuse, R50, -R62 ;  /* 0x00000032233e7223 */ /* 0x040fe2000001083e */
[----:B------:R-:W-:Y:S01]  /*9d20*/  FFMA.FTZ R39, R35, R52, R48 ;  /* 0x0000003423277223 */ /* 0x000fe20000010030 */
[C---:B------:R-:W-:Y:S01]  /*9d30*/  FFMA.FTZ R33, R32.reuse, R7, -R33 ;  /* 0x0000000720217223 */ /* 0x040fe20000010821 */
[----:B------:R-:W-:Y:S01]  /*9d40*/  FFMA.FTZ R35, R32, R21, R36 ;  /* 0x0000001520237223 */ /* 0x000fe20000010024 */
[C---:B------:R-:W-:Y:S01]  /*9d50*/  FFMA.FTZ R32, R34.reuse, R5, -R37 ;  /* 0x0000000522207223 */ /* 0x040fe20000010825 */
[----:B------:R-:W-:Y:S01]  /*9d60*/  FFMA.FTZ R37, R34, R23, R38 ;  /* 0x0000001722257223 */ /* 0x000fe20000010026 */
[----:B------:R-:W-:-:S02]  /*9d70*/  F2FP.F16.F32.PACK_AB R5, R53, R6 ;  /* 0x000000063505723e */ /* 0x000fc400000000ff */
[----:B------:R-:W-:Y:S02]  /*9d80*/  F2FP.F16.F32.PACK_AB R7, R62, R49 ;  /* 0x000000313e07723e */ /* 0x000fe400000000ff */
[----:B------:R-:W-:Y:S02]  /*9d90*/  F2FP.F16.F32.PACK_AB R21, R55, R22 ;  /* 0x000000163715723e */ /* 0x000fe400000000ff */
[----:B------:R-:W-:Y:S02]  /*9da0*/  F2FP.F16.F32.PACK_AB R4, R33, R54 ;  /* 0x000000362104723e */ /* 0x000fe400000000ff */
[----:B------:R-:W-:Y:S02]  /*9db0*/  F2FP.F16.F32.PACK_AB R6, R32, R57 ;  /* 0x000000392006723e */ /* 0x000fe400000000ff */
[----:B------:R-:W-:Y:S02]  /*9dc0*/  F2FP.F16.F32.PACK_AB R23, R39, R60 ;  /* 0x0000003c2717723e */ /* 0x000fe400000000ff */
[----:B------:R-:W-:-:S02]  /*9dd0*/  F2FP.F16.F32.PACK_AB R20, R35, R56 ;  /* 0x000000382314723e */ /* 0x000fc400000000ff */
[----:B------:R-:W-:Y:S01]  /*9de0*/  F2FP.F16.F32.PACK_AB R22, R37, R58 ;  /* 0x0000003a2516723e */ /* 0x000fe200000000ff */
[----:B------:R0:W-:Y:S04]  /*9df0*/  STS.128 [R69], R4 ;  /* 0x0000000445007388 */ /* 0x0001e80000000c00 */
[----:B------:R0:W-:Y:S02]  /*9e00*/  STS.128 [R0+0xda00], R20 ;  /* 0x00da001400007388 */ /* 0x0001e40000000c00 */
.L_x_508:
[----:B------:R-:W-:Y:S05]  /*9e10*/  BSYNC B1 ;  /* 0x0000000000017941 */ /* 0x000fea0003800000 */
.L_x_507:
[----:B------:R-:W-:Y:S04]  /*9e20*/  BSSY B1, `(.L_x_509) ;  /* 0x0000062000017945 */ /* 0x000fe80003800000 */
[----:B------:R-:W-:Y:S05]  /*9e30*/  @P1 BRA `(.L_x_510) ;  /* 0x0000000400801947 */ /* 0x000fea0003800000 */
[----:B0-----:R-:W2:Y:S04]  /*9e40*/  LDL R0, [R1+0x94] ;  /* 0x0000940001007983 */ /* 0x001ea80000100800 */
[----:B------:R-:W3:Y:S01]  /*9e50*/  LDL R53, [R1+0xa0] ;  /* 0x0000a00001357983 */ /* 0x000ee20000100800 */
[----:B------:R-:W-:Y:S01]  /*9e60*/  SHF.R.U32.HI R34, RZ, 0x10, R9 ;  /* 0x00000010ff227819 */ /* 0x000fe20000011609 */
[--C-:B------:R-:W-:Y:S01]  /*9e70*/  HADD2.F32 R33, -RZ, R47.reuse.H1_H1 ;  /* 0x3000002fff217230 */ /* 0x100fe20000004100 */
[--C-:B------:R-:W-:Y:S01]  /*9e80*/  SHF.R.U64 R52, R24, 0x10, R25.reuse ;  /* 0x0000001018347819 */ /* 0x100fe20000001219 */
[----:B------:R-:W-:Y:S01]  /*9e90*/  HADD2.F32 R47, -RZ, R47.H0_H0 ;  /* 0x2000002fff2f7230 */ /* 0x000fe20000004100 */
[----:B------:R-:W-:Y:S01]  /*9ea0*/  SHF.R.U32.HI R32, RZ, 0x10, R25 ;  /* 0x00000010ff207819 */ /* 0x000fe20000011619 */
[----:B------:R-:W-:Y:S01]  /*9eb0*/  HADD2.F32 R34, -RZ, R34.H0_H0 ;  /* 0x20000022ff227230 */ /* 0x000fe20000004100 */
[----:B------:R-:W-:-:S02]  /*9ec0*/  SHF.R.U64 R50, R8, 0x10, R9 ;  /* 0x0000001008327819 */ /* 0x000fc40000001209 */
[--C-:B------:R-:W-:Y:S02]  /*9ed0*/  SHF.R.U64 R51, R26, 0x10, R27.reuse ;  /* 0x000000101a337819 */ /* 0x100fe4000000121b */
[----:B------:R-:W-:Y:S02]  /*9ee0*/  SHF.R.U32.HI R48, RZ, 0x10, R27 ;  /* 0x00000010ff307819 */ /* 0x000fe4000001161b */
[--C-:B------:R-:W-:Y:S02]  /*9ef0*/  SHF.R.U32.HI R39, RZ, 0x10, R11.reuse ;  /* 0x00000010ff277819 */ /* 0x100fe4000001160b */
[----:B------:R-:W-:Y:S02]  /*9f00*/  SHF.R.U64 R49, R10, 0x10, R11 ;  /* 0x000000100a317819 */ /* 0x000fe4000000120b */
[----:B--2---:R-:W-:-:S04]  /*9f10*/  LEA.HI R0, R3, R0, RZ, 0x1d ;  /* 0x0000000003007211 */ /* 0x004fc800078fe8ff */
[----:B------:R-:W-:-:S04]  /*9f20*/  SHF.R.S32.HI R5, RZ, 0x1f, R0 ;  /* 0x0000001fff057819 */ /* 0x000fc80000011400 */
[----:B------:R-:W-:Y:S01]  /*9f30*/  LEA.HI R5, R5, R0, RZ, 0x2 ;  /* 0x0000000005057211 */ /* 0x000fe200078f10ff */
[----:B------:R-:W-:-:S03]  /*9f40*/  IMAD.SHL.U32 R0, R0, 0x8, RZ ;  /* 0x0000000800007824 */ /* 0x000fc600078e00ff */
[----:B------:R-:W-:Y:S02]  /*9f50*/  SHF.R.S32.HI R5, RZ, 0x2, R5 ;  /* 0x00000002ff057819 */ /* 0x000fe40000011405 */
[----:B-----5:R-:W-:-:S03]  /*9f60*/  LOP3.LUT R0, R68, 0x18, R0, 0xf8, !PT ;  /* 0x0000001844007812 */ /* 0x020fc600078ef800 */
[----:B------:R-:W-:Y:S01]  /*9f70*/  IMAD R20, R5, 0x1800, R67 ;  /* 0x0000180005147824 */ /* 0x000fe200078e0243 */
[----:B------:R-:W-:Y:S01]  /*9f80*/  LOP3.LUT R21, R0, R66, RZ, 0x3c, !PT ;  /* 0x0000004200157212 */ /* 0x000fe200078e3cff */
[----:B---3--:R-:W0:Y:S04]  /*9f90*/  LDS.128 R4, [R53] ;  /* 0x0000000035047984 */ /* 0x008e280000000c00 */
[----:B------:R-:W-:-:S04]  /*9fa0*/  IMAD.IADD R21, R20, 0x1, R21 ;  /* 0x0000000114157824 */ /* 0x000fc800078e0215 */
[----:B------:R-:W-:-:S05]  /*9fb0*/  IMAD R0, R21, 0x2, R16 ;  /* 0x0000000215007824 */ /* 0x000fca00078e0210 */
[----:B------:R-:W1:Y:S01]  /*9fc0*/  LDS.128 R20, [R0+0xda00] ;  /* 0x00da000000147984 */ /* 0x000e620000000c00 */
[--C-:B0-----:R-:W-:Y:S02]  /*9fd0*/  HADD2.F32 R8, -RZ, R5.reuse.H0_H0 ;  /* 0x20000005ff087230 */ /* 0x101fe40000004100 */
[----:B------:R-:W-:Y:S02]  /*9fe0*/  HADD2.F32 R9, -RZ, R5.H1_H1 ;  /* 0x30000005ff097230 */ /* 0x000fe40000004100 */
[----:B------:R-:W-:Y:S02]  /*9ff0*/  HADD2.F32 R5, -RZ, R4.H0_H0 ;  /* 0x20000004ff057230 */ /* 0x000fe40000004100 */
[----:B------:R-:W-:Y:S02]  /*a000*/  HADD2.F32 R10, -RZ, R6.H0_H0 ;  /* 0x20000006ff0a7230 */ /* 0x000fe40000004100 */
[--C-:B------:R-:W-:Y:S02]  /*a010*/  HADD2.F32 R11, -RZ, R7.reuse.H0_H0 ;  /* 0x20000007ff0b7230 */ /* 0x100fe40000004100 */
[----:B------:R-:W-:-:S02]  /*a020*/  HADD2.F32 R7, -RZ, R7.H1_H1 ;  /* 0x30000007ff077230 */ /* 0x000fc40000004100 */
[----:B------:R-:W-:Y:S02]  /*a030*/  HADD2.F32 R4, -RZ, R4.H1_H1 ;  /* 0x30000004ff047230 */ /* 0x000fe40000004100 */
[--C-:B-1----:R-:W-:Y:S02]  /*a040*/  HADD2.F32 R24, -RZ, R21.reuse.H0_H0 ;  /* 0x20000015ff187230 */ /* 0x102fe40000004100 */
[----:B------:R-:W-:Y:S02]  /*a050*/  HADD2.F32 R25, -RZ, R21.H1_H1 ;  /* 0x30000015ff197230 */ /* 0x000fe40000004100 */
[----:B------:R-:W-:Y:S02]  /*a060*/  HADD2.F32 R21, -RZ, R20.H0_H0 ;  /* 0x20000014ff157230 */ /* 0x000fe40000004100 */
[C---:B------:R-:W-:Y:S01]  /*a070*/  FMUL.FTZ R35, R24.reuse, R47 ;  /* 0x0000002f18237220 */ /* 0x040fe20000410000 */
[----:B------:R-:W-:Y:S01]  /*a080*/  FMUL.FTZ R37, R24, R33 ;  /* 0x0000002118257220 */ /* 0x000fe20000410000 */
[----:B------:R-:W-:-:S02]  /*a090*/  HADD2.F32 R24, -RZ, R32.H0_H0 ;  /* 0x20000020ff187230 */ /* 0x000fc40000004100 */
[C---:B------:R-:W-:Y:S01]  /*a0a0*/  FMUL.FTZ R36, R25.reuse, R34 ;  /* 0x0000002219247220 */ /* 0x040fe20000410000 */
[----:B------:R-:W-:Y:S02]  /*a0b0*/  HADD2.F32 R32, -RZ, R44.H0_H0 ;  /* 0x2000002cff207230 */ /* 0x000fe40000004100 */
[C---:B------:R-:W-:Y:S01]  /*a0c0*/  FFMA.FTZ R35, R8.reuse, R33, -R35 ;  /* 0x0000002108237223 */ /* 0x040fe20000010823 */
[----:B------:R-:W-:Y:S01]  /*a0d0*/  FFMA.FTZ R37, R8, R47, R37 ;  /* 0x0000002f08257223 */ /* 0x000fe20000010025 */
[----:B------:R-:W-:Y:S02]  /*a0e0*/  HADD2.F32 R8, -RZ, R46.H0_H0 ;  /* 0x2000002eff087230 */ /* 0x000fe40000004100 */
[-C--:B------:R-:W-:Y:S01]  /*a0f0*/  FMUL.FTZ R38, R25, R24.reuse ;  /* 0x0000001819267220 */ /* 0x080fe20000410000 */
[----:B------:R-:W-:Y:S01]  /*a100*/  FFMA.FTZ R36, R9, R24, -R36 ;  /* 0x0000001809247223 */ /* 0x000fe20000010824 */
[----:B------:R-:W-:Y:S01]  /*a110*/  FMUL.FTZ R24, R21, R32 ;  /* 0x0000002015187220 */ /* 0x000fe20000410000 */
[----:B------:R-:W-:-:S02]  /*a120*/  HADD2.F32 R26, -RZ, R22.H0_H0 ;  /* 0x20000016ff1a7230 */ /* 0x000fc40000004100 */
[----:B------:R-:W-:Y:S01]  /*a130*/  FFMA.FTZ R38, R9, R34, R38 ;  /* 0x0000002209267223 */ /* 0x000fe20000010026 */
[----:B------:R-:W-:Y:S02]  /*a140*/  HADD2.F32 R27, -RZ, R23.H0_H0 ;  /* 0x20000017ff1b7230 */ /* 0x000fe40000004100 */
[-C--:B------:R-:W-:Y:S01]  /*a150*/  FFMA.FTZ R33, R5, R8.reuse, -R24 ;  /* 0x0000000805217223 */ /* 0x080fe20000010818 */
[----:B------:R-:W-:Y:S02]  /*a160*/  HADD2.F32 R25, -RZ, R44.H1_H1 ;  /* 0x3000002cff197230 */ /* 0x000fe40000004100 */
[----:B------:R-:W-:Y:S01]  /*a170*/  FMUL.FTZ R21, R21, R8 ;  /* 0x0000000815157220 */ /* 0x000fe20000410000 */
[--C-:B------:R-:W-:Y:S02]  /*a180*/  HADD2.F32 R9, -RZ, R45.reuse.H1_H1 ;  /* 0x3000002dff097230 */ /* 0x100fe40000004100 */
[----:B------:R-:W-:Y:S02]  /*a190*/  HADD2.F32 R24, -RZ, R45.H0_H0 ;  /* 0x2000002dff187230 */ /* 0x000fe40000004100 */
[----:B------:R-:W-:Y:S01]  /*a1a0*/  FFMA.FTZ R32, R5, R32, R21 ;  /* 0x0000002005207223 */ /* 0x000fe20000010015 */
[----:B------:R-:W-:-:S02]  /*a1b0*/  HADD2.F32 R46, -RZ, R46.H1_H1 ;  /* 0x3000002eff2e7230 */ /* 0x000fc40000004100 */
[C---:B------:R-:W-:Y:S01]  /*a1c0*/  FMUL.FTZ R5, R26.reuse, R25 ;  /* 0x000000191a057220 */ /* 0x040fe20000410000 */
[-C--:B------:R-:W-:Y:S01]  /*a1d0*/  FMUL.FTZ R21, R26, R9.reuse ;  /* 0x000000091a157220 */ /* 0x080fe20000410000 */
[C---:B------:R-:W-:Y:S01]  /*a1e0*/  FMUL.FTZ R44, R27.reuse, R24 ;  /* 0x000000181b2c7220 */ /* 0x040fe20000410000 */
[----:B------:R-:W-:Y:S02]  /*a1f0*/  HADD2.F32 R23, -RZ, R23.H1_H1 ;  /* 0x30000017ff177230 */ /* 0x000fe40000004100 */
[-C--:B------:R-:W-:Y:S01]  /*a200*/  FMUL.FTZ R27, R27, R46.reuse ;  /* 0x0000002e1b1b7220 */ /* 0x080fe20000410000 */
[----:B------:R-:W-:Y:S02]  /*a210*/  HADD2.F32 R26, -RZ, R39.H0_H0 ;  /* 0x20000027ff1a7230 */ /* 0x000fe40000004100 */
[C---:B------:R-:W-:Y:S01]  /*a220*/  FFMA.FTZ R34, R10.reuse, R9, -R5 ;  /* 0x000000090a227223 */ /* 0x040fe20000010805 */
[----:B------:R-:W-:Y:S02]  /*a230*/  HADD2.F32 R8, -RZ, R48.H0_H0 ;  /* 0x20000030ff087230 */ /* 0x000fe40000004100 */
[----:B------:R-:W-:Y:S01]  /*a240*/  FFMA.FTZ R10, R10, R25, R21 ;  /* 0x000000190a0a7223 */ /* 0x000fe20000010015 */
[C---:B------:R-:W-:Y:S01]  /*a250*/  FFMA.FTZ R44, R11.reuse, R46, -R44 ;  /* 0x0000002e0b2c7223 */ /* 0x040fe2000001082c */
[----:B------:R-:W-:Y:S01]  /*a260*/  FFMA.FTZ R27, R11, R24, R27 ;  /* 0x000000180b1b7223 */ /* 0x000fe2000001001b */
[----:B------:R-:W-:-:S02]  /*a270*/  HADD2.F32 R20, -RZ, R20.H1_H1 ;  /* 0x30000014ff147230 */ /* 0x000fc40000004100 */
[C---:B------:R-:W-:Y:S01]  /*a280*/  FMUL.FTZ R48, R23.reuse, R26 ;  /* 0x0000001a17307220 */ /* 0x040fe20000410000 */
[----:B------:R-:W-:Y:S02]  /*a290*/  HADD2.F32 R22, -RZ, R22.H1_H1 ;  /* 0x30000016ff167230 */ /* 0x000fe40000004100 */
[-C--:B------:R-:W-:Y:S01]  /*a2a0*/  FMUL.FTZ R24, R23, R8.reuse ;  /* 0x0000000817187220 */ /* 0x080fe20000410000 */
[----:B------:R-:W-:Y:S02]  /*a2b0*/  HADD2.F32 R11, -RZ, R50.H0_H0 ;  /* 0x20000032ff0b7230 */ /* 0x000fe40000004100 */
[C---:B------:R-:W-:Y:S01]  /*a2c0*/  FFMA.FTZ R39, R7.reuse, R8, -R48 ;  /* 0x0000000807277223 */ /* 0x040fe20000010830 */
[----:B------:R-:W-:Y:S02]  /*a2d0*/  HADD2.F32 R21, -RZ, R49.H0_H0 ;  /* 0x20000031ff157230 */ /* 0x000fe40000004100 */
[----:B------:R-:W-:Y:S01]  /*a2e0*/  FFMA.FTZ R24, R7, R26, R24 ;  /* 0x0000001a07187223 */ /* 0x000fe20000010018 */
[----:B------:R-:W-:-:S02]  /*a2f0*/  HADD2.F32 R5, -RZ, R52.H0_H0 ;  /* 0x20000034ff057230 */ /* 0x000fc40000004100 */
[----:B------:R-:W-:Y:S01]  /*a300*/  FMUL.FTZ R7, R20, R11 ;  /* 0x0000000b14077220 */ /* 0x000fe20000410000 */
[----:B------:R-:W-:Y:S02]  /*a310*/  HADD2.F32 R9, -RZ, R51.H0_H0 ;  /* 0x20000033ff097230 */ /* 0x000fe40000004100 */
[----:B------:R-:W-:Y:S01]  /*a320*/  FMUL.FTZ R25, R22, R21 ;  /* 0x0000001516197220 */ /* 0x000fe20000410000 */
[----:B------:R-:W-:Y:S02]  /*a330*/  HADD2.F32 R6, -RZ, R6.H1_H1 ;  /* 0x30000006ff067230 */ /* 0x000fe40000004100 */
[-C--:B------:R-:W-:Y:S01]  /*a340*/  FMUL.FTZ R20, R20, R5.reuse ;  /* 0x0000000514147220 */ /* 0x080fe20000410000 */
[----:B------:R-:W-:Y:S01]  /*a350*/  FFMA.FTZ R8, R4, R5, -R7 ;  /* 0x0000000504087223 */ /* 0x000fe20000010807 */
[-C--:B------:R-:W-:Y:S01]  /*a360*/  FMUL.FTZ R22, R22, R9.reuse ;  /* 0x0000000916167220 */ /* 0x080fe20000410000 */
[----:B------:R-:W-:Y:S01]  /*a370*/  F2FP.F16.F32.PACK_AB R7, R39, R44 ;  /* 0x0000002c2707723e */ /* 0x000fe200000000ff */
[----:B------:R-:W-:Y:S01]  /*a380*/  FFMA.FTZ R25, R6, R9, -R25 ;  /* 0x0000000906197223 */ /* 0x000fe20000010819 */
[----:B------:R-:W-:Y:S01]  /*a390*/  FFMA.FTZ R23, R4, R11, R20 ;  /* 0x0000000b04177223 */ /* 0x000fe20000010014 */
[----:B------:R-:W-:Y:S01]  /*a3a0*/  FFMA.FTZ R21, R6, R21, R22 ;  /* 0x0000001506157223 */ /* 0x000fe20000010016 */
[----:B------:R-:W-:-:S02]  /*a3b0*/  F2FP.F16.F32.PACK_AB R5, R36, R35 ;  /* 0x000000232405723e */ /* 0x000fc400000000ff */
[----:B------:R-:W-:Y:S02]  /*a3c0*/  F2FP.F16.F32.PACK_AB R4, R8, R33 ;  /* 0x000000210804723e */ /* 0x000fe400000000ff */
[----:B------:R-:W-:Y:S02]  /*a3d0*/  F2FP.F16.F32.PACK_AB R6, R25, R34 ;  /* 0x000000221906723e */ /* 0x000fe400000000ff */
[----:B------:R-:W-:Y:S02]  /*a3e0*/  F2FP.F16.F32.PACK_AB R11, R24, R27 ;  /* 0x0000001b180b723e */ /* 0x000fe400000000ff */
[----:B------:R-:W-:Y:S01]  /*a3f0*/  F2FP.F16.F32.PACK_AB R9, R38, R37 ;  /* 0x000000252609723e */ /* 0x000fe200000000ff */
[----:B------:R1:W-:Y:S01]  /*a400*/  STS.128 [R53], R4 ;  /* 0x0000000435007388 */ /* 0x0003e20000000c00 */
[----:B------:R-:W-:Y:S02]  /*a410*/  F2FP.F16.F32.PACK_AB R8, R23, R32 ;  /* 0x000000201708723e */ /* 0x000fe400000000ff */
[----:B------:R-:W-:-:S05]  /*a420*/  F2FP.F16.F32.PACK_AB R10, R21, R10 ;  /* 0x0000000a150a723e */ /* 0x000fca00000000ff */
[----:B------:R1:W-:Y:S02]  /*a430*/  STS.128 [R0+0xda00], R8 ;  /* 0x00da000800007388 */ /* 0x0003e40000000c00 */
.L_x_510:
[----:B------:R-:W-:Y:S05]  /*a440*/  BSYNC B1 ;  /* 0x0000000000017941 */ /* 0x000fea0003800000 */
.L_x_509:
[----:B------:R-:W-:Y:S05]  /*a450*/  @P2 BRA `(.L_x_491) ;  /* 0x0000000400802947 */ /* 0x000fea0003800000 */
[----:B01----:R-:W2:Y:S04]  /*a460*/  LDL R0, [R1+0x98] ;  /* 0x0000980001007983 */ /* 0x003ea80000100800 */
[----:B------:R-:W3:Y:S01]  /*a470*/  LDL R36, [R1+0x9c] ;  /* 0x00009c0001247983 */ /* 0x000ee20000100800 */
[----:B------:R-:W-:Y:S01]  /*a480*/  SHF.R.U32.HI R25, RZ, 0x10, R13 ;  /* 0x00000010ff197819 */ /* 0x000fe2000001160d */
[----:B------:R-:W-:Y:S01]  /*a490*/  HADD2.F32 R23, -RZ, R42.H1_H1 ;  /* 0x3000002aff177230 */ /* 0x000fe20000004100 */
[--C-:B------:R-:W-:Y:S01]  /*a4a0*/  SHF.R.U64 R34, R30, 0x10, R31.reuse ;  /* 0x000000101e227819 */ /* 0x100fe2000000121f */
[--C-:B------:R-:W-:Y:S01]  /*a4b0*/  HADD2.F32 R24, -RZ, R40.reuse.H1_H1 ;  /* 0x30000028ff187230 */ /* 0x100fe20000004100 */
[----:B------:R-:W-:Y:S01]  /*a4c0*/  SHF.R.U32.HI R33, RZ, 0x10, R31 ;  /* 0x00000010ff217819 */ /* 0x000fe2000001161f */
[----:B------:R-:W-:Y:S01]  /*a4d0*/  HADD2.F32 R25, -RZ, R25.H0_H0 ;  /* 0x20000019ff197230 */ /* 0x000fe20000004100 */
[--C-:B------:R-:W-:Y:S01]  /*a4e0*/  SHF.R.U64 R31, R14, 0x10, R15.reuse ;  /* 0x000000100e1f7819 */ /* 0x100fe2000000120f */
[----:B------:R-:W-:Y:S01]  /*a4f0*/  HADD2.F32 R40, -RZ, R40.H0_H0 ;  /* 0x20000028ff287230 */ /* 0x000fe20000004100 */
[----:B------:R-:W-:Y:S01]  /*a500*/  SHF.R.U32.HI R30, RZ, 0x10, R15 ;  /* 0x00000010ff1e7819 */ /* 0x000fe2000001160f */
[----:B------:R-:W-:Y:S01]  /*a510*/  HADD2.F32 R42, -RZ, R42.H0_H0 ;  /* 0x2000002aff2a7230 */ /* 0x000fe20000004100 */
[----:B------:R-:W-:-:S02]  /*a520*/  SHF.R.U64 R35, R28, 0x10, R29 ;  /* 0x000000101c237819 */ /* 0x000fc4000000121d */
[----:B------:R-:W-:Y:S02]  /*a530*/  SHF.R.U32.HI R28, RZ, 0x10, R29 ;  /* 0x00000010ff1c7819 */ /* 0x000fe4000001161d */
[----:B------:R-:W-:Y:S02]  /*a540*/  SHF.R.U64 R32, R12, 0x10, R13 ;  /* 0x000000100c207819 */ /* 0x000fe4000000120d */
[----:B--2---:R-:W-:-:S04]  /*a550*/  LEA.HI R3, R3, R0, RZ, 0x1d ;  /* 0x0000000003037211 */ /* 0x004fc800078fe8ff */
[----:B------:R-:W-:Y:S01]  /*a560*/  SHF.R.S32.HI R0, RZ, 0x1f, R3 ;  /* 0x0000001fff007819 */ /* 0x000fe20000011403 */
[----:B---3--:R-:W0:Y:S03]  /*a570*/  LDS.128 R4, [R36] ;  /* 0x0000000024047984 */ /* 0x008e260000000c00 */
        /* <DEDUP_REMOVED lines=16> */
[----:B------:R-:W-:Y:S02]  /*a680*/  HADD2.F32 R6, -RZ, R6.H1_H1 ;  /* 0x30000006ff067230 */ /* 0x000fe40000004100 */
[--C-:B-1----:R-:W-:Y:S02]  /*a690*/  HADD2.F32 R15, -RZ, R9.reuse.H0_H0 ;  /* 0x20000009ff0f7230 */ /* 0x102fe40000004100 */
[----:B------:R-:W-:Y:S02]  /*a6a0*/  HADD2.F32 R20, -RZ, R9.H1_H1 ;  /* 0x30000009ff147230 */ /* 0x000fe40000004100 */
[----:B------:R-:W-:Y:S02]  /*a6b0*/  HADD2.F32 R9, -RZ, R8.H0_H0 ;  /* 0x20000008ff097230 */ /* 0x000fe40000004100 */
[C---:B------:R-:W-:Y:S01]  /*a6c0*/  FMUL.FTZ R27, R15.reuse, R24 ;  /* 0x000000180f1b7220 */ /* 0x040fe20000410000 */
[----:B------:R-:W-:Y:S01]  /*a6d0*/  FMUL.FTZ R29, R15, R23 ;  /* 0x000000170f1d7220 */ /* 0x000fe20000410000 */
[----:B------:R-:W-:-:S02]  /*a6e0*/  HADD2.F32 R15, -RZ, R28.H0_H0 ;  /* 0x2000001cff0f7230 */ /* 0x000fc40000004100 */
[----:B------:R-:W-:Y:S01]  /*a6f0*/  FMUL.FTZ R26, R20, R25 ;  /* 0x00000019141a7220 */ /* 0x000fe20000410000 */
[C---:B------:R-:W-:Y:S01]  /*a700*/  FFMA.FTZ R27, R12.reuse, R23, -R27 ;  /* 0x000000170c1b7223 */ /* 0x040fe2000001081b */
[----:B------:R-:W-:Y:S01]  /*a710*/  FFMA.FTZ R29, R12, R24, R29 ;  /* 0x000000180c1d7223 */ /* 0x000fe2000001001d */
[----:B------:R-:W-:Y:S02]  /*a720*/  HADD2.F32 R21, -RZ, R10.H0_H0 ;  /* 0x2000000aff157230 */ /* 0x000fe40000004100 */
[-C--:B------:R-:W-:Y:S01]  /*a730*/  FMUL.FTZ R12, R20, R15.reuse ;  /* 0x0000000f140c7220 */ /* 0x080fe20000410000 */
[----:B------:R-:W-:Y:S01]  /*a740*/  FFMA.FTZ R26, R5, R15, -R26 ;  /* 0x0000000f051a7223 */ /* 0x000fe2000001081a */
[C---:B------:R-:W-:Y:S01]  /*a750*/  FMUL.FTZ R15, R9.reuse, R40 ;  /* 0x00000028090f7220 */ /* 0x040fe20000410000 */
[----:B------:R-:W-:Y:S02]  /*a760*/  HADD2.F32 R20, -RZ, R41.H0_H0 ;  /* 0x20000029ff147230 */ /* 0x000fe40000004100 */
[----:B------:R-:W-:Y:S01]  /*a770*/  FMUL.FTZ R9, R9, R42 ;  /* 0x0000002a09097220 */ /* 0x000fe20000410000 */
[----:B------:R-:W-:Y:S01]  /*a780*/  FFMA.FTZ R24, R5, R25, R12 ;  /* 0x0000001905187223 */ /* 0x000fe2000001000c */
[----:B------:R-:W-:-:S02]  /*a790*/  HADD2.F32 R22, -RZ, R11.H0_H0 ;  /* 0x2000000bff167230 */ /* 0x000fc40000004100 */
[C---:B------:R-:W-:Y:S01]  /*a7a0*/  FFMA.FTZ R15, R0.reuse, R42, -R15 ;  /* 0x0000002a000f7223 */ /* 0x040fe2000001080f */
[----:B------:R-:W-:Y:S02]  /*a7b0*/  HADD2.F32 R12, -RZ, R43.H0_H0 ;  /* 0x2000002bff0c7230 */ /* 0x000fe40000004100 */
[----:B------:R-:W-:Y:S01]  /*a7c0*/  FFMA.FTZ R40, R0, R40, R9 ;  /* 0x0000002800287223 */ /* 0x000fe20000010009 */
[----:B------:R-:W-:Y:S02]  /*a7d0*/  HADD2.F32 R41, -RZ, R41.H1_H1 ;  /* 0x30000029ff297230 */ /* 0x000fe40000004100 */
[C---:B------:R-:W-:Y:S01]  /*a7e0*/  FMUL.FTZ R0, R21.reuse, R20 ;  /* 0x0000001415007220 */ /* 0x040fe20000410000 */
[----:B------:R-:W-:Y:S02]  /*a7f0*/  HADD2.F32 R43, -RZ, R43.H1_H1 ;  /* 0x3000002bff2b7230 */ /* 0x000fe40000004100 */
[----:B------:R-:W-:Y:S01]  /*a800*/  FMUL.FTZ R28, R21, R12 ;  /* 0x0000000c151c7220 */ /* 0x000fe20000410000 */
[----:B------:R-:W-:-:S02]  /*a810*/  HADD2.F32 R11, -RZ, R11.H1_H1 ;  /* 0x3000000bff0b7230 */ /* 0x000fc40000004100 */
[C---:B------:R-:W-:Y:S01]  /*a820*/  FFMA.FTZ R23, R13.reuse, R12, -R0 ;  /* 0x0000000c0d177223 */ /* 0x040fe20000010800 */
[C---:B------:R-:W-:Y:S01]  /*a830*/  FMUL.FTZ R5, R22.reuse, R41 ;  /* 0x0000002916057220 */ /* 0x040fe20000410000 */
[----:B------:R-:W-:Y:S02]  /*a840*/  HADD2.F32 R12, -RZ, R30.H0_H0 ;  /* 0x2000001eff0c7230 */ /* 0x000fe40000004100 */
[-C--:B------:R-:W-:Y:S01]  /*a850*/  FMUL.FTZ R22, R22, R43.reuse ;  /* 0x0000002b16167220 */ /* 0x080fe20000410000 */
[----:B------:R-:W-:Y:S02]  /*a860*/  HADD2.F32 R0, -RZ, R33.H0_H0 ;  /* 0x20000021ff007230 */ /* 0x000fe40000004100 */
[----:B------:R-:W-:Y:S01]  /*a870*/  FFMA.FTZ R28, R13, R20, R28 ;  /* 0x000000140d1c7223 */ /* 0x000fe2000001001c */
[C---:B------:R-:W-:Y:S01]  /*a880*/  FFMA.FTZ R43, R14.reuse, R43, -R5 ;  /* 0x0000002b0e2b7223 */ /* 0x040fe20000010805 */
[----:B------:R-:W-:Y:S01]  /*a890*/  FFMA.FTZ R22, R14, R41, R22 ;  /* 0x000000290e167223 */ /* 0x000fe20000010016 */
[C---:B------:R-:W-:Y:S01]  /*a8a0*/  FMUL.FTZ R20, R11.reuse, R12 ;  /* 0x0000000c0b147220 */ /* 0x040fe20000410000 */
[----:B------:R-:W-:Y:S01]  /*a8b0*/  FMUL.FTZ R14, R11, R0 ;  /* 0x000000000b0e7220 */ /* 0x000fe20000410000 */
[----:B------:R-:W-:-:S02]  /*a8c0*/  HADD2.F32 R8, -RZ, R8.H1_H1 ;  /* 0x30000008ff087230 */ /* 0x000fc40000004100 */
[----:B------:R-:W-:Y:S02]  /*a8d0*/  HADD2.F32 R10, -RZ, R10.H1_H1 ;  /* 0x3000000aff0a7230 */ /* 0x000fe40000004100 */
[C---:B------:R-:W-:Y:S01]  /*a8e0*/  FFMA.FTZ R20, R7.reuse, R0, -R20 ;  /* 0x0000000007147223 */ /* 0x040fe20000010814 */
[----:B------:R-:W-:Y:S02]  /*a8f0*/  HADD2.F32 R11, -RZ, R32.H0_H0 ;  /* 0x20000020ff0b7230 */ /* 0x000fe40000004100 */
[----:B------:R-:W-:Y:S02]  /*a900*/  HADD2.F32 R13, -RZ, R31.H0_H0 ;  /* 0x2000001fff0d7230 */ /* 0x000fe40000004100 */
[----:B------:R-:W-:Y:S01]  /*a910*/  FFMA.FTZ R31, R7, R12, R14 ;  /* 0x0000000c071f7223 */ /* 0x000fe2000001000e */
[----:B------:R-:W-:Y:S02]  /*a920*/  HADD2.F32 R5, -RZ, R35.H0_H0 ;  /* 0x20000023ff057230 */ /* 0x000fe40000004100 */
[----:B------:R-:W-:Y:S01]  /*a930*/  FMUL.FTZ R7, R8, R11 ;  /* 0x0000000b08077220 */ /* 0x000fe20000410000 */
[----:B------:R-:W-:-:S02]  /*a940*/  HADD2.F32 R9, -RZ, R34.H0_H0 ;  /* 0x20000022ff097230 */ /* 0x000fc40000004100 */
[----:B------:R-:W-:Y:S01]  /*a950*/  FMUL.FTZ R25, R10, R13 ;  /* 0x0000000d0a197220 */ /* 0x000fe20000410000 */
[-C--:B------:R-:W-:Y:S01]  /*a960*/  FMUL.FTZ R8, R8, R5.reuse ;  /* 0x0000000508087220 */ /* 0x080fe20000410000 */
[----:B------:R-:W-:Y:S01]  /*a970*/  FFMA.FTZ R0, R4, R5, -R7 ;  /* 0x0000000504007223 */ /* 0x000fe20000010807 */
[-C--:B------:R-:W-:Y:S01]  /*a980*/  FMUL.FTZ R12, R10, R9.reuse ;  /* 0x000000090a0c7220 */ /* 0x080fe20000410000 */
[----:B------:R-:W-:Y:S01]  /*a990*/  FFMA.FTZ R10, R6, R9, -R25 ;  /* 0x00000009060a7223 */ /* 0x000fe20000010819 */
[----:B------:R-:W-:Y:S01]  /*a9a0*/  FFMA.FTZ R21, R4, R11, R8 ;  /* 0x0000000b04157223 */ /* 0x000fe20000010008 */
[----:B------:R-:W-:Y:S01]  /*a9b0*/  F2FP.F16.F32.PACK_AB R7, R20, R43 ;  /* 0x0000002b1407723e */ /* 0x000fe200000000ff */
[----:B------:R-:W-:Y:S01]  /*a9c0*/  FFMA.FTZ R13, R6, R13, R12 ;  /* 0x0000000d060d7223 */ /* 0x000fe2000001000c */
[----:B------:R-:W-:Y:S02]  /*a9d0*/  F2FP.F16.F32.PACK_AB R5, R26, R27 ;  /* 0x0000001b1a05723e */ /* 0x000fe400000000ff */
[----:B------:R-:W-:-:S02]  /*a9e0*/  F2FP.F16.F32.PACK_AB R4, R0, R15 ;  /* 0x0000000f0004723e */ /* 0x000fc400000000ff */
[----:B------:R-:W-:Y:S02]  /*a9f0*/  F2FP.F16.F32.PACK_AB R6, R10, R23 ;  /* 0x000000170a06723e */ /* 0x000fe400000000ff */
[----:B------:R-:W-:Y:S02]  /*aa00*/  F2FP.F16.F32.PACK_AB R11, R31, R22 ;  /* 0x000000161f0b723e */ /* 0x000fe400000000ff */
[----:B------:R-:W-:Y:S01]  /*aa10*/  F2FP.F16.F32.PACK_AB R9, R24, R29 ;  /* 0x0000001d1809723e */ /* 0x000fe200000000ff */
[----:B------:R0:W-:Y:S01]  /*aa20*/  STS.128 [R36], R4 ;  /* 0x0000000424007388 */ /* 0x0001e20000000c00 */
[----:B------:R-:W-:Y:S02]  /*aa30*/  F2FP.F16.F32.PACK_AB R8, R21, R40 ;  /* 0x000000281508723e */ /* 0x000fe400000000ff */
[----:B------:R-:W-:-:S05]  /*aa40*/  F2FP.F16.F32.PACK_AB R10, R13, R28 ;  /* 0x0000001c0d0a723e */ /* 0x000fca00000000ff */
[----:B------:R0:W-:Y:S02]  /*aa50*/  STS.128 [R3+0xda00], R8 ;  /* 0x00da000803007388 */ /* 0x0001e40000000c00 */
.L_x_491:
[----:B------:R-:W-:Y:S05]  /*aa60*/  BSYNC B0 ;  /* 0x0000000000007941 */ /* 0x000fea0003800000 */
.L_x_484:
[----:B------:R-:W-:Y:S01]  /*aa70*/  @!PT LDS RZ, [RZ] ;  /* 0x00000000fffff984 */ /* 0x000fe20000000800 */
[----:B------:R-:W-:Y:S01]  /*aa80*/  @!PT LDS RZ, [RZ] ;  /* 0x00000000fffff984 */ /* 0x000fe20000000800 */
[----:B------:R-:W-:Y:S01]  /*aa90*/  @!PT LDS RZ, [RZ] ;  /* 0x00000000fffff984 */ /* 0x000fe20000000800 */
[----:B------:R-:W-:Y:S01]  /*aaa0*/  @!PT LDS RZ, [RZ] ;  /* 0x00000000fffff984 */ /* 0x000fe20000000800 */
[----:B------:R1:W-:Y:S06]  /*aab0*/  MEMBAR.ALL.CTA ;  /* 0x0000000000007992 */ /* 0x0003ec0000008000 */
[----:B-1----:R-:W1:Y:S01]  /*aac0*/  FENCE.VIEW.ASYNC.S ;  /* 0x00000000000073c6 */ /* 0x002e620000000000 */
[----:B------:R-:W-:Y:S05]  /*aad0*/  WARPSYNC.ALL ;  /* 0x0000000000007948 */ /* 0x000fea0003800000 */
[----:B-1----:R-:W-:Y:S06]  /*aae0*/  BAR.SYNC.DEFER_BLOCKING 0xd, 0x180 ;  /* 0x0346000000007b1d */ /* 0x002fec0000010000 */
.L_x_482:
[----:B0--3--:R-:W3:Y:S02]  /*aaf0*/  LDL R0, [R1+0x3c] ;  /* 0x00003c0001007983 */ /* 0x009ee40000100800 */
[----:B---3--:R-:W-:-:S13]  /*ab00*/  ISETP.NE.AND P0, PT, R0, 0x3, PT ;  /* 0x000000030000780c */ /* 0x008fda0003f05270 */
[----:B------:R-:W-:Y:S05]  /*ab10*/  @!P0 BRA `(.L_x_511) ;  /* 0x0000000000048947 */ /* 0x000fea0003800000 */
[----:B------:R-:W-:Y:S01]  /*ab20*/  BPT.TRAP 0x1 ;  /* 0x000000040000795c */ /* 0x000fe20000300000 */
.L_x_511:
[----:B-12-4-:R-:W2:Y:S01]  /*ab30*/  LDL R3, [R1+0x58] ;  /* 0x0000580001037983 */ /* 0x016ea20000100800 */
[----:B------:R-:W-:Y:S01]  /*ab40*/  IMAD R0, R152, 0x8, R16 ;  /* 0x0000000898007824 */ /* 0x000fe200078e0210 */
[----:B--2---:R-:W-:-:S04]  /*ab50*/  SHF.L.U32 R5, R3, 0x1f, RZ ;  /* 0x0000001f03057819 */ /* 0x004fc800000006ff */
[----:B------:R0:W1:Y:S01]  /*ab60*/  SYNCS.PHASECHK.TRANS64.TRYWAIT P1, [R0+URZ+0x31c30], R5 ;  /* 0x031c3005000075a7 */ /* 0x000062000802017f */
[----:B------:R-:W-:Y:S05]  /*ab70*/  @!P0 BRA `(.L_x_512) ;  /* 0x0000000000048947 */ /* 0x000fea0003800000 */
[----:B------:R-:W-:Y:S01]  /*ab80*/  BPT.TRAP 0x1 ;  /* 0x000000040000795c */ /* 0x000fe20000300000 */
.L_x_512:
[----:B------:R-:W-:Y:S02]  /*ab90*/  IMAD R2, R2, 0x1000, R16 ;  /* 0x0000100002027824 */ /* 0x000fe400078e0210 */
[----:B------:R-:W-:Y:S02]  /*aba0*/  VIADD R4, R16, 0x16a00 ;  /* 0x00016a0010047836 */ /* 0x000fe40000000000 */
[----:B------:R-:W-:-:S03]  /*abb0*/  VIADD R3, R2, 0xda00 ;  /* 0x0000da0002037836 */ /* 0x000fc60000000000 */
[----:B------:R-:W-:Y:S02]  /*abc0*/  SHF.R.U32.HI R2, RZ, 0x4, R4 ;  /* 0x00000004ff027819 */ /* 0x000fe40000011604 */
[----:B------:R-:W-:Y:S02]  /*abd0*/  SHF.R.U32.HI R3, RZ, 0x4, R3 ;  /* 0x00000004ff037819 */ /* 0x000fe40000011603 */
[----:B------:R-:W-:Y:S02]  /*abe0*/  LOP3.LUT R2, R2, 0x3fff, RZ, 0xc0, !PT ;  /* 0x00003fff02027812 */ /* 0x000fe400078ec0ff */
[----:B------:R-:W-:Y:S02]  /*abf0*/  LOP3.LUT R3, R3, 0x3fff, RZ, 0xc0, !PT ;  /* 0x00003fff03037812 */ /* 0x000fe400078ec0ff */
[----:B------:R-:W-:-:S05]  /*ac00*/  LOP3.LUT R2, R2, 0x10000, RZ, 0xfc, !PT ;  /* 0x0001000002027812 */ /* 0x000fca00078efcff */
[----:B------:R2:W-:Y:S01]  /*ac10*/  STL [R1+0x74], R2 ;  /* 0x0000740201007387 */ /* 0x0005e20000100800 */
[----:B-1----:R-:W-:Y:S05]  /*ac20*/  @P1 BRA `(.L_x_513) ;  /* 0x0000000000081947 */ /* 0x002fea0003800000 */
[----:B------:R-:W1:Y:S02]  /*ac30*/  SYNCS.PHASECHK.TRANS64.TRYWAIT P1, [R0+URZ+0x31c30], R5 ;  /* 0x031c3005000075a7 */ /* 0x000e64000802017f */
[----:B-1----:R-:W-:Y:S05]  /*ac40*/  @!P1 BRA `(.L_x_514) ;  /* 0x0000013000349947 */ /* 0x002fea0003800000 */
.L_x_513:
[----:B------:R-:W3:Y:S01]  /*ac50*/  LDL R4, [R1+0x74] ;  /* 0x0000740001047983 */ /* 0x000ee20000100800 */
[----:B--2---:R-:W-:Y:S01]  /*ac60*/  LOP3.LUT R2, R3, 0x10000, RZ, 0xfc, !PT ;  /* 0x0001000003027812 */ /* 0x004fe200078efcff */
[----:B------:R-:W-:Y:S01]  /*ac70*/  IMAD.MOV.U32 R15, RZ, RZ, -0x7fffffe0 ;  /* 0x80000020ff0f7424 */ /* 0x000fe200078e00ff */
[----:B------:R-:W-:Y:S01]  /*ac80*/  P2R R96, PR, RZ, 0x1 ;  /* 0x00000001ff607803 */ /* 0x000fe20000000000 */
[----:B------:R-:W-:Y:S01]  /*ac90*/  IMAD.MOV.U32 R3, RZ, RZ, -0x7fffffe0 ;  /* 0x80000020ff037424 */ /* 0x000fe200078e00ff */
[----:B------:R-:W-:Y:S05]  /*aca0*/  WARPSYNC.ALL ;  /* 0x0000000000007948 */ /* 0x000fea0003800000 */
[----:B------:R-:W-:Y:S01]  /*acb0*/  R2UR UR7, R15 ;  /* 0x000000000f0772ca */ /* 0x000fe200000e0000 */
[----:B------:R-:W2:Y:S01]  /*acc0*/  LDL R97, [R1+0xb0] ;  /* 0x0000b00001617983 */ /* 0x000ea20000100800 */
[----:B------:R-:W-:-:S02]  /*acd0*/  R2UR UR4, R2 ;  /* 0x00000000020472ca */ /* 0x000fc400000e0000 */
[C---:B------:R-:W-:Y:S01]  /*ace0*/  R2UR UR5, R3.reuse ;  /* 0x00000000030572ca */ /* 0x040fe200000e0000 */
[----:B------:R-:W-:Y:S01]  /*acf0*/  WARPGROUP.ARRIVE ;  /* 0x00000000000079c5 */ /* 0x000fe20000000000 */
[----:B01----:R-:W-:Y:S02]  /*ad00*/  IMAD.MOV.U32 R5, RZ, RZ, -0x7fffffe0 ;  /* 0x80000020ff057424 */ /* 0x003fe400078e00ff */
[----:B------:R-:W-:Y:S01]  /*ad10*/  IMAD.MOV.U32 R7, RZ, RZ, -0x7fffffe0 ;  /* 0x80000020ff077424 */ /* 0x000fe200078e00ff */
[C---:B------:R-:W-:Y:S02]  /*ad20*/  R2UR UR8, R2.reuse ;  /* 0x00000000020872ca */ /* 0x040fe400000e0000 */
[----:B------:R-:W-:Y:S02]  /*ad30*/  R2UR UR9, R3 ;  /* 0x00000000030972ca */ /* 0x000fe400000e0000 */
[----:B------:R-:W-:Y:S02]  /*ad40*/  R2UR UR11, R7 ;  /* 0x00000000070b72ca */ /* 0x000fe400000e0000 */
[----:B------:R-:W-:-:S02]  /*ad50*/  R2UR UR12, R2 ;  /* 0x00000000020c72ca */ /* 0x000fc400000e0000 */
[C---:B------:R-:W-:Y:S01]  /*ad60*/  R2UR UR13, R3.reuse ;  /* 0x00000000030d72ca */ /* 0x040fe200000e0000 */
[----:B------:R-:W-:Y:S01]  /*ad70*/  IMAD.MOV.U32 R9, RZ, RZ, -0x7fffffe0 ;  /* 0x80000020ff097424 */ /* 0x000fe200078e00ff */
[----:B------:R-:W-:Y:S02]  /*ad80*/  R2UR UR16, R2 ;  /* 0x00000000021072ca */ /* 0x000fe400000e0000 */
[----:B------:R-:W-:Y:S02]  /*ad90*/  R2UR UR17, R3 ;  /* 0x00000000031172ca */ /* 0x000fe400000e0000 */
[----:B------:R-:W-:Y:S01]  /*ada0*/  R2UR UR19, R9 ;  /* 0x00000000091372ca */ /* 0x000fe200000e0000 */
[----:B---3--:R-:W-:-:S05]  /*adb0*/  IMAD R14, R152, 0x6c0, R4 ;  /* 0x000006c0980e7824 */ /* 0x008fca00078e0204 */
[----:B------:R-:W-:-:S13]  /*adc0*/  R2UR UR6, R14 ;  /* 0x000000000e0672ca */ /* 0x000fda00000e0000 */
[----:B------:R-:W-:Y:S01]  /*add0*/  HGMMA.64x16x16.F32 R88, gdesc[UR4], RZ, !UPT, gsb0 ;  /* 0x00200000045879f0 */ /* 0x000fe2000c0008ff */
[----:B------:R-:W-:Y:S01]  /*ade0*/  VIADD R4, R14, 0x40 ;  /* 0x000000400e047836 */ /* 0x000fe20000000000 */
[----:B------:R-:W-:Y:S02]  /*adf0*/  R2UR UR7, R5 ;  /* 0x00000000050772ca */ /* 0x000fe400000e0000 */
[----:B------:R-:W-:Y:S02]  /*ae00*/  R2UR UR4, R2 ;  /* 0x00000000020472ca */ /* 0x000fe400000e0000 */
[----:B------:R-:W-:Y:S02]  /*ae10*/  R2UR UR6, R4 ;  /* 0x00000000040672ca */ /* 0x000fe400000e0000 */
[----:B------:R-:W-:Y:S01]  /*ae20*/  R2UR UR5, R3 ;  /* 0x00000000030572ca */ /* 0x000fe200000e0000 */
[----:B------:R-:W-:Y:S02]  /*ae30*/  WARPGROUP.DEPBAR.LE gsb0, 0x0 ;  /* 0x00008000000079c5 */ /* 0x000fe40000010000 */
[----:B------:R-:W-:-:S10]  /*ae40*/  WARPGROUP.ARRIVE ;  /* 0x00000000000079c5 */ /* 0x000fd40000000000 */
[----:B------:R-:W-:Y:S01]  /*ae50*/  HGMMA.64x16x16.F32 R80, gdesc[UR4], RZ, !UPT, gsb0 ;  /* 0x00200000045079f0 */ /* 0x000fe2000c0008ff */
[----:B------:R-:W-:-:S05]  /*ae60*/  VIADD R6, R14, 0x80 ;  /* 0x000000800e067836 */ /* 0x000fca0000000000 */
[----:B------:R-:W-:Y:S01]  /*ae70*/  R2UR UR10, R6 ;  /* 0x00000000060a72ca */ /* 0x000fe200000e0000 */
[----:B------:R-:W-:Y:S02]  /*ae80*/  WARPGROUP.DEPBAR.LE gsb0, 0x0 ;  /* 0x00008000000079c5 */ /* 0x000fe40000010000 */
[----:B------:R-:W-:-:S10]  /*ae90*/  WARPGROUP.ARRIVE ;  /* 0x00000000000079c5 */ /* 0x000fd40000000000 */
[----:B------:R-:W-:Y:S01]  /*aea0*/  HGMMA.64x16x16.F32 R72, gdesc[UR8], RZ, !UPT, gsb0 ;  /* 0x00200000084879f0 */ /* 0x000fe2000c0008ff */
[----:B------:R-:W-:Y:S02]  /*aeb0*/  VIADD R4, R14, 0xc0 ;  /* 0x000000c00e047836 */ /* 0x000fe40000000000 */
[----:B------:R-:W-:-:S03]  /*aec0*/  IMAD.MOV.U32 R5, RZ, RZ, -0x7fffffe0 ;  /* 0x80000020ff057424 */ /* 0x000fc600078e00ff */
[----:B------:R-:W-:Y:S02]  /*aed0*/  R2UR UR14, R4 ;  /* 0x00000000040e72ca */ /* 0x000fe400000e0000 */
[----:B------:R-:W-:Y:S01]  /*aee0*/  R2UR UR15, R5 ;  /* 0x00000000050f72ca */ /* 0x000fe200000e0000 */
[----:B------:R-:W-:Y:S02]  /*aef0*/  WARPGROUP.DEPBAR.LE gsb0, 0x0 ;  /* 0x00008000000079c5 */ /* 0x000fe40000010000 */
[----:B-----5:R-:W-:-:S10]  /*af00*/  WARPGROUP.ARRIVE ;  /* 0x00000000000079c5 */ /* 0x020fd40000000000 */
[----:B------:R-:W-:Y:S01]  /*af10*/  HGMMA.64x16x16.F32 R64, gdesc[UR12], RZ, !UPT, gsb0 ;  /* 0x002000000c4079f0 */ /* 0x000fe2000c0008ff */
[----:B------:R-:W-:-:S05]  /*af20*/  VIADD R8, R14, 0x100 ;  /* 0x000001000e087836 */ /* 0x000fca0000000000 */
[----:B------:R-:W-:Y:S01]  /*af30*/  R2UR UR18, R8 ;  /* 0x00000000081272ca */ /* 0x000fe200000e0000 */
[----:B------:R-:W-:Y:S02]  /*af40*/  WARPGROUP.DEPBAR.LE gsb0, 0x0 ;  /* 0x00008000000079c5 */ /* 0x000fe40000010000 */
[----:B------:R-:W-:-:S10]  /*af50*/  WARPGROUP.ARRIVE ;  /* 0x00000000000079c5 */ /* 0x000fd40000000000 */
[----:B------:R-:W-:Y:S01]  /*af60*/  HGMMA.64x16x16.F32 R56, gdesc[UR16], RZ, !UPT, gsb0 ;  /* 0x00200000103879f0 */ /* 0x000fe2000c0008ff */
[----:B------:R-:W-:Y:S02]  /*af70*/  VIADD R6, R14, 0x140 ;  /* 0x000001400e067836 */ /* 0x000fe40000000000 */
[----:B------:R-:W-:Y:S01]  /*af80*/  IMAD.MOV.U32 R7, RZ, RZ, -0x7fffffe0 ;  /* 0x80000020ff077424 */ /* 0x000fe200078e00ff */
[----:B------:R-:W-:Y:S02]  /*af90*/  R2UR UR20, R2 ;  /* 0x00000000021472ca */ /* 0x000fe400000e0000 */
[----:B------:R-:W-:Y:S02]  /*afa0*/  R2UR UR22, R6 ;  /* 0x00000000061672ca */ /* 0x000fe400000e0000 */
[----:B------:R-:W-:Y:S02]  /*afb0*/  R2UR UR23, R7 ;  /* 0x00000000071772ca */ /* 0x000fe400000e0000 */
[----:B------:R-:W-:Y:S01]  /*afc0*/  R2UR UR21, R3 ;  /* 0x00000000031572ca */ /* 0x000fe200000e0000 */
[----:B------:R-:W-:-:S02]  /*afd0*/  WARPGROUP.DEPBAR.LE gsb0, 0x0 ;  /* 0x00008000000079c5 */ /* 0x000fc40000010000 */
        /* <DEDUP_REMOVED lines=30> */
[----:B------:R-:W-:Y:S02]  /*b1c0*/  VIADD R8, R2, 0x2 ;  /* 0x0000000202087836 */ /* 0x000fe40000000000 */
[----:B------:R-:W-:Y:S02]  /*b1d0*/  IMAD.MOV.U32 R5, RZ, RZ, -0x7fffffe0 ;  /* 0x80000020ff057424 */ /* 0x000fe400078e00ff */
[----:B------:R-:W-:Y:S01]  /*b1e0*/  IMAD.MOV.U32 R9, RZ, RZ, -0x7fffffe0 ;  /* 0x80000020ff097424 */ /* 0x000fe200078e00ff */
[----:B------:R-:W-:Y:S02]  /*b1f0*/  R2UR UR34, R4 ;  /* 0x00000000042272ca */ /* 0x000fe400000e0000 */
[----:B------:R-:W-:-:S02]  /*b200*/  R2UR UR35, R5 ;  /* 0x00000000052372ca */ /* 0x000fc400000e0000 */
[----:B------:R-:W-:Y:S02]  /*b210*/  R2UR UR32, R8 ;  /* 0x00000000082072ca */ /* 0x000fe400000e0000 */
[----:B------:R-:W-:Y:S01]  /*b220*/  R2UR UR33, R9 ;  /* 0x00000000092172ca */ /* 0x000fe200000e0000 */
[----:B------:R-:W-:Y:S02]  /*b230*/  WARPGROUP.DEPBAR.LE gsb0, 0x0 ;  /* 0x00008000000079c5 */ /* 0x000fe40000010000 */
[----:B------:R-:W-:-:S10]  /*b240*/  WARPGROUP.ARRIVE ;  /* 0x00000000000079c5 */ /* 0x000fd40000000000 */
[----:B------:R-:W-:Y:S01]  /*b250*/  HGMMA.64x16x16.F32 R88, gdesc[UR32], R88, gsb0 ;  /* 0x00200000205879f0 */ /* 0x000fe20008000858 */
        /* <DEDUP_REMOVED lines=350> */
[----:B--2---:R-:W-:Y:S02]  /*c840*/  IMAD.IADD R20, R97, 0x1, R109 ;  /* 0x0000000161147824 */ /* 0x004fe400078e026d */
[----:B------:R-:W-:Y:S02]  /*c850*/  IMAD.MOV.U32 R21, RZ, RZ, -0x7fffffe0 ;  /* 0x80000020ff157424 */ /* 0x000fe400078e00ff */
[----:B------:R-:W-:Y:S02]  /*c860*/  IMAD R97, R113, -0x90, R20 ;  /* 0xffffff7071617824 */ /* 0x000fe400078e0214 */
[----:B------:R-:W-:Y:S01]  /*c870*/  VIADD R20, R14, 0x542 ;  /* 0x000005420e147836 */ /* 0x000fe20000000000 */
        /* <DEDUP_REMOVED lines=30> */
[----:B------:R-:W-:-:S02]  /*ca60*/  R2UR UR9, R5 ;  /* 0x00000000050972ca */ /* 0x000fc400000e0000 */
[C---:B------:R-:W-:Y:S02]  /*ca70*/  ISETP.GT.AND P1, PT, R97.reuse, RZ, PT ;  /* 0x000000ff6100720c */ /* 0x040fe40003f24270 */
[C---:B------:R-:W-:Y:S02]  /*ca80*/  ISETP.GT.AND P2, PT, R97.reuse, 0x1, PT ;  /* 0x000000016100780c */ /* 0x040fe40003f44270 */
[----:B------:R-:W-:Y:S01]  /*ca90*/  ISETP.GT.AND P3, PT, R97, 0x8, PT ;  /* 0x000000086100780c */ /* 0x000fe20003f64270 */
[----:B------:R-:W-:Y:S02]  /*caa0*/  WARPGROUP.DEPBAR.LE gsb0, 0x0 ;  /* 0x00008000000079c5 */ /* 0x000fe40000010000 */
[----:B------:R-:W-:-:S06]  /*cab0*/  WARPGROUP.ARRIVE ;  /* 0x00000000000079c5 */ /* 0x000fcc0000000000 */
[----:B------:R-:W-:Y:S01]  /*cac0*/  HGMMA.64x16x16.F32 R40, gdesc[UR8], R40, gsb0 ;  /* 0x00200000082879f0 */ /* 0x000fe20008000828 */
[----:B------:R-:W-:Y:S02]  /*cad0*/  FSEL R88, R88, -INF , P1 ;  /* 0xff80000058587808 */ /* 0x000fe40000800000 */
[----:B------:R-:W-:Y:S02]  /*cae0*/  FSEL R89, R89, -INF , P2 ;  /* 0xff80000059597808 */ /* 0x000fe40001000000 */
[----:B------:R-:W-:Y:S02]  /*caf0*/  ISETP.GT.AND P4, PT, R97, 0x9, PT ;  /* 0x000000096100780c */ /* 0x000fe40003f84270 */
[----:B------:R-:W-:Y:S02]  /*cb00*/  FSEL R92, R92, -INF , P3 ;  /* 0xff8000005c5c7808 */ /* 0x000fe40001800000 */
[----:B------:R-:W-:Y:S02]  /*cb10*/  FMNMX.FTZ R15, R88, R89, !PT ;  /* 0x00000059580f7209 */ /* 0x000fe40007810000 */
[----:B------:R-:W-:-:S02]  /*cb20*/  FSEL R93, R93, -INF , P4 ;  /* 0xff8000005d5d7808 */ /* 0x000fc40002000000 */
[----:B------:R-:W-:Y:S01]  /*cb30*/  FMNMX.FTZ R20, R92, R15, !PT ;  /* 0x0000000f5c147209 */ /* 0x000fe20007810000 */
[----:B------:R-:W-:-:S03]  /*cb40*/  IMAD.MOV.U32 R21, RZ, RZ, -0x7fffffe0 ;  /* 0x80000020ff157424 */ /* 0x000fc600078e00ff */
[----:B------:R-:W-:Y:S01]  /*cb50*/  FMNMX.FTZ R15, R93, R20, !PT ;  /* 0x000000145d0f7209 */ /* 0x000fe20007810000 */
[----:B------:R-:W-:Y:S01]  /*cb60*/  VIADD R20, R14, 0x642 ;  /* 0x000006420e147836 */ /* 0x000fe20000000000 */
[----:B------:R-:W-:Y:S02]  /*cb70*/  R2UR UR7, R21 ;  /* 0x00000000150772ca */ /* 0x000fe400000e0000 */
[----:B------:R-:W-:Y:S02]  /*cb80*/  R2UR UR4, R4 ;  /* 0x00000000040472ca */ /* 0x000fe400000e0000 */
[----:B------:R-:W-:Y:S02]  /*cb90*/  R2UR UR6, R20 ;  /* 0x00000000140672ca */ /* 0x000fe400000e0000 */
[----:B------:R-:W-:Y:S02]  /*cba0*/  R2UR UR5, R5 ;  /* 0x00000000050572ca */ /* 0x000fe400000e0000 */
[----:B------:R-:W-:-:S02]  /*cbb0*/  FSEL R90, R90, -INF , P1 ;  /* 0xff8000005a5a7808 */ /* 0x000fc40000800000 */
[----:B------:R-:W-:Y:S02]  /*cbc0*/  ISETP.GT.AND P1, PT, R97, 0x10, PT ;  /* 0x000000106100780c */ /* 0x000fe40003f24270 */
[----:B------:R-:W-:Y:S02]  /*cbd0*/  FSEL R91, R91, -INF , P2 ;  /* 0xff8000005b5b7808 */ /* 0x000fe40001000000 */
[C---:B------:R-:W-:Y:S02]  /*cbe0*/  ISETP.GT.AND P2, PT, R97.reuse, 0x11, PT ;  /* 0x000000116100780c */ /* 0x040fe40003f44270 */
[----:B------:R-:W-:Y:S02]  /*cbf0*/  FSEL R80, R80, -INF , P1 ;  /* 0xff80000050507808 */ /* 0x000fe40000800000 */
[----:B------:R-:W-:Y:S02]  /*cc00*/  FSEL R94, R94, -INF , P3 ;  /* 0xff8000005e5e7808 */ /* 0x000fe40001800000 */
[----:B------:R-:W-:-:S02]  /*cc10*/  ISETP.GT.AND P3, PT, R97, 0x18, PT ;  /* 0x000000186100780c */ /* 0x000fc40003f64270 */
[----:B------:R-:W-:Y:S01]  /*cc20*/  FSEL R81, R81, -INF , P2 ;  /* 0xff80000051517808 */ /* 0x000fe20001000000 */
[----:B------:R-:W-:Y:S02]  /*cc30*/  WARPGROUP.DEPBAR.LE gsb0, 0x0 ;  /* 0x00008000000079c5 */ /* 0x000fe40000010000 */
[----:B------:R-:W-:Y:S01]  /*cc40*/  WARPGROUP.ARRIVE ;  /* 0x00000000000079c5 */ /* 0x000fe20000000000 */
[----:B------:R-:W-:-:S05]  /*cc50*/  FMNMX.FTZ R22, R80, R15, !PT ;  /* 0x0000000f50167209 */ /* 0x000fca0007810000 */
[----:B------:R-:W-:Y:S01]  /*cc60*/  HGMMA.64x16x16.F32 R32, gdesc[UR4], R32, gsb0 ;  /* 0x00200000042079f0 */ /* 0x000fe20008000820 */
[----:B------:R-:W-:Y:S01]  /*cc70*/  FSEL R95, R95, -INF , P4 ;  /* 0xff8000005f5f7808 */ /* 0x000fe20002000000 */
[----:B------:R-:W-:Y:S01]  /*cc80*/  VIADD R14, R14, 0x682 ;  /* 0x000006820e0e7836 */ /* 0x000fe20000000000 */
[----:B------:R-:W-:Y:S01]  /*cc90*/  ISETP.GT.AND P4, PT, R97, 0x19, PT ;  /* 0x000000196100780c */ /* 0x000fe20003f84270 */
[----:B------:R-:W-:Y:S01]  /*cca0*/  ULDC UR4, c[0x0][0x988] ;  /* 0x0002620000047ab9 */ /* 0x000fe20000000800 */
[----:B------:R-:W-:Y:S02]  /*ccb0*/  FSEL R84, R84, -INF , P3 ;  /* 0xff80000054547808 */ /* 0x000fe40001800000 */
[----:B------:R-:W-:Y:S02]  /*ccc0*/  FMNMX.FTZ R15, R81, R22, !PT ;  /* 0x00000016510f7209 */ /* 0x000fe40007810000 */
[----:B------:R-:W-:Y:S02]  /*ccd0*/  FSEL R82, R82, -INF , P1 ;  /* 0xff80000052527808 */ /* 0x000fe40000800000 */
[----:B------:R-:W-:-:S02]  /*cce0*/  FSEL R85, R85, -INF , P4 ;  /* 0xff80000055557808 */ /* 0x000fc40002000000 */
[----:B------:R-:W-:Y:S02]  /*ccf0*/  ISETP.GT.AND P1, PT, R97, 0x20, PT ;  /* 0x000000206100780c */ /* 0x000fe40003f24270 */
[----:B------:R-:W-:Y:S02]  /*cd00*/  FMNMX.FTZ R22, R84, R15, !PT ;  /* 0x0000000f54167209 */ /* 0x000fe40007810000 */
[----:B------:R-:W-:Y:S02]  /*cd10*/  FSEL R83, R83, -INF , P2 ;  /* 0xff80000053537808 */ /* 0x000fe40001000000 */
[----:B------:R-:W-:Y:S02]  /*cd20*/  ISETP.GT.AND P2, PT, R97, 0x21, PT ;  /* 0x000000216100780c */ /* 0x000fe40003f44270 */
[----:B------:R-:W-:Y:S02]  /*cd30*/  FSEL R72, R72, -INF , P1 ;  /* 0xff80000048487808 */ /* 0x000fe40000800000 */
[----:B------:R-:W-:-:S02]  /*cd40*/  FMNMX.FTZ R15, R85, R22, !PT ;  /* 0x00000016550f7209 */ /* 0x000fc40007810000 */
[----:B------:R-:W-:Y:S02]  /*cd50*/  FSEL R86, R86, -INF , P3 ;  /* 0xff80000056567808 */ /* 0x000fe40001800000 */
[----:B------:R-:W-:Y:S02]  /*cd60*/  ISETP.GT.AND P3, PT, R97, 0x28, PT ;  /* 0x000000286100780c */ /* 0x000fe40003f64270 */
[----:B------:R-:W-:Y:S02]  /*cd70*/  FSEL R73, R73, -INF , P2 ;  /* 0xff80000049497808 */ /* 0x000fe40001000000 */
[----:B------:R-:W-:Y:S02]  /*cd80*/  FMNMX.FTZ R22, R72, R15, !PT ;  /* 0x0000000f48167209 */ /* 0x000fe40007810000 */
[----:B------:R-:W-:Y:S02]  /*cd90*/  FSEL R87, R87, -INF , P4 ;  /* 0xff80000057577808 */ /* 0x000fe40002000000 */
[----:B------:R-:W-:-:S02]  /*cda0*/  ISETP.GT.AND P4, PT, R97, 0x29, PT ;  /* 0x000000296100780c */ /* 0x000fc40003f84270 */
[----:B------:R-:W-:Y:S02]  /*cdb0*/  FSEL R76, R76, -INF , P3 ;  /* 0xff8000004c4c7808 */ /* 0x000fe40001800000 */
[----:B------:R-:W-:Y:S01]  /*cdc0*/  FMNMX.FTZ R21, R73, R22, !PT ;  /* 0x0000001649157209 */ /* 0x000fe20007810000 */
[----:B------:R-:W-:Y:S01]  /*cdd0*/  IMAD.MOV.U32 R15, RZ, RZ, -0x7fffffe0 ;  /* 0x80000020ff0f7424 */ /* 0x000fe200078e00ff */
[----:B------:R-:W-:Y:S02]  /*cde0*/  R2UR UR14, R14 ;  /* 0x000000000e0e72ca */ /* 0x000fe400000e0000 */
[----:B------:R-:W-:Y:S02]  /*cdf0*/  FSEL R77, R77, -INF , P4 ;  /* 0xff8000004d4d7808 */ /* 0x000fe40002000000 */
[----:B------:R-:W-:Y:S02]  /*ce00*/  ISETP.GT.AND P5, PT, R97, 0x30, PT ;  /* 0x000000306100780c */ /* 0x000fe40003fa4270 */
[----:B------:R-:W-:-:S02]  /*ce10*/  FMNMX.FTZ R14, R76, R21, !PT ;  /* 0x000000154c0e7209 */ /* 0x000fc40007810000 */
[----:B------:R-:W-:Y:S02]  /*ce20*/  FSEL R79, R79, -INF , P4 ;  /* 0xff8000004f4f7808 */ /* 0x000fe40002000000 */
[----:B------:R-:W-:Y:S02]  /*ce30*/  R2UR UR15, R15 ;  /* 0x000000000f0f72ca */ /* 0x000fe400000e0000 */
[----:B------:R-:W-:Y:S02]  /*ce40*/  ISETP.GT.AND P4, PT, R97, 0x31, PT ;  /* 0x000000316100780c */ /* 0x000fe40003f84270 */
[----:B------:R-:W-:Y:S02]  /*ce50*/  FSEL R64, R64, -INF , P5 ;  /* 0xff80000040407808 */ /* 0x000fe40002800000 */
[----:B------:R-:W-:Y:S02]  /*ce60*/  FMNMX.FTZ R15, R77, R14, !PT ;  /* 0x0000000e4d0f7209 */ /* 0x000fe40007810000 */
[----:B------:R-:W-:-:S02]  /*ce70*/  FSEL R74, R74, -INF , P1 ;  /* 0xff8000004a4a7808 */ /* 0x000fc40000800000 */
[----:B------:R-:W-:Y:S02]  /*ce80*/  ISETP.GT.AND P1, PT, R97, 0x38, PT ;  /* 0x000000386100780c */ /* 0x000fe40003f24270 */
        /* <DEDUP_REMOVED lines=8> */
[----:B------:R-:W-:Y:S02]  /*cf10*/  FSEL R69, R69, -INF , P3 ;  /* 0xff80000045457808 */ /* 0x000fe40001800000 */
[----:B------:R-:W-:Y:S02]  /*cf20*/  FMNMX.FTZ R14, R68, R15, !PT ;  /* 0x0000000f440e7209 */ /* 0x000fe40007810000 */
[----:B------:R-:W-:-:S02]  /*cf30*/  R2UR UR12, R4 ;  /* 0x00000000040c72ca */ /* 0x000fc400000e0000 */
[----:B------:R-:W-:Y:S02]  /*cf40*/  R2UR UR13, R5 ;  /* 0x00000000050d72ca */ /* 0x000fe400000e0000 */
[----:B------:R-:W-:Y:S02]  /*cf50*/  FSEL R66, R66, -INF , P5 ;  /* 0xff80000042427808 */ /* 0x000fe40002800000 */
[----:B------:R-:W-:Y:S02]  /*cf60*/  ISETP.GT.AND P5, PT, R97, 0x41, PT ;  /* 0x000000416100780c */ /* 0x000fe40003fa4270 */
[----:B------:R-:W-:Y:S02]  /*cf70*/  FSEL R56, R56, -INF , P2 ;  /* 0xff80000038387808 */ /* 0x000fe40001000000 */
[----:B------:R-:W-:Y:S01]  /*cf80*/  FMNMX.FTZ R15, R69, R14, !PT ;  /* 0x0000000e450f7209 */ /* 0x000fe20007810000 */
[----:B------:R-:W-:Y:S02]  /*cf90*/  WARPGROUP.DEPBAR.LE gsb0, 0x0 ;  /* 0x00008000000079c5 */ /* 0x000fe40000010000 */
[----:B------:R-:W-:Y:S01]  /*cfa0*/  FSEL R67, R67, -INF , P4 ;  /* 0xff80000043437808 */ /* 0x000fe20002000000 */
[----:B------:R-:W-:Y:S01]  /*cfb0*/  WARPGROUP.ARRIVE ;  /* 0x00000000000079c5 */ /* 0x000fe20000000000 */
[----:B------:R-:W-:-:S02]  /*cfc0*/  ISETP.GT.AND P4, PT, R97, 0x48, PT ;  /* 0x000000486100780c */ /* 0x000fc40003f84270 */
[----:B------:R-:W-:Y:S02]  /*cfd0*/  FSEL R57, R57, -INF , P5 ;  /* 0xff80000039397808 */ /* 0x000fe40002800000 */
[----:B------:R-:W-:Y:S01]  /*cfe0*/  FMNMX.FTZ R14, R56, R15, !PT ;  /* 0x0000000f380e7209 */ /* 0x000fe20007810000 */
[----:B------:R-:W-:Y:S01]  /*cff0*/  HGMMA.64x16x16.F32 R24, gdesc[UR12], R24, gsb0 ;  /* 0x002000000c1879f0 */ /* 0x000fe20008000818 */
        /* <DEDUP_REMOVED lines=32> */
[----:B------:R-:W-:Y:S02]  /*d200*/  ISETP.GT.AND P0, PT, R97, 0x69, PT ;  /* 0x000000696100780c */ /* 0x000fe40003f04270 */
[----:B------:R-:W-:-:S02]  /*d210*/  FSEL R44, R44, -INF , P2 ;  /* 0xff8000002c2c7808 */ /* 0x000fc40001000000 */
[----:B------:R-:W-:Y:S02]  /*d220*/  FMNMX.FTZ R15, R41, R14, !PT ;  /* 0x0000000e290f7209 */ /* 0x000fe40007810000 */
[----:B------:R-:W-:Y:S02]  /*d230*/  ISETP.GT.AND P6, PT, R97, 0x70, PT ;  /* 0x000000706100780c */ /* 0x000fe40003fc4270 */
[----:B------:R-:W-:Y:S02]  /*d240*/  FSEL R45, R45, -INF , P0 ;  /* 0xff8000002d2d7808 */ /* 0x000fe40000000000 */
[----:B------:R-:W-:Y:S02]  /*d250*/  FMNMX.FTZ R14, R44, R15, !PT ;  /* 0x0000000f2c0e7209 */ /* 0x000fe40007810000 */
[----:B------:R-:W-:Y:S02]  /*d260*/  ISETP.GT.AND P0, PT, R97, 0x71, PT ;  /* 0x000000716100780c */ /* 0x000fe40003f04270 */
[----:B------:R-:W-:-:S02]  /*d270*/  FSEL R32, R32, -INF , P6 ;  /* 0xff80000020207808 */ /* 0x000fc40003000000 */
[----:B------:R-:W-:Y:S02]  /*d280*/  FMNMX.FTZ R15, R45, R14, !PT ;  /* 0x0000000e2d0f7209 */ /* 0x000fe40007810000 */
[----:B------:R-:W-:Y:S02]  /*d290*/  FSEL R43, R43, -INF , P1 ;  /* 0xff8000002b2b7808 */ /* 0x000fe40000800000 */
        /* <DEDUP_REMOVED lines=8> */
[----:B------:R-:W-:Y:S02]  /*d320*/  FSEL R37, R37, -INF , P2 ;  /* 0xff80000025257808 */ /* 0x000fe40001000000 */
[----:B------:R-:W-:-:S02]  /*d330*/  FMNMX.FTZ R14, R36, R15, !PT ;  /* 0x0000000f240e7209 */ /* 0x000fc40007810000 */
[----:B------:R-:W-:Y:S01]  /*d340*/  ISETP.GT.AND P3, PT, R97, 0x80, PT ;  /* 0x000000806100780c */ /* 0x000fe20003f64270 */
[----:B------:R-:W-:Y:S02]  /*d350*/  WARPGROUP.DEPBAR.LE gsb0, 0x0 ;  /* 0x00008000000079c5 */ /* 0x000fe40000010000 */
[----:B------:R-:W-:Y:S02]  /*d360*/  FSEL R55, R55, -INF , P4 ;  /* 0xff80000037377808 */ /* 0x000fe40002000000 */
[----:B------:R-:W-:Y:S02]  /*d370*/  FSEL R24, R24, -INF , P3 ;  /* 0xff80000018187808 */ /* 0x000fe40001800000 */
[----:B------:R-:W-:Y:S02]  /*d380*/  FMNMX.FTZ R15, R37, R14, !PT ;  /* 0x0000000e250f7209 */ /* 0x000fe40007810000 */
[----:B------:R-:W-:Y:S02]  /*d390*/  ISETP.GT.AND P4, PT, R97, 0x81, PT ;  /* 0x000000816100780c */ /* 0x000fe40003f84270 */
[----:B------:R-:W-:-:S02]  /*d3a0*/  FSEL R54, R54, -INF , P5 ;  /* 0xff80000036367808 */ /* 0x000fc40002800000 */
[----:B------:R-:W-:Y:S02]  /*d3b0*/  FSEL R25, R25, -INF , P4 ;  /* 0xff80000019197808 */ /* 0x000fe40002000000 */
[----:B------:R-:W-:Y:S02]  /*d3c0*/  FMNMX.FTZ R14, R24, R15, !PT ;  /* 0x0000000f180e7209 */ /* 0x000fe40007810000 */
[----:B------:R-:W-:Y:S02]  /*d3d0*/  ISETP.GT.AND P5, PT, R97, 0x88, PT ;  /* 0x000000886100780c */ /* 0x000fe40003fa4270 */
[----:B------:R-:W-:Y:S02]  /*d3e0*/  FMNMX.FTZ R15, R25, R14, !PT ;  /* 0x0000000e190f7209 */ /* 0x000fe40007810000 */
[----:B------:R-:W-:Y:S02]  /*d3f0*/  FSEL R28, R28, -INF , P5 ;  /* 0xff8000001c1c7808 */ /* 0x000fe40002800000 */
[----:B------:R-:W-:-:S02]  /*d400*/  ISETP.GT.AND P6, PT, R97, 0x89, PT ;  /* 0x000000896100780c */ /* 0x000fc40003fc4270 */
[----:B------:R-:W-:Y:S02]  /*d410*/  FMNMX.FTZ R14, R28, R15, !PT ;  /* 0x0000000f1c0e7209 */ /* 0x000fe40007810000 */
[----:B------:R-:W-:-:S04]  /*d420*/  FSEL R29, R29, -INF , P6 ;  /* 0xff8000001d1d7808 */ /* 0x000fc80003000000 */
[----:B------:R-:W-:-:S05]  /*d430*/  FMNMX.FTZ R23, R29, R14, !PT ;  /* 0x0000000e1d177209 */ /* 0x000fca0007810000 */
[----:B------:R-:W0:Y:S02]  /*d440*/  SHFL.BFLY PT, R14, R23, 0x2, 0x1f ;  /* 0x0c401f00170e7f89 */ /* 0x000e2400000e0000 */
[----:B0-----:R-:W-:-:S05]  /*d450*/  FMNMX.FTZ R99, R23, R14, !PT ;  /* 0x0000000e17637209 */ /* 0x001fca0007810000 */
[----:B------:R-:W0:Y:S01]  /*d460*/  SHFL.BFLY PT, R14, R99, 0x1, 0x1f ;  /* 0x0c201f00630e7f89 */ /* 0x000e2200000e0000 */
[----:B------:R-:W-:Y:S02]  /*d470*/  P2R R98, PR, RZ, 0x4 ;  /* 0x00000004ff627803 */ /* 0x000fe40000000000 */
[----:B------:R-:W-:Y:S02]  /*d480*/  P2R R22, PR, RZ, 0x2 ;  /* 0x00000002ff167803 */ /* 0x000fe40000000000 */
[----:B------:R-:W-:-:S04]  /*d490*/  ISETP.GT.AND P1, PT, R97, 0x69, PT ;  /* 0x000000696100780c */ /* 0x000fc80003f24270 */
[----:B------:R-:W-:Y:S02]  /*d4a0*/  FSEL R47, R47, -INF , P1 ;  /* 0xff8000002f2f7808 */ /* 0x000fe40000800000 */
[----:B0-----:R-:W-:Y:S01]  /*d4b0*/  FMNMX.FTZ R15, R99, R14, !PT ;  /* 0x0000000e630f7209 */ /* 0x001fe20007810000 */
[----:B------:R-:W-:-:S03]  /*d4c0*/  IMAD.U32 R14, RZ, RZ, UR4 ;  /* 0x00000004ff0e7e24 */ /* 0x000fc6000f8e00ff */
[C---:B------:R-:W-:Y:S01]  /*d4d0*/  FSETP.NEU.FTZ.AND P2, PT, R15.reuse, -INF , PT ;  /* 0xff8000000f00780b */ /* 0x040fe20003f5d000 */
[----:B------:R-:W-:Y:S01]  /*d4e0*/  FMUL.FTZ R21, R15, R14 ;  /* 0x0000000e0f157220 */ /* 0x000fe20000410000 */
[----:B------:R-:W-:-:S04]  /*d4f0*/  ISETP.NE.AND P1, PT, R22, RZ, PT ;  /* 0x000000ff1600720c */ /* 0x000fc80003f25270 */
[----:B------:R-:W-:-:S05]  /*d500*/  FSEL R21, R21, RZ, P2 ;  /* 0x000000ff15157208 */ /* 0x000fca0001000000 */
[-CC-:B------:R-:W-:Y:S01]  /*d510*/  FFMA.FTZ R22, R89, R14.reuse, -R21.reuse ;  /* 0x0000000e59167223 */ /* 0x180fe20000010815 */
[----:B------:R-:W-:Y:S01]  /*d520*/  FMNMX.FTZ R89, R90, R91, !PT ;  /* 0x0000005b5a597209 */ /* 0x000fe20007810000 */
[----:B------:R-:W-:-:S03]  /*d530*/  FFMA.FTZ R23, R92, R14, -R21 ;  /* 0x0000000e5c177223 */ /* 0x000fc60000010815 */
[----:B------:R-:W-:-:S04]  /*d540*/  FMNMX.FTZ R92, R94, R89, !PT ;  /* 0x000000595e5c7209 */ /* 0x000fc80007810000 */
[----:B------:R-:W-:-:S04]  /*d550*/  FMNMX.FTZ R89, R95, R92, !PT ;  /* 0x0000005c5f597209 */ /* 0x000fc80007810000 */
[----:B------:R-:W-:Y:S02]  /*d560*/  FMNMX.FTZ R92, R82, R89, !PT ;  /* 0x00000059525c7209 */ /* 0x000fe40007810000 */
[----:B------:R-:W-:Y:S02]  /*d570*/  P2R R20, PR, RZ, 0x1 ;  /* 0x00000001ff147803 */ /* 0x000fe40000000000 */
[----:B------:R-:W-:Y:S02]  /*d580*/  ISETP.GT.AND P0, PT, R97, 0x70, PT ;  /* 0x000000706100780c */ /* 0x000fe40003f04270 */
[----:B------:R-:W-:Y:S02]  /*d590*/  FMNMX.FTZ R89, R83, R92, !PT ;  /* 0x0000005c53597209 */ /* 0x000fe40007810000 */
[----:B------:R-:W-:Y:S02]  /*d5a0*/  FSEL R34, R34, -INF , P0 ;  /* 0xff80000022227808 */ /* 0x000fe40000000000 */
[----:B------:R-:W-:-:S02]  /*d5b0*/  FMNMX.FTZ R92, R86, R89, !PT ;  /* 0x00000059565c7209 */ /* 0x000fc40007810000 */
[----:B------:R-:W-:Y:S01]  /*d5c0*/  ISETP.NE.AND P0, PT, R20, RZ, PT ;  /* 0x000000ff1400720c */ /* 0x000fe20003f05270 */
[-CC-:B------:R-:W-:Y:S01]  /*d5d0*/  FFMA.FTZ R20, R88, R14.reuse, -R21.reuse ;  /* 0x0000000e58147223 */ /* 0x180fe20000010815 */
[--C-:B------:R-:W-:Y:S01]  /*d5e0*/  FFMA.FTZ R88, R93, R14, -R21.reuse ;  /* 0x0000000e5d587223 */ /* 0x100fe20000010815 */
[----:B------:R-:W-:Y:S01]  /*d5f0*/  FMNMX.FTZ R93, R87, R92, !PT ;  /* 0x0000005c575d7209 */ /* 0x000fe20007810000 */
[----:B------:R-:W-:-:S03]  /*d600*/  FFMA.FTZ R89, R72, R14, -R21 ;  /* 0x0000000e48597223 */ /* 0x000fc60000010815 */
        /* <DEDUP_REMOVED lines=19> */
[----:B------:R-:W-:Y:S02]  /*d740*/  FMNMX.FTZ R93, R47, R72, !PT ;  /* 0x000000482f5d7209 */ /* 0x000fe40007810000 */
[----:B------:R-:W-:Y:S02]  /*d750*/  FSEL R35, R35, -INF , P0 ;  /* 0xff80000023237808 */ /* 0x000fe40000000000 */
[----:B------:R-:W-:Y:S02]  /*d760*/  FMNMX.FTZ R72, R34, R93, !PT ;  /* 0x0000005d22487209 */ /* 0x000fe40007810000 */
[----:B------:R-:W-:Y:S02]  /*d770*/  ISETP.NE.AND P2, PT, R98, RZ, PT ;  /* 0x000000ff6200720c */ /* 0x000fe40003f45270 */
[----:B------:R-:W-:Y:S02]  /*d780*/  FSEL R38, R38, -INF , P1 ;  /* 0xff80000026267808 */ /* 0x000fe40000800000 */
[----:B------:R-:W-:-:S02]  /*d790*/  FMNMX.FTZ R93, R35, R72, !PT ;  /* 0x00000048235d7209 */ /* 0x000fc40007810000 */
[----:B------:R-:W-:Y:S02]  /*d7a0*/  FSEL R97, R39, -INF , P2 ;  /* 0xff80000027617808 */ /* 0x000fe40001000000 */
[----:B------:R-:W-:Y:S02]  /*d7b0*/  FMNMX.FTZ R72, R38, R93, !PT ;  /* 0x0000005d26487209 */ /* 0x000fe40007810000 */
[----:B------:R-:W-:Y:S02]  /*d7c0*/  FSEL R26, R26, -INF , P3 ;  /* 0xff8000001a1a7808 */ /* 0x000fe40001800000 */
[----:B------:R-:W-:Y:S01]  /*d7d0*/  FMNMX.FTZ R93, R97, R72, !PT ;  /* 0x00000048615d7209 */ /* 0x000fe20007810000 */
[----:B------:R-:W-:Y:S01]  /*d7e0*/  FFMA.FTZ R39, R48, R14, -R21 ;  /* 0x0000000e30277223 */ /* 0x000fe20000010815 */
[----:B------:R-:W-:Y:S02]  /*d7f0*/  FSEL R27, R27, -INF , P4 ;  /* 0xff8000001b1b7808 */ /* 0x000fe40002000000 */
[----:B------:R-:W-:-:S02]  /*d800*/  FMNMX.FTZ R48, R26, R93, !PT ;  /* 0x0000005d1a307209 */ /* 0x000fc40007810000 */
[----:B------:R-:W-:Y:S02]  /*d810*/  FSEL R30, R30, -INF , P5 ;  /* 0xff8000001e1e7808 */ /* 0x000fe40002800000 */
[----:B------:R-:W-:Y:S02]  /*d820*/  FMNMX.FTZ R93, R27, R48, !PT ;  /* 0x000000301b5d7209 */ /* 0x000fe40007810000 */
[----:B------:R-:W-:Y:S02]  /*d830*/  FSEL R31, R31, -INF , P6 ;  /* 0xff8000001f1f7808 */ /* 0x000fe40003000000 */
[----:B------:R-:W-:-:S04]  /*d840*/  FMNMX.FTZ R48, R30, R93, !PT ;  /* 0x0000005d1e307209 */ /* 0x000fc80007810000 */
[----:B------:R-:W-:-:S05]  /*d850*/  FMNMX.FTZ R72, R31, R48, !PT ;  /* 0x000000301f487209 */ /* 0x000fca0007810000 */
[----:B------:R-:W0:Y:S02]  /*d860*/  SHFL.BFLY PT, R99, R72, 0x2, 0x1f ;  /* 0x0c401f0048637f89 */ /* 0x000e2400000e0000 */
[----:B0-----:R-:W-:-:S05]  /*d870*/  FMNMX.FTZ R99, R72, R99, !PT ;  /* 0x0000006348637209 */ /* 0x001fca0007810000 */
[----:B------:R-:W0:Y:S01]  /*d880*/  SHFL.BFLY PT, R72, R99, 0x1, 0x1f ;  /* 0x0c201f0063487f89 */ /* 0x000e2200000e0000 */
[----:B------:R-:W1:Y:S01]  /*d890*/  S2R R100, SR_TID.X ;  /* 0x0000000000647919 */ /* 0x000e620000002100 */
[----:B------:R-:W-:Y:S01]  /*d8a0*/  ISETP.NE.AND P0, PT, R96, RZ, PT ;  /* 0x000000ff6000720c */ /* 0x000fe20003f05270 */
[-CC-:B------:R-:W-:Y:S01]  /*d8b0*/  FFMA.FTZ R96, R52, R14.reuse, -R21.reuse ;  /* 0x0000000e34607223 */ /* 0x180fe20000010815 */
[-CC-:B------:R-:W-:Y:S01]  /*d8c0*/  FFMA.FTZ R45, R45, R14.reuse, -R21.reuse ;  /* 0x0000000e2d2d7223 */ /* 0x180fe20000010815 */
[-CC-:B------:R-:W-:Y:S01]  /*d8d0*/  FFMA.FTZ R52, R53, R14.reuse, -R21.reuse ;  /* 0x0000000e35347223 */ /* 0x180fe20000010815 */
[-CC-:B------:R-:W-:Y:S01]  /*d8e0*/  FFMA.FTZ R53, R40, R14.reuse, -R21.reuse ;  /* 0x0000000e28357223 */ /* 0x180fe20000010815 */
[----:B------:R-:W-:Y:S01]  /*d8f0*/  MUFU.EX2 R48, R96 ;  /* 0x0000006000307308 */ /* 0x000fe20000000800 */
[----:B------:R-:W-:Y:S01]  /*d900*/  FFMA.FTZ R92, R41, R14, -R21 ;  /* 0x0000000e295c7223 */ /* 0x000fe20000010815 */
[----:B0-----:R-:W-:-:S04]  /*d910*/  FMNMX.FTZ R72, R99, R72, !PT ;  /* 0x0000004863487209 */ /* 0x001fc80007810000 */
[C---:B------:R-:W-:Y:S01]  /*d920*/  FSETP.NEU.FTZ.AND P1, PT, R72.reuse, -INF , PT ;  /* 0xff8000004800780b */ /* 0x040fe20003f3d000 */
[-C--:B------:R-:W-:Y:S01]  /*d930*/  FMUL.FTZ R99, R72, R14.reuse ;  /* 0x0000000e48637220 */ /* 0x080fe20000410000 */
[-CC-:B------:R-:W-:Y:S01]  /*d940*/  FFMA.FTZ R93, R44, R14.reuse, -R21.reuse ;  /* 0x0000000e2c5d7223 */ /* 0x180fe20000010815 */
[----:B------:R0:W-:Y:S03]  /*d950*/  MUFU.EX2 R96, R45 ;  /* 0x0000002d00607308 */ /* 0x0001e60000000800 */
[----:B------:R-:W-:Y:S01]  /*d960*/  FSEL R99, R99, RZ, P1 ;  /* 0x000000ff63637208 */ /* 0x000fe20000800000 */
[-CC-:B------:R-:W-:Y:S01]  /*d970*/  FFMA.FTZ R40, R32, R14.reuse, -R21.reuse ;  /* 0x0000000e20287223 */ /* 0x180fe20000010815 */
        /* <DEDUP_REMOVED lines=20> */
[-CC-:B0-----:R-:W-:Y:S01]  /*dac0*/  FFMA.FTZ R45, R25, R14.reuse, -R21.reuse ;  /* 0x0000000e192d7223 */ /* 0x181fe20000010815 */
[-CC-:B------:R-:W-:Y:S01]  /*dad0*/  FFMA.FTZ R32, R28, R14.reuse, -R21.reuse ;  /* 0x0000000e1c207223 */ /* 0x180fe20000010815 */
[-C--:B------:R-:W-:Y:S01]  /*dae0*/  FFMA.FTZ R33, R29, R14.reuse, -R21 ;  /* 0x0000000e1d217223 */ /* 0x080fe20000010815 */
[-CC-:B------:R-:W-:Y:S01]  /*daf0*/  FFMA.FTZ R21, R90, R14.reuse, -R99.reuse ;  /* 0x0000000e5a157223 */ /* 0x180fe20000010863 */
[-CC-:B------:R-:W-:Y:S01]  /*db00*/  FFMA.FTZ R25, R91, R14.reuse, -R99.reuse ;  /* 0x0000000e5b197223 */ /* 0x180fe20000010863 */
[-CC-:B------:R-:W-:Y:S01]  /*db10*/  FFMA.FTZ R29, R94, R14.reuse, -R99.reuse ;  /* 0x0000000e5e1d7223 */ /* 0x180fe20000010863 */
[----:B------:R-:W-:Y:S01]  /*db20*/  MUFU.EX2 R20, R20 ;  /* 0x0000001400147308 */ /* 0x000fe20000000800 */
[----:B------:R-:W-:-:S07]  /*db30*/  FFMA.FTZ R90, R95, R14, -R99 ;  /* 0x0000000e5f5a7223 */ /* 0x000fce0000010863 */
[----:B------:R-:W0:Y:S01]  /*db40*/  MUFU.EX2 R22, R22 ;  /* 0x0000001600167308 */ /* 0x000e220000000800 */
[----:B------:R-:W-:Y:S01]  /*db50*/  FFMA.FTZ R82, R82, R14, -R99 ;  /* 0x0000000e52527223 */ /* 0x000fe20000010863 */
[----:B-1----:R-:W-:-:S06]  /*db60*/  LOP3.LUT R100, R100, 0x7f, RZ, 0xc0, !PT ;  /* 0x0000007f64647812 */ /* 0x002fcc00078ec0ff */
[----:B------:R-:W-:Y:S08]  /*db70*/  MUFU.EX2 R21, R21 ;  /* 0x0000001500157308 */ /* 0x000ff00000000800 */
[----:B------:R-:W1:Y:S01]  /*db80*/  MUFU.EX2 R25, R25 ;  /* 0x0000001900197308 */ /* 0x000e620000000800 */
[----:B------:R-:W-:-:S07]  /*db90*/  FFMA.FTZ R83, R83, R14, -R99 ;  /* 0x0000000e53537223 */ /* 0x000fce0000010863 */
[----:B------:R-:W2:Y:S01]  /*dba0*/  MUFU.EX2 R23, R23 ;  /* 0x0000001700177308 */ /* 0x000ea20000000800 */
[----:B------:R-:W-:-:S07]  /*dbb0*/  ISETP.NE.AND P1, PT, R100, RZ, PT ;  /* 0x000000ff6400720c */ /* 0x000fce0003f25270 */
[----:B------:R-:W3:Y:S01]  /*dbc0*/  MUFU.EX2 R29, R29 ;  /* 0x0000001d001d7308 */ /* 0x000ee20000000800 */
[----:B------:R-:W-:-:S07]  /*dbd0*/  FFMA.FTZ R86, R86, R14, -R99 ;  /* 0x0000000e56567223 */ /* 0x000fce0000010863 */
[----:B------:R-:W4:Y:S08]  /*dbe0*/  MUFU.EX2 R88, R88 ;  /* 0x0000005800587308 */ /* 0x000f300000000800 */
[----:B------:R-:W4:Y:S01]  /*dbf0*/  MUFU.EX2 R90, R90 ;  /* 0x0000005a005a7308 */ /* 0x000f220000000800 */
[----:B0-----:R-:W-:Y:S01]  /*dc00*/  FADD.FTZ R94, R20, R22 ;  /* 0x00000016145e7221 */ /* 0x001fe20000010000 */
[----:B-1----:R-:W-:-:S06]  /*dc10*/  FADD.FTZ R100, R21, R25 ;  /* 0x0000001915647221 */ /* 0x002fcc0000010000 */
[----:B------:R-:W0:Y:S01]  /*dc20*/  MUFU.EX2 R80, R80 ;  /* 0x0000005000507308 */ /* 0x000e220000000800 */
[-CC-:B------:R-:W-:Y:S01]  /*dc30*/  FFMA.FTZ R87, R87, R14.reuse, -R99.reuse ;  /* 0x0000000e57577223 */ /* 0x180fe20000010863 */
[----:B------:R-:W-:-:S06]  /*dc40*/  FFMA.FTZ R98, R54, R14, -R99 ;  /* 0x0000000e36627223 */ /* 0x000fcc0000010863 */
[----:B------:R-:W1:Y:S01]  /*dc50*/  MUFU.EX2 R82, R82 ;  /* 0x0000005200527308 */ /* 0x000e620000000800 */
[-CC-:B------:R-:W-:Y:S01]  /*dc60*/  FFMA.FTZ R54, R43, R14.reuse, -R99.reuse ;  /* 0x0000000e2b367223 */ /* 0x180fe20000010863 */
[----:B------:R-:W-:Y:S01]  /*dc70*/  FFMA.FTZ R24, R55, R14, -R99 ;  /* 0x0000000e37187223 */ /* 0x000fe20000010863 */
[----:B--2---:R-:W-:-:S05]  /*dc80*/  FADD.FTZ R43, R23, R94 ;  /* 0x0000005e172b7221 */ /* 0x004fca0000010000 */
[----:B------:R-:W2:Y:S01]  /*dc90*/  MUFU.EX2 R81, R81 ;  /* 0x0000005100517308 */ /* 0x000ea20000000800 */
[----:B---3--:R-:W-:Y:S01]  /*dca0*/  FADD.FTZ R55, R29, R100 ;  /* 0x000000641d377221 */ /* 0x008fe20000010000 */
[----:B------:R-:W-:-:S06]  /*dcb0*/  FFMA.FTZ R74, R74, R14, -R99 ;  /* 0x0000000e4a4a7223 */ /* 0x000fcc0000010863 */
[----:B------:R-:W3:Y:S01]  /*dcc0*/  MUFU.EX2 R83, R83 ;  /* 0x0000005300537308 */ /* 0x000ee20000000800 */
[----:B------:R-:W-:Y:S02]  /*dcd0*/  @!P1 VIADD R0, R0, 0x31c40 ;  /* 0x00031c4000009836 */ /* 0x000fe40000000000 */
[----:B----4-:R-:W-:Y:S01]  /*dce0*/  FADD.FTZ R43, R88, R43 ;  /* 0x0000002b582b7221 */ /* 0x010fe20000010000 */
[----:B------:R-:W-:-:S04]  /*dcf0*/  FFMA.FTZ R91, R47, R14, -R99 ;  /* 0x0000000e2f5b7223 */ /* 0x000fc80000010863 */
[----:B------:R-:W-:Y:S01]  /*dd00*/  MUFU.EX2 R84, R84 ;  /* 0x0000005400547308 */ /* 0x000fe20000000800 */
[----:B------:R-:W-:Y:S01]  /*dd10*/  FADD.FTZ R47, R90, R55 ;  /* 0x000000375a2f7221 */ /* 0x000fe20000010000 */
[----:B------:R-:W-:-:S06]  /*dd20*/  FFMA.FTZ R75, R75, R14, -R99 ;  /* 0x0000000e4b4b7223 */ /* 0x000fcc0000010863 */
[----:B------:R-:W4:Y:S01]  /*dd30*/  MUFU.EX2 R86, R86 ;  /* 0x0000005600567308 */ /* 0x000f220000000800 */
[----:B------:R-:W-:Y:S01]  /*dd40*/  FFMA.FTZ R94, R46, R14, -R99 ;  /* 0x0000000e2e5e7223 */ /* 0x000fe20000010863 */
[----:B------:R-:W-:Y:S01]  /*dd50*/  @!P1 PRMT R0, RZ, 0x654, R0 ;  /* 0x00000654ff009816 */ /* 0x000fe20000000000 */
[----:B0-----:R-:W-:-:S05]  /*dd60*/  FADD.FTZ R46, R80, R43 ;  /* 0x0000002b502e7221 */ /* 0x001fca0000010000 */
[----:B------:R-:W-:Y:S01]  /*dd70*/  MUFU.EX2 R85, R85 ;  /* 0x0000005500557308 */ /* 0x000fe20000000800 */
[----:B-1----:R-:W-:Y:S01]  /*dd80*/  FADD.FTZ R100, R82, R47 ;  /* 0x0000002f52647221 */ /* 0x002fe20000010000 */
[----:B------:R-:W-:-:S06]  /*dd90*/  FFMA.FTZ R78, R78, R14, -R99 ;  /* 0x0000000e4e4e7223 */ /* 0x000fcc0000010863 */
[----:B------:R-:W0:Y:S01]  /*dda0*/  MUFU.EX2 R87, R87 ;  /* 0x0000005700577308 */ /* 0x000e220000000800 */
[-CC-:B------:R-:W-:Y:S01]  /*ddb0*/  FFMA.FTZ R50, R50, R14.reuse, -R99.reuse ;  /* 0x0000000e32327223 */ /* 0x180fe20000010863 */
[-CC-:B------:R-:W-:Y:S01]  /*ddc0*/  FFMA.FTZ R55, R35, R14.reuse, -R99.reuse ;  /* 0x0000000e23377223 */ /* 0x180fe20000010863 */
[----:B--2---:R-:W-:Y:S01]  /*ddd0*/  FADD.FTZ R35, R81, R46 ;  /* 0x0000002e51237221 */ /* 0x004fe20000010000 */
[----:B------:R1:W-:Y:S04]  /*dde0*/  @!P1 SYNCS.ARRIVE.TRANS64.RED.A1T0 RZ, [R0+URZ], RZ ;  /* 0x000000ff00ff99a7 */ /* 0x0003e8000810043f */
[----:B------:R-:W2:Y:S01]  /*ddf0*/  MUFU.EX2 R89, R89 ;  /* 0x0000005900597308 */ /* 0x000ea20000000800 */
[----:B---3--:R-:W-:Y:S01]  /*de00*/  FADD.FTZ R43, R83, R100 ;  /* 0x00000064532b7221 */ /* 0x008fe20000010000 */
[----:B------:R-:W-:-:S06]  /*de10*/  FFMA.FTZ R79, R79, R14, -R99 ;  /* 0x0000000e4f4f7223 */ /* 0x000fcc0000010863 */
[----:B------:R-:W3:Y:S01]  /*de20*/  MUFU.EX2 R74, R74 ;  /* 0x0000004a004a7308 */ /* 0x000ee20000000800 */
[----:B------:R-:W-:Y:S01]  /*de30*/  FFMA.FTZ R47, R26, R14, -R99 ;  /* 0x0000000e1a2f7223 */ /* 0x000fe20000010863 */
[----:B----4-:R-:W-:-:S06]  /*de40*/  FADD.FTZ R26, R86, R43 ;  /* 0x0000002b561a7221 */ /* 0x010fcc0000010000 */
[----:B------:R-:W4:Y:S01]  /*de50*/  MUFU.EX2 R73, R73 ;  /* 0x0000004900497308 */ /* 0x000f220000000800 */
[----:B------:R-:W-:-:S07]  /*de60*/  FFMA.FTZ R66, R66, R14, -R99 ;  /* 0x0000000e42427223 */ /* 0x000fce0000010863 */
[----:B------:R-:W4:Y:S01]  /*de70*/  MUFU.EX2 R75, R75 ;  /* 0x0000004b004b7308 */ /* 0x000f220000000800 */
[----:B------:R-:W-:-:S07]  /*de80*/  FFMA.FTZ R46, R27, R14, -R99 ;  /* 0x0000000e1b2e7223 */ /* 0x000fce0000010863 */
[----:B-1----:R1:W-:Y:S01]  /*de90*/  MUFU.EX2 R0, R50 ;  /* 0x0000003200007308 */ /* 0x0023e20000000800 */
[----:B0-----:R-:W-:-:S07]  /*dea0*/  FADD.FTZ R27, R87, R26 ;  /* 0x0000001a571b7221 */ /* 0x001fce0000010000 */
[----:B------:R-:W0:Y:S01]  /*deb0*/  MUFU.EX2 R76, R76 ;  /* 0x0000004c004c7308 */ /* 0x000e220000000800 */
[----:B-1----:R-:W-:Y:S01]  /*dec0*/  FFMA.FTZ R50, R38, R14, -R99 ;  /* 0x0000000e26327223 */ /* 0x002fe20000010863 */
[----:B------:R-:W-:-:S06]  /*ded0*/  FADD.FTZ R38, R84, R35 ;  /* 0x0000002354267221 */ /* 0x000fcc0000010000 */
[----:B------:R-:W1:Y:S01]  /*dee0*/  MUFU.EX2 R78, R78 ;  /* 0x0000004e004e7308 */ /* 0x000e620000000800 */
[----:B------:R-:W-:Y:S01]  /*def0*/  FADD.FTZ R100, R85, R38 ;  /* 0x0000002655647221 */ /* 0x000fe20000010000 */
[----:B------:R-:W-:-:S06]  /*df00*/  FFMA.FTZ R67, R67, R14, -R99 ;  /* 0x0000000e43437223 */ /* 0x000fcc0000010863 */
[----:B------:R-:W1:Y:S01]  /*df10*/  MUFU.EX2 R77, R77 ;  /* 0x0000004d004d7308 */ /* 0x000e620000000800 */
[----:B--2---:R-:W-:Y:S01]  /*df20*/  FADD.FTZ R100, R89, R100 ;  /* 0x0000006459647221 */ /* 0x004fe20000010000 */
[----:B---3--:R-:W-:-:S06]  /*df30*/  FADD.FTZ R26, R74, R27 ;  /* 0x0000001b4a1a7221 */ /* 0x008fcc0000010000 */
[----:B------:R-:W2:Y:S01]  /*df40*/  MUFU.EX2 R79, R79 ;  /* 0x0000004f004f7308 */ /* 0x000ea20000000800 */
[----:B------:R-:W-:Y:S01]  /*df50*/  FFMA.FTZ R70, R70, R14, -R99 ;  /* 0x0000000e46467223 */ /* 0x000fe20000010863 */
[----:B------:R-:W-:Y:S01]  /*df60*/  F2FP.F16.F32.PACK_AB R20, R22, R20 ;  /* 0x000000141614723e */ /* 0x000fe200000000ff */
[----:B----4-:R-:W-:-:S05]  /*df70*/  FADD.FTZ R27, R73, R100 ;  /* 0x00000064491b7221 */ /* 0x010fca0000010000 */
[----:B------:R-:W-:Y:S01]  /*df80*/  MUFU.EX2 R64, R64 ;  /* 0x0000004000407308 */ /* 0x000fe20000000800 */
[----:B------:R-:W-:Y:S01]  /*df90*/  F2FP.F16.F32.PACK_AB R22, R88, R23 ;  /* 0x000000175816723e */ /* 0x000fe200000000ff */
[----:B------:R-:W-:-:S06]  /*dfa0*/  FADD.FTZ R23, R75, R26 ;  /* 0x0000001a4b177221 */ /* 0x000fcc0000010000 */
[----:B------:R-:W3:Y:S01]  /*dfb0*/  MUFU.EX2 R66, R66 ;  /* 0x0000004200427308 */ /* 0x000ee20000000800 */
[-CC-:B------:R-:W-:Y:S01]  /*dfc0*/  FFMA.FTZ R71, R71, R14.reuse, -R99.reuse ;  /* 0x0000000e47477223 */ /* 0x180fe20000010863 */
[----:B------:R-:W-:Y:S01]  /*dfd0*/  FFMA.FTZ R38, R30, R14, -R99 ;  /* 0x0000000e1e267223 */ /* 0x000fe20000010863 */
[----:B0-----:R-:W-:-:S05]  /*dfe0*/  FADD.FTZ R26, R76, R27 ;  /* 0x0000001b4c1a7221 */ /* 0x001fca0000010000 */
[----:B------:R-:W0:Y:S01]  /*dff0*/  MUFU.EX2 R65, R65 ;  /* 0x0000004100417308 */ /* 0x000e220000000800 */
[----:B-1----:R-:W-:Y:S01]  /*e000*/  FADD.FTZ R30, R78, R23 ;  /* 0x000000174e1e7221 */ /* 0x002fe20000010000 */
[----:B------:R-:W-:-:S06]  /*e010*/  FFMA.FTZ R58, R58, R14, -R99 ;  /* 0x0000000e3a3a7223 */ /* 0x000fcc0000010863 */
[----:B------:R-:W1:Y:S01]  /*e020*/  MUFU.EX2 R67, R67 ;  /* 0x0000004300437308 */ /* 0x000e620000000800 */
[----:B------:R-:W-:Y:S01]  /*e030*/  FADD.FTZ R23, R77, R26 ;  /* 0x0000001a4d177221 */ /* 0x000fe20000010000 */
[----:B--2---:R-:W-:-:S06]  /*e040*/  FADD.FTZ R27, R79, R30 ;  /* 0x0000001e4f1b7221 */ /* 0x004fcc0000010000 */
[----:B------:R-:W2:Y:S01]  /*e050*/  MUFU.EX2 R68, R68 ;  /* 0x0000004400447308 */ /* 0x000ea20000000800 */
[----:B------:R-:W-:-:S07]  /*e060*/  FFMA.FTZ R59, R59, R14, -R99 ;  /* 0x0000000e3b3b7223 */ /* 0x000fce0000010863 */
[----:B------:R-:W4:Y:S01]  /*e070*/  MUFU.EX2 R70, R70 ;  /* 0x0000004600467308 */ /* 0x000f220000000800 */
[----:B------:R-:W-:Y:S01]  /*e080*/  F2FP.F16.F32.PACK_AB R30, R77, R76 ;  /* 0x0000004c4d1e723e */ /* 0x000fe200000000ff */
[----:B---3--:R-:W-:-:S06]  /*e090*/  FADD.FTZ R76, R66, R27 ;  /* 0x0000001b424c7221 */ /* 0x008fcc0000010000 */
[----:B------:R-:W3:Y:S01]  /*e0a0*/  MUFU.EX2 R69, R69 ;  /* 0x0000004500457308 */ /* 0x000ee20000000800 */
[----:B------:R-:W-:-:S07]  /*e0b0*/  FFMA.FTZ R62, R62, R14, -R99 ;  /* 0x0000000e3e3e7223 */ /* 0x000fce0000010863 */
[----:B------:R-:W-:Y:S08]  /*e0c0*/  MUFU.EX2 R71, R71 ;  /* 0x0000004700477308 */ /* 0x000ff00000000800 */
[----:B------:R0:W-:Y:S01]  /*e0d0*/  MUFU.EX2 R35, R24 ;  /* 0x0000001800237308 */ /* 0x0001e20000000800 */
[----:B------:R-:W-:-:S07]  /*e0e0*/  FFMA.FTZ R63, R63, R14, -R99 ;  /* 0x0000000e3f3f7223 */ /* 0x000fce0000010863 */
[----:B------:R-:W3:Y:S01]  /*e0f0*/  MUFU.EX2 R56, R56 ;  /* 0x0000003800387308 */ /* 0x000ee20000000800 */
[----:B0-----:R-:W-:Y:S01]  /*e100*/  F2FP.F16.F32.PACK_AB R24, R81, R80 ;  /* 0x000000505118723e */ /* 0x001fe200000000ff */
[----:B------:R-:W-:Y:S01]  /*e110*/  FADD.FTZ R80, R64, R23 ;  /* 0x0000001740507221 */ /* 0x000fe20000010000 */
[----:B------:R-:W-:-:S05]  /*e120*/  F2FP.F16.F32.PACK_AB R23, R90, R29 ;  /* 0x0000001d5a17723e */ /* 0x000fca00000000ff */
[----:B------:R-:W0:Y:S01]  /*e130*/  MUFU.EX2 R58, R58 ;  /* 0x0000003a003a7308 */ /* 0x000e220000000800 */
[----:B------:R-:W-:Y:S01]  /*e140*/  FADD.FTZ R27, R65, R80 ;  /* 0x00000050411b7221 */ /* 0x000fe20000010000 */
[----:B-1----:R-:W-:Y:S01]  /*e150*/  FADD.FTZ R29, R67, R76 ;  /* 0x0000004c431d7221 */ /* 0x002fe20000010000 */
[----:B------:R-:W-:-:S05]  /*e160*/  FFMA.FTZ R28, R42, R14, -R99 ;  /* 0x0000000e2a1c7223 */ /* 0x000fca0000010863 */
[----:B------:R-:W1:Y:S01]  /*e170*/  MUFU.EX2 R57, R57 ;  /* 0x0000003900397308 */ /* 0x000e620000000800 */
[----:B--2---:R-:W-:Y:S01]  /*e180*/  FADD.FTZ R76, R68, R27 ;  /* 0x0000001b444c7221 */ /* 0x004fe20000010000 */
[----:B------:R-:W-:Y:S01]  /*e190*/  FFMA.FTZ R95, R51, R14, -R99 ;  /* 0x0000000e335f7223 */ /* 0x000fe20000010863 */
[----:B----4-:R-:W-:-:S05]  /*e1a0*/  FADD.FTZ R80, R70, R29 ;  /* 0x0000001d46507221 */ /* 0x010fca0000010000 */
[----:B------:R-:W2:Y:S01]  /*e1b0*/  MUFU.EX2 R59, R59 ;  /* 0x0000003b003b7308 */ /* 0x000ea20000000800 */
[-CC-:B------:R-:W-:Y:S01]  /*e1c0*/  FFMA.FTZ R51, R34, R14.reuse, -R99.reuse ;  /* 0x0000000e22337223 */ /* 0x180fe20000010863 */
[-CC-:B------:R-:W-:Y:S01]  /*e1d0*/  FFMA.FTZ R97, R97, R14.reuse, -R99.reuse ;  /* 0x0000000e61617223 */ /* 0x180fe20000010863 */
[----:B------:R-:W-:-:S05]  /*e1e0*/  FFMA.FTZ R99, R31, R14, -R99 ;  /* 0x0000000e1f637223 */ /* 0x000fca0000010863 */
[----:B------:R-:W4:Y:S01]  /*e1f0*/  MUFU.EX2 R60, R60 ;  /* 0x0000003c003c7308 */ /* 0x000f220000000800 */
[----:B---3--:R-:W-:-:S07]  /*e200*/  FADD.FTZ R31, R69, R76 ;  /* 0x0000004c451f7221 */ /* 0x008fce0000010000 */
[----:B------:R-:W3:Y:S01]  /*e210*/  MUFU.EX2 R62, R62 ;  /* 0x0000003e003e7308 */ /* 0x000ee20000000800 */
[----:B------:R-:W-:Y:S01]  /*e220*/  F2FP.F16.F32.PACK_AB R29, R75, R74 ;  /* 0x0000004a4b1d723e */ /* 0x000fe200000000ff */
[----:B------:R-:W-:-:S06]  /*e230*/  FADD.FTZ R74, R56, R31 ;  /* 0x0000001f384a7221 */ /* 0x000fcc0000010000 */
[----:B------:R-:W3:Y:S08]  /*e240*/  MUFU.EX2 R61, R61 ;  /* 0x0000003d003d7308 */ /* 0x000ef00000000800 */
[----:B------:R0:W-:Y:S08]  /*e250*/  MUFU.EX2 R43, R28 ;  /* 0x0000001c002b7308 */ /* 0x0001f00000000800 */
[----:B------:R-:W-:Y:S01]  /*e260*/  MUFU.EX2 R63, R63 ;  /* 0x0000003f003f7308 */ /* 0x000fe20000000800 */
[----:B0-----:R-:W-:Y:S01]  /*e270*/  F2FP.F16.F32.PACK_AB R28, R73, R89 ;  /* 0x00000059491c723e */ /* 0x001fe200000000ff */
[----:B------:R-:W-:-:S04]  /*e280*/  FADD.FTZ R73, R71, R80 ;  /* 0x0000005047497221 */ /* 0x000fc80000010000 */
[----:B------:R-:W-:Y:S02]  /*e290*/  FADD.FTZ R76, R58, R73 ;  /* 0x000000493a4c7221 */ /* 0x000fe40000010000 */
[----:B------:R-:W0:Y:S01]  /*e2a0*/  MUFU.EX2 R39, R39 ;  /* 0x0000002700277308 */ /* 0x000e220000000800 */
[----:B-1----:R-:W-:Y:S01]  /*e2b0*/  FADD.FTZ R73, R57, R74 ;  /* 0x0000004a39497221 */ /* 0x002fe20000010000 */
[----:B--2---:R-:W-:Y:S01]  /*e2c0*/  FADD.FTZ R75, R59, R76 ;  /* 0x0000004c3b4b7221 */ /* 0x004fe20000010000 */
[----:B------:R-:W-:-:S05]  /*e2d0*/  F2FP.F16.F32.PACK_AB R21, R25, R21 ;  /* 0x000000151915723e */ /* 0x000fca00000000ff */
[----:B------:R-:W1:Y:S01]  /*e2e0*/  MUFU.EX2 R49, R49 ;  /* 0x0000003100317308 */ /* 0x000e620000000800 */
[----:B------:R-:W-:Y:S01]  /*e2f0*/  F2FP.F16.F32.PACK_AB R31, R79, R78 ;  /* 0x0000004e4f1f723e */ /* 0x000fe200000000ff */
[----:B----4-:R-:W-:Y:S01]  /*e300*/  FADD.FTZ R76, R60, R73 ;  /* 0x000000493c4c7221 */ /* 0x010fe20000010000 */
[----:B---3--:R-:W-:-:S05]  /*e310*/  FADD.FTZ R78, R62, R75 ;  /* 0x0000004b3e4e7221 */ /* 0x008fca0000010000 */
[----:B------:R-:W2:Y:S01]  /*e320*/  MUFU.EX2 R42, R95 ;  /* 0x0000005f002a7308 */ /* 0x000ea20000000800 */
[----:B------:R3:W-:Y:S01]  /*e330*/  STSM.16.M88.4 [R18+0x24300], R20 ;  /* 0x0243001412007844 */ /* 0x0007e20000000200 */
[----:B------:R-:W-:-:S06]  /*e340*/  FADD.FTZ R76, R61, R76 ;  /* 0x0000004c3d4c7221 */ /* 0x000fcc0000010000 */
[----:B------:R-:W4:Y:S01]  /*e350*/  MUFU.EX2 R34, R98 ;  /* 0x0000006200227308 */ /* 0x000f220000000800 */
[----:B0-----:R-:W-:-:S07]  /*e360*/  FADD.FTZ R76, R39, R76 ;  /* 0x0000004c274c7221 */ /* 0x001fce0000010000 */
[----:B------:R-:W0:Y:S01]  /*e370*/  MUFU.EX2 R52, R52 ;  /* 0x0000003400347308 */ /* 0x000e220000000800 */
[----:B---3--:R-:W-:Y:S01]  /*e380*/  F2FP.F16.F32.PACK_AB R20, R65, R64 ;  /* 0x000000404114723e */ /* 0x008fe200000000ff */
[----:B------:R-:W-:Y:S01]  /*e390*/  FADD.FTZ R65, R63, R78 ;  /* 0x0000004e3f417221 */ /* 0x000fe20000010000 */
[----:B------:R-:W-:Y:S02]  /*e3a0*/  F2FP.F16.F32.PACK_AB R26, R85, R84 ;  /* 0x00000054551a723e */ /* 0x000fe400000000ff */
[----:B------:R-:W-:Y:S01]  /*e3b0*/  F2FP.F16.F32.PACK_AB R25, R83, R82 ;  /* 0x000000525319723e */ /* 0x000fe200000000ff */
[----:B------:R-:W-:Y:S02]  /*e3c0*/  FADD.FTZ R65, R0, R65 ;  /* 0x0000004100417221 */ /* 0x000fe40000010000 */
[----:B------:R-:W3:Y:S01]  /*e3d0*/  MUFU.EX2 R53, R53 ;  /* 0x0000003500357308 */ /* 0x000ee20000000800 */
[----:B------:R-:W-:Y:S01]  /*e3e0*/  F2FP.F16.F32.PACK_AB R27, R87, R86 ;  /* 0x00000056571b723e */ /* 0x000fe200000000ff */
[----:B-1----:R-:W-:Y:S01]  /*e3f0*/  FADD.FTZ R23, R49, R76 ;  /* 0x0000004c31177221 */ /* 0x002fe20000010000 */
[----:B--2---:R-:W-:-:S05]  /*e400*/  FADD.FTZ R65, R42, R65 ;  /* 0x000000412a417221 */ /* 0x004fca0000010000 */
[----:B------:R-:W1:Y:S01]  /*e410*/  MUFU.EX2 R92, R92 ;  /* 0x0000005c005c7308 */ /* 0x000e620000000800 */
[----:B------:R2:W-:Y:S07]  /*e420*/  STSM.16.M88.4 [R18+0x25b00], R24 ;  /* 0x025b001812007844 */ /* 0x0005ee0000000200 */
[----:B------:R-:W1:Y:S01]  /*e430*/  MUFU.EX2 R54, R54 ;  /* 0x0000003600367308 */ /* 0x000e620000000800 */
[----:B------:R4:W-:Y:S07]  /*e440*/  STSM.16.M88.4 [R18+0x27300], R28 ;  /* 0x0273001c12007844 */ /* 0x0009ee0000000200 */
[----:B------:R-:W1:Y:S01]  /*e450*/  MUFU.EX2 R93, R93 ;  /* 0x0000005d005d7308 */ /* 0x000e620000000800 */
[----:B--2---:R-:W-:-:S07]  /*e460*/  FADD.FTZ R25, R48, R23 ;  /* 0x0000001730197221 */ /* 0x004fce0000010000 */
[----:B------:R-:W2:Y:S01]  /*e470*/  MUFU.EX2 R94, R94 ;  /* 0x0000005e005e7308 */ /* 0x000ea20000000800 */
[----:B----4-:R-:W-:Y:S01]  /*e480*/  FADD.FTZ R28, R34, R65 ;  /* 0x00000041221c7221 */ /* 0x010fe20000010000 */
[----:B0-----:R-:W-:-:S03]  /*e490*/  FADD.FTZ R30, R52, R25 ;  /* 0x00000019341e7221 */ /* 0x001fc60000010000 */
[----:B------:R-:W-:-:S03]  /*e4a0*/  FADD.FTZ R28, R35, R28 ;  /* 0x0000001c231c7221 */ /* 0x000fc60000010000 */
[----:B------:R-:W0:Y:S01]  /*e4b0*/  MUFU.EX2 R91, R91 ;  /* 0x0000005b005b7308 */ /* 0x000e220000000800 */
[----:B---3--:R-:W-:-:S07]  /*e4c0*/  FADD.FTZ R29, R53, R30 ;  /* 0x0000001e351d7221 */ /* 0x008fce0000010000 */
[----:B------:R-:W3:Y:S08]  /*e4d0*/  MUFU.EX2 R40, R40 ;  /* 0x0000002800287308 */ /* 0x000ef00000000800 */
[----:B------:R-:W-:Y:S08]  /*e4e0*/  MUFU.EX2 R51, R51 ;  /* 0x0000003300337308 */ /* 0x000ff00000000800 */
[----:B------:R4:W-:Y:S02]  /*e4f0*/  MUFU.EX2 R74, R55 ;  /* 0x00000037004a7308 */ /* 0x0009e40000000800 */
[----:B----4-:R-:W-:-:S06]  /*e500*/  FADD.FTZ R55, R43, R28 ;  /* 0x0000001c2b377221 */ /* 0x010fcc0000010000 */
[----:B------:R-:W4:Y:S01]  /*e510*/  MUFU.EX2 R41, R41 ;  /* 0x0000002900297308 */ /* 0x000f220000000800 */
[----:B-1----:R-:W-:Y:S01]  /*e520*/  FADD.FTZ R28, R92, R29 ;  /* 0x0000001d5c1c7221 */ /* 0x002fe20000010000 */
[----:B------:R-:W-:-:S03]  /*e530*/  FADD.FTZ R55, R54, R55 ;  /* 0x0000003736377221 */ /* 0x000fc60000010000 */
[----:B------:R-:W-:-:S03]  /*e540*/  FADD.FTZ R29, R93, R28 ;  /* 0x0000001c5d1d7221 */ /* 0x000fc60000010000 */
[----:B------:R-:W1:Y:S01]  /*e550*/  MUFU.EX2 R36, R36 ;  /* 0x0000002400247308 */ /* 0x000e620000000800 */
[----:B--2---:R-:W-:Y:S01]  /*e560*/  FADD.FTZ R28, R94, R55 ;  /* 0x000000375e1c7221 */ /* 0x004fe20000010000 */
[----:B------:R-:W-:Y:S02]  /*e570*/  F2FP.F16.F32.PACK_AB R22, R69, R68 ;  /* 0x000000444516723e */ /* 0x000fe400000000ff */
[----:B------:R-:W-:Y:S02]  /*e580*/  F2FP.F16.F32.PACK_AB R21, R67, R66 ;  /* 0x000000424315723e */ /* 0x000fe400000000ff */
[----:B------:R-:W-:Y:S02]  /*e590*/  F2FP.F16.F32.PACK_AB R23, R71, R70 ;  /* 0x000000464717723e */ /* 0x000fe400000000ff */
[----:B------:R-:W2:Y:S01]  /*e5a0*/  MUFU.EX2 R50, R50 ;  /* 0x0000003200327308 */ /* 0x000ea20000000800 */
[----:B------:R-:W-:Y:S01]  /*e5b0*/  F2FP.F16.F32.PACK_AB R24, R57, R56 ;  /* 0x000000383918723e */ /* 0x000fe200000000ff */
[----:B------:R-:W-:Y:S01]  /*e5c0*/  FADD.FTZ R29, R96, R29 ;  /* 0x0000001d601d7221 */ /* 0x000fe20000010000 */
[----:B------:R-:W-:-:S02]  /*e5d0*/  F2FP.F16.F32.PACK_AB R26, R61, R60 ;  /* 0x0000003c3d1a723e */ /* 0x000fc400000000ff */
[----:B------:R-:W-:Y:S02]  /*e5e0*/  F2FP.F16.F32.PACK_AB R25, R59, R58 ;  /* 0x0000003a3b19723e */ /* 0x000fe400000000ff */
[----:B------:R-:W-:Y:S01]  /*e5f0*/  F2FP.F16.F32.PACK_AB R27, R63, R62 ;  /* 0x0000003e3f1b723e */ /* 0x000fe200000000ff */
[----:B------:R-:W2:Y:S01]  /*e600*/  MUFU.EX2 R37, R37 ;  /* 0x0000002500257308 */ /* 0x000ea20000000800 */
[----:B0-----:R-:W-:Y:S01]  /*e610*/  FADD.FTZ R28, R91, R28 ;  /* 0x0000001c5b1c7221 */ /* 0x001fe20000010000 */
[----:B------:R0:W-:Y:S01]  /*e620*/  STSM.16.M88.4 [R18+0x28b00], R20 ;  /* 0x028b001412007844 */ /* 0x0001e20000000200 */
[----:B---3--:R-:W-:-:S05]  /*e630*/  FADD.FTZ R30, R40, R29 ;  /* 0x0000001d281e7221 */ /* 0x008fca0000010000 */
[----:B------:R-:W3:Y:S01]  /*e640*/  MUFU.EX2 R31, R97 ;  /* 0x00000061001f7308 */ /* 0x000ee20000000800 */
[----:B------:R1:W-:Y:S01]  /*e650*/  STSM.16.M88.4 [R18+0x2a300], R24 ;  /* 0x02a3001812007844 */ /* 0x0003e20000000200 */
[----:B----4-:R-:W-:-:S06]  /*e660*/  FADD.FTZ R29, R41, R30 ;  /* 0x0000001e291d7221 */ /* 0x010fcc0000010000 */
[----:B------:R-:W4:Y:S01]  /*e670*/  MUFU.EX2 R44, R44 ;  /* 0x0000002c002c7308 */ /* 0x000f220000000800 */
[----:B0-----:R-:W-:-:S07]  /*e680*/  F2FP.F16.F32.PACK_AB R23, R35, R34 ;  /* 0x000000222317723e */ /* 0x001fce00000000ff */
[----:B------:R-:W0:Y:S01]  /*e690*/  MUFU.EX2 R47, R47 ;  /* 0x0000002f002f7308 */ /* 0x000e220000000800 */
[----:B-1----:R-:W-:Y:S01]  /*e6a0*/  FADD.FTZ R27, R51, R28 ;  /* 0x0000001c331b7221 */ /* 0x002fe20000010000 */
[----:B------:R-:W-:-:S03]  /*e6b0*/  F2FP.F16.F32.PACK_AB R21, R42, R0 ;  /* 0x000000002a15723e */ /* 0x000fc600000000ff */
[----:B------:R-:W-:-:S03]  /*e6c0*/  FADD.FTZ R35, R74, R27 ;  /* 0x0000001b4a237221 */ /* 0x000fc60000010000 */
[----:B------:R-:W1:Y:S01]  /*e6d0*/  MUFU.EX2 R45, R45 ;  /* 0x0000002d002d7308 */ /* 0x000e620000000800 */
[----:B------:R-:W-:Y:S01]  /*e6e0*/  FADD.FTZ R0, R36, R29 ;  /* 0x0000001d24007221 */ /* 0x000fe20000010000 */
[----:B--2---:R-:W-:-:S06]  /*e6f0*/  FADD.FTZ R28, R50, R35 ;  /* 0x00000023321c7221 */ /* 0x004fcc0000010000 */
[----:B------:R-:W-:Y:S08]  /*e700*/  MUFU.EX2 R32, R32 ;  /* 0x0000002000207308 */ /* 0x000ff00000000800 */
[----:B------:R-:W-:Y:S08]  /*e710*/  MUFU.EX2 R33, R33 ;  /* 0x0000002100217308 */ /* 0x000ff00000000800 */
[----:B------:R-:W2:Y:S08]  /*e720*/  MUFU.EX2 R46, R46 ;  /* 0x0000002e002e7308 */ /* 0x000eb00000000800 */
[----:B------:R-:W-:Y:S08]  /*e730*/  MUFU.EX2 R38, R38 ;  /* 0x0000002600267308 */ /* 0x000ff00000000800 */
[----:B------:R-:W2:Y:S01]  /*e740*/  MUFU.EX2 R99, R99 ;  /* 0x0000006300637308 */ /* 0x000ea20000000800 */
[----:B------:R-:W-:Y:S01]  /*e750*/  FADD.FTZ R29, R37, R0 ;  /* 0x00000000251d7221 */ /* 0x000fe20000010000 */
[----:B---3--:R-:W-:Y:S01]  /*e760*/  FADD.FTZ R0, R31, R28 ;  /* 0x0000001c1f007221 */ /* 0x008fe20000010000 */
[----:B------:R-:W-:-:S02]  /*e770*/  F2FP.F16.F32.PACK_AB R20, R49, R39 ;  /* 0x000000273114723e */ /* 0x000fc400000000ff */
[----:B------:R-:W-:Y:S01]  /*e780*/  F2FP.F16.F32.PACK_AB R22, R52, R48 ;  /* 0x000000303416723e */ /* 0x000fe200000000ff */
[----:B----4-:R-:W-:Y:S01]  /*e790*/  FADD.FTZ R34, R44, R29 ;  /* 0x0000001d2c227221 */ /* 0x010fe20000010000 */
[----:B0-----:R-:W-:Y:S01]  /*e7a0*/  FADD.FTZ R35, R47, R0 ;  /* 0x000000002f237221 */ /* 0x001fe20000010000 */
[----:B------:R-:W-:Y:S02]  /*e7b0*/  F2FP.F16.F32.PACK_AB R24, R92, R53 ;  /* 0x000000355c18723e */ /* 0x000fe400000000ff */
[----:B------:R-:W-:Y:S01]  /*e7c0*/  F2FP.F16.F32.PACK_AB R26, R96, R93 ;  /* 0x0000005d601a723e */ /* 0x000fe200000000ff */
[----:B------:R0:W-:Y:S01]  /*e7d0*/  STSM.16.M88.4 [R18+0x2bb00], R20 ;  /* 0x02bb001412007844 */ /* 0x0001e20000000200 */
[----:B------:R-:W-:Y:S02]  /*e7e0*/  F2FP.F16.F32.PACK_AB R25, R54, R43 ;  /* 0x0000002b3619723e */ /* 0x000fe400000000ff */
[----:B------:R-:W-:Y:S02]  /*e7f0*/  F2FP.F16.F32.PACK_AB R27, R91, R94 ;  /* 0x0000005e5b1b723e */ /* 0x000fe400000000ff */
[----:B------:R-:W-:Y:S01]  /*e800*/  F2FP.F16.F32.PACK_AB R30, R37, R36 ;  /* 0x00000024251e723e */ /* 0x000fe200000000ff */
[----:B-1----:R-:W-:Y:S01]  /*e810*/  FADD.FTZ R37, R45, R34 ;  /* 0x000000222d257221 */ /* 0x002fe20000010000 */
[----:B------:R-:W-:Y:S01]  /*e820*/  F2FP.F16.F32.PACK_AB R28, R41, R40 ;  /* 0x00000028291c723e */ /* 0x000fe200000000ff */
[----:B--2---:R-:W-:Y:S01]  /*e830*/  FADD.FTZ R35, R46, R35 ;  /* 0x000000232e237221 */ /* 0x004fe20000010000 */
[----:B------:R-:W-:-:S02]  /*e840*/  F2FP.F16.F32.PACK_AB R29, R74, R51 ;  /* 0x000000334a1d723e */ /* 0x000fc400000000ff */
[----:B------:R-:W-:Y:S01]  /*e850*/  F2FP.F16.F32.PACK_AB R31, R31, R50 ;  /* 0x000000321f1f723e */ /* 0x000fe200000000ff */
[----:B------:R-:W-:Y:S01]  /*e860*/  STSM.16.M88.4 [R18+0x2d300], R24 ;  /* 0x02d3001812007844 */ /* 0x000fe20000000200 */
[----:B0-----:R-:W-:Y:S02]  /*e870*/  F2FP.F16.F32.PACK_AB R20, R45, R44 ;  /* 0x0000002c2d14723e */ /* 0x001fe400000000ff */
[----:B------:R-:W-:Y:S02]  /*e880*/  F2FP.F16.F32.PACK_AB R21, R46, R47 ;  /* 0x0000002f2e15723e */ /* 0x000fe400000000ff */
[----:B------:R-:W-:Y:S02]  /*e890*/  F2FP.F16.F32.PACK_AB R22, R33, R32 ;  /* 0x000000202116723e */ /* 0x000fe400000000ff */
[----:B------:R-:W-:Y:S01]  /*e8a0*/  F2FP.F16.F32.PACK_AB R23, R99, R38 ;  /* 0x000000266317723e */ /* 0x000fe200000000ff */
[----:B------:R-:W-:Y:S01]  /*e8b0*/  FADD.FTZ R32, R32, R37 ;  /* 0x0000002520207221 */ /* 0x000fe20000010000 */
[----:B------:R-:W-:Y:S01]  /*e8c0*/  STSM.16.M88.4 [R18+0x2eb00], R28 ;  /* 0x02eb001c12007844 */ /* 0x000fe20000000200 */
[----:B------:R-:W-:-:S03]  /*e8d0*/  FADD.FTZ R38, R38, R35 ;  /* 0x0000002326267221 */ /* 0x000fc60000010000 */
[----:B------:R0:W-:Y:S01]  /*e8e0*/  STSM.16.M88.4 [R18+0x30300], R20 ;  /* 0x0303001412007844 */ /* 0x0001e20000000200 */
[----:B------:R-:W-:Y:S01]  /*e8f0*/  FADD.FTZ R0, R99, R38 ;  /* 0x0000002663007221 */ /* 0x000fe20000010000 */
[----:B------:R1:W-:Y:S06]  /*e900*/  MEMBAR.ALL.CTA ;  /* 0x0000000000007992 */ /* 0x0003ec0000008000 */
[----:B-1----:R-:W1:Y:S01]  /*e910*/  FENCE.VIEW.ASYNC.S ;  /* 0x00000000000073c6 */ /* 0x002e620000000000 */
[----:B------:R-:W-:Y:S01]  /*e920*/  ISETP.GE.AND P2, PT, R109, 0x91, PT ;  /* 0x000000916d00780c */ /* 0x000fe20003f46270 */
[----:B0-----:R-:W-:-:S05]  /*e930*/  FADD.FTZ R20, R33, R32 ;  /* 0x0000002021147221 */ /* 0x001fca0000010000 */
[----:B------:R0:W-:Y:S04]  /*e940*/  STL [R1+0x34], R20 ;  /* 0x0000341401007387 */ /* 0x0001e80000100800 */
[----:B------:R0:W-:Y:S01]  /*e950*/  STL [R1+0x38], R0 ;  /* 0x0000380001007387 */ /* 0x0001e20000100800 */
[----:B------:R-:W-:-:S04]  /*e960*/  IMAD.MOV.U32 R71, RZ, RZ, RZ ;  /* 0x000000ffff477224 */ /* 0x000fc800078e00ff */
[--C-:B------:R-:W-:Y:S02]  /*e970*/  IMAD.MOV.U32 R70, RZ, RZ, R71.reuse ;  /* 0x000000ffff467224 */ /* 0x100fe400078e0047 */
[--C-:B------:R-:W-:Y:S02]  /*e980*/  IMAD.MOV.U32 R69, RZ, RZ, R71.reuse ;  /* 0x000000ffff457224 */ /* 0x100fe400078e0047 */
[--C-:B------:R-:W-:Y:S02]  /*e990*/  IMAD.MOV.U32 R68, RZ, RZ, R71.reuse ;  /* 0x000000ffff447224 */ /* 0x100fe400078e0047 */
[--C-:B------:R-:W-:Y:S02]  /*e9a0*/  IMAD.MOV.U32 R67, RZ, RZ, R71.reuse ;  /* 0x000000ffff437224 */ /* 0x100fe400078e0047 */
[--C-:B------:R-:W-:Y:S02]  /*e9b0*/  IMAD.MOV.U32 R66, RZ, RZ, R71.reuse ;  /* 0x000000ffff427224 */ /* 0x100fe400078e0047 */
[----:B------:R-:W-:-:S02]  /*e9c0*/  IMAD.MOV.U32 R65, RZ, RZ, R71 ;  /* 0x000000ffff417224 */ /* 0x000fc400078e0047 */
        /* <DEDUP_REMOVED lines=40> */
[----:B------:R-:W-:Y:S01]  /*ec50*/  IMAD.MOV.U32 R24, RZ, RZ, R71 ;  /* 0x000000ffff187224 */ /* 0x000fe200078e0047 */
[----:B-1----:R-:W-:Y:S01]  /*ec60*/  NOP ;  /* 0x0000000000007918 */ /* 0x002fe20000000000 */
[----:B0-----:R-:W-:Y:S05]  /*ec70*/  @!P2 BRA `(.L_x_515) ;  /* 0x00000048009ca947 */ /* 0x001fea0003800000 */
[----:B------:R-:W-:Y:S02]  /*ec80*/  VIADD R0, R113, 0xfffffffe ;  /* 0xfffffffe71007836 */ /* 0x000fe40000000000 */
[----:B------:R-:W-:Y:S02]  /*ec90*/  IMAD.MOV.U32 R155, RZ, RZ, R72 ;  /* 0x000000ffff9b7224 */ /* 0x000fe400078e0048 */
[----:B------:R-:W-:Y:S01]  /*eca0*/  IMAD.MOV.U32 R154, RZ, RZ, R15 ;  /* 0x000000ffff9a7224 */ /* 0x000fe200078e000f */
[----:B------:R0:W-:Y:S04]  /*ecb0*/  STL [R1+0x30], R0 ;  /* 0x0000300001007387 */ /* 0x0001e80000100800 */
[----:B------:R1:W5:Y:S01]  /*ecc0*/  LDL.LU R156, [R1+0x58] ;  /* 0x00005800019c7983 */ /* 0x0003620000300800 */
[----:B------:R-:W-:-:S02]  /*ecd0*/  CS2R R70, SRZ ;  /* 0x0000000000467805 */ /* 0x000fc4000001ff00 */
[----:B------:R-:W-:Y:S02]  /*ece0*/  CS2R R68, SRZ ;  /* 0x0000000000447805 */ /* 0x000fe4000001ff00 */
[----:B------:R-:W-:Y:S02]  /*ecf0*/  CS2R R66, SRZ ;  /* 0x0000000000427805 */ /* 0x000fe4000001ff00 */
[----:B------:R-:W-:Y:S02]  /*ed00*/  CS2R R64, SRZ ;  /* 0x0000000000407805 */ /* 0x000fe4000001ff00 */
[----:B------:R-:W-:Y:S01]  /*ed10*/  CS2R R62, SRZ ;  /* 0x00000000003e7805 */ /* 0x000fe2000001ff00 */
[----:B0-----:R-:W-:Y:S01]  /*ed20*/  IMAD.MOV.U32 R0, RZ, RZ, R152 ;  /* 0x000000ffff007224 */ /* 0x001fe200078e0098 */
        /* <DEDUP_REMOVED lines=18> */
[----:B-1----:R-:W-:-:S07]  /*ee50*/  CS2R R24, SRZ ;  /* 0x0000000000187805 */ /* 0x002fce000001ff00 */
.L_x_526:
[----:B------:R-:W2:Y:S01]  /*ee60*/  LDL R14, [R1+0x70] ;  /* 0x00007000010e7983 */ /* 0x000ea20000100800 */
[----:B------:R-:W-:Y:S01]  /*ee70*/  VIADD R152, R0, 0x1 ;  /* 0x0000000100987836 */ /* 0x000fe20000000000 */
[----:B------:R-:W-:Y:S05]  /*ee80*/  YIELD ;  /* 0x0000000000007946 */ /* 0x000fea0003800000 */
[----:B------:R-:W-:-:S04]  /*ee90*/  ISETP.NE.AND P3, PT, R152, 0x2, PT ;  /* 0x000000029800780c */ /* 0x000fc80003f65270 */
[----:B------:R-:W-:Y:S02]  /*eea0*/  SEL R15, RZ, 0x1, P3 ;  /* 0x00000001ff0f7807 */ /* 0x000fe40001800000 */
[----:B------:R-:W-:Y:S02]  /*eeb0*/  SEL R152, R152, RZ, P3 ;  /* 0x000000ff98987207 */ /* 0x000fe40001800000 */
[----:B-----5:R-:W-:-:S05]  /*eec0*/  LOP3.LUT R15, R156, R15, RZ, 0x3c, !PT ;  /* 0x0000000f9c0f7212 */ /* 0x020fca00078e3cff */
[----:B------:R0:W-:Y:S01]  /*eed0*/  STL [R1+0x58], R15 ;  /* 0x0000580f01007387 */ /* 0x0001e20000100800 */
[----:B--2---:R-:W-:-:S13]  /*eee0*/  ISETP.NE.AND P2, PT, R14, RZ, PT ;  /* 0x000000ff0e00720c */ /* 0x004fda0003f45270 */
[----:B0-----:R-:W-:Y:S05]  /*eef0*/  @P2 BRA `(.L_x_516) ;  /* 0x0000000000302947 */ /* 0x001fea0003800000 */
[----:B------:R-:W-:Y:S05]  /*ef00*/  @!P0 BRA `(.L_x_517) ;  /* 0x0000000000048947 */ /* 0x000fea0003800000 */
[----:B------:R-:W-:Y:S01]  /*ef10*/  BPT.TRAP 0x1 ;  /* 0x000000040000795c */ /* 0x000fe20000300000 */
.L_x_517:
[----:B------:R-:W-:Y:S01]  /*ef20*/  IMAD R14, R152, 0x8, R16 ;  /* 0x00000008980e7824 */ /* 0x000fe200078e0210 */
[----:B------:R-:W-:-:S04]  /*ef30*/  SHF.L.U32 R15, R15, 0x1f, RZ ;  /* 0x0000001f0f0f7819 */ /* 0x000fc800000006ff */
[----:B------:R0:W1:Y:S01]  /*ef40*/  SYNCS.PHASECHK.TRANS64.TRYWAIT P3, [R14+URZ+0x31c30], R15 ;  /* 0x031c300f0e0075a7 */ /* 0x000062000806017f */
[----:B------:R-:W-:Y:S05]  /*ef50*/  @!P0 BRA `(.L_x_518) ;  /* 0x0000000000048947 */ /* 0x000fea0003800000 */
[----:B------:R-:W-:Y:S01]  /*ef60*/  BPT.TRAP 0x1 ;  /* 0x000000040000795c */ /* 0x000fe20000300000 */
.L_x_518:
[----:B------:R-:W-:Y:S04]  /*ef70*/  BSSY B0, `(.L_x_516) ;  /* 0x0000004000007945 */ /* 0x000fe80003800000 */
[----:B-1----:R-:W-:Y:S05]  /*ef80*/  @P3 BRA `(.L_x_519) ;  /* 0x0000000000083947 */ /* 0x002fea0003800000 */
[----:B------:R-:W1:Y:S02]  /*ef90*/  SYNCS.PHASECHK.TRANS64.TRYWAIT P3, [R14+URZ+0x31c30], R15 ;  /* 0x031c300f0e0075a7 */ /* 0x000e64000806017f */
[----:B-1----:R-:W-:Y:S05]  /*efa0*/  @!P3 BRA `(.L_x_520) ;  /* 0x000000ec0070b947 */ /* 0x002fea0003800000 */
.L_x_519:
[----:B------:R-:W-:Y:S05]  /*efb0*/  BSYNC B0 ;  /* 0x0000000000007941 */ /* 0x000fea0003800000 */
.L_x_516:
[----:B01----:R-:W2:Y:S01]  /*efc0*/  LDL R14, [R1+0x74] ;  /* 0x00007400010e7983 */ /* 0x003ea20000100800 */
[----:B------:R-:W-:Y:S05]  /*efd0*/  WARPSYNC.ALL ;  /* 0x0000000000007948 */ /* 0x000fea0003800000 */
[----:B------:R-:W0:Y:S01]  /*efe0*/  S2R R20, SR_TID.X ;  /* 0x0000000000147919 */ /* 0x000e220000002100 */
[----:B------:R-:W-:Y:S01]  /*eff0*/  IMAD.MOV.U32 R21, RZ, RZ, -0x7fffffe0 ;  /* 0x80000020ff157424 */ /* 0x000fe200078e00ff */
[----:B------:R-:W-:Y:S01]  /*f000*/  R2UR UR52, R2 ;  /* 0x00000000023472ca */ /* 0x000fe200000e0000 */
[----:B------:R-:W-:Y:S01]  /*f010*/  IMAD.MOV.U32 R23, RZ, RZ, -0x7fffffe0 ;  /* 0x80000020ff177424 */ /* 0x000fe200078e00ff */
[----:B------:R-:W-:Y:S01]  /*f020*/  R2UR UR53, R3 ;  /* 0x00000000033572ca */ /* 0x000fe200000e0000 */
[----:B------:R-:W-:Y:S01]  /*f030*/  IMAD.MOV.U32 R149, RZ, RZ, -0x7fffffe0 ;  /* 0x80000020ff957424 */ /* 0x000fe200078e00ff */
[C---:B------:R-:W-:Y:S01]  /*f040*/  R2UR UR7, R21.reuse ;  /* 0x00000000150772ca */ /* 0x040fe200000e0000 */
[----:B------:R-:W-:Y:S01]  /*f050*/  IMAD.MOV.U32 R15, RZ, RZ, -0x7fffffe0 ;  /* 0x80000020ff0f7424 */ /* 0x000fe200078e00ff */
[----:B------:R-:W-:Y:S01]  /*f060*/  R2UR UR11, R21 ;  /* 0x00000000150b72ca */ /* 0x000fe200000e0000 */
[----:B------:R-:W-:Y:S01]  /*f070*/  IMAD.MOV.U32 R81, RZ, RZ, -0x7fffffe0 ;  /* 0x80000020ff517424 */ /* 0x000fe200078e00ff */
[----:B------:R-:W-:Y:S01]  /*f080*/  R2UR UR55, R23 ;  /* 0x00000000173772ca */ /* 0x000fe200000e0000 */
[----:B------:R-:W-:Y:S01]  /*f090*/  STL [R1+0xe4], R29 ;  /* 0x0000e41d01007387 */ /* 0x000fe20000100800 */
[----:B------:R-:W-:Y:S01]  /*f0a0*/  R2UR UR5, R21 ;  /* 0x00000000150572ca */ /* 0x000fe200000e0000 */
[----:B------:R-:W-:Y:S01]  /*f0b0*/  IMAD.MOV.U32 R151, RZ, RZ, -0x7fffffe0 ;  /* 0x80000020ff977424 */ /* 0x000fe200078e00ff */
[C---:B------:R-:W-:Y:S01]  /*f0c0*/  R2UR UR59, R15.reuse ;  /* 0x000000000f3b72ca */ /* 0x040fe200000e0000 */
[----:B------:R-:W-:Y:S01]  /*f0d0*/  STL [R1+0xe0], R28 ;  /* 0x0000e01c01007387 */ /* 0x000fe20000100800 */
[----:B------:R-:W-:-:S02]  /*f0e0*/  R2UR UR9, R15 ;  /* 0x000000000f0972ca */ /* 0x000fc400000e0000 */
[----:B------:R-:W-:Y:S01]  /*f0f0*/  R2UR UR56, R2 ;  /* 0x00000000023872ca */ /* 0x000fe200000e0000 */
[----:B------:R-:W-:Y:S01]  /*f100*/  STL [R1+0xdc], R27 ;  /* 0x0000dc1b01007387 */ /* 0x000fe20000100800 */
[----:B------:R-:W-:Y:S01]  /*f110*/  MOV R75, UR7 ;  /* 0x00000007004b7c02 */ /* 0x000fe20008000f00 */
[----:B------:R-:W-:Y:S01]  /*f120*/  UMOV UR7, UR11 ;  /* 0x0000000b00077c82 */ /* 0x000fe20008000000 */
[----:B------:R-:W-:Y:S01]  /*f130*/  R2UR UR57, R3 ;  /* 0x00000000033972ca */ /* 0x000fe200000e0000 */
[----:B------:R-:W-:Y:S01]  /*f140*/  STL [R1+0xd8], R26 ;  /* 0x0000d81a01007387 */ /* 0x000fe20000100800 */
[----:B------:R-:W-:Y:S01]  /*f150*/  MOV R78, UR55 ;  /* 0x00000037004e7c02 */ /* 0x000fe20008000f00 */
[----:B------:R-:W-:Y:S01]  /*f160*/  UMOV UR55, UR5 ;  /* 0x0000000500377c82 */ /* 0x000fe20008000000 */
[----:B------:R-:W-:Y:S01]  /*f170*/  MOV R73, UR7 ;  /* 0x0000000700497c02 */ /* 0x000fe20008000f00 */
[----:B------:R-:W-:Y:S01]  /*f180*/  STL [R1+0xd4], R25 ;  /* 0x0000d41901007387 */ /* 0x000fe20000100800 */
[----:B------:R-:W-:-:S02]  /*f190*/  R2UR UR7, R149 ;  /* 0x00000000950772ca */ /* 0x000fc400000e0000 */
[----:B------:R-:W-:Y:S01]  /*f1a0*/  R2UR UR5, R3 ;  /* 0x00000000030572ca */ /* 0x000fe200000e0000 */
[----:B------:R-:W-:Y:S01]  /*f1b0*/  STL [R1+0xd0], R24 ;  /* 0x0000d01801007387 */ /* 0x000fe20000100800 */
[----:B0-----:R-:W-:Y:S02]  /*f1c0*/  SHF.R.U32.HI R20, RZ, 0x7, R20 ;  /* 0x00000007ff147819 */ /* 0x001fe40000011614 */
[----:B------:R-:W-:Y:S01]  /*f1d0*/  MOV R74, UR59 ;  /* 0x0000003b004a7c02 */ /* 0x000fe20008000f00 */
[----:B------:R-:W-:Y:S01]  /*f1e0*/  UMOV UR59, UR9 ;  /* 0x00000009003b7c82 */ /* 0x000fe20008000000 */
[C---:B------:R-:W-:Y:S01]  /*f1f0*/  R2UR UR9, R21.reuse ;  /* 0x00000000150972ca */ /* 0x040fe200000e0000 */
[----:B------:R-:W-:Y:S01]  /*f200*/  VIADD R72, R20, 0x8 ;  /* 0x0000000814487836 */ /* 0x000fe20000000000 */
[C---:B------:R-:W-:Y:S01]  /*f210*/  R2UR UR19, R21.reuse ;  /* 0x00000000151372ca */ /* 0x040fe200000e0000 */
[----:B------:R-:W-:Y:S01]  /*f220*/  STL [R1+0xcc], R19 ;  /* 0x0000cc1301007387 */ /* 0x000fe20000100800 */
[----:B------:R-:W-:-:S02]  /*f230*/  R2UR UR27, R21 ;  /* 0x00000000151b72ca */ /* 0x000fc400000e0000 */
[C---:B------:R-:W-:Y:S01]  /*f240*/  R2UR UR43, R21.reuse ;  /* 0x00000000152b72ca */ /* 0x040fe200000e0000 */
[----:B------:R0:W-:Y:S01]  /*f250*/  BAR.SYNC.DEFER_BLOCKING R72, 0x100 ;  /* 0x000400480000751d */ /* 0x0001e20000010000 */
[----:B------:R-:W-:Y:S02]  /*f260*/  R2UR UR21, R21 ;  /* 0x00000000151572ca */ /* 0x000fe400000e0000 */
[C---:B------:R-:W-:Y:S02]  /*f270*/  R2UR UR11, R15.reuse ;  /* 0x000000000f0b72ca */ /* 0x040fe400000e0000 */
[C---:B------:R-:W-:Y:S01]  /*f280*/  R2UR UR23, R15.reuse ;  /* 0x000000000f1772ca */ /* 0x040fe200000e0000 */
[----:B------:R-:W-:Y:S01]  /*f290*/  IMAD.U32 R21, RZ, RZ, UR9 ;  /* 0x00000009ff157e24 */ /* 0x000fe2000f8e00ff */
[C---:B------:R-:W-:Y:S01]  /*f2a0*/  R2UR UR9, R15.reuse ;  /* 0x000000000f0972ca */ /* 0x040fe200000e0000 */
[----:B------:R-:W-:Y:S01]  /*f2b0*/  STL [R1+0xc8], R18 ;  /* 0x0000c81201007387 */ /* 0x000fe20000100800 */
[----:B------:R-:W-:-:S02]  /*f2c0*/  R2UR UR35, R15 ;  /* 0x000000000f2372ca */ /* 0x000fc400000e0000 */
[C---:B------:R-:W-:Y:S01]  /*f2d0*/  R2UR UR47, R15.reuse ;  /* 0x000000000f2f72ca */ /* 0x040fe200000e0000 */
[----:B------:R1:W-:Y:S01]  /*f2e0*/  STL [R1+0xc4], R17 ;  /* 0x0000c41101007387 */ /* 0x0003e20000100800 */
[C---:B------:R-:W-:Y:S02]  /*f2f0*/  R2UR UR33, R15.reuse ;  /* 0x000000000f2172ca */ /* 0x040fe400000e0000 */
[----:B------:R-:W-:Y:S01]  /*f300*/  R2UR UR29, R15 ;  /* 0x000000000f1d72ca */ /* 0x000fe200000e0000 */
[----:B------:R-:W-:Y:S01]  /*f310*/  STL [R1+0xc0], R16 ;  /* 0x0000c01001007387 */ /* 0x000fe20000100800 */
[----:B------:R-:W-:Y:S02]  /*f320*/  R2UR UR17, R81 ;  /* 0x00000000511172ca */ /* 0x000fe400000e0000 */
[C---:B------:R-:W-:Y:S01]  /*f330*/  R2UR UR15, R23.reuse ;  /* 0x00000000170f72ca */ /* 0x040fe200000e0000 */
[----:B------:R-:W-:Y:S01]  /*f340*/  IMAD.U32 R15, RZ, RZ, UR9 ;  /* 0x00000009ff0f7e24 */ /* 0x000fe2000f8e00ff */
[C---:B------:R-:W-:Y:S01]  /*f350*/  R2UR UR31, R23.reuse ;  /* 0x00000000171f72ca */ /* 0x040fe200000e0000 */
[----:B------:R3:W-:Y:S01]  /*f360*/  STL [R1+0xbc], R0 ;  /* 0x0000bc0001007387 */ /* 0x0007e20000100800 */
[C---:B------:R-:W-:Y:S01]  /*f370*/  R2UR UR39, R23.reuse ;  /* 0x00000000172772ca */ /* 0x040fe200000e0000 */
[----:B------:R-:W-:Y:S01]  /*f380*/  WARPGROUP.ARRIVE ;  /* 0x00000000000079c5 */ /* 0x000fe20000000000 */
[----:B------:R-:W-:-:S02]  /*f390*/  R2UR UR51, R23 ;  /* 0x00000000173372ca */ /* 0x000fc400000e0000 */
[C---:B------:R-:W-:Y:S02]  /*f3a0*/  R2UR UR25, R23.reuse ;  /* 0x00000000171972ca */ /* 0x040fe400000e0000 */
[----:B------:R-:W-:Y:S01]  /*f3b0*/  R2UR UR13, R23 ;  /* 0x00000000170d72ca */ /* 0x000fe200000e0000 */
[----:B------:R-:W-:Y:S01]  /*f3c0*/  IMAD.MOV.U32 R23, RZ, RZ, -0x7fffffe0 ;  /* 0x80000020ff177424 */ /* 0x000fe200078e00ff */
[----:B-1----:R-:W-:Y:S02]  /*f3d0*/  MOV R17, UR61 ;  /* 0x0000003d00117c02 */ /* 0x002fe40008000f00 */
[----:B------:R-:W-:Y:S02]  /*f3e0*/  MOV R29, UR60 ;  /* 0x0000003c001d7c02 */ /* 0x000fe40008000f00 */
[----:B------:R-:W-:Y:S02]  /*f3f0*/  R2UR UR37, R23 ;  /* 0x00000000172572ca */ /* 0x000fe400000e0000 */
[----:B------:R-:W-:-:S02]  /*f400*/  R2UR UR40, R8 ;  /* 0x00000000082872ca */ /* 0x000fc400000e0000 */
[C---:B------:R-:W-:Y:S02]  /*f410*/  R2UR UR41, R9.reuse ;  /* 0x00000000092972ca */ /* 0x040fe400000e0000 */
[C---:B------:R-:W-:Y:S02]  /*f420*/  R2UR UR44, R8.reuse ;  /* 0x00000000082c72ca */ /* 0x040fe400000e0000 */
[C---:B------:R-:W-:Y:S02]  /*f430*/  R2UR UR45, R9.reuse ;  /* 0x00000000092d72ca */ /* 0x040fe400000e0000 */
[----:B------:R-:W-:Y:S02]  /*f440*/  R2UR UR48, R8 ;  /* 0x00000000083072ca */ /* 0x000fe400000e0000 */
[----:B------:R-:W-:Y:S01]  /*f450*/  R2UR UR49, R9 ;  /* 0x00000000093172ca */ /* 0x000fe200000e0000 */
[----:B------:R-:W-:Y:S02]  /*f460*/  IMAD.U32 R23, RZ, RZ, UR37 ;  /* 0x00000025ff177e24 */ /* 0x000fe4000f8e00ff */
[----:B--2---:R-:W-:-:S04]  /*f470*/  IMAD R148, R152, 0x6c0, R14 ;  /* 0x000006c098947824 */ /* 0x004fc800078e020e */
[C---:B------:R-:W-:Y:S02]  /*f480*/  VIADD R20, R148.reuse, 0x40 ;  /* 0x0000004094147836 */ /* 0x040fe40000000000 */
[C---:B------:R-:W-:Y:S02]  /*f490*/  VIADD R22, R148.reuse, 0x100 ;  /* 0x0000010094167836 */ /* 0x040fe40000000000 */
[----:B------:R-:W-:Y:S01]  /*f4a0*/  VIADD R14, R148, 0x80 ;  /* 0x00000080940e7836 */ /* 0x000fe20000000000 */
[----:B------:R-:W-:Y:S01]  /*f4b0*/  R2UR UR4, R20 ;  /* 0x00000000140472ca */ /* 0x000fe200000e0000 */
[----:B------:R-:W-:Y:S01]  /*f4c0*/  VIADD R20, R148, 0xc0 ;  /* 0x000000c094147836 */ /* 0x000fe20000000000 */
[----:B------:R-:W-:Y:S01]  /*f4d0*/  R2UR UR54, R22 ;  /* 0x00000000163672ca */ /* 0x000fe200000e0000 */
[----:B0-----:R-:W-:Y:S01]  /*f4e0*/  VIADD R72, R148, 0x440 ;  /* 0x0000044094487836 */ /* 0x001fe20000000000 */
[----:B------:R-:W-:Y:S01]  /*f4f0*/  R2UR UR8, R14 ;  /* 0x000000000e0872ca */ /* 0x000fe200000e0000 */
[----:B------:R-:W-:Y:S01]  /*f500*/  VIADD R14, R148, 0x140 ;  /* 0x00000140940e7836 */ /* 0x000fe20000000000 */
[----:B------:R-:W-:Y:S01]  /*f510*/  R2UR UR10, R20 ;  /* 0x00000000140a72ca */ /* 0x000fe200000e0000 */
[----:B------:R-:W-:-:S02]  /*f520*/  VIADD R20, R148, 0x180 ;  /* 0x0000018094147836 */ /* 0x000fc40000000000 */
[----:B------:R-:W-:Y:S01]  /*f530*/  VIADD R22, R148, 0x200 ;  /* 0x0000020094167836 */ /* 0x000fe20000000000 */
[----:B------:R-:W-:Y:S01]  /*f540*/  R2UR UR58, R14 ;  /* 0x000000000e3a72ca */ /* 0x000fe200000e0000 */
[----:B------:R-:W-:Y:S01]  /*f550*/  VIADD R14, R148, 0x1c0 ;  /* 0x000001c0940e7836 */ /* 0x000fe20000000000 */
[----:B------:R-:W-:Y:S01]  /*f560*/  R2UR UR6, R20 ;  /* 0x00000000140672ca */ /* 0x000fe200000e0000 */
[----:B------:R-:W-:Y:S01]  /*f570*/  VIADD R20, R148, 0x2 ;  /* 0x0000000294147836 */ /* 0x000fe20000000000 */
[----:B------:R-:W-:Y:S01]  /*f580*/  R2UR UR14, R22 ;  /* 0x00000000160e72ca */ /* 0x000fe200000e0000 */
[----:B------:R-:W-:Y:S01]  /*f590*/  VIADD R80, R148, 0x3c0 ;  /* 0x000003c094507836 */ /* 0x000fe20000000000 */
[----:B------:R-:W-:Y:S01]  /*f5a0*/  MOV R79, UR54 ;  /* 0x00000036004f7c02 */ /* 0x000fe20008000f00 */
[----:B------:R-:W-:Y:S01]  /*f5b0*/  UMOV UR54, UR4 ;  /* 0x0000000400367c82 */ /* 0x000fe20008000000 */
        /* <DEDUP_REMOVED lines=8> */
[----:B------:R-:W-:Y:S01]  /*f640*/  MOV R76, UR6 ;  /* 0x00000006004c7c02 */ /* 0x000fe20008000f00 */
[----:B------:R-:W-:Y:S01]  /*f650*/  UMOV UR6, UR10 ;  /* 0x0000000a00067c82 */ /* 0x000fe20008000000 */
[----:B------:R-:W-:Y:S01]  /*f660*/  R2UR UR10, R14 ;  /* 0x000000000e0a72ca */ /* 0x000fe200000e0000 */
[----:B------:R-:W-:Y:S01]  /*f670*/  VIADD R14, R148, 0x42 ;  /* 0x00000042940e7836 */ /* 0x000fe20000000000 */
[----:B------:R-:W-:-:S02]  /*f680*/  MOV R82, UR6 ;  /* 0x0000000600527c02 */ /* 0x000fc40008000f00 */
[----:B------:R-:W-:Y:S02]  /*f690*/  R2UR UR6, R148 ;  /* 0x00000000940672ca */ /* 0x000fe400000e0000 */
[----:B------:R-:W-:Y:S01]  /*f6a0*/  R2UR UR26, R20 ;  /* 0x00000000141a72ca */ /* 0x000fe200000e0000 */
[----:B------:R-:W-:Y:S01]  /*f6b0*/  VIADD R20, R148, 0x182 ;  /* 0x0000018294147836 */ /* 0x000fe20000000000 */
        /* <DEDUP_REMOVED lines=9> */
[----:B------:R-:W-:Y:S01]  /*f750*/  HGMMA.64x16x16.F32 R136, gdesc[UR4], RZ, !UPT, gsb0 ;  /* 0x00200000048879f0 */ /* 0x000fe2000c0008ff */
[----:B------:R-:W-:Y:S01]  /*f760*/  R2UR UR7, R73 ;  /* 0x00000000490772ca */ /* 0x000fe200000e0000 */
[----:B------:R-:W-:Y:S01]  /*f770*/  IMAD.MOV.U32 R73, RZ, RZ, -0x7fffffe0 ;  /* 0x80000020ff497424 */ /* 0x000fe200078e00ff */
[----:B------:R-:W-:Y:S01]  /*f780*/  R2UR UR6, R82 ;  /* 0x00000000520672ca */ /* 0x000fe200000e0000 */
[----:B------:R-:W-:Y:S01]  /*f790*/  VIADD R22, R148, 0x202 ;  /* 0x0000020294167836 */ /* 0x000fe20000000000 */
[----:B------:R-:W-:-:S02]  /*f7a0*/  R2UR UR4, R2 ;  /* 0x00000000020472ca */ /* 0x000fc400000e0000 */
[----:B------:R-:W-:Y:S02]  /*f7b0*/  R2UR UR5, R3 ;  /* 0x00000000030572ca */ /* 0x000fe400000e0000 */
[----:B------:R-:W-:Y:S01]  /*f7c0*/  R2UR UR20, R20 ;  /* 0x00000000141472ca */ /* 0x000fe200000e0000 */
[----:B------:R-:W-:Y:S01]  /*f7d0*/  VIADD R20, R148, 0x340 ;  /* 0x0000034094147836 */ /* 0x000fe20000000000 */
[----:B------:R-:W-:Y:S01]  /*f7e0*/  R2UR UR46, R14 ;  /* 0x000000000e2e72ca */ /* 0x000fe200000e0000 */
[----:B------:R-:W-:Y:S01]  /*f7f0*/  VIADD R14, R148, 0x240 ;  /* 0x00000240940e7836 */ /* 0x000fe20000000000 */
[----:B------:R-:W-:Y:S01]  /*f800*/  R2UR UR9, R73 ;  /* 0x00000000490972ca */ /* 0x000fe200000e0000 */
[----:B------:R-:W-:Y:S01]  /*f810*/  IMAD.MOV.U32 R73, RZ, RZ, -0x7fffffe0 ;  /* 0x80000020ff497424 */ /* 0x000fe200078e00ff */
[----:B------:R-:W-:Y:S02]  /*f820*/  R2UR UR8, R20 ;  /* 0x00000000140872ca */ /* 0x000fe400000e0000 */
[----:B------:R-:W-:Y:S01]  /*f830*/  R2UR UR32, R14 ;  /* 0x000000000e2072ca */ /* 0x000fe200000e0000 */
[----:B------:R-:W-:Y:S01]  /*f840*/  VIADD R14, R148, 0x300 ;  /* 0x00000300940e7836 */ /* 0x000fe20000000000 */
[----:B------:R-:W-:Y:S01]  /*f850*/  R2UR UR50, R22 ;  /* 0x00000000163272ca */ /* 0x000fe200000e0000 */
[----:B------:R-:W-:Y:S01]  /*f860*/  VIADD R22, R148, 0x280 ;  /* 0x0000028094167836 */ /* 0x000fe20000000000 */
[----:B------:R-:W-:Y:S01]  /*f870*/  R2UR UR37, R73 ;  /* 0x00000000492572ca */ /* 0x000fe200000e0000 */
[----:B------:R-:W-:Y:S01]  /*f880*/  IMAD.MOV.U32 R73, RZ, RZ, -0x7fffffe0 ;  /* 0x80000020ff497424 */ /* 0x000fe200078e00ff */
[----:B------:R-:W-:Y:S01]  /*f890*/  R2UR UR28, R14 ;  /* 0x000000000e1c72ca */ /* 0x000fe200000e0000 */
[----:B------:R-:W-:Y:S01]  /*f8a0*/  VIADD R14, R148, 0x380 ;  /* 0x00000380940e7836 */ /* 0x000fe20000000000 */
[----:B------:R-:W-:Y:S01]  /*f8b0*/  R2UR UR24, R22 ;  /* 0x00000000161872ca */ /* 0x000fe200000e0000 */
[----:B------:R-:W-:-:S02]  /*f8c0*/  VIADD R22, R148, 0x400 ;  /* 0x0000040094167836 */ /* 0x000fc40000000000 */
[----:B------:R-:W-:Y:S01]  /*f8d0*/  IMAD.U32 R20, RZ, RZ, UR8 ;  /* 0x00000008ff147e24 */ /* 0x000fe2000f8e00ff */
[----:B------:R-:W-:Y:S02]  /*f8e0*/  R2UR UR8, R14 ;  /* 0x000000000e0872ca */ /* 0x000fe400000e0000 */
[----:B------:R-:W-:Y:S01]  /*f8f0*/  R2UR UR12, R22 ;  /* 0x00000000160c72ca */ /* 0x000fe200000e0000 */
[----:B------:R-:W-:Y:S02]  /*f900*/  VIADD R22, R148, 0x242 ;  /* 0x0000024294167836 */ /* 0x000fe40000000000 */
[----:B------:R-:W-:Y:S01]  /*f910*/  IMAD.U32 R147, RZ, RZ, UR37 ;  /* 0x00000025ff937e24 */ /* 0x000fe2000f8e00ff */
[----:B------:R-:W-:Y:S02]  /*f920*/  R2UR UR37, R9 ;  /* 0x00000000092572ca */ /* 0x000fe400000e0000 */
[----:B------:R-:W-:-:S05]  /*f930*/  R2UR UR36, R22 ;  /* 0x00000000162472ca */ /* 0x000fca00000e0000 */
[----:B------:R-:W-:Y:S01]  /*f940*/  IMAD.U32 R14, RZ, RZ, UR8 ;  /* 0x00000008ff0e7e24 */ /* 0x000fe2000f8e00ff */
[----:B------:R-:W-:Y:S01]  /*f950*/  R2UR UR8, R72 ;  /* 0x00000000480872ca */ /* 0x000fe200000e0000 */
[----:B------:R-:W-:-:S06]  /*f960*/  VIADD R72, R148, 0x282 ;  /* 0x0000028294487836 */ /* 0x000fcc0000000000 */
[----:B------:R-:W-:Y:S01]  /*f970*/  IMAD.U32 R22, RZ, RZ, UR36 ;  /* 0x00000024ff167e24 */ /* 0x000fe2000f8e00ff */
[----:B------:R-:W-:Y:S01]  /*f980*/  R2UR UR36, R72 ;  /* 0x00000000482472ca */ /* 0x000fe200000e0000 */
[----:B------:R-:W-:Y:S02]  /*f990*/  WARPGROUP.DEPBAR.LE gsb0, 0x0 ;  /* 0x00008000000079c5 */ /* 0x000fe40000010000 */
[----:B------:R-:W-:Y:S01]  /*f9a0*/  WARPGROUP.ARRIVE ;  /* 0x00000000000079c5 */ /* 0x000fe20000000000 */
[----:B------:R-:W-:-:S05]  /*f9b0*/  VIADD R72, R148, 0x302 ;  /* 0x0000030294487836 */ /* 0x000fca0000000000 */
[----:B------:R-:W-:Y:S01]  /*f9c0*/  HGMMA.64x16x16.F32 R128, gdesc[UR52], RZ, !UPT, gsb0 ;  /* 0x00200000348079f0 */ /* 0x000fe2000c0008ff */
[----:B------:R-:W-:Y:S02]  /*f9d0*/  R2UR UR55, R78 ;  /* 0x000000004e3772ca */ /* 0x000fe400000e0000 */
[----:B------:R-:W-:Y:S01]  /*f9e0*/  R2UR UR54, R79 ;  /* 0x000000004f3672ca */ /* 0x000fe200000e0000 */
[----:B------:R-:W-:Y:S01]  /*f9f0*/  IMAD.U32 R146, RZ, RZ, UR36 ;  /* 0x00000024ff927e24 */ /* 0x000fe2000f8e00ff */
[----:B------:R-:W-:Y:S02]  /*fa00*/  R2UR UR52, R2 ;  /* 0x00000000023472ca */ /* 0x000fe400000e0000 */
[----:B------:R-:W-:Y:S02]  /*fa10*/  R2UR UR53, R3 ;  /* 0x00000000033572ca */ /* 0x000fe400000e0000 */
[----:B------:R-:W-:Y:S01]  /*fa20*/  R2UR UR36, R8 ;  /* 0x00000000082472ca */ /* 0x000fe200000e0000 */
[----:B------:R-:W-:-:S02]  /*fa30*/  WARPGROUP.DEPBAR.LE gsb0, 0x0 ;  /* 0x00008000000079c5 */ /* 0x000fc40000010000 */
[----:B------:R-:W-:-:S06]  /*fa40*/  WARPGROUP.ARRIVE ;  /* 0x00000000000079c5 */ /* 0x000fcc0000000000 */
[----:B------:R-:W-:Y:S01]  /*fa50*/  HGMMA.64x16x16.F32 R120, gdesc[UR56], RZ, !UPT, gsb0 ;  /* 0x00200000387879f0 */ /* 0x000fe2000c0008ff */
[----:B------:R-:W-:Y:S01]  /*fa60*/  R2UR UR59, R74 ;  /* 0x000000004a3b72ca */ /* 0x000fe200000e0000 */
[----:B------:R-:W-:Y:S01]  /*fa70*/  VIADD R74, R148, 0x2c2 ;  /* 0x000002c2944a7836 */ /* 0x000fe20000000000 */
[----:B------:R-:W-:Y:S01]  /*fa80*/  R2UR UR58, R77 ;  /* 0x000000004d3a72ca */ /* 0x000fe200000e0000 */
[----:B------:R-:W-:Y:S01]  /*fa90*/  IMAD.MOV.U32 R77, RZ, RZ, -0x7fffffe0 ;  /* 0x80000020ff4d7424 */ /* 0x000fe200078e00ff */
[----:B------:R-:W-:Y:S02]  /*faa0*/  R2UR UR56, R2 ;  /* 0x00000000023872ca */ /* 0x000fe400000e0000 */
[----:B------:R-:W-:Y:S02]  /*fab0*/  R2UR UR57, R3 ;  /* 0x00000000033972ca */ /* 0x000fe400000e0000 */
[----:B------:R-:W-:Y:S01]  /*fac0*/  R2UR UR60, R74 ;  /* 0x000000004a3c72ca */ /* 0x000fe200000e0000 */
[----:B------:R-:W-:Y:S01]  /*fad0*/  VIADD R74, R148, 0x342 ;  /* 0x00000342944a7836 */ /* 0x000fe20000000000 */
[----:B------:R-:W-:-:S02]  /*fae0*/  WARPGROUP.DEPBAR.LE gsb0, 0x0 ;  /* 0x00008000000079c5 */ /* 0x000fc40000010000 */
[----:B------:R-:W-:-:S06]  /*faf0*/  WARPGROUP.ARRIVE ;  /* 0x00000000000079c5 */ /* 0x000fcc0000000000 */
[----:B------:R-:W-:Y:S01]  /*fb00*/  HGMMA.64x16x16.F32 R112, gdesc[UR4], RZ, !UPT, gsb0 ;  /* 0x00200000047079f0 */ /* 0x000fe2000c0008ff */
[----:B------:R-:W-:Y:S01]  /*fb10*/  R2UR UR7, R75 ;  /* 0x000000004b0772ca */ /* 0x000fe200000e0000 */
[----:B------:R-:W-:Y:S01]  /*fb20*/  IMAD.MOV.U32 R75, RZ, RZ, -0x7fffffe0 ;  /* 0x80000020ff4b7424 */ /* 0x000fe200078e00ff */
[----:B------:R-:W-:Y:S01]  /*fb30*/  R2UR UR6, R76 ;  /* 0x000000004c0672ca */ /* 0x000fe200000e0000 */
[----:B------:R-:W-:Y:S01]  /*fb40*/  VIADD R76, R148, 0x382 ;  /* 0x00000382944c7836 */ /* 0x000fe20000000000 */
[----:B------:R-:W-:Y:S02]  /*fb50*/  R2UR UR4, R2 ;  /* 0x00000000020472ca */ /* 0x000fe400000e0000 */
[----:B------:R-:W-:Y:S02]  /*fb60*/  R2UR UR5, R3 ;  /* 0x00000000030572ca */ /* 0x000fe400000e0000 */
[----:B------:R-:W-:Y:S01]  /*fb70*/  R2UR UR61, R75 ;  /* 0x000000004b3d72ca */ /* 0x000fe200000e0000 */
[----:B------:R-:W-:Y:S01]  /*fb80*/  IMAD.MOV.U32 R75, RZ, RZ, -0x7fffffe0 ;  /* 0x80000020ff4b7424 */ /* 0x000fe200078e00ff */
[----:B------:R-:W-:-:S02]  /*fb90*/  WARPGROUP.DEPBAR.LE gsb0, 0x0 ;  /* 0x00008000000079c5 */ /* 0x000fc40000010000 */
[----:B------:R-:W-:-:S06]  /*fba0*/  WARPGROUP.ARRIVE ;  /* 0x00000000000079c5 */ /* 0x000fcc0000000000 */
[----:B------:R-:W-:Y:S01]  /*fbb0*/  HGMMA.64x16x16.F32 R104, gdesc[UR52], RZ, !UPT, gsb0 ;  /* 0x00200000346879f0 */ /* 0x000fe2000c0008ff */
[----:B------:R-:W-:Y:S01]  /*fbc0*/  UMOV UR54, UR8 ;  /* 0x0000000800367c82 */ /* 0x000fe20008000000 */
[----:B------:R-:W-:Y:S01]  /*fbd0*/  UMOV UR55, UR9 ;  /* 0x0000000900377c82 */ /* 0x000fe20008000000 */
[----:B------:R-:W-:Y:S01]  /*fbe0*/  R2UR UR8, R2 ;  /* 0x00000000020872ca */ /* 0x000fe200000e0000 */
[----:B------:R-:W-:Y:S01]  /*fbf0*/  UMOV UR52, UR16 ;  /* 0x0000001000347c82 */ /* 0x000fe20008000000 */
[----:B------:R-:W-:Y:S01]  /*fc00*/  R2UR UR9, R3 ;  /* 0x00000000030972ca */ /* 0x000fe200000e0000 */
[----:B------:R-:W-:Y:S01]  /*fc10*/  UMOV UR53, UR17 ;  /* 0x0000001100357c82 */ /* 0x000fe20008000000 */
[C---:B------:R-:W-:Y:S02]  /*fc20*/  R2UR UR16, R8.reuse ;  /* 0x00000000081072ca */ /* 0x040fe400000e0000 */
[----:B------:R-:W-:Y:S02]  /*fc30*/  R2UR UR17, R9 ;  /* 0x00000000091172ca */ /* 0x000fe400000e0000 */
[----:B------:R-:W-:Y:S01]  /*fc40*/  MOV R28, UR55 ;  /* 0x00000037001c7c02 */ /* 0x000fe20008000f00 */
[----:B------:R-:W-:Y:S01]  /*fc50*/  UMOV UR55, UR25 ;  /* 0x0000001900377c82 */ /* 0x000fe20008000000 */
[----:B------:R-:W-:Y:S01]  /*fc60*/  MOV R27, UR54 ;  /* 0x00000036001b7c02 */ /* 0x000fe20008000f00 */
[----:B------:R-:W-:Y:S01]  /*fc70*/  UMOV UR54, UR24 ;  /* 0x0000001800367c82 */ /* 0x000fe20008000000 */
[----:B------:R-:W-:-:S02]  /*fc80*/  R2UR UR24, R8 ;  /* 0x00000000081872ca */ /* 0x000fc400000e0000 */
[----:B------:R-:W-:Y:S01]  /*fc90*/  R2UR UR25, R9 ;  /* 0x00000000091972ca */ /* 0x000fe200000e0000 */
[----:B------:R-:W-:Y:S02]  /*fca0*/  WARPGROUP.DEPBAR.LE gsb0, 0x0 ;  /* 0x00008000000079c5 */ /* 0x000fe40000010000 */
[----:B------:R-:W-:-:S06]  /*fcb0*/  WARPGROUP.ARRIVE ;  /* 0x00000000000079c5 */ /* 0x000fcc0000000000 */
[----:B------:R-:W-:Y:S01]  /*fcc0*/  HGMMA.64x16x16.F32 R96, gdesc[UR56], RZ, !UPT, gsb0 ;  /* 0x00200000386079f0 */ /* 0x000fe2000c0008ff */
[----:B------:R-:W-:Y:S01]  /*fcd0*/  UMOV UR58, UR12 ;  /* 0x0000000c003a7c82 */ /* 0x000fe20008000000 */
[----:B------:R-:W-:Y:S01]  /*fce0*/  UMOV UR59, UR13 ;  /* 0x0000000d003b7c82 */ /* 0x000fe20008000000 */
[----:B------:R-:W-:Y:S01]  /*fcf0*/  R2UR UR56, R72 ;  /* 0x00000000483872ca */ /* 0x000fe200000e0000 */
[----:B------:R-:W-:Y:S01]  /*fd00*/  VIADD R72, R148, 0x3c2 ;  /* 0x000003c294487836 */ /* 0x000fe20000000000 */
[----:B------:R-:W-:Y:S01]  /*fd10*/  R2UR UR57, R73 ;  /* 0x00000000493972ca */ /* 0x000fe200000e0000 */
[----:B------:R-:W-:Y:S01]  /*fd20*/  IMAD.MOV.U32 R73, RZ, RZ, -0x7fffffe0 ;  /* 0x80000020ff497424 */ /* 0x000fe200078e00ff */
[----:B------:R-:W-:Y:S02]  /*fd30*/  R2UR UR12, R2 ;  /* 0x00000000020c72ca */ /* 0x000fe400000e0000 */
[----:B------:R-:W-:Y:S01]  /*fd40*/  R2UR UR13, R3 ;  /* 0x00000000030d72ca */ /* 0x000fe200000e0000 */
[----:B------:R-:W-:-:S02]  /*fd50*/  WARPGROUP.DEPBAR.LE gsb0, 0x0 ;  /* 0x00008000000079c5 */ /* 0x000fc40000010000 */
[----:B------:R-:W-:-:S06]  /*fd60*/  WARPGROUP.ARRIVE ;  /* 0x00000000000079c5 */ /* 0x000fcc0000000000 */
[----:B------:R-:W-:Y:S01]  /*fd70*/  HGMMA.64x16x16.F32 R88, gdesc[UR4], RZ, !UPT, gsb0 ;  /* 0x00200000045879f0 */ /* 0x000fe2000c0008ff */
[----:B------:R-:W-:Y:S02]  /*fd80*/  R2UR UR4, R74 ;  /* 0x000000004a0472ca */ /* 0x000fe400000e0000 */
[----:B------:R-:W-:Y:S02]  /*fd90*/  R2UR UR5, R75 ;  /* 0x000000004b0572ca */ /* 0x000fe400000e0000 */
[----:B------:R-:W-:Y:S02]  /*fda0*/  R2UR UR6, R76 ;  /* 0x000000004c0672ca */ /* 0x000fe400000e0000 */
[----:B------:R-:W-:-:S11]  /*fdb0*/  R2UR UR7, R77 ;  /* 0x000000004d0772ca */ /* 0x000fd600000e0000 */
[----:B------:R-:W-:Y:S01]  /*fdc0*/  MOV R19, UR6 ;  /* 0x0000000600137c02 */ /* 0x000fe20008000f00 */
[----:B------:R-:W-:Y:S01]  /*fdd0*/  UMOV UR6, UR20 ;  /* 0x0000001400067c82 */ /* 0x000fe20008000000 */
[----:B------:R-:W-:Y:S01]  /*fde0*/  MOV R24, UR7 ;  /* 0x0000000700187c02 */ /* 0x000fe20008000f00 */
[----:B------:R-:W-:Y:S01]  /*fdf0*/  UMOV UR7, UR21 ;  /* 0x0000001500077c82 */ /* 0x000fe20008000000 */
[----:B------:R-:W-:Y:S02]  /*fe00*/  R2UR UR20, R8 ;  /* 0x00000000081472ca */ /* 0x000fe400000e0000 */
[----:B------:R-:W-:Y:S01]  /*fe10*/  R2UR UR21, R9 ;  /* 0x00000000091572ca */ /* 0x000fe200000e0000 */
[----:B------:R-:W-:Y:S02]  /*fe20*/  WARPGROUP.DEPBAR.LE gsb0, 0x0 ;  /* 0x00008000000079c5 */ /* 0x000fe40000010000 */
[----:B------:R-:W-:-:S06]  /*fe30*/  WARPGROUP.ARRIVE ;  /* 0x00000000000079c5 */ /* 0x000fcc0000000000 */
[----:B------:R-:W-:Y:S01]  /*fe40*/  HGMMA.64x16x16.F32 R80, gdesc[UR8], RZ, !UPT, gsb0 ;  /* 0x00200000085079f0 */ /* 0x000fe2000c0008ff */
[----:B------:R-:W-:Y:S01]  /*fe50*/  R2UR UR10, R72 ;  /* 0x00000000480a72ca */ /* 0x000fe200000e0000 */
[----:B------:R-:W-:Y:S01]  /*fe60*/  UMOV UR8, UR32 ;  /* 0x0000002000087c82 */ /* 0x000fe20008000000 */
[----:B------:R-:W-:Y:S01]  /*fe70*/  R2UR UR11, R73 ;  /* 0x00000000490b72ca */ /* 0x000fe200000e0000 */
[----:B------:R-:W-:Y:S01]  /*fe80*/  UMOV UR9, UR33 ;  /* 0x0000002100097c82 */ /* 0x000fe20008000000 */
[----:B------:R-:W-:Y:S02]  /*fe90*/  R2UR UR32, R8 ;  /* 0x00000000082072ca */ /* 0x000fe400000e0000 */
[----:B------:R-:W-:-:S07]  /*fea0*/  R2UR UR33, R9 ;  /* 0x00000000092172ca */ /* 0x000fce00000e0000 */
        /* <DEDUP_REMOVED lines=10> */
[----:B------:R-:W-:Y:S01]  /*ff50*/  VIADD R150, R148, 0x442 ;  /* 0x0000044294967836 */ /* 0x000fe20000000000 */
[----:B------:R-:W-:Y:S01]  /*ff60*/  R2UR UR15, R151 ;  /* 0x00000000970f72ca */ /* 0x000fe200000e0000 */
[----:B------:R-:W-:Y:S01]  /*ff70*/  IMAD.MOV.U32 R151, RZ, RZ, -0x7fffffe0 ;  /* 0x80000020ff977424 */ /* 0x000fe200078e00ff */
[----:B------:R-:W-:Y:S02]  /*ff80*/  WARPGROUP.DEPBAR.LE gsb0, 0x0 ;  /* 0x00008000000079c5 */ /* 0x000fe40000010000 */
[----:B------:R-:W-:-:S06]  /*ff90*/  WARPGROUP.ARRIVE ;  /* 0x00000000000079c5 */ /* 0x000fcc0000000000 */
[----:B------:R-:W-:Y:S01]  /*ffa0*/  HGMMA.64x16x16.F32 R136, gdesc[UR16], R136, gsb0 ;  /* 0x00200000108879f0 */ /* 0x000fe20008000888 */
[----:B------:R-:W-:Y:S01]  /*ffb0*/  R2UR UR18, R150 ;  /* 0x00000000961272ca */ /* 0x000fe200000e0000 */
[----:B------:R-:W-:Y:S01]  /*ffc0*/  VIADD R150, R148, 0x480 ;  /* 0x0000048094967836 */ /* 0x000fe20000000000 */
[----:B------:R-:W-:Y:S01]  /*ffd0*/  R2UR UR19, R151 ;  /* 0x00000000971372ca */ /* 0x000fe200000e0000 */
[----:B------:R-:W-:Y:S01]  /*ffe0*/  IMAD.MOV.U32 R151, RZ, RZ, -0x7fffffe0 ;  /* 0x80000020ff977424 */ /* 0x000fe200078e00ff */
[----:B------:R-:W-:Y:S02]  /*fff0*/  WARPGROUP.DEPBAR.LE gsb0, 0x0 ;  /* 0x00008000000079c5 */ /* 0x000fe40000010000 */
[----:B------:R-:W-:-:S06]  /*10000*/  WARPGROUP.ARRIVE ;  /* 0x00000000000079c5 */ /* 0x000fcc0000000000 */
[----:B------:R-:W-:Y:S01]  /*10010*/  HGMMA.64x16x16.F32 R128, gdesc[UR20], R128, gsb0 ;  /* 0x00200000148079f0 */ /* 0x000fe20008000880 */
[----:B------:R-:W-:Y:S02]  /*10020*/  R2UR UR22, R150 ;  /* 0x00000000961672ca */ /* 0x000fe400000e0000 */
[----:B------:R-:W-:Y:S02]  /*10030*/  R2UR UR23, R151 ;  /* 0x00000000971772ca */ /* 0x000fe400000e0000 */
[----:B------:R-:W-:Y:S02]  /*10040*/  R2UR UR20, R12 ;  /* 0x000000000c1472ca */ /* 0x000fe400000e0000 */
[----:B------:R-:W-:-:S07]  /*10050*/  R2UR UR21, R13 ;  /* 0x000000000d1572ca */ /* 0x000fce00000e0000 */
[----:B---3--:R-:W-:Y:S01]  /*10060*/  MOV R0, UR22 ;  /* 0x0000001600007c02 */ /* 0x008fe20008000f00 */
[----:B------:R-:W-:Y:S01]  /*10070*/  UMOV UR22, UR8 ;  /* 0x0000000800167c82 */ /* 0x000fe20008000000 */
[----:B------:R-:W-:Y:S01]  /*10080*/  MOV R16, UR23 ;  /* 0x0000001700107c02 */ /* 0x000fe20008000f00 */
[----:B------:R-:W-:Y:S01]  /*10090*/  UMOV UR23, UR9 ;  /* 0x0000000900177c82 */ /* 0x000fe20008000000 */
[----:B------:R-:W-:Y:S02]  /*100a0*/  R2UR UR8, R12 ;  /* 0x000000000c0872ca */ /* 0x000fe400000e0000 */
[----:B------:R-:W-:Y:S01]  /*100b0*/  R2UR UR9, R13 ;  /* 0x000000000d0972ca */ /* 0x000fe200000e0000 */
        /* <DEDUP_REMOVED lines=15> */
[----:B------:R-:W-:Y:S01]  /*101b0*/  R2UR UR40, R12 ;  /* 0x000000000c2872ca */ /* 0x000fe200000e0000 */
[----:B------:R-:W-:Y:S01]  /*101c0*/  UMOV UR42, UR6 ;  /* 0x00000006002a7c82 */ /* 0x000fe20008000000 */
[----:B------:R-:W-:Y:S01]  /*101d0*/  R2UR UR41, R13 ;  /* 0x000000000d2972ca */ /* 0x000fe200000e0000 */
[----:B------:R-:W-:Y:S01]  /*101e0*/  UMOV UR43, UR7 ;  /* 0x00000007002b7c82 */ /* 0x000fe20008000000 */
[----:B------:R-:W-:Y:S02]  /*101f0*/  R2UR UR6, R20 ;  /* 0x00000000140672ca */ /* 0x000fe400000e0000 */
[----:B------:R-:W-:Y:S01]  /*10200*/  R2UR UR7, R21 ;  /* 0x00000000150772ca */ /* 0x000fe200000e0000 */
[----:B------:R-:W-:Y:S01]  /*10210*/  IMAD.MOV.U32 R21, RZ, RZ, R17 ;  /* 0x000000ffff157224 */ /* 0x000fe200078e0011 */
[----:B------:R-:W-:Y:S02]  /*10220*/  WARPGROUP.DEPBAR.LE gsb0, 0x0 ;  /* 0x00008000000079c5 */ /* 0x000fe40000010000 */
[----:B------:R-:W-:-:S06]  /*10230*/  WARPGROUP.ARRIVE ;  /* 0x00000000000079c5 */ /* 0x000fcc0000000000 */
[----:B------:R-:W-:Y:S01]  /*10240*/  HGMMA.64x16x16.F32 R80, gdesc[UR44], R80, gsb0 ;  /* 0x002000002c5079f0 */ /* 0x000fe20008000850 */
[----:B------:R-:W-:Y:S01]  /*10250*/  UMOV UR46, UR52 ;  /* 0x00000034002e7c82 */ /* 0x000fe20008000000 */
[----:B------:R-:W-:Y:S01]  /*10260*/  UMOV UR47, UR53 ;  /* 0x00000035002f7c82 */ /* 0x000fe20008000000 */
[----:B------:R-:W-:Y:S02]  /*10270*/  R2UR UR52, R12 ;  /* 0x000000000c3472ca */ /* 0x000fe400000e0000 */
[----:B------:R-:W-:Y:S01]  /*10280*/  R2UR UR53, R13 ;  /* 0x000000000d3572ca */ /* 0x000fe200000e0000 */
[----:B------:R-:W-:Y:S02]  /*10290*/  WARPGROUP.DEPBAR.LE gsb0, 0x0 ;  /* 0x00008000000079c5 */ /* 0x000fe40000010000 */
[----:B------:R-:W-:-:S06]  /*102a0*/  WARPGROUP.ARRIVE ;  /* 0x00000000000079c5 */ /* 0x000fcc0000000000 */
[----:B------:R-:W-:Y:S01]  /*102b0*/  HGMMA.64x16x16.F32 R72, gdesc[UR48], R72, gsb0 ;  /* 0x00200000304879f0 */ /* 0x000fe20008000848 */
[----:B------:R-:W-:Y:S01]  /*102c0*/  R2UR UR50, R14 ;  /* 0x000000000e3272ca */ /* 0x000fe200000e0000 */
[----:B------:R-:W-:Y:S01]  /*102d0*/  VIADD R14, R148, 0x4c0 ;  /* 0x000004c0940e7836 */ /* 0x000fe20000000000 */
[----:B------:R-:W-:Y:S01]  /*102e0*/  R2UR UR51, R15 ;  /* 0x000000000f3372ca */ /* 0x000fe200000e0000 */
[----:B------:R-:W-:Y:S01]  /*102f0*/  IMAD.MOV.U32 R15, RZ, RZ, -0x7fffffe0 ;  /* 0x80000020ff0f7424 */ /* 0x000fe200078e00ff */
[C---:B------:R-:W-:Y:S02]  /*10300*/  R2UR UR48, R12.reuse ;  /* 0x000000000c3072ca */ /* 0x040fe400000e0000 */
[C---:B------:R-:W-:Y:S02]  /*10310*/  R2UR UR49, R13.reuse ;  /* 0x000000000d3172ca */ /* 0x040fe400000e0000 */
[----:B------:R-:W-:Y:S02]  /*10320*/  R2UR UR44, R12 ;  /* 0x000000000c2c72ca */ /* 0x000fe400000e0000 */
[----:B------:R-:W-:-:S02]  /*10330*/  R2UR UR45, R13 ;  /* 0x000000000d2d72ca */ /* 0x000fc400000e0000 */
[----:B------:R-:W-:Y:S01]  /*10340*/  R2UR UR26, R14 ;  /* 0x000000000e1a72ca */ /* 0x000fe200000e0000 */
[----:B------:R-:W-:Y:S01]  /*10350*/  VIADD R14, R148, 0x500 ;  /* 0x00000500940e7836 */ /* 0x000fe20000000000 */
[----:B------:R-:W-:Y:S01]  /*10360*/  R2UR UR27, R15 ;  /* 0x000000000f1b72ca */ /* 0x000fe200000e0000 */
[----:B------:R-:W-:-:S03]  /*10370*/  IMAD.MOV.U32 R15, RZ, RZ, -0x7fffffe0 ;  /* 0x80000020ff0f7424 */ /* 0x000fc600078e00ff */
[----:B------:R-:W-:Y:S01]  /*10380*/  R2UR UR30, R14 ;  /* 0x000000000e1e72ca */ /* 0x000fe200000e0000 */
[----:B------:R-:W-:Y:S01]  /*10390*/  VIADD R14, R148, 0x540 ;  /* 0x00000540940e7836 */ /* 0x000fe20000000000 */
[----:B------:R-:W-:Y:S01]  /*103a0*/  R2UR UR31, R15 ;  /* 0x000000000f1f72ca */ /* 0x000fe200000e0000 */
[----:B------:R-:W-:-:S03]  /*103b0*/  IMAD.MOV.U32 R15, RZ, RZ, -0x7fffffe0 ;  /* 0x80000020ff0f7424 */ /* 0x000fc600078e00ff */
[----:B------:R-:W-:Y:S01]  /*103c0*/  R2UR UR34, R14 ;  /* 0x000000000e2272ca */ /* 0x000fe200000e0000 */
[----:B------:R-:W-:Y:S01]  /*103d0*/  VIADD R14, R148, 0x580 ;  /* 0x00000580940e7836 */ /* 0x000fe20000000000 */
[----:B------:R-:W-:Y:S01]  /*103e0*/  MOV R17, UR26 ;  /* 0x0000001a00117c02 */ /* 0x000fe20008000f00 */
[----:B------:R-:W-:Y:S01]  /*103f0*/  UMOV UR26, UR56 ;  /* 0x00000038001a7c82 */ /* 0x000fe20008000000 */
[----:B------:R-:W-:Y:S01]  /*10400*/  MOV R18, UR27 ;  /* 0x0000001b00127c02 */ /* 0x000fe20008000f00 */
[----:B------:R-:W-:Y:S01]  /*10410*/  UMOV UR27, UR57 ;  /* 0x00000039001b7c82 */ /* 0x000fe20008000000 */
[----:B------:R-:W-:Y:S02]  /*10420*/  WARPGROUP.DEPBAR.LE gsb0, 0x0 ;  /* 0x00008000000079c5 */ /* 0x000fe40000010000 */
[----:B------:R-:W-:Y:S01]  /*10430*/  WARPGROUP.ARRIVE ;  /* 0x00000000000079c5 */ /* 0x000fe20000000000 */
[----:B------:R-:W-:Y:S01]  /*10440*/  R2UR UR35, R15 ;  /* 0x000000000f2372ca */ /* 0x000fe200000e0000 */
[----:B------:R-:W-:Y:S01]  /*10450*/  IMAD.MOV.U32 R15, RZ, RZ, -0x7fffffe0 ;  /* 0x80000020ff0f7424 */ /* 0x000fe200078e00ff */
[----:B------:R-:W-:Y:S01]  /*10460*/  R2UR UR38, R14 ;  /* 0x000000000e2672ca */ /* 0x000fe200000e0000 */
[----:B------:R-:W-:Y:S01]  /*10470*/  IMAD.MOV.U32 R14, RZ, RZ, R21 ;  /* 0x000000ffff0e7224 */ /* 0x000fe200078e0015 */
[----:B------:R-:W-:Y:S01]  /*10480*/  R2UR UR36, R10 ;  /* 0x000000000a2472ca */ /* 0x000fe200000e0000 */
[----:B------:R-:W-:Y:S01]  /*10490*/  HGMMA.64x16x16.F32 R136, gdesc[UR20], R136, gsb0 ;  /* 0x00200000148879f0 */ /* 0x000fe20008000888 */
[----:B------:R-:W-:Y:S01]  /*104a0*/  UMOV UR22, UR4 ;  /* 0x0000000400167c82 */ /* 0x000fe20008000000 */
[----:B------:R-:W-:Y:S01]  /*104b0*/  UMOV UR23, UR5 ;  /* 0x0000000500177c82 */ /* 0x000fe20008000000 */
[----:B------:R-:W-:-:S02]  /*104c0*/  R2UR UR56, R12 ;  /* 0x000000000c3872ca */ /* 0x000fc400000e0000 */
[----:B------:R-:W-:Y:S02]  /*104d0*/  R2UR UR57, R13 ;  /* 0x000000000d3972ca */ /* 0x000fe400000e0000 */
[----:B------:R-:W-:Y:S02]  /*104e0*/  R2UR UR39, R15 ;  /* 0x000000000f2772ca */ /* 0x000fe400000e0000 */
[----:B------:R-:W-:Y:S02]  /*104f0*/  R2UR UR37, R11 ;  /* 0x000000000b2572ca */ /* 0x000fe400000e0000 */
[----:B------:R-:W-:Y:S02]  /*10500*/  MOV R20, UR38 ;  /* 0x0000002600147c02 */ /* 0x000fe40008000f00 */
[----:B------:R-:W-:Y:S02]  /*10510*/  MOV R150, UR35 ;  /* 0x0000002300967c02 */ /* 0x000fe40008000f00 */
[----:B------:R-:W-:-:S02]  /*10520*/  MOV R149, UR34 ;  /* 0x0000002200957c02 */ /* 0x000fc40008000f00 */
[C---:B------:R-:W-:Y:S02]  /*10530*/  R2UR UR32, R10.reuse ;  /* 0x000000000a2072ca */ /* 0x040fe400000e0000 */
[C---:B------:R-:W-:Y:S02]  /*10540*/  R2UR UR33, R11.reuse ;  /* 0x000000000b2172ca */ /* 0x040fe400000e0000 */
[----:B------:R-:W-:Y:S02]  /*10550*/  R2UR UR28, R10 ;  /* 0x000000000a1c72ca */ /* 0x000fe400000e0000 */
[----:B------:R-:W-:Y:S02]  /*10560*/  R2UR UR29, R11 ;  /* 0x000000000b1d72ca */ /* 0x000fe400000e0000 */
[----:B------:R-:W-:Y:S01]  /*10570*/  MOV R157, UR31 ;  /* 0x0000001f009d7c02 */ /* 0x000fe20008000f00 */
[----:B------:R-:W-:Y:S01]  /*10580*/  UMOV UR31, UR61 ;  /* 0x0000003d001f7c82 */ /* 0x000fe20008000000 */
[----:B------:R-:W-:Y:S01]  /*10590*/  MOV R151, UR30 ;  /* 0x0000001e00977c02 */ /* 0x000fe20008000f00 */
[----:B------:R-:W-:Y:S01]  /*105a0*/  UMOV UR30, UR60 ;  /* 0x0000003c001e7c82 */ /* 0x000fe20008000000 */
[----:B------:R-:W-:-:S02]  /*105b0*/  WARPGROUP.DEPBAR.LE gsb0, 0x0 ;  /* 0x00008000000079c5 */ /* 0x000fc40000010000 */
[----:B------:R-:W-:Y:S01]  /*105c0*/  WARPGROUP.ARRIVE ;  /* 0x00000000000079c5 */ /* 0x000fe20000000000 */
[----:B------:R-:W-:Y:S02]  /*105d0*/  R2UR UR4, R12 ;  /* 0x000000000c0472ca */ /* 0x000fe400000e0000 */
[----:B------:R-:W-:Y:S02]  /*105e0*/  R2UR UR5, R13 ;  /* 0x000000000d0572ca */ /* 0x000fe400000e0000 */
[----:B------:R-:W-:Y:S01]  /*105f0*/  MOV R21, UR39 ;  /* 0x0000002700157c02 */ /* 0x000fe20008000f00 */
[----:B------:R-:W-:Y:S01]  /*10600*/  HGMMA.64x16x16.F32 R128, gdesc[UR52], R128, gsb0 ;  /* 0x00200000348079f0 */ /* 0x000fe20008000880 */
[----:B------:R-:W-:Y:S02]  /*10610*/  R2UR UR38, R22 ;  /* 0x00000000162672ca */ /* 0x000fe400000e0000 */
[----:B------:R-:W-:Y:S02]  /*10620*/  R2UR UR39, R23 ;  /* 0x00000000172772ca */ /* 0x000fe400000e0000 */
[----:B------:R-:W-:-:S02]  /*10630*/  R2UR UR34, R146 ;  /* 0x00000000922272ca */ /* 0x000fc400000e0000 */
[----:B------:R-:W-:Y:S02]  /*10640*/  R2UR UR35, R147 ;  /* 0x00000000932372ca */ /* 0x000fe400000e0000 */
[C---:B------:R-:W-:Y:S02]  /*10650*/  R2UR UR24, R10.reuse ;  /* 0x000000000a1872ca */ /* 0x040fe400000e0000 */
[C---:B------:R-:W-:Y:S02]  /*10660*/  R2UR UR25, R11.reuse ;  /* 0x000000000b1972ca */ /* 0x040fe400000e0000 */
[C---:B------:R-:W-:Y:S02]  /*10670*/  R2UR UR20, R10.reuse ;  /* 0x000000000a1472ca */ /* 0x040fe400000e0000 */
[----:B------:R-:W-:Y:S02]  /*10680*/  R2UR UR21, R11 ;  /* 0x000000000b1572ca */ /* 0x000fe400000e0000 */
[----:B------:R-:W-:-:S02]  /*10690*/  R2UR UR12, R10 ;  /* 0x000000000a0c72ca */ /* 0x000fc400000e0000 */
[C---:B------:R-:W-:Y:S02]  /*106a0*/  R2UR UR13, R11.reuse ;  /* 0x000000000b0d72ca */ /* 0x040fe400000e0000 */
[----:B------:R-:W-:Y:S02]  /*106b0*/  R2UR UR16, R10 ;  /* 0x000000000a1072ca */ /* 0x000fe400000e0000 */
[----:B------:R-:W-:Y:S01]  /*106c0*/  R2UR UR17, R11 ;  /* 0x000000000b1172ca */ /* 0x000fe200000e0000 */
[----:B------:R-:W-:Y:S01]  /*106d0*/  IMAD.MOV.U32 R15, RZ, RZ, -0x7fffffe0 ;  /* 0x80000020ff0f7424 */ /* 0x000fe200078e00ff */
[----:B------:R-:W-:Y:S02]  /*106e0*/  R2UR UR61, R14 ;  /* 0x000000000e3d72ca */ /* 0x000fe400000e0000 */
[----:B------:R-:W-:Y:S01]  /*106f0*/  R2UR UR60, R29 ;  /* 0x000000001d3c72ca */ /* 0x000fe200000e0000 */
[----:B------:R-:W-:Y:S02]  /*10700*/  WARPGROUP.DEPBAR.LE gsb0, 0x0 ;  /* 0x00008000000079c5 */ /* 0x000fe40000010000 */
[----:B------:R-:W-:Y:S01]  /*10710*/  WARPGROUP.ARRIVE ;  /* 0x00000000000079c5 */ /* 0x000fe20000000000 */
[----:B------:R-:W-:-:S02]  /*10720*/  R2UR UR55, R28 ;  /* 0x000000001c3772ca */ /* 0x000fc400000e0000 */
[----:B------:R-:W-:Y:S02]  /*10730*/  R2UR UR54, R27 ;  /* 0x000000001b3672ca */ /* 0x000fe400000e0000 */
[----:B------:R-:W-:Y:S01]  /*10740*/  R2UR UR52, R12 ;  /* 0x000000000c3472ca */ /* 0x000fe200000e0000 */
[----:B------:R-:W-:Y:S01]  /*10750*/  HGMMA.64x16x16.F32 R120, gdesc[UR40], R120, gsb0 ;  /* 0x00200000287879f0 */ /* 0x000fe20008000878 */
[----:B------:R-:W-:Y:S01]  /*10760*/  R2UR UR53, R13 ;  /* 0x000000000d3572ca */ /* 0x000fe200000e0000 */
[----:B------:R-:W-:Y:S01]  /*10770*/  VIADD R14, R148, 0x5c0 ;  /* 0x000005c0940e7836 */ /* 0x000fe20000000000 */
[----:B------:R0:W5:Y:S01]  /*10780*/  LDL.LU R29, [R1+0xe4] ;  /* 0x0000e400011d7983 */ /* 0x0001620000300800 */
[----:B------:R-:W-:Y:S02]  /*10790*/  WARPGROUP.DEPBAR.LE gsb0, 0x0 ;  /* 0x00008000000079c5 */ /* 0x000fe40000010000 */
[----:B------:R-:W-:Y:S01]  /*107a0*/  WARPGROUP.ARRIVE ;  /* 0x00000000000079c5 */ /* 0x000fe20000000000 */
[----:B------:R-:W-:Y:S01]  /*107b0*/  R2UR UR42, R14 ;  /* 0x000000000e2a72ca */ /* 0x000fe200000e0000 */
[----:B------:R0:W5:Y:S04]  /*107c0*/  LDL.LU R28, [R1+0xe0] ;  /* 0x0000e000011c7983 */ /* 0x0001680000300800 */
[----:B------:R-:W-:Y:S01]  /*107d0*/  HGMMA.64x16x16.F32 R112, gdesc[UR8], R112, gsb0 ;  /* 0x00200000087079f0 */ /* 0x000fe20008000870 */
[----:B------:R-:W-:-:S02]  /*107e0*/  R2UR UR43, R15 ;  /* 0x000000000f2b72ca */ /* 0x000fc400000e0000 */
[----:B------:R-:W-:Y:S02]  /*107f0*/  R2UR UR40, R6 ;  /* 0x00000000062872ca */ /* 0x000fe400000e0000 */
[----:B------:R-:W-:Y:S01]  /*10800*/  R2UR UR41, R7 ;  /* 0x00000000072972ca */ /* 0x000fe200000e0000 */
[----:B------:R-:W-:Y:S01]  /*10810*/  VIADD R14, R148, 0x600 ;  /* 0x00000600940e7836 */ /* 0x000fe20000000000 */
[----:B------:R0:W5:Y:S01]  /*10820*/  LDL.LU R27, [R1+0xdc] ;  /* 0x0000dc00011b7983 */ /* 0x0001620000300800 */
[----:B------:R-:W-:Y:S01]  /*10830*/  R2UR UR11, R26 ;  /* 0x000000001a0b72ca */ /* 0x000fe200000e0000 */
[----:B------:R-:W-:Y:S02]  /*10840*/  WARPGROUP.DEPBAR.LE gsb0, 0x0 ;  /* 0x00008000000079c5 */ /* 0x000fe40000010000 */
[----:B------:R-:W-:Y:S01]  /*10850*/  WARPGROUP.ARRIVE ;  /* 0x00000000000079c5 */ /* 0x000fe20000000000 */
[----:B------:R-:W-:Y:S02]  /*10860*/  R2UR UR10, R25 ;  /* 0x00000000190a72ca */ /* 0x000fe400000e0000 */
[----:B------:R-:W-:-:S02]  /*10870*/  R2UR UR8, R10 ;  /* 0x000000000a0872ca */ /* 0x000fc400000e0000 */
[----:B------:R-:W-:Y:S01]  /*10880*/  R2UR UR9, R11 ;  /* 0x000000000b0972ca */ /* 0x000fe200000e0000 */
[----:B------:R-:W-:Y:S01]  /*10890*/  HGMMA.64x16x16.F32 R104, gdesc[UR4], R104, gsb0 ;  /* 0x00200000046879f0 */ /* 0x000fe20008000868 */
[----:B------:R-:W-:Y:S01]  /*108a0*/  IMAD.MOV.U32 R15, RZ, RZ, -0x7fffffe0 ;  /* 0x80000020ff0f7424 */ /* 0x000fe200078e00ff */
[----:B------:R0:W5:Y:S01]  /*108b0*/  LDL.LU R26, [R1+0xd8] ;  /* 0x0000d800011a7983 */ /* 0x0001620000300800 */
[----:B------:R-:W-:Y:S02]  /*108c0*/  R2UR UR7, R24 ;  /* 0x00000000180772ca */ /* 0x000fe400000e0000 */
[----:B------:R-:W-:Y:S01]  /*108d0*/  R2UR UR6, R19 ;  /* 0x00000000130672ca */ /* 0x000fe200000e0000 */
[----:B------:R0:W5:Y:S01]  /*108e0*/  LDL.LU R25, [R1+0xd4] ;  /* 0x0000d40001197983 */ /* 0x0001620000300800 */
[----:B------:R-:W-:Y:S02]  /*108f0*/  R2UR UR4, R10 ;  /* 0x000000000a0472ca */ /* 0x000fe400000e0000 */
[----:B------:R-:W-:Y:S01]  /*10900*/  R2UR UR5, R11 ;  /* 0x000000000b0572ca */ /* 0x000fe200000e0000 */
[----:B------:R0:W5:Y:S04]  /*10910*/  LDL.LU R24, [R1+0xd0] ;  /* 0x0000d00001187983 */ /* 0x0001680000300800 */
[----:B------:R0:W5:Y:S01]  /*10920*/  LDL.LU R19, [R1+0xcc] ;  /* 0x0000cc0001137983 */ /* 0x0001620000300800 */
[----:B------:R-:W-:-:S02]  /*10930*/  WARPGROUP.DEPBAR.LE gsb0, 0x0 ;  /* 0x00008000000079c5 */ /* 0x000fc40000010000 */
        /* <DEDUP_REMOVED lines=38> */
[----:B------:R-:W-:Y:S02]  /*10ba0*/  R2UR UR23, R16 ;  /* 0x00000000101772ca */ /* 0x000fe400000e0000 */
[----:B------:R-:W-:Y:S02]  /*10bb0*/  R2UR UR22, R0 ;  /* 0x00000000001672ca */ /* 0x000fe400000e0000 */
[----:B------:R-:W-:Y:S02]  /*10bc0*/  R2UR UR20, R6 ;  /* 0x00000000061472ca */ /* 0x000fe400000e0000 */
[----:B------:R-:W-:Y:S01]  /*10bd0*/  R2UR UR21, R7 ;  /* 0x00000000071572ca */ /* 0x000fe200000e0000 */
[----:B------:R-:W-:Y:S02]  /*10be0*/  WARPGROUP.DEPBAR.LE gsb0, 0x0 ;  /* 0x00008000000079c5 */ /* 0x000fe40000010000 */
[----:B------:R-:W-:-:S10]  /*10bf0*/  WARPGROUP.ARRIVE ;  /* 0x00000000000079c5 */ /* 0x000fd40000000000 */
[----:B------:R-:W-:Y:S01]  /*10c00*/  HGMMA.64x16x16.F32 R136, gdesc[UR20], R136, gsb0 ;  /* 0x00200000148879f0 */ /* 0x000fe20008000888 */
[----:B------:R-:W-:Y:S02]  /*10c10*/  R2UR UR27, R18 ;  /* 0x00000000121b72ca */ /* 0x000fe400000e0000 */
[----:B------:R-:W-:Y:S01]  /*10c20*/  R2UR UR26, R17 ;  /* 0x00000000111a72ca */ /* 0x000fe200000e0000 */
[----:B------:R0:W5:Y:S01]  /*10c30*/  LDL.LU R18, [R1+0xc8] ;  /* 0x0000c80001127983 */ /* 0x0001620000300800 */
[C---:B------:R-:W-:Y:S02]  /*10c40*/  R2UR UR24, R6.reuse ;  /* 0x00000000061872ca */ /* 0x040fe400000e0000 */
[----:B------:R-:W-:Y:S01]  /*10c50*/  R2UR UR25, R7 ;  /* 0x00000000071972ca */ /* 0x000fe200000e0000 */
[----:B------:R0:W5:Y:S01]  /*10c60*/  LDL.LU R17, [R1+0xc4] ;  /* 0x0000c40001117983 */ /* 0x0001620000300800 */
[----:B------:R-:W-:Y:S02]  /*10c70*/  R2UR UR31, R157 ;  /* 0x000000009d1f72ca */ /* 0x000fe400000e0000 */
[----:B------:R-:W-:Y:S01]  /*10c80*/  R2UR UR30, R151 ;  /* 0x00000000971e72ca */ /* 0x000fe200000e0000 */
[----:B------:R0:W5:Y:S01]  /*10c90*/  LDL.LU R16, [R1+0xc0] ;  /* 0x0000c00001107983 */ /* 0x0001620000300800 */
[----:B------:R-:W-:-:S02]  /*10ca0*/  R2UR UR28, R6 ;  /* 0x00000000061c72ca */ /* 0x000fc400000e0000 */
[----:B------:R-:W-:Y:S01]  /*10cb0*/  R2UR UR29, R7 ;  /* 0x00000000071d72ca */ /* 0x000fe200000e0000 */
[----:B------:R0:W5:Y:S01]  /*10cc0*/  LDL.LU R0, [R1+0xbc] ;  /* 0x0000bc0001007983 */ /* 0x0001620000300800 */
        /* <DEDUP_REMOVED lines=14> */
[----:B------:R-:W-:Y:S02]  /*10db0*/  R2UR UR38, R20 ;  /* 0x00000000142672ca */ /* 0x000fe400000e0000 */
[----:B------:R-:W-:Y:S02]  /*10dc0*/  R2UR UR36, R6 ;  /* 0x00000000062472ca */ /* 0x000fe400000e0000 */
[----:B------:R-:W-:Y:S01]  /*10dd0*/  R2UR UR37, R7 ;  /* 0x00000000072572ca */ /* 0x000fe200000e0000 */
[----:B------:R-:W-:Y:S02]  /*10de0*/  WARPGROUP.DEPBAR.LE gsb0, 0x0 ;  /* 0x00008000000079c5 */ /* 0x000fe40000010000 */
[----:B------:R-:W-:-:S10]  /*10df0*/  WARPGROUP.ARRIVE ;  /* 0x00000000000079c5 */ /* 0x000fd40000000000 */
        /* <DEDUP_REMOVED lines=109> */
[----:B------:R-:W-:Y:S03]  /*114d0*/  HGMMA.64x16x16.F32 R72, gdesc[UR32], R72, gsb0 ;  /* 0x00200000204879f0 */ /* 0x000fe60008000848 */
[----:B------:R-:W-:Y:S02]  /*114e0*/  WARPGROUP.DEPBAR.LE gsb0, 0x0 ;  /* 0x00008000000079c5 */ /* 0x000fe40000010000 */
[----:B0-----:R-:W-:Y:S05]  /*114f0*/  @P2 BRA `(.L_x_521) ;  /* 0x0000000000302947 */ /* 0x001fea0003800000 */
[----:B------:R-:W-:Y:S05]  /*11500*/  @!P0 BRA `(.L_x_522) ;  /* 0x0000000000048947 */ /* 0x000fea0003800000 */
[----:B------:R-:W-:Y:S01]  /*11510*/  BPT.TRAP 0x1 ;  /* 0x000000040000795c */ /* 0x000fe20000300000 */
.L_x_522:
[----:B------:R-:W-:Y:S01]  /*11520*/  SHF.L.U32 R14, R156, 0x1f, RZ ;  /* 0x0000001f9c0e7819 */ /* 0x000fe200000006ff */
[----:B-----5:R-:W-:-:S04]  /*11530*/  IMAD R15, R0, 0x8, R16 ;  /* 0x00000008000f7824 */ /* 0x020fc800078e0210 */
[----:B------:R0:W1:Y:S01]  /*11540*/  SYNCS.PHASECHK.TRANS64.TRYWAIT P2, [R15+URZ+0x31c50], R14 ;  /* 0x031c500e0f0075a7 */ /* 0x000062000804017f */
[----:B------:R-:W-:Y:S05]  /*11550*/  @!P0 BRA `(.L_x_523) ;  /* 0x0000000000048947 */ /* 0x000fea0003800000 */
[----:B------:R-:W-:Y:S01]  /*11560*/  BPT.TRAP 0x1 ;  /* 0x000000040000795c */ /* 0x000fe20000300000 */
.L_x_523:
[----:B------:R-:W-:Y:S04]  /*11570*/  BSSY B0, `(.L_x_521) ;  /* 0x0000004000007945 */ /* 0x000fe80003800000 */
[----:B-1----:R-:W-:Y:S05]  /*11580*/  @P2 BRA `(.L_x_524) ;  /* 0x0000000000082947 */ /* 0x002fea0003800000 */
[----:B------:R-:W1:Y:S02]  /*11590*/  SYNCS.PHASECHK.TRANS64.TRYWAIT P2, [R15+URZ+0x31c50], R14 ;  /* 0x031c500e0f0075a7 */ /* 0x000e64000804017f */
[----:B-1----:R-:W-:Y:S05]  /*115a0*/  @!P2 BRA `(.L_x_525) ;  /* 0x000000c80004a947 */ /* 0x002fea0003800000 */
.L_x_524:
[----:B------:R-:W-:Y:S05]  /*115b0*/  BSYNC B0 ;  /* 0x0000000000007941 */ /* 0x000fea0003800000 */
.L_x_521:
[----:B------:R-:W2:Y:S01]  /*115c0*/  LDL.LU R22, [R1+0x34] ;  /* 0x0000340001167983 */ /* 0x000ea20000300800 */
[----:B01----:R-:W-:Y:S01]  /*115d0*/  FMNMX.FTZ R14, R136, R154, !PT ;  /* 0x0000009a880e7209 */ /* 0x003fe20007810000 */
[----:B------:R-:W-:Y:S05]  /*115e0*/  WARPSYNC.ALL ;  /* 0x0000000000007948 */ /* 0x000fea0003800000 */
[----:B------:R-:W-:Y:S01]  /*115f0*/  FMNMX.FTZ R14, R137, R14, !PT ;  /* 0x0000000e890e7209 */ /* 0x000fe20007810000 */
[----:B------:R-:W-:-:S03]  /*11600*/  ULDC UR4, c[0x0][0x988] ;  /* 0x0002620000047ab9 */ /* 0x000fc60000000800 */
        /* <DEDUP_REMOVED lines=33> */
[----:B------:R-:W-:-:S05]  /*11820*/  FMNMX.FTZ R14, R77, R14, !PT ;  /* 0x0000000e4d0e7209 */ /* 0x000fca0007810000 */
[----:B------:R-:W0:Y:S02]  /*11830*/  SHFL.BFLY PT, R15, R14, 0x2, 0x1f ;  /* 0x0c401f000e0f7f89 */ /* 0x000e2400000e0000 */
[----:B0-----:R-:W-:-:S05]  /*11840*/  FMNMX.FTZ R15, R14, R15, !PT ;  /* 0x0000000f0e0f7209 */ /* 0x001fca0007810000 */
[----:B------:R-:W0:Y:S02]  /*11850*/  SHFL.BFLY PT, R14, R15, 0x1, 0x1f ;  /* 0x0c201f000f0e7f89 */ /* 0x000e2400000e0000 */
[----:B0-----:R-:W-:Y:S01]  /*11860*/  FMNMX.FTZ R15, R15, R14, !PT ;  /* 0x0000000e0f0f7209 */ /* 0x001fe20007810000 */
[----:B------:R-:W-:-:S04]  /*11870*/  IMAD.U32 R14, RZ, RZ, UR4 ;  /* 0x00000004ff0e7e24 */ /* 0x000fc8000f8e00ff */
[C---:B------:R-:W-:Y:S01]  /*11880*/  FADD.FTZ R20, -R15.reuse, R154 ;  /* 0x0000009a0f147221 */ /* 0x040fe20000010100 */
[----:B------:R-:W-:-:S03]  /*11890*/  FMUL.FTZ R21, R15, R14 ;  /* 0x0000000e0f157220 */ /* 0x000fc60000410000 */
[-C--:B------:R-:W-:Y:S01]  /*118a0*/  FMUL.FTZ R20, R20, R14.reuse ;  /* 0x0000000e14147220 */ /* 0x080fe20000410000 */
        /* <DEDUP_REMOVED lines=14> */
[----:B------:R0:W2:Y:S01]  /*11990*/  MUFU.EX2 R20, R136 ;  /* 0x0000008800147308 */ /* 0x0000a20000000800 */
        /* <DEDUP_REMOVED lines=8> */
[----:B0-----:R-:W3:Y:S01]  /*11a20*/  LDL R136, [R1+0x78] ;  /* 0x0000780001887983 */ /* 0x001ee20000100800 */
        /* <DEDUP_REMOVED lines=15> */
[----:B------:R-:W-:Y:S01]  /*11b20*/  FFMA.FTZ R88, R77, R14, -R21 ;  /* 0x0000000e4d587223 */ /* 0x000fe20000010815 */
[----:B------:R-:W-:Y:S01]  /*11b30*/  MUFU.EX2 R141, R141 ;  /* 0x0000008d008d7308 */ /* 0x000fe20000000800 */
[----:B--2---:R-:W-:-:S07]  /*11b40*/  FFMA.FTZ R21, R80, R22, R20 ;  /* 0x0000001650157223 */ /* 0x004fce0000010014 */
[----:B------:R-:W1:Y:S01]  /*11b50*/  MUFU.EX2 R22, R140 ;  /* 0x0000008c00167308 */ /* 0x000e620000000800 */
[C---:B0-----:R-:W-:Y:S01]  /*11b60*/  FADD.FTZ R21, R137.reuse, R21 ;  /* 0x0000001589157221 */ /* 0x041fe20000010000 */
[----:B------:R-:W-:-:S03]  /*11b70*/  F2FP.F16.F32.PACK_AB R20, R137, R20 ;  /* 0x000000148914723e */ /* 0x000fc600000000ff */
[----:B-1----:R-:W-:-:S04]  /*11b80*/  FADD.FTZ R21, R22, R21 ;  /* 0x0000001516157221 */ /* 0x002fc80000010000 */
[----:B------:R-:W-:Y:S01]  /*11b90*/  FADD.FTZ R137, R141, R21 ;  /* 0x000000158d897221 */ /* 0x000fe20000010000 */
        /* <DEDUP_REMOVED lines=38> */
[----:B------:R-:W0:Y:S01]  /*11e00*/  SHFL.BFLY PT, R72, R23, 0x1, 0x1f ;  /* 0x0c201f0017487f89 */ /* 0x000e2200000e0000 */
[----:B-----5:R-:W-:-:S05]  /*11e10*/  VIADD R21, R16, 0x200 ;  /* 0x0000020010157836 */ /* 0x020fca0000000000 */
[----:B------:R-:W-:-:S04]  /*11e20*/  SHF.R.U32.HI R21, RZ, 0x4, R21 ;  /* 0x00000004ff157819 */ /* 0x000fc80000011615 */
[----:B------:R-:W-:-:S04]  /*11e30*/  LOP3.LUT R21, R21, 0x3fff, RZ, 0xc0, !PT ;  /* 0x00003fff15157812 */ /* 0x000fc800078ec0ff */
[----:B------:R-:W-:Y:S02]  /*11e40*/  LOP3.LUT R21, R21, 0x2400000, RZ, 0xfc, !PT ;  /* 0x0240000015157812 */ /* 0x000fe400078efcff */
[----:B0-----:R-:W-:-:S05]  /*11e50*/  FMNMX.FTZ R72, R23, R72, !PT ;  /* 0x0000004817487209 */ /* 0x001fca0007810000 */
[----:B------:R-:W-:-:S04]  /*11e60*/  FMUL.FTZ R85, R72, R14 ;  /* 0x0000000e48557220 */ /* 0x000fc80000410000 */
[----:B------:R-:W-:Y:S01]  /*11e70*/  FFMA.FTZ R73, R74, R14, -R85 ;  /* 0x0000000e4a497223 */ /* 0x000fe20000010855 */
[----:B------:R-:W-:-:S04]  /*11e80*/  IMAD R74, R0, 0x6c0, R21 ;  /* 0x000006c0004a7824 */ /* 0x000fc800078e0215 */
[----:B------:R-:W-:-:S05]  /*11e90*/  VIADD R76, R74, 0x40 ;  /* 0x000000404a4c7836 */ /* 0x000fca0000000000 */
[----:B------:R-:W-:Y:S01]  /*11ea0*/  R2UR UR10, R76 ;  /* 0x000000004c0a72ca */ /* 0x000fe200000e0000 */
        /* <DEDUP_REMOVED lines=8> */
[C---:B------:R-:W-:Y:S02]  /*11f30*/  VIADD R76, R74.reuse, 0x180 ;  /* 0x000001804a4c7836 */ /* 0x040fe40000000000 */
[----:B------:R-:W-:Y:S01]  /*11f40*/  FFMA.FTZ R81, R75, R14, -R85 ;  /* 0x0000000e4b517223 */ /* 0x000fe20000010855 */
[----:B------:R-:W-:Y:S01]  /*11f50*/  IMAD.MOV.U32 R75, RZ, RZ, -0x7fffffe0 ;  /* 0x80000020ff4b7424 */ /* 0x000fe200078e00ff */
[----:B------:R-:W-:Y:S02]  /*11f60*/  R2UR UR6, R74 ;  /* 0x000000004a0672ca */ /* 0x000fe400000e0000 */
[----:B------:R-:W-:Y:S01]  /*11f70*/  R2UR UR30, R76 ;  /* 0x000000004c1e72ca */ /* 0x000fe200000e0000 */
[C---:B------:R-:W-:Y:S02]  /*11f80*/  VIADD R76, R74.reuse, 0x1c0 ;  /* 0x000001c04a4c7836 */ /* 0x040fe40000000000 */
[----:B------:R-:W-:Y:S01]  /*11f90*/  VIADD R74, R74, 0x200 ;  /* 0x000002004a4a7836 */ /* 0x000fe20000000000 */
[----:B------:R-:W-:-:S02]  /*11fa0*/  R2UR UR7, R75 ;  /* 0x000000004b0772ca */ /* 0x000fc400000e0000 */
[----:B------:R-:W-:Y:S01]  /*11fb0*/  R2UR UR39, R75 ;  /* 0x000000004b2772ca */ /* 0x000fe200000e0000 */
[----:B------:R-:W-:Y:S01]  /*11fc0*/  IMAD.MOV.U32 R75, RZ, RZ, -0x3ffffff0 ;  /* 0xc0000010ff4b7424 */ /* 0x000fe200078e00ff */
[----:B------:R-:W-:Y:S02]  /*11fd0*/  R2UR UR38, R74 ;  /* 0x000000004a2672ca */ /* 0x000fe400000e0000 */
[----:B---3--:R-:W-:Y:S02]  /*11fe0*/  LOP3.LUT R74, R136, 0x10000, RZ, 0xfc, !PT ;  /* 0x00010000884a7812 */ /* 0x008fe400078efcff */
[----:B------:R-:W-:Y:S02]  /*11ff0*/  R2UR UR5, R75 ;  /* 0x000000004b0572ca */ /* 0x000fe400000e0000 */
[----:B------:R-:W-:Y:S01]  /*12000*/  R2UR UR4, R74 ;  /* 0x000000004a0472ca */ /* 0x000fe200000e0000 */
[----:B------:R-:W-:-:S12]  /*12010*/  WARPGROUP.ARRIVE ;  /* 0x00000000000079c5 */ /* 0x000fd80000000000 */
[----:B------:R-:W-:Y:S01]  /*12020*/  HGMMA.64x96x16.F32 R24, gdesc[UR4].tnspB, R24, gsb0 ;  /* 0x41600000041879f0 */ /* 0x000fe20008000818 */
[----:B------:R-:W-:Y:S01]  /*12030*/  IMAD.MOV.U32 R77, RZ, RZ, -0x7fffffe0 ;  /* 0x80000020ff4d7424 */ /* 0x000fe200078e00ff */
[----:B------:R-:W-:Y:S01]  /*12040*/  R2UR UR34, R76 ;  /* 0x000000004c2272ca */ /* 0x000fe200000e0000 */
[----:B------:R-:W-:-:S03]  /*12050*/  VIADD R76, R74, 0x180 ;  /* 0x000001804a4c7836 */ /* 0x000fc60000000000 */
[C---:B------:R-:W-:Y:S02]  /*12060*/  R2UR UR11, R77.reuse ;  /* 0x000000004d0b72ca */ /* 0x040fe400000e0000 */
[C---:B------:R-:W-:Y:S02]  /*12070*/  R2UR UR15, R77.reuse ;  /* 0x000000004d0f72ca */ /* 0x040fe400000e0000 */
[C---:B------:R-:W-:Y:S02]  /*12080*/  R2UR UR19, R77.reuse ;  /* 0x000000004d1372ca */ /* 0x040fe400000e0000 */
[C---:B------:R-:W-:Y:S02]  /*12090*/  R2UR UR23, R77.reuse ;  /* 0x000000004d1772ca */ /* 0x040fe400000e0000 */
[C---:B------:R-:W-:Y:S02]  /*120a0*/  R2UR UR27, R77.reuse ;  /* 0x000000004d1b72ca */ /* 0x040fe400000e0000 */
[----:B------:R-:W-:-:S02]  /*120b0*/  R2UR UR31, R77 ;  /* 0x000000004d1f72ca */ /* 0x000fc400000e0000 */
[----:B------:R-:W-:Y:S01]  /*120c0*/  R2UR UR35, R77 ;  /* 0x000000004d2372ca */ /* 0x000fe200000e0000 */
[----:B------:R-:W-:Y:S01]  /*120d0*/  IMAD.MOV.U32 R77, RZ, RZ, -0x3ffffff0 ;  /* 0xc0000010ff4d7424 */ /* 0x000fe200078e00ff */
[----:B------:R-:W-:-:S04]  /*120e0*/  R2UR UR8, R76 ;  /* 0x000000004c0872ca */ /* 0x000fc800000e0000 */
[----:B------:R-:W-:Y:S01]  /*120f0*/  R2UR UR9, R77 ;  /* 0x000000004d0972ca */ /* 0x000fe200000e0000 */
[----:B------:R-:W-:Y:S02]  /*12100*/  WARPGROUP.DEPBAR.LE gsb0, 0x0 ;  /* 0x00008000000079c5 */ /* 0x000fe40000010000 */
[----:B------:R-:W-:-:S10]  /*12110*/  WARPGROUP.ARRIVE ;  /* 0x00000000000079c5 */ /* 0x000fd40000000000 */
[----:B------:R-:W-:Y:S01]  /*12120*/  HGMMA.64x96x16.F32 R24, gdesc[UR8].tnspB, R24, gsb0 ;  /* 0x41600000081879f0 */ /* 0x000fe20008000818 */
[----:B------:R-:W-:Y:S02]  /*12130*/  VIADD R76, R74, 0x300 ;  /* 0x000003004a4c7836 */ /* 0x000fe40000000000 */
[----:B------:R-:W-:-:S03]  /*12140*/  IMAD.MOV.U32 R77, RZ, RZ, -0x3ffffff0 ;  /* 0xc0000010ff4d7424 */ /* 0x000fc600078e00ff */
[----:B------:R-:W-:Y:S02]  /*12150*/  R2UR UR12, R76 ;  /* 0x000000004c0c72ca */ /* 0x000fe400000e0000 */
[----:B------:R-:W-:Y:S01]  /*12160*/  R2UR UR13, R77 ;  /* 0x000000004d0d72ca */ /* 0x000fe200000e0000 */
[----:B------:R-:W-:Y:S02]  /*12170*/  VIADD R76, R74, 0x480 ;  /* 0x000004804a4c7836 */ /* 0x000fe40000000000 */
[----:B------:R-:W-:Y:S01]  /*12180*/  IMAD.MOV.U32 R77, RZ, RZ, -0x3ffffff0 ;  /* 0xc0000010ff4d7424 */ /* 0x000fe200078e00ff */
[----:B------:R-:W-:Y:S02]  /*12190*/  WARPGROUP.DEPBAR.LE gsb0, 0x0 ;  /* 0x00008000000079c5 */ /* 0x000fe40000010000 */
[----:B------:R-:W-:-:S07]  /*121a0*/  WARPGROUP.ARRIVE ;  /* 0x00000000000079c5 */ /* 0x000fce0000000000 */
[----:B------:R-:W-:Y:S01]  /*121b0*/  HGMMA.64x96x16.F32 R24, gdesc[UR12].tnspB, R24, gsb0 ;  /* 0x416000000c1879f0 */ /* 0x000fe20008000818 */
[----:B------:R-:W-:Y:S02]  /*121c0*/  R2UR UR16, R76 ;  /* 0x000000004c1072ca */ /* 0x000fe400000e0000 */
[----:B------:R-:W-:Y:S01]  /*121d0*/  R2UR UR17, R77 ;  /* 0x000000004d1172ca */ /* 0x000fe200000e0000 */
[----:B------:R-:W-:Y:S02]  /*121e0*/  VIADD R76, R74, 0x600 ;  /* 0x000006004a4c7836 */ /* 0x000fe40000000000 */
[----:B------:R-:W-:-:S03]  /*121f0*/  IMAD.MOV.U32 R77, RZ, RZ, -0x3ffffff0 ;  /* 0xc0000010ff4d7424 */ /* 0x000fc600078e00ff */
[----:B------:R-:W-:Y:S01]  /*12200*/  R2UR UR20, R76 ;  /* 0x000000004c1472ca */ /* 0x000fe200000e0000 */
[----:B------:R-:W-:Y:S02]  /*12210*/  WARPGROUP.DEPBAR.LE gsb0, 0x0 ;  /* 0x00008000000079c5 */ /* 0x000fe40000010000 */
[----:B------:R-:W-:-:S06]  /*12220*/  WARPGROUP.ARRIVE ;  /* 0x00000000000079c5 */ /* 0x000fcc0000000000 */
[----:B------:R-:W-:Y:S01]  /*12230*/  HGMMA.64x96x16.F32 R24, gdesc[UR16].tnspB, R24, gsb0 ;  /* 0x41600000101879f0 */ /* 0x000fe20008000818 */
[----:B------:R-:W-:Y:S01]  /*12240*/  R2UR UR21, R77 ;  /* 0x000000004d1572ca */ /* 0x000fe200000e0000 */
[----:B------:R-:W-:Y:S02]  /*12250*/  VIADD R76, R74, 0x780 ;  /* 0x000007804a4c7836 */ /* 0x000fe40000000000 */
[----:B------:R-:W-:-:S03]  /*12260*/  IMAD.MOV.U32 R77, RZ, RZ, -0x3ffffff0 ;  /* 0xc0000010ff4d7424 */ /* 0x000fc600078e00ff */
[----:B------:R-:W-:Y:S02]  /*12270*/  R2UR UR24, R76 ;  /* 0x000000004c1872ca */ /* 0x000fe400000e0000 */
[----:B------:R-:W-:Y:S01]  /*12280*/  R2UR UR25, R77 ;  /* 0x000000004d1972ca */ /* 0x000fe200000e0000 */
[----:B------:R-:W-:Y:S02]  /*12290*/  WARPGROUP.DEPBAR.LE gsb0, 0x0 ;  /* 0x00008000000079c5 */ /* 0x000fe40000010000 */
[----:B------:R-:W-:-:S06]  /*122a0*/  WARPGROUP.ARRIVE ;  /* 0x00000000000079c5 */ /* 0x000fcc0000000000 */
[----:B------:R-:W-:Y:S01]  /*122b0*/  HGMMA.64x96x16.F32 R24, gdesc[UR20].tnspB, R24, gsb0 ;  /* 0x41600000141879f0 */ /* 0x000fe20008000818 */
[----:B------:R-:W-:Y:S02]  /*122c0*/  VIADD R76, R74, 0x900 ;  /* 0x000009004a4c7836 */ /* 0x000fe40000000000 */
[----:B------:R-:W-:Y:S02]  /*122d0*/  IMAD.MOV.U32 R77, RZ, RZ, -0x3ffffff0 ;  /* 0xc0000010ff4d7424 */ /* 0x000fe400078e00ff */
[----:B------:R-:W-:Y:S01]  /*122e0*/  FFMA.FTZ R84, R78, R14, -R85 ;  /* 0x0000000e4e547223 */ /* 0x000fe20000010855 */
[----:B------:R-:W-:Y:S01]  /*122f0*/  R2UR UR28, R76 ;  /* 0x000000004c1c72ca */ /* 0x000fe200000e0000 */
[----:B------:R-:W2:Y:S01]  /*12300*/  LDL.LU R78, [R1+0x38] ;  /* 0x00003800014e7983 */ /* 0x000ea20000300800 */
[----:B------:R-:W-:Y:S01]  /*12310*/  R2UR UR29, R77 ;  /* 0x000000004d1d72ca */ /* 0x000fe200000e0000 */
[----:B------:R-:W-:Y:S02]  /*12320*/  WARPGROUP.DEPBAR.LE gsb0, 0x0 ;  /* 0x00008000000079c5 */ /* 0x000fe40000010000 */
[----:B------:R-:W-:-:S06]  /*12330*/  WARPGROUP.ARRIVE ;  /* 0x00000000000079c5 */ /* 0x000fcc0000000000 */
[----:B------:R-:W-:Y:S01]  /*12340*/  HGMMA.64x96x16.F32 R24, gdesc[UR24].tnspB, R24, gsb0 ;  /* 0x41600000181879f0 */ /* 0x000fe20008000818 */
        /* <DEDUP_REMOVED lines=13> */
[----:B------:R-:W-:Y:S03]  /*12420*/  HGMMA.64x96x16.F32 R24, gdesc[UR32].tnspB, R24, gsb0 ;  /* 0x41600000201879f0 */ /* 0x000fe60008000818 */
[----:B------:R-:W0:Y:S01]  /*12430*/  S2R R140, SR_TID.X ;  /* 0x00000000008c7919 */ /* 0x000e220000002100 */
[----:B------:R-:W-:Y:S01]  /*12440*/  FADD.FTZ R21, -R72, R155 ;  /* 0x0000009b48157221 */ /* 0x000fe20000010100 */
[----:B------:R-:W-:-:S03]  /*12450*/  FFMA.FTZ R138, R138, R14, -R85 ;  /* 0x0000000e8a8a7223 */ /* 0x000fc60000010855 */
[-C--:B------:R-:W-:Y:S01]  /*12460*/  FMUL.FTZ R21, R21, R14.reuse ;  /* 0x0000000e15157220 */ /* 0x080fe20000410000 */
[----:B------:R-:W-:-:S03]  /*12470*/  FFMA.FTZ R139, R139, R14, -R85 ;  /* 0x0000000e8b8b7223 */ /* 0x000fc60000010855 */
[----:B------:R-:W-:Y:S01]  /*12480*/  MUFU.EX2 R136, R21 ;  /* 0x0000001500887308 */ /* 0x000fe20000000800 */
[-CC-:B------:R-:W-:Y:S01]  /*12490*/  FFMA.FTZ R142, R142, R14.reuse, -R85.reuse ;  /* 0x0000000e8e8e7223 */ /* 0x180fe20000010855 */
[-CC-:B------:R-:W-:Y:S01]  /*124a0*/  FFMA.FTZ R143, R143, R14.reuse, -R85.reuse ;  /* 0x0000000e8f8f7223 */ /* 0x180fe20000010855 */
[-CC-:B------:R-:W-:Y:S01]  /*124b0*/  FFMA.FTZ R130, R130, R14.reuse, -R85.reuse ;  /* 0x0000000e82827223 */ /* 0x180fe20000010855 */
[-CC-:B------:R-:W-:Y:S01]  /*124c0*/  FFMA.FTZ R131, R131, R14.reuse, -R85.reuse ;  /* 0x0000000e83837223 */ /* 0x180fe20000010855 */
[----:B------:R-:W-:-:S03]  /*124d0*/  FFMA.FTZ R134, R134, R14, -R85 ;  /* 0x0000000e86867223 */ /* 0x000fc60000010855 */
[----:B------:R-:W2:Y:S01]  /*124e0*/  MUFU.EX2 R21, R138 ;  /* 0x0000008a00157308 */ /* 0x000ea20000000800 */
[----:B------:R-:W-:Y:S01]  /*124f0*/  FFMA.FTZ R135, R135, R14, -R85 ;  /* 0x0000000e87877223 */ /* 0x000fe20000010855 */
[----:B------:R-:W-:Y:S02]  /*12500*/  WARPGROUP.DEPBAR.LE gsb0, 0x0 ;  /* 0x00008000000079c5 */ /* 0x000fe40000010000 */
[----:B------:R-:W-:-:S06]  /*12510*/  WARPGROUP.ARRIVE ;  /* 0x00000000000079c5 */ /* 0x000fcc0000000000 */
[----:B------:R-:W-:Y:S01]  /*12520*/  HGMMA.64x96x16.F32 R24, gdesc[UR36].tnspB, R24, gsb0 ;  /* 0x41600000241879f0 */ /* 0x000fe20008000818 */
        /* <DEDUP_REMOVED lines=26> */
[----:B0-----:R-:W-:-:S02]  /*126d0*/  SHF.R.U32.HI R79, RZ, 0x7, R140 ;  /* 0x00000007ff4f7819 */ /* 0x001fc4000001168c */
[----:B------:R-:W-:-:S03]  /*126e0*/  ISETP.GE.U32.AND P2, PT, R140, 0x180, PT ;  /* 0x000001808c00780c */ /* 0x000fc60003f46070 */
[----:B------:R-:W-:Y:S02]  /*126f0*/  VIADD R74, R79, 0x9 ;  /* 0x000000094f4a7836 */ /* 0x000fe40000000000 */
[----:B------:R-:W-:Y:S01]  /*12700*/  MUFU.EX2 R23, R142 ;  /* 0x0000008e00177308 */ /* 0x000fe20000000800 */
[----:B--2---:R-:W-:Y:S02]  /*12710*/  FFMA.FTZ R75, R136, R78, R21 ;  /* 0x0000004e884b7223 */ /* 0x004fe40000010015 */
[----:B------:R-:W-:-:S05]  /*12720*/  SEL R74, R74, 0x9, !P2 ;  /* 0x000000094a4a7807 */ /* 0x000fca0005000000 */
[----:B------:R-:W-:Y:S01]  /*12730*/  MUFU.EX2 R143, R143 ;  /* 0x0000008f008f7308 */ /* 0x000fe20000000800 */
[----:B------:R-:W-:-:S04]  /*12740*/  @!P1 IMAD R76, R152, 0x8, R16 ;  /* 0x00000008984c9824 */ /* 0x000fc800078e0210 */
[----:B------:R-:W-:Y:S01]  /*12750*/  @!P1 VIADD R76, R76, 0x31c40 ;  /* 0x00031c404c4c9836 */ /* 0x000fe20000000000 */
[----:B------:R-:W-:Y:S02]  /*12760*/  F2FP.F16.F32.PACK_AB R22, R141, R22 ;  /* 0x000000168d16723e */ /* 0x000fe400000000ff */
[----:B-1----:R-:W-:Y:S02]  /*12770*/  F2FP.F16.F32.PACK_AB R21, R139, R21 ;  /* 0x000000158b15723e */ /* 0x002fe400000000ff */
[----:B------:R-:W-:Y:S01]  /*12780*/  @!P1 PRMT R76, RZ, 0x654, R76 ;  /* 0x00000654ff4c9816 */ /* 0x000fe2000000004c */
[----:B------:R-:W0:Y:S08]  /*12790*/  MUFU.EX2 R156, R156 ;  /* 0x0000009c009c7308 */ /* 0x000e300000000800 */
[----:B------:R-:W-:Y:S08]  /*127a0*/  MUFU.EX2 R151, R151 ;  /* 0x0000009700977308 */ /* 0x000ff00000000800 */
[----:B------:R-:W-:Y:S01]  /*127b0*/  MUFU.EX2 R131, R131 ;  /* 0x0000008300837308 */ /* 0x000fe20000000800 */
[----:B0-----:R-:W-:Y:S01]  /*127c0*/  FADD.FTZ R137, R156, R137 ;  /* 0x000000899c897221 */ /* 0x001fe20000010000 */
[----:B------:R-:W-:-:S02]  /*127d0*/  WARPGROUP.DEPBAR.LE gsb0, 0x0 ;  /* 0x00008000000079c5 */ /* 0x000fc40000010000 */
[----:B------:R0:W-:Y:S06]  /*127e0*/  BAR.ARV R74, 0x100 ;  /* 0x0004004a0000751d */ /* 0x0001ec0000002000 */
[----:B------:R1:W-:Y:S01]  /*127f0*/  @!P1 SYNCS.ARRIVE.TRANS64.RED.A1T0 RZ, [R76+URZ], RZ ;  /* 0x000000ff4cff99a7 */ /* 0x0003e2000810043f */
[----:B0-----:R-:W-:Y:S01]  /*12800*/  FADD.FTZ R74, R139, R75 ;  /* 0x0000004b8b4a7221 */ /* 0x001fe20000010000 */
[----:B------:R-:W-:-:S04]  /*12810*/  @!P1 IMAD R75, R0, 0x8, R16 ;  /* 0x00000008004b9824 */ /* 0x000fc800078e0210 */
[----:B------:R-:W-:Y:S02]  /*12820*/  @!P1 VIADD R75, R75, 0x31c60 ;  /* 0x00031c604b4b9836 */ /* 0x000fe40000000000 */
[----:B------:R-:W-:Y:S01]  /*12830*/  FADD.FTZ R0, R23, R74 ;  /* 0x0000004a17007221 */ /* 0x000fe20000010000 */
[----:B------:R-:W-:Y:S02]  /*12840*/  F2FP.F16.F32.PACK_AB R23, R143, R23 ;  /* 0x000000178f17723e */ /* 0x000fe400000000ff */
[----:B------:R-:W-:-:S04]  /*12850*/  @!P1 PRMT R75, RZ, 0x654, R75 ;  /* 0x00000654ff4b9816 */ /* 0x000fc8000000004b */
[----:B------:R0:W-:Y:S01]  /*12860*/  @!P1 SYNCS.ARRIVE.TRANS64.RED.A1T0 RZ, [R75+URZ], RZ ;  /* 0x000000ff4bff99a7 */ /* 0x0001e2000810043f */
[----:B------:R2:W-:Y:S01]  /*12870*/  STSM.16.M88.4 [R18+0x24300], R20 ;  /* 0x0243001412007844 */ /* 0x0005e20000000200 */
[----:B------:R-:W-:Y:S01]  /*12880*/  MUFU.EX2 R149, R149 ;  /* 0x0000009500957308 */ /* 0x000fe20000000800 */
[----:B------:R-:W-:-:S07]  /*12890*/  FADD.FTZ R0, R143, R0 ;  /* 0x000000008f007221 */ /* 0x000fce0000010000 */
[----:B--2---:R-:W2:Y:S08]  /*128a0*/  MUFU.EX2 R20, R154 ;  /* 0x0000009a00147308 */ /* 0x004eb00000000800 */
[----:B------:R-:W3:Y:S08]  /*128b0*/  MUFU.EX2 R21, R130 ;  /* 0x0000008200157308 */ /* 0x000ef00000000800 */
[----:B------:R-:W4:Y:S08]  /*128c0*/  MUFU.EX2 R22, R150 ;  /* 0x0000009600167308 */ /* 0x000f300000000800 */
[----:B------:R-:W0:Y:S01]  /*128d0*/  MUFU.EX2 R23, R134 ;  /* 0x0000008600177308 */ /* 0x000e220000000800 */
[----:B--2---:R-:W-:Y:S01]  /*128e0*/  FADD.FTZ R137, R20, R137 ;  /* 0x0000008914897221 */ /* 0x004fe20000010000 */
[----:B---3--:R-:W-:-:S06]  /*128f0*/  FADD.FTZ R0, R21, R0 ;  /* 0x0000000015007221 */ /* 0x008fcc0000010000 */
[----:B------:R-:W-:Y:S01]  /*12900*/  MUFU.EX2 R135, R135 ;  /* 0x0000008700877308 */ /* 0x000fe20000000800 */
[----:B------:R-:W-:Y:S01]  /*12910*/  FADD.FTZ R137, R151, R137 ;  /* 0x0000008997897221 */ /* 0x000fe20000010000 */
[----:B------:R-:W-:-:S06]  /*12920*/  FADD.FTZ R0, R131, R0 ;  /* 0x0000000083007221 */ /* 0x000fcc0000010000 */
[----:B-1----:R-:W1:Y:S08]  /*12930*/  MUFU.EX2 R76, R148 ;  /* 0x00000094004c7308 */ /* 0x002e700000000800 */
[----:B------:R-:W2:Y:S01]  /*12940*/  MUFU.EX2 R77, R122 ;  /* 0x0000007a004d7308 */ /* 0x000ea20000000800 */
[----:B----4-:R-:W-:Y:S01]  /*12950*/  FADD.FTZ R137, R22, R137 ;  /* 0x0000008916897221 */ /* 0x010fe20000010000 */
[----:B0-----:R-:W-:-:S06]  /*12960*/  FADD.FTZ R0, R23, R0 ;  /* 0x0000000017007221 */ /* 0x001fcc0000010000 */
[----:B------:R-:W-:Y:S08]  /*12970*/  MUFU.EX2 R147, R147 ;  /* 0x0000009300937308 */ /* 0x000ff00000000800 */
[----:B------:R-:W0:Y:S01]  /*12980*/  MUFU.EX2 R123, R123 ;  /* 0x0000007b007b7308 */ /* 0x000e220000000800 */
[----:B------:R-:W-:-:S07]  /*12990*/  FADD.FTZ R137, R149, R137 ;  /* 0x0000008995897221 */ /* 0x000fce0000010000 */
[----:B------:R-:W-:Y:S08]  /*129a0*/  MUFU.EX2 R78, R146 ;  /* 0x00000092004e7308 */ /* 0x000ff00000000800 */
[----:B------:R-:W3:Y:S01]  /*129b0*/  MUFU.EX2 R79, R126 ;  /* 0x0000007e004f7308 */ /* 0x000ee20000000800 */
[----:B-1----:R-:W-:-:S07]  /*129c0*/  FADD.FTZ R137, R76, R137 ;  /* 0x000000894c897221 */ /* 0x002fce0000010000 */
[----:B------:R-:W1:Y:S08]  /*129d0*/  MUFU.EX2 R133, R133 ;  /* 0x0000008500857308 */ /* 0x000e700000000800 */
[----:B------:R4:W-:Y:S08]  /*129e0*/  MUFU.EX2 R75, R88 ;  /* 0x00000058004b7308 */ /* 0x0009f00000000800 */
[----:B------:R-:W1:Y:S01]  /*129f0*/  MUFU.EX2 R127, R127 ;  /* 0x0000007f007f7308 */ /* 0x000e620000000800 */
[----:B----4-:R-:W-:-:S04]  /*12a00*/  FADD.FTZ R88, R135, R0 ;  /* 0x0000000087587221 */ /* 0x010fc80000010000 */
[----:B--2---:R-:W-:-:S03]  /*12a10*/  FADD.FTZ R88, R77, R88 ;  /* 0x000000584d587221 */ /* 0x004fc60000010000 */
[----:B------:R-:W2:Y:S01]  /*12a20*/  MUFU.EX2 R132, R132 ;  /* 0x0000008400847308 */ /* 0x000ea20000000800 */
[----:B0-----:R-:W-:-:S07]  /*12a30*/  FADD.FTZ R88, R123, R88 ;  /* 0x000000587b587221 */ /* 0x001fce0000010000 */
[----:B------:R-:W-:Y:S08]  /*12a40*/  MUFU.EX2 R74, R89 ;  /* 0x00000059004a7308 */ /* 0x000ff00000000800 */
[----:B------:R-:W0:Y:S01]  /*12a50*/  MUFU.EX2 R89, R114 ;  /* 0x0000007200597308 */ /* 0x000e220000000800 */
[----:B---3--:R-:W-:-:S07]  /*12a60*/  FADD.FTZ R88, R79, R88 ;  /* 0x000000584f587221 */ /* 0x008fce0000010000 */
[----:B------:R-:W3:Y:S08]  /*12a70*/  MUFU.EX2 R129, R129 ;  /* 0x0000008100817308 */ /* 0x000ef00000000800 */
[----:B------:R4:W-:Y:S08]  /*12a80*/  MUFU.EX2 R0, R90 ;  /* 0x0000005a00007308 */ /* 0x0009f00000000800 */
[----:B------:R-:W3:Y:S01]  /*12a90*/  MUFU.EX2 R115, R115 ;  /* 0x0000007300737308 */ /* 0x000ee20000000800 */
[----:B----4-:R-:W-:-:S04]  /*12aa0*/  FADD.FTZ R90, R147, R137 ;  /* 0x00000089935a7221 */ /* 0x010fc80000010000 */
[----:B------:R-:W-:-:S03]  /*12ab0*/  FADD.FTZ R90, R78, R90 ;  /* 0x0000005a4e5a7221 */ /* 0x000fc60000010000 */
[----:B------:R-:W4:Y:S01]  /*12ac0*/  MUFU.EX2 R128, R128 ;  /* 0x0000008000807308 */ /* 0x000f220000000800 */
[----:B-1----:R-:W-:Y:S01]  /*12ad0*/  FADD.FTZ R90, R133, R90 ;  /* 0x0000005a855a7221 */ /* 0x002fe20000010000 */
[----:B------:R-:W-:-:S06]  /*12ae0*/  FADD.FTZ R88, R127, R88 ;  /* 0x000000587f587221 */ /* 0x000fcc0000010000 */
[----:B------:R-:W1:Y:S01]  /*12af0*/  MUFU.EX2 R118, R118 ;  /* 0x0000007600767308 */ /* 0x000e620000000800 */
[----:B--2---:R-:W-:Y:S01]  /*12b00*/  FADD.FTZ R90, R132, R90 ;  /* 0x0000005a845a7221 */ /* 0x004fe20000010000 */
[----:B0-----:R-:W-:-:S06]  /*12b10*/  FADD.FTZ R88, R89, R88 ;  /* 0x0000005859587221 */ /* 0x001fcc0000010000 */
[----:B------:R-:W0:Y:S08]  /*12b20*/  MUFU.EX2 R125, R125 ;  /* 0x0000007d007d7308 */ /* 0x000e300000000800 */
[----:B------:R-:W2:Y:S01]  /*12b30*/  MUFU.EX2 R119, R119 ;  /* 0x0000007700777308 */ /* 0x000ea20000000800 */
[----:B---3--:R-:W-:Y:S01]  /*12b40*/  FADD.FTZ R90, R129, R90 ;  /* 0x0000005a815a7221 */ /* 0x008fe20000010000 */
[----:B------:R-:W-:-:S06]  /*12b50*/  FADD.FTZ R88, R115, R88 ;  /* 0x0000005873587221 */ /* 0x000fcc0000010000 */
[----:B------:R-:W3:Y:S08]  /*12b60*/  MUFU.EX2 R124, R124 ;  /* 0x0000007c007c7308 */ /* 0x000ef00000000800 */
[----:B------:R-:W3:Y:S01]  /*12b70*/  MUFU.EX2 R106, R106 ;  /* 0x0000006a006a7308 */ /* 0x000ee20000000800 */
[----:B----4-:R-:W-:Y:S01]  /*12b80*/  FADD.FTZ R90, R128, R90 ;  /* 0x0000005a805a7221 */ /* 0x010fe20000010000 */
[----:B-1----:R-:W-:-:S06]  /*12b90*/  FADD.FTZ R88, R118, R88 ;  /* 0x0000005876587221 */ /* 0x002fcc0000010000 */
[----:B------:R-:W1:Y:S08]  /*12ba0*/  MUFU.EX2 R121, R121 ;  /* 0x0000007900797308 */ /* 0x000e700000000800 */
[----:B------:R-:W4:Y:S01]  /*12bb0*/  MUFU.EX2 R107, R107 ;  /* 0x0000006b006b7308 */ /* 0x000f220000000800 */
[----:B0-----:R-:W-:Y:S01]  /*12bc0*/  FADD.FTZ R90, R125, R90 ;  /* 0x0000005a7d5a7221 */ /* 0x001fe20000010000 */
[----:B--2---:R-:W-:-:S06]  /*12bd0*/  FADD.FTZ R88, R119, R88 ;  /* 0x0000005877587221 */ /* 0x004fcc0000010000 */
[----:B------:R-:W0:Y:S08]  /*12be0*/  MUFU.EX2 R120, R120 ;  /* 0x0000007800787308 */ /* 0x000e300000000800 */
[----:B------:R-:W2:Y:S01]  /*12bf0*/  MUFU.EX2 R110, R110 ;  /* 0x0000006e006e7308 */ /* 0x000ea20000000800 */
[----:B---3--:R-:W-:Y:S01]  /*12c00*/  FADD.FTZ R90, R124, R90 ;  /* 0x0000005a7c5a7221 */ /* 0x008fe20000010000 */
[----:B------:R-:W-:-:S06]  /*12c10*/  FADD.FTZ R88, R106, R88 ;  /* 0x000000586a587221 */ /* 0x000fcc0000010000 */
[----:B------:R-:W3:Y:S01]  /*12c20*/  MUFU.EX2 R117, R117 ;  /* 0x0000007500757308 */ /* 0x000ee20000000800 */
[----:B------:R-:W-:-:S07]  /*12c30*/  F2FP.F16.F32.PACK_AB R20, R20, R156 ;  /* 0x0000009c1414723e */ /* 0x000fce00000000ff */
[----:B------:R-:W3:Y:S01]  /*12c40*/  MUFU.EX2 R111, R111 ;  /* 0x0000006f006f7308 */ /* 0x000ee20000000800 */
[----:B------:R-:W-:Y:S01]  /*12c50*/  F2FP.F16.F32.PACK_AB R21, R131, R21 ;  /* 0x000000158315723e */ /* 0x000fe200000000ff */
[----:B-1----:R-:W-:Y:S01]  /*12c60*/  FADD.FTZ R90, R121, R90 ;  /* 0x0000005a795a7221 */ /* 0x002fe20000010000 */
[----:B------:R-:W-:-:S05]  /*12c70*/  F2FP.F16.F32.PACK_AB R22, R22, R151 ;  /* 0x000000971616723e */ /* 0x000fca00000000ff */
[----:B------:R-:W1:Y:S01]  /*12c80*/  MUFU.EX2 R116, R116 ;  /* 0x0000007400747308 */ /* 0x000e620000000800 */
[----:B------:R-:W-:Y:S01]  /*12c90*/  F2FP.F16.F32.PACK_AB R23, R135, R23 ;  /* 0x000000178717723e */ /* 0x000fe200000000ff */
[----:B----4-:R-:W-:-:S06]  /*12ca0*/  FADD.FTZ R88, R107, R88 ;  /* 0x000000586b587221 */ /* 0x010fcc0000010000 */
[----:B------:R-:W4:Y:S01]  /*12cb0*/  MUFU.EX2 R98, R98 ;  /* 0x0000006200627308 */ /* 0x000f220000000800 */
[----:B------:R2:W-:Y:S01]  /*12cc0*/  STSM.16.M88.4 [R18+0x25b00], R20 ;  /* 0x025b001412007844 */ /* 0x0005e20000000200 */
[----:B0-----:R-:W-:-:S06]  /*12cd0*/  FADD.FTZ R90, R120, R90 ;  /* 0x0000005a785a7221 */ /* 0x001fcc0000010000 */
[----:B------:R-:W0:Y:S08]  /*12ce0*/  MUFU.EX2 R113, R113 ;  /* 0x0000007100717308 */ /* 0x000e300000000800 */
[----:B------:R-:W0:Y:S01]  /*12cf0*/  MUFU.EX2 R99, R99 ;  /* 0x0000006300637308 */ /* 0x000e220000000800 */
[----:B--2---:R-:W-:Y:S01]  /*12d00*/  FADD.FTZ R20, R110, R88 ;  /* 0x000000586e147221 */ /* 0x004fe20000010000 */
[----:B---3--:R-:W-:-:S06]  /*12d10*/  FADD.FTZ R90, R117, R90 ;  /* 0x0000005a755a7221 */ /* 0x008fcc0000010000 */
[----:B------:R-:W2:Y:S01]  /*12d20*/  MUFU.EX2 R112, R112 ;  /* 0x0000007000707308 */ /* 0x000ea20000000800 */
[----:B------:R-:W-:-:S07]  /*12d30*/  FADD.FTZ R20, R111, R20 ;  /* 0x000000146f147221 */ /* 0x000fce0000010000 */
[----:B------:R-:W3:Y:S01]  /*12d40*/  MUFU.EX2 R102, R102 ;  /* 0x0000006600667308 */ /* 0x000ee20000000800 */
[----:B-1----:R-:W-:Y:S01]  /*12d50*/  FADD.FTZ R21, R116, R90 ;  /* 0x0000005a74157221 */ /* 0x002fe20000010000 */
[----:B----4-:R-:W-:-:S06]  /*12d60*/  FADD.FTZ R20, R98, R20 ;  /* 0x0000001462147221 */ /* 0x010fcc0000010000 */
[----:B------:R-:W1:Y:S08]  /*12d70*/  MUFU.EX2 R109, R109 ;  /* 0x0000006d006d7308 */ /* 0x000e700000000800 */
[----:B------:R-:W4:Y:S01]  /*12d80*/  MUFU.EX2 R103, R103 ;  /* 0x0000006700677308 */ /* 0x000f220000000800 */
[----:B0-----:R-:W-:Y:S01]  /*12d90*/  FADD.FTZ R21, R113, R21 ;  /* 0x0000001571157221 */ /* 0x001fe20000010000 */
[----:B------:R-:W-:-:S06]  /*12da0*/  FADD.FTZ R20, R99, R20 ;  /* 0x0000001463147221 */ /* 0x000fcc0000010000 */
[----:B------:R-:W0:Y:S01]  /*12db0*/  MUFU.EX2 R108, R108 ;  /* 0x0000006c006c7308 */ /* 0x000e220000000800 */
[----:B--2---:R-:W-:Y:S01]  /*12dc0*/  FADD.FTZ R21, R112, R21 ;  /* 0x0000001570157221 */ /* 0x004fe20000010000 */
[----:B---3--:R-:W-:-:S06]  /*12dd0*/  FADD.FTZ R20, R102, R20 ;  /* 0x0000001466147221 */ /* 0x008fcc0000010000 */
[----:B------:R-:W2:Y:S08]  /*12de0*/  MUFU.EX2 R105, R105 ;  /* 0x0000006900697308 */ /* 0x000eb00000000800 */
[----:B------:R-:W3:Y:S01]  /*12df0*/  MUFU.EX2 R114, R91 ;  /* 0x0000005b00727308 */ /* 0x000ee20000000800 */
[----:B-1----:R-:W-:Y:S01]  /*12e00*/  FADD.FTZ R21, R109, R21 ;  /* 0x000000156d157221 */ /* 0x002fe20000010000 */
[----:B----4-:R-:W-:-:S06]  /*12e10*/  FADD.FTZ R20, R103, R20 ;  /* 0x0000001467147221 */ /* 0x010fcc0000010000 */
[----:B------:R-:W1:Y:S01]  /*12e20*/  MUFU.EX2 R94, R94 ;  /* 0x0000005e005e7308 */ /* 0x000e620000000800 */
[----:B0-----:R-:W-:Y:S01]  /*12e30*/  FADD.FTZ R21, R108, R21 ;  /* 0x000000156c157221 */ /* 0x001fe20000010000 */
[----:B------:R-:W-:-:S06]  /*12e40*/  FADD.FTZ R20, R0, R20 ;  /* 0x0000001400147221 */ /* 0x000fcc0000010000 */
[----:B------:R-:W0:Y:S01]  /*12e50*/  MUFU.EX2 R104, R104 ;  /* 0x0000006800687308 */ /* 0x000e220000000800 */
[----:B------:R-:W-:-:S07]  /*12e60*/  F2FP.F16.F32.PACK_AB R76, R76, R149 ;  /* 0x000000954c4c723e */ /* 0x000fce00000000ff */
[----:B------:R-:W4:Y:S01]  /*12e70*/  MUFU.EX2 R95, R95 ;  /* 0x0000005f005f7308 */ /* 0x000f220000000800 */
[----:B------:R-:W-:Y:S01]  /*12e80*/  F2FP.F16.F32.PACK_AB R77, R123, R77 ;  /* 0x0000004d7b4d723e */ /* 0x000fe200000000ff */
[----:B--2---:R-:W-:Y:S01]  /*12e90*/  FADD.FTZ R23, R105, R21 ;  /* 0x0000001569177221 */ /* 0x004fe20000010000 */
[----:B------:R-:W-:-:S05]  /*12ea0*/  F2FP.F16.F32.PACK_AB R78, R78, R147 ;  /* 0x000000934e4e723e */ /* 0x000fca00000000ff */
[----:B------:R-:W2:Y:S01]  /*12eb0*/  MUFU.EX2 R101, R101 ;  /* 0x0000006500657308 */ /* 0x000ea20000000800 */
[----:B------:R-:W-:Y:S01]  /*12ec0*/  F2FP.F16.F32.PACK_AB R79, R127, R79 ;  /* 0x0000004f7f4f723e */ /* 0x000fe200000000ff */
[----:B---3--:R-:W-:-:S06]  /*12ed0*/  FADD.FTZ R21, R114, R20 ;  /* 0x0000001472157221 */ /* 0x008fcc0000010000 */
[----:B------:R-:W3:Y:S01]  /*12ee0*/  MUFU.EX2 R82, R82 ;  /* 0x0000005200527308 */ /* 0x000ee20000000800 */
[----:B------:R1:W-:Y:S07]  /*12ef0*/  STSM.16.M88.4 [R18+0x27300], R76 ;  /* 0x0273004c12007844 */ /* 0x0003ee0000000200 */
[----:B------:R-:W3:Y:S08]  /*12f00*/  MUFU.EX2 R100, R100 ;  /* 0x0000006400647308 */ /* 0x000ef00000000800 */
[----:B------:R-:W3:Y:S01]  /*12f10*/  MUFU.EX2 R83, R83 ;  /* 0x0000005300537308 */ /* 0x000ee20000000800 */
[----:B-1----:R-:W-:Y:S01]  /*12f20*/  FADD.FTZ R76, R94, R21 ;  /* 0x000000155e4c7221 */ /* 0x002fe20000010000 */
[----:B0-----:R-:W-:-:S06]  /*12f30*/  FADD.FTZ R22, R104, R23 ;  /* 0x0000001768167221 */ /* 0x001fcc0000010000 */
[----:B------:R-:W0:Y:S01]  /*12f40*/  MUFU.EX2 R86, R86 ;  /* 0x0000005600567308 */ /* 0x000e220000000800 */
[----:B----4-:R-:W-:Y:S01]  /*12f50*/  FADD.FTZ R77, R95, R76 ;  /* 0x0000004c5f4d7221 */ /* 0x010fe20000010000 */
[----:B------:R-:W-:Y:S02]  /*12f60*/  F2FP.F16.F32.PACK_AB R88, R132, R133 ;  /* 0x000000858458723e */ /* 0x000fe400000000ff */
[----:B------:R-:W-:Y:S02]  /*12f70*/  F2FP.F16.F32.PACK_AB R89, R115, R89 ;  /* 0x000000597359723e */ /* 0x000fe400000000ff */
[----:B------:R-:W-:Y:S02]  /*12f80*/  F2FP.F16.F32.PACK_AB R90, R128, R129 ;  /* 0x00000081805a723e */ /* 0x000fe400000000ff */
[----:B------:R-:W1:Y:S01]  /*12f90*/  MUFU.EX2 R87, R87 ;  /* 0x0000005700577308 */ /* 0x000e620000000800 */
[----:B------:R-:W-:Y:S01]  /*12fa0*/  F2FP.F16.F32.PACK_AB R91, R119, R118 ;  /* 0x00000076775b723e */ /* 0x000fe200000000ff */
[----:B--2---:R-:W-:Y:S01]  /*12fb0*/  FADD.FTZ R79, R101, R22 ;  /* 0x00000016654f7221 */ /* 0x004fe20000010000 */
[----:B---3--:R-:W-:-:S05]  /*12fc0*/  FADD.FTZ R78, R82, R77 ;  /* 0x0000004d524e7221 */ /* 0x008fca0000010000 */
[----:B------:R-:W2:Y:S01]  /*12fd0*/  MUFU.EX2 R73, R73 ;  /* 0x0000004900497308 */ /* 0x000ea20000000800 */
[----:B------:R3:W-:Y:S01]  /*12fe0*/  STSM.16.M88.4 [R18+0x28b00], R88 ;  /* 0x028b005812007844 */ /* 0x0007e20000000200 */
[----:B------:R-:W-:-:S06]  /*12ff0*/  F2FP.F16.F32.PACK_AB R77, R114, R0 ;  /* 0x00000000724d723e */ /* 0x000fcc00000000ff */
[----:B------:R-:W4:Y:S01]  /*13000*/  MUFU.EX2 R81, R81 ;  /* 0x0000005100517308 */ /* 0x000f220000000800 */
[----:B---3--:R-:W-:Y:S01]  /*13010*/  FADD.FTZ R88, R100, R79 ;  /* 0x0000004f64587221 */ /* 0x008fe20000010000 */
[----:B------:R-:W-:-:S04]  /*13020*/  FADD.FTZ R79, R83, R78 ;  /* 0x0000004e534f7221 */ /* 0x000fc80000010000 */
[----:B0-----:R-:W-:-:S04]  /*13030*/  FADD.FTZ R0, R86, R79 ;  /* 0x0000004f56007221 */ /* 0x001fc80000010000 */
[----:B-1----:R-:W-:Y:S01]  /*13040*/  FADD.FTZ R0, R87, R0 ;  /* 0x0000000057007221 */ /* 0x002fe20000010000 */
[----:B------:R-:W-:-:S03]  /*13050*/  F2FP.F16.F32.PACK_AB R100, R100, R101 ;  /* 0x000000656464723e */ /* 0x000fc600000000ff */
[----:B--2---:R-:W-:Y:S01]  /*13060*/  FADD.FTZ R0, R73, R0 ;  /* 0x0000000049007221 */ /* 0x004fe20000010000 */
[----:B------:R-:W-:-:S03]  /*13070*/  F2FP.F16.F32.PACK_AB R101, R83, R82 ;  /* 0x000000525365723e */ /* 0x000fc600000000ff */
[----:B----4-:R-:W-:Y:S02]  /*13080*/  FADD.FTZ R83, R81, R0 ;  /* 0x0000000051537221 */ /* 0x010fe40000010000 */
[----:B------:R-:W2:Y:S01]  /*13090*/  LDL.LU R0, [R1+0x30] ;  /* 0x0000300001007983 */ /* 0x000ea20000300800 */
[----:B------:R-:W0:Y:S08]  /*130a0*/  MUFU.EX2 R97, R97 ;  /* 0x0000006100617308 */ /* 0x000e300000000800 */
[----:B------:R-:W1:Y:S08]  /*130b0*/  MUFU.EX2 R96, R96 ;  /* 0x0000006000607308 */ /* 0x000e700000000800 */
[----:B------:R-:W3:Y:S01]  /*130c0*/  MUFU.EX2 R93, R93 ;  /* 0x0000005d005d7308 */ /* 0x000ee20000000800 */
[----:B0-----:R-:W-:-:S07]  /*130d0*/  FADD.FTZ R89, R97, R88 ;  /* 0x0000005861597221 */ /* 0x001fce0000010000 */
[----:B------:R-:W0:Y:S01]  /*130e0*/  MUFU.EX2 R92, R92 ;  /* 0x0000005c005c7308 */ /* 0x000e220000000800 */
[----:B-1----:R-:W-:-:S07]  /*130f0*/  FADD.FTZ R88, R96, R89 ;  /* 0x0000005960587221 */ /* 0x002fce0000010000 */
[----:B------:R-:W-:Y:S08]  /*13100*/  MUFU.EX2 R84, R84 ;  /* 0x0000005400547308 */ /* 0x000ff00000000800 */
[----:B------:R-:W1:Y:S01]  /*13110*/  MUFU.EX2 R85, R85 ;  /* 0x0000005500557308 */ /* 0x000e620000000800 */
[----:B---3--:R-:W-:Y:S01]  /*13120*/  FADD.FTZ R89, R93, R88 ;  /* 0x000000585d597221 */ /* 0x008fe20000010000 */
[----:B------:R-:W-:-:S02]  /*13130*/  F2FP.F16.F32.PACK_AB R124, R124, R125 ;  /* 0x0000007d7c7c723e */ /* 0x000fc400000000ff */
[----:B------:R-:W-:Y:S02]  /*13140*/  F2FP.F16.F32.PACK_AB R125, R107, R106 ;  /* 0x0000006a6b7d723e */ /* 0x000fe400000000ff */
[----:B------:R-:W-:Y:S02]  /*13150*/  F2FP.F16.F32.PACK_AB R126, R120, R121 ;  /* 0x00000079787e723e */ /* 0x000fe400000000ff */
[----:B------:R-:W-:Y:S01]  /*13160*/  F2FP.F16.F32.PACK_AB R127, R111, R110 ;  /* 0x0000006e6f7f723e */ /* 0x000fe200000000ff */
[----:B0-----:R-:W-:Y:S01]  /*13170*/  FADD.FTZ R89, R92, R89 ;  /* 0x000000595c597221 */ /* 0x001fe20000010000 */
[----:B------:R-:W-:Y:S02]  /*13180*/  F2FP.F16.F32.PACK_AB R20, R116, R117 ;  /* 0x000000757414723e */ /* 0x000fe400000000ff */
[----:B------:R-:W-:Y:S02]  /*13190*/  F2FP.F16.F32.PACK_AB R21, R99, R98 ;  /* 0x000000626315723e */ /* 0x000fe400000000ff */
        /* <DEDUP_REMOVED lines=8> */
[----:B------:R-:W-:Y:S01]  /*13220*/  STSM.16.M88.4 [R18+0x2a300], R124 ;  /* 0x02a3007c12007844 */ /* 0x000fe20000000200 */
[----:B------:R-:W-:Y:S02]  /*13230*/  F2FP.F16.F32.PACK_AB R93, R81, R73 ;  /* 0x00000049515d723e */ /* 0x000fe400000000ff */
[----:B------:R-:W-:Y:S02]  /*13240*/  F2FP.F16.F32.PACK_AB R94, R75, R74 ;  /* 0x0000004a4b5e723e */ /* 0x000fe400000000ff */
[----:B-1----:R-:W-:Y:S01]  /*13250*/  F2FP.F16.F32.PACK_AB R95, R85, R84 ;  /* 0x00000054555f723e */ /* 0x002fe200000000ff */
[----:B------:R0:W-:Y:S04]  /*13260*/  STSM.16.M88.4 [R18+0x2bb00], R20 ;  /* 0x02bb001412007844 */ /* 0x0001e80000000200 */
[----:B------:R-:W-:Y:S04]  /*13270*/  STSM.16.M88.4 [R18+0x2d300], R76 ;  /* 0x02d3004c12007844 */ /* 0x000fe80000000200 */
[----:B------:R-:W-:Y:S04]  /*13280*/  STSM.16.M88.4 [R18+0x2eb00], R100 ;  /* 0x02eb006412007844 */ /* 0x000fe80000000200 */
[----:B------:R-:W-:Y:S01]  /*13290*/  STSM.16.M88.4 [R18+0x30300], R92 ;  /* 0x0303005c12007844 */ /* 0x000fe20000000200 */
[----:B------:R-:W-:Y:S01]  /*132a0*/  @!PT LDS RZ, [RZ] ;  /* 0x00000000fffff984 */ /* 0x000fe20000000800 */
[----:B------:R-:W-:Y:S01]  /*132b0*/  @!PT LDS RZ, [RZ] ;  /* 0x00000000fffff984 */ /* 0x000fe20000000800 */
[----:B------:R-:W-:Y:S01]  /*132c0*/  @!PT LDS RZ, [RZ] ;  /* 0x00000000fffff984 */ /* 0x000fe20000000800 */
[----:B------:R-:W-:Y:S01]  /*132d0*/  @!PT LDS RZ, [RZ] ;  /* 0x00000000fffff984 */ /* 0x000fe20000000800 */
[----:B------:R1:W-:Y:S06]  /*132e0*/  MEMBAR.ALL.CTA ;  /* 0x0000000000007992 */ /* 0x0003ec0000008000 */
[----:B-1----:R-:W1:Y:S01]  /*132f0*/  FENCE.VIEW.ASYNC.S ;  /* 0x00000000000073c6 */ /* 0x002e620000000000 */
[----:B------:R-:W-:Y:S01]  /*13300*/  FADD.FTZ R82, R74, R89 ;  /* 0x000000594a527221 */ /* 0x000fe20000010000 */
[----:B------:R-:W-:-:S03]  /*13310*/  FADD.FTZ R84, R84, R83 ;  /* 0x0000005354547221 */ /* 0x000fc60000010000 */
[----:B------:R-:W-:Y:S01]  /*13320*/  FADD.FTZ R73, R75, R82 ;  /* 0x000000524b497221 */ /* 0x000fe20000010000 */
[----:B0-----:R-:W-:-:S04]  /*13330*/  FADD.FTZ R20, R85, R84 ;  /* 0x0000005455147221 */ /* 0x001fc80000010000 */
[----:B------:R-:W-:Y:S01]  /*13340*/  STL [R1+0x34], R73 ;  /* 0x0000344901007387 */ /* 0x000fe20000100800 */
[----:B------:R-:W-:-:S03]  /*13350*/  FMUL.FTZ R24, R24, R80 ;  /* 0x0000005018187220 */ /* 0x000fc60000410000 */
[----:B------:R-:W-:Y:S01]  /*13360*/  STL [R1+0x38], R20 ;  /* 0x0000381401007387 */ /* 0x000fe20000100800 */
[-C--:B------:R-:W-:Y:S01]  /*13370*/  FMUL.FTZ R25, R25, R80.reuse ;  /* 0x0000005019197220 */ /* 0x080fe20000410000 */
[-C--:B------:R-:W-:Y:S02]  /*13380*/  FMUL.FTZ R28, R28, R80.reuse ;  /* 0x000000501c1c7220 */ /* 0x080fe40000410000 */
[----:B------:R0:W5:Y:S01]  /*13390*/  LDL R156, [R1+0x58] ;  /* 0x00005800019c7983 */ /* 0x0001620000100800 */
        /* <DEDUP_REMOVED lines=45> */
[----:B------:R-:W-:-:S02]  /*13670*/  IMAD.MOV.U32 R155, RZ, RZ, R72 ;  /* 0x000000ffff9b7224 */ /* 0x000fc400078e0048 */
[----:B------:R-:W-:Y:S01]  /*13680*/  IMAD.MOV.U32 R154, RZ, RZ, R15 ;  /* 0x000000ffff9a7224 */ /* 0x000fe200078e000f */
[C---:B--2---:R-:W-:Y:S01]  /*13690*/  ISETP.GT.AND P2, PT, R0.reuse, RZ, PT ;  /* 0x000000ff0000720c */ /* 0x044fe20003f44270 */
[----:B------:R-:W-:-:S05]  /*136a0*/  VIADD R0, R0, 0xffffffff ;  /* 0xffffffff00007836 */ /* 0x000fca0000000000 */
[----:B------:R2:W-:Y:S02]  /*136b0*/  STL [R1+0x30], R0 ;  /* 0x0000300001007387 */ /* 0x0005e40000100800 */
[----:B--2---:R-:W-:Y:S01]  /*136c0*/  IMAD.MOV.U32 R0, RZ, RZ, R152 ;  /* 0x000000ffff007224 */ /* 0x004fe200078e0098 */
[----:B-1----:R-:W-:-:S04]  /*136d0*/  NOP ;  /* 0x0000000000007918 */ /* 0x002fc80000000000 */
[----:B0-----:R-:W-:Y:S05]  /*136e0*/  @P2 BRA `(.L_x_526) ;  /* 0xffffffb400dc2947 */ /* 0x001fea000383ffff */
.L_x_515:
[----:B------:R-:W-:Y:S05]  /*136f0*/  WARPSYNC.ALL ;  /* 0x0000000000007948 */ /* 0x000fea0003800000 */
[----:B------:R-:W-:Y:S06]  /*13700*/  BAR.ARV 0x8, 0x200 ;  /* 0x0208000000007b1d */ /* 0x000fec0000002000 */
[----:B------:R-:W-:Y:S05]  /*13710*/  @!P0 BRA `(.L_x_527) ;  /* 0x0000000000048947 */ /* 0x000fea0003800000 */
[----:B------:R-:W-:Y:S01]  /*13720*/  BPT.TRAP 0x1 ;  /* 0x000000040000795c */ /* 0x000fe20000300000 */
.L_x_527:
[----:B------:R-:W2:Y:S01]  /*13730*/  LDL R0, [R1+0x58] ;  /* 0x0000580001007983 */ /* 0x000ea20000100800 */
[----:B------:R-:W-:Y:S01]  /*13740*/  IMAD R9, R152, 0x8, R16 ;  /* 0x0000000898097824 */ /* 0x000fe200078e0210 */
[----:B--2---:R-:W-:-:S04]  /*13750*/  SHF.L.U32 R0, R0, 0x1f, RZ ;  /* 0x0000001f00007819 */ /* 0x004fc800000006ff */
[----:B------:R0:W1:Y:S01]  /*13760*/  SYNCS.PHASECHK.TRANS64.TRYWAIT P2, [R9+URZ+0x31c50], R0 ;  /* 0x031c5000090075a7 */ /* 0x000062000804017f */
[----:B------:R-:W-:Y:S05]  /*13770*/  @!P0 BRA `(.L_x_528) ;  /* 0x0000000000048947 */ /* 0x000fea0003800000 */
[----:B------:R-:W-:Y:S01]  /*13780*/  BPT.TRAP 0x1 ;  /* 0x000000040000795c */ /* 0x000fe20000300000 */
.L_x_528:
[----:B------:R-:W2:Y:S01]  /*13790*/  LDL.LU R2, [R1+0x78] ;  /* 0x0000780001027983 */ /* 0x000ea20000300800 */
[----:B------:R-:W-:Y:S02]  /*137a0*/  VIADD R16, R16, 0x200 ;  /* 0x0000020010107836 */ /* 0x000fe40000000000 */
[----:B------:R-:W-:-:S03]  /*137b0*/  IMAD.MOV.U32 R3, RZ, RZ, -0x3ffffff0 ;  /* 0xc0000010ff037424 */ /* 0x000fc600078e00ff */
[----:B------:R-:W-:-:S04]  /*137c0*/  SHF.R.U32.HI R16, RZ, 0x4, R16 ;  /* 0x00000004ff107819 */ /* 0x000fc80000011610 */
[----:B------:R-:W-:-:S04]  /*137d0*/  LOP3.LUT R16, R16, 0x3fff, RZ, 0xc0, !PT ;  /* 0x00003fff10107812 */ /* 0x000fc800078ec0ff */
[----:B------:R-:W-:Y:S02]  /*137e0*/  LOP3.LUT R5, R16, 0x2400000, RZ, 0xfc, !PT ;  /* 0x0240000010057812 */ /* 0x000fe400078efcff */
[----:B--2---:R-:W-:Y:S01]  /*137f0*/  LOP3.LUT R2, R2, 0x10000, RZ, 0xfc, !PT ;  /* 0x0001000002027812 */ /* 0x004fe200078efcff */
[----:B-1----:R-:W-:Y:S06]  /*13800*/  @P2 BRA `(.L_x_529) ;  /* 0x0000000000082947 */ /* 0x002fec0003800000 */
[----:B------:R-:W1:Y:S02]  /*13810*/  SYNCS.PHASECHK.TRANS64.TRYWAIT P0, [R9+URZ+0x31c50], R0 ;  /* 0x031c5000090075a7 */ /* 0x000e64000800017f */
[----:B-1----:R-:W-:Y:S05]  /*13820*/  @!P0 BRA `(.L_x_530) ;  /* 0x000000a400788947 */ /* 0x002fea0003800000 */
.L_x_529:
[----:B------:R-:W-:Y:S01]  /*13830*/  IMAD R4, R152, 0x6c0, R5 ;  /* 0x000006c098047824 */ /* 0x000fe200078e0205 */
[----:B------:R-:W0:Y:S01]  /*13840*/  LDL.LU R13, [R1+0x34] ;  /* 0x00003400010d7983 */ /* 0x000e220000300800 */
[----:B------:R-:W-:Y:S01]  /*13850*/  IMAD.MOV.U32 R5, RZ, RZ, -0x7fffffe0 ;  /* 0x80000020ff057424 */ /* 0x000fe200078e00ff */
[----:B------:R-:W-:Y:S05]  /*13860*/  WARPSYNC.ALL ;  /* 0x0000000000007948 */ /* 0x000fea0003800000 */
[C---:B------:R-:W-:Y:S01]  /*13870*/  R2UR UR4, R2.reuse ;  /* 0x00000000020472ca */ /* 0x040fe200000e0000 */
[----:B------:R-:W-:Y:S01]  /*13880*/  VIADD R10, R2, 0x180 ;  /* 0x00000180020a7836 */ /* 0x000fe20000000000 */
[----:B------:R-:W-:Y:S01]  /*13890*/  R2UR UR5, R3 ;  /* 0x00000000030572ca */ /* 0x000fe200000e0000 */
[C---:B------:R-:W-:Y:S01]  /*138a0*/  VIADD R6, R4.reuse, 0x40 ;  /* 0x0000004004067836 */ /* 0x040fe20000000000 */
[----:B------:R-:W-:Y:S01]  /*138b0*/  R2UR UR6, R4 ;  /* 0x00000000040672ca */ /* 0x000fe200000e0000 */
[----:B------:R-:W-:Y:S01]  /*138c0*/  IMAD.MOV.U32 R11, RZ, RZ, -0x3ffffff0 ;  /* 0xc0000010ff0b7424 */ /* 0x000fe200078e00ff */
[----:B------:R-:W-:Y:S01]  /*138d0*/  R2UR UR7, R5 ;  /* 0x00000000050772ca */ /* 0x000fe200000e0000 */
[----:B------:R-:W-:Y:S01]  /*138e0*/  WARPGROUP.ARRIVE ;  /* 0x00000000000079c5 */ /* 0x000fe20000000000 */
[----:B------:R-:W-:Y:S01]  /*138f0*/  IMAD.MOV.U32 R7, RZ, RZ, -0x7fffffe0 ;  /* 0x80000020ff077424 */ /* 0x000fe200078e00ff */
[----:B------:R-:W2:Y:S01]  /*13900*/  LDL.LU R12, [R1+0x38] ;  /* 0x00003800010c7983 */ /* 0x000ea20000300800 */
[----:B------:R-:W-:-:S02]  /*13910*/  IMAD.MOV.U32 R3, RZ, RZ, -0x3ffffff0 ;  /* 0xc0000010ff037424 */ /* 0x000fc400078e00ff */
[----:B------:R-:W-:Y:S01]  /*13920*/  IMAD.MOV.U32 R5, RZ, RZ, -0x7fffffe0 ;  /* 0x80000020ff057424 */ /* 0x000fe200078e00ff */
[----:B------:R-:W3:Y:S01]  /*13930*/  LDL.LU R8, [R1+0x58] ;  /* 0x0000580001087983 */ /* 0x000ee20000300800 */
[----:B------:R-:W-:-:S05]  /*13940*/  VIADD R152, R152, 0x1 ;  /* 0x0000000198987836 */ /* 0x000fca0000000000 */
[----:B------:R-:W-:Y:S01]  /*13950*/  HGMMA.64x96x16.F32 R24, gdesc[UR4].tnspB, R24, gsb0 ;  /* 0x41600000041879f0 */ /* 0x000fe20008000818 */
[----:B------:R-:W-:Y:S01]  /*13960*/  R2UR UR4, R10 ;  /* 0x000000000a0472ca */ /* 0x000fe200000e0000 */
[----:B------:R-:W-:Y:S01]  /*13970*/  VIADD R10, R2, 0x300 ;  /* 0x00000300020a7836 */ /* 0x000fe20000000000 */
[----:B------:R-:W-:Y:S01]  /*13980*/  R2UR UR5, R11 ;  /* 0x000000000b0572ca */ /* 0x000fe200000e0000 */
[----:B------:R-:W-:Y:S01]  /*13990*/  IMAD.MOV.U32 R11, RZ, RZ, -0x3ffffff0 ;  /* 0xc0000010ff0b7424 */ /* 0x000fe200078e00ff */
[----:B------:R-:W-:Y:S01]  /*139a0*/  R2UR UR6, R6 ;  /* 0x00000000060672ca */ /* 0x000fe200000e0000 */
[----:B------:R-:W-:Y:S01]  /*139b0*/  VIADD R6, R4, 0x80 ;  /* 0x0000008004067836 */ /* 0x000fe20000000000 */
[----:B------:R-:W-:Y:S01]  /*139c0*/  R2UR UR7, R7 ;  /* 0x00000000070772ca */ /* 0x000fe200000e0000 */
[----:B------:R-:W-:Y:S01]  /*139d0*/  IMAD.MOV.U32 R7, RZ, RZ, -0x7fffffe0 ;  /* 0x80000020ff077424 */ /* 0x000fe200078e00ff */
[----:B------:R-:W-:Y:S01]  /*139e0*/  ISETP.NE.AND P0, PT, R152, 0x2, PT ;  /* 0x000000029800780c */ /* 0x000fe20003f05270 */
[----:B------:R-:W-:-:S02]  /*139f0*/  WARPGROUP.DEPBAR.LE gsb0, 0x0 ;  /* 0x00008000000079c5 */ /* 0x000fc40000010000 */
[----:B------:R-:W-:-:S08]  /*13a00*/  WARPGROUP.ARRIVE ;  /* 0x00000000000079c5 */ /* 0x000fd00000000000 */
        /* <DEDUP_REMOVED lines=9> */
[----:B------:R-:W-:Y:S02]  /*13aa0*/  WARPGROUP.DEPBAR.LE gsb0, 0x0 ;  /* 0x00008000000079c5 */ /* 0x000fe40000010000 */
[----:B------:R-:W-:-:S09]  /*13ab0*/  WARPGROUP.ARRIVE ;  /* 0x00000000000079c5 */ /* 0x000fd20000000000 */
        /* <DEDUP_REMOVED lines=9> */
[----:B01----:R-:W0:Y:S02]  /*13b50*/  SHFL.BFLY PT, R0, R13, 0x2, 0x1f ;  /* 0x0c401f000d007f89 */ /* 0x003e2400000e0000 */
[----:B0-----:R-:W-:Y:S01]  /*13b60*/  FADD.FTZ R0, R0, R13 ;  /* 0x0000000d00007221 */ /* 0x001fe20000010000 */
[----:B------:R-:W-:-:S02]  /*13b70*/  WARPGROUP.DEPBAR.LE gsb0, 0x0 ;  /* 0x00008000000079c5 */ /* 0x000fc40000010000 */
[----:B------:R-:W-:-:S06]  /*13b80*/  WARPGROUP.ARRIVE ;  /* 0x00000000000079c5 */ /* 0x000fcc0000000000 */
        /* <DEDUP_REMOVED lines=30> */
[----:B------:R-:W-:Y:S02]  /*13d70*/  IMAD.MOV.U32 R7, RZ, RZ, -0x7fffffe0 ;  /* 0x80000020ff077424 */ /* 0x000fe400078e00ff */
[----:B------:R-:W-:-:S02]  /*13d80*/  VIADD R2, R2, 0xc00 ;  /* 0x00000c0002027836 */ /* 0x000fc40000000000 */
[----:B------:R-:W-:Y:S01]  /*13d90*/  VIADD R4, R4, 0x200 ;  /* 0x0000020004047836 */ /* 0x000fe20000000000 */
[----:B------:R-:W-:Y:S02]  /*13da0*/  WARPGROUP.DEPBAR.LE gsb0, 0x0 ;  /* 0x00008000000079c5 */ /* 0x000fe40000010000 */
[----:B------:R-:W-:-:S06]  /*13db0*/  WARPGROUP.ARRIVE ;  /* 0x00000000000079c5 */ /* 0x000fcc0000000000 */
[----:B------:R-:W-:Y:S01]  /*13dc0*/  HGMMA.64x96x16.F32 R24, gdesc[UR4].tnspB, R24, gsb0 ;  /* 0x41600000041879f0 */ /* 0x000fe20008000818 */
[----:B------:R-:W-:Y:S02]  /*13dd0*/  R2UR UR4, R10 ;  /* 0x000000000a0472ca */ /* 0x000fe400000e0000 */
[----:B------:R-:W-:Y:S02]  /*13de0*/  R2UR UR5, R11 ;  /* 0x000000000b0572ca */ /* 0x000fe400000e0000 */
[----:B------:R-:W-:Y:S02]  /*13df0*/  R2UR UR6, R6 ;  /* 0x00000000060672ca */ /* 0x000fe400000e0000 */
[----:B------:R-:W-:Y:S01]  /*13e00*/  R2UR UR7, R7 ;  /* 0x00000000070772ca */ /* 0x000fe200000e0000 */
[----:B------:R-:W-:Y:S02]  /*13e10*/  WARPGROUP.DEPBAR.LE gsb0, 0x0 ;  /* 0x00008000000079c5 */ /* 0x000fe40000010000 */
[----:B------:R-:W-:-:S10]  /*13e20*/  WARPGROUP.ARRIVE ;  /* 0x00000000000079c5 */ /* 0x000fd40000000000 */
[----:B------:R-:W-:Y:S01]  /*13e30*/  HGMMA.64x96x16.F32 R24, gdesc[UR4].tnspB, R24, gsb0 ;  /* 0x41600000041879f0 */ /* 0x000fe20008000818 */
[----:B------:R-:W-:Y:S02]  /*13e40*/  R2UR UR4, R2 ;  /* 0x00000000020472ca */ /* 0x000fe400000e0000 */
[----:B--2---:R-:W0:Y:S01]  /*13e50*/  SHFL.BFLY PT, R2, R12, 0x2, 0x1f ;  /* 0x0c401f000c027f89 */ /* 0x004e2200000e0000 */
[----:B------:R-:W-:Y:S02]  /*13e60*/  R2UR UR5, R3 ;  /* 0x00000000030572ca */ /* 0x000fe400000e0000 */
[----:B------:R-:W-:Y:S01]  /*13e70*/  R2UR UR7, R5 ;  /* 0x00000000050772ca */ /* 0x000fe200000e0000 */
[----:B------:R-:W1:Y:S01]  /*13e80*/  SHFL.BFLY PT, R3, R0, 0x1, 0x1f ;  /* 0x0c201f0000037f89 */ /* 0x000e6200000e0000 */
[----:B------:R-:W-:Y:S01]  /*13e90*/  R2UR UR6, R4 ;  /* 0x00000000040672ca */ /* 0x000fe200000e0000 */
[----:B0-----:R-:W-:Y:S01]  /*13ea0*/  FADD.FTZ R2, R2, R12 ;  /* 0x0000000c02027221 */ /* 0x001fe20000010000 */
[----:B-1----:R-:W-:-:S04]  /*13eb0*/  FADD.FTZ R10, R0, R3 ;  /* 0x00000003000a7221 */ /* 0x002fc80000010000 */
[----:B------:R-:W0:Y:S01]  /*13ec0*/  SHFL.BFLY PT, R5, R2, 0x1, 0x1f ;  /* 0x0c201f0002057f89 */ /* 0x000e2200000e0000 */
[----:B------:R-:W-:Y:S02]  /*13ed0*/  SEL R0, RZ, 0x1, P0 ;  /* 0x00000001ff007807 */ /* 0x000fe40000000000 */
[----:B------:R-:W-:Y:S02]  /*13ee0*/  FSETP.NE.FTZ.AND P2, PT, R10, RZ, PT ;  /* 0x000000ff0a00720b */ /* 0x000fe40003f55000 */
[----:B---3--:R-:W-:-:S11]  /*13ef0*/  LOP3.LUT R8, R8, R0, RZ, 0x3c, !PT ;  /* 0x0000000008087212 */ /* 0x008fd600078e3cff */
[----:B------:R-:W1:Y:S01]  /*13f00*/  @P2 MUFU.LG2 R3, R10 ;  /* 0x0000000a00032308 */ /* 0x000e620000000c00 */
[----:B0-----:R-:W-:Y:S01]  /*13f10*/  FADD.FTZ R11, R2, R5 ;  /* 0x00000005020b7221 */ /* 0x001fe20000010000 */
[----:B------:R-:W-:-:S04]  /*13f20*/  CS2R R4, SRZ ;  /* 0x0000000000047805 */ /* 0x000fc8000001ff00 */
[----:B------:R-:W-:Y:S02]  /*13f30*/  FSETP.NE.FTZ.AND P3, PT, R11, RZ, PT ;  /* 0x000000ff0b00720b */ /* 0x000fe40003f75000 */
[----:B------:R0:W-:Y:S02]  /*13f40*/  @P2 MUFU.RCP R4, R10 ;  /* 0x0000000a00042308 */ /* 0x0001e40000001000 */
[----:B0-----:R-:W2:Y:S09]  /*13f50*/  LDL.LU R10, [R1+0x90] ;  /* 0x00009000010a7983 */ /* 0x001eb20000300800 */
[----:B------:R-:W0:Y:S01]  /*13f60*/  @P3 MUFU.LG2 R7, R11 ;  /* 0x0000000b00073308 */ /* 0x000e220000000c00 */
[----:B------:R-:W-:-:S02]  /*13f70*/  WARPGROUP.DEPBAR.LE gsb0, 0x0 ;  /* 0x00008000000079c5 */ /* 0x000fc40000010000 */
[----:B------:R-:W-:-:S06]  /*13f80*/  WARPGROUP.ARRIVE ;  /* 0x00000000000079c5 */ /* 0x000fcc0000000000 */
[----:B------:R-:W-:Y:S01]  /*13f90*/  HGMMA.64x96x16.F32 R24, gdesc[UR4].tnspB, R24, gsb0 ;  /* 0x41600000041879f0 */ /* 0x000fe20008000818 */
[----:B------:R3:W-:Y:S01]  /*13fa0*/  STL [R1+0x58], R8 ;  /* 0x0000580801007387 */ /* 0x0007e20000100800 */
[----:B------:R-:W4:Y:S01]  /*13fb0*/  @P3 MUFU.RCP R5, R11 ;  /* 0x0000000b00053308 */ /* 0x000f220000001000 */
[C---:B------:R-:W-:Y:S01]  /*13fc0*/  @P2 FMUL.FTZ R6, R14.reuse, 0.69314718246459960938 ;  /* 0x3f3172180e062820 */ /* 0x040fe20000410000 */
[----:B-1----:R-:W-:Y:S01]  /*13fd0*/  @P2 FMUL.FTZ R3, R3, 0.69314718246459960938 ;  /* 0x3f31721803032820 */ /* 0x002fe20000410000 */
[----:B------:R-:W-:Y:S01]  /*13fe0*/  @P3 FMUL.FTZ R14, R14, 0.69314718246459960938 ;  /* 0x3f3172180e0e3820 */ /* 0x000fe20000410000 */
[----:B0-----:R-:W-:Y:S01]  /*13ff0*/  @P3 FMUL.FTZ R7, R7, 0.69314718246459960938 ;  /* 0x3f31721807073820 */ /* 0x001fe20000410000 */
[----:B---3--:R-:W-:Y:S02]  /*14000*/  @!P1 VIADD R8, R9, 0x31c60 ;  /* 0x00031c6009089836 */ /* 0x008fe40000000000 */
[----:B------:R-:W-:Y:S02]  /*14010*/  IMAD.MOV.U32 R0, RZ, RZ, -0x800000 ;  /* 0xff800000ff007424 */ /* 0x000fe400078e00ff */
[----:B------:R-:W-:Y:S01]  /*14020*/  @P2 FFMA.FTZ R0, R6, R15, R3 ;  /* 0x0000000f06002223 */ /* 0x000fe20000010003 */
[----:B------:R-:W-:Y:S01]  /*14030*/  @!P1 PRMT R8, RZ, 0x654, R8 ;  /* 0x00000654ff089816 */ /* 0x000fe20000000008 */
[----:B------:R-:W-:-:S02]  /*14040*/  IMAD.MOV.U32 R2, RZ, RZ, -0x800000 ;  /* 0xff800000ff027424 */ /* 0x000fc400078e00ff */
[----:B------:R-:W-:Y:S01]  /*14050*/  @P3 FFMA.FTZ R2, R14, R72, R7 ;  /* 0x000000480e023223 */ /* 0x000fe20000010007 */
[----:B------:R-:W-:Y:S01]  /*14060*/  SEL R152, R152, RZ, P0 ;  /* 0x000000ff98987207 */ /* 0x000fe20000000000 */
[----:B------:R-:W-:Y:S02]  /*14070*/  WARPGROUP.DEPBAR.LE gsb0, 0x0 ;  /* 0x00008000000079c5 */ /* 0x000fe40000010000 */
        /* <DEDUP_REMOVED lines=15> */
[-C--:B----4-:R-:W-:Y:S01]  /*14170*/  FMUL.FTZ R68, R47, R5.reuse ;  /* 0x000000052f447220 */ /* 0x090fe20000410000 */
        /* <DEDUP_REMOVED lines=18> */
[----:B------:R-:W-:Y:S01]  /*142a0*/  PLOP3.LUT P1, PT, PT, PT, PT, 0x8, 0x0 ;  /* 0x000000000000781c */ /* 0x000fe20003f2e170 */
        /* <DEDUP_REMOVED lines=15> */
[----:B--2---:R-:W-:-:S05]  /*143a0*/  VIADD R10, R10, 0x1 ;  /* 0x000000010a0a7836 */ /* 0x004fca0000000000 */
[----:B------:R1:W-:Y:S02]  /*143b0*/  STL [R1+0x90], R10 ;  /* 0x0000900a01007387 */ /* 0x0003e40000100800 */
.L_x_474:
[----:B------:R-:W2:Y:S01]  /*143c0*/  LDL R70, [R1+0x84] ;  /* 0x0000840001467983 */ /* 0x000ea20000100800 */
[----:B------:R-:W3:Y:S01]  /*143d0*/  S2R R4, SR_TID.X ;  /* 0x0000000000047919 */ /* 0x000ee20000002100 */
[----:B------:R-:W-:Y:S05]  /*143e0*/  WARPSYNC.ALL ;  /* 0x0000000000007948 */ /* 0x000fea0003800000 */
[----:B------:R-:W4:Y:S01]  /*143f0*/  S2UR UR5, SR_CgaCtaId ;  /* 0x00000000000579c3 */ /* 0x000f220000008800 */
[----:B------:R-:W-:Y:S01]  /*14400*/  UMOV UR4, 0x400 ;  /* 0x0000040000047882 */ /* 0x000fe20000000000 */
[----:B---3--:R-:W-:-:S05]  /*14410*/  VIADD R71, R4, 0xffffff80 ;  /* 0xffffff8004477836 */ /* 0x008fca0000000000 */
[----:B------:R-:W-:-:S04]  /*14420*/  SHF.R.S32.HI R66, RZ, 0x1f, R71 ;  /* 0x0000001fff427819 */ /* 0x000fc80000011447 */
[----:B------:R-:W-:Y:S01]  /*14430*/  LEA.HI R66, R66, R71, RZ, 0x2 ;  /* 0x0000004742427211 */ /* 0x000fe200078f10ff */
[----:B----4-:R-:W-:-:S03]  /*14440*/  ULEA UR4, UR5, UR4, 0x18 ;  /* 0x0000000405047291 */ /* 0x010fc6000f8ec03f */
[----:B------:R-:W-:-:S05]  /*14450*/  LOP3.LUT R66, R66, 0xfffffffc, RZ, 0xc0, !PT ;  /* 0xfffffffc42427812 */ /* 0x000fca00078ec0ff */
[----:B------:R-:W-:Y:S02]  /*14460*/  IMAD.IADD R66, R71, 0x1, -R66 ;  /* 0x0000000147427824 */ /* 0x000fe400078e0a42 */
[----:B------:R-:W-:Y:S01]  /*14470*/  IMAD.U32 R16, RZ, RZ, UR4 ;  /* 0x00000004ff107e24 */ /* 0x000fe2000f8e00ff */
[----:B------:R-:W-:Y:S01]  /*14480*/  BAR.SYNC.DEFER_BLOCKING 0x5, 0x200 ;  /* 0x0148000000007b1d */ /* 0x000fe20000010000 */
[----:B------:R-:W-:-:S04]  /*14490*/  IMAD.SHL.U32 R32, R66, 0x8, RZ ;  /* 0x0000000842207824 */ /* 0x000fc800078e00ff */
[C---:B------:R-:W-:Y:S02]  /*144a0*/  VIADD R33, R32.reuse, 0x40 ;  /* 0x0000004020217836 */ /* 0x040fe40000000000 */
[----:B------:R-:W-:Y:S01]  /*144b0*/  VIADD R34, R32, 0x20 ;  /* 0x0000002020227836 */ /* 0x000fe20000000000 */
[----:B------:R-:W-:Y:S02]  /*144c0*/  BSSY B0, `(.L_x_531) ;  /* 0x00001b9000007945 */ /* 0x000fe40003800000 */
[----:B------:R-:W-:Y:S02]  /*144d0*/  SHF.R.S32.HI R36, RZ, 0x1f, R33 ;  /* 0x0000001fff247819 */ /* 0x000fe40000011421 */
[----:B------:R-:W-:Y:S01]  /*144e0*/  SHF.R.S32.HI R35, RZ, 0x1f, R34 ;  /* 0x0000001fff237819 */ /* 0x000fe20000011422 */
[----:B-----5:R3:W4:Y:S01]  /*144f0*/  LDS.128 R104, [R16+0x31cd0] ;  /* 0x031cd00010687984 */ /* 0x0207220000000c00 */
[----:B------:R-:W-:Y:S06]  /*14500*/  BAR.ARV 0x4, 0x200 ;  /* 0x0108000000007b1d */ /* 0x000fec0000002000 */
[----:B--2---:R-:W-:Y:S01]  /*14510*/  SHF.R.S32.HI R26, RZ, 0x1f, R70 ;  /* 0x0000001fff1a7819 */ /* 0x004fe20000011446 */
[----:B------:R-:W-:-:S03]  /*14520*/  IMAD.SHL.U32 R38, R70, 0x4, RZ ;  /* 0x0000000446267824 */ /* 0x000fc600078e00ff */
[----:B------:R-:W-:Y:S01]  /*14530*/  SHF.L.U64.HI R27, R70, 0x2, R26 ;  /* 0x00000002461b7819 */ /* 0x000fe2000001021a */
[----:B---34-:R-:W-:Y:S06]  /*14540*/  @P1 BRA `(.L_x_532) ;  /* 0x0000001000481947 */ /* 0x018fec0003800000 */
[----:B------:R-:W2:Y:S01]  /*14550*/  LDL R4, [R1+0xb8] ;  /* 0x0000b80001047983 */ /* 0x000ea20000100800 */
[----:B------:R-:W-:Y:S05]  /*14560*/  WARPSYNC.ALL ;  /* 0x0000000000007948 */ /* 0x000fea0003800000 */
[----:B------:R-:W3:Y:S01]  /*14570*/  S2R R5, SR_SWINHI ;  /* 0x0000000000057919 */ /* 0x000ee20000002f00 */
[----:B------:R-:W-:Y:S01]  /*14580*/  F2FP.F16.F32.PACK_AB R6, R79, R6 ;  /* 0x000000064f06723e */ /* 0x000fe200000000ff */
[----:B------:R-:W-:Y:S01]  /*14590*/  ULDC.64 UR4, c[0x0][0xc00] ;  /* 0x0003000000047ab9 */ /* 0x000fe20000000a00 */
[----:B------:R-:W-:Y:S02]  /*145a0*/  F2FP.F16.F32.PACK_AB R22, R75, R22 ;  /* 0x000000164b16723e */ /* 0x000fe400000000ff */
[----:B------:R-:W-:-:S02]  /*145b0*/  MOV R24, R16 ;  /* 0x0000001000187202 */ /* 0x000fc40000000f00 */
[----:B---3--:R-:W-:Y:S01]  /*145c0*/  MOV R25, R5 ;  /* 0x0000000500197202 */ /* 0x008fe20000000f00 */
[----:B------:R-:W-:Y:S02]  /*145d0*/  BAR.SYNC.DEFER_BLOCKING 0x1, 0x180 ;  /* 0x0046000000007b1d */ /* 0x000fe40000010000 */
[----:B--2---:R-:W-:-:S03]  /*145e0*/  IMAD.WIDE R4, R4, 0x2, R24 ;  /* 0x0000000204047825 */ /* 0x004fc600078e0218 */
[C---:B------:R-:W-:Y:S02]  /*145f0*/  IADD3 R55, P4, R4.reuse, 0x20, RZ ;  /* 0x0000002004377810 */ /* 0x040fe40007f9e0ff */
[C---:B------:R-:W-:Y:S02]  /*14600*/  IADD3 R59, P3, R4.reuse, 0x3000, RZ ;  /* 0x00003000043b7810 */ /* 0x040fe40007f7e0ff */
[----:B-1----:R-:W-:Y:S01]  /*14610*/  LOP3.LUT R8, R55, 0x180, RZ, 0xc0, !PT ;  /* 0x0000018037087812 */ /* 0x002fe200078ec0ff */
[--C-:B------:R-:W-:Y:S01]  /*14620*/  IMAD.X R13, RZ, RZ, R5.reuse, P4 ;  /* 0x000000ffff0d7224 */ /* 0x100fe200020e0605 */
[----:B------:R-:W-:Y:S01]  /*14630*/  IADD3 R63, P2, R4, 0x3020, RZ ;  /* 0x00003020043f7810 */ /* 0x000fe20007f5e0ff */
[--C-:B------:R-:W-:Y:S01]  /*14640*/  IMAD.X R15, RZ, RZ, R5.reuse, P3 ;  /* 0x000000ffff0f7224 */ /* 0x100fe200018e0605 */
[----:B------:R-:W-:Y:S02]  /*14650*/  SHF.R.U64 R8, R8, 0x3, RZ ;  /* 0x0000000308087819 */ /* 0x000fe400000012ff */
[C---:B------:R-:W-:Y:S01]  /*14660*/  IADD3 R58, P1, R4.reuse, 0x6000, RZ ;  /* 0x00006000043a7810 */ /* 0x040fe20007f3e0ff */
[----:B0-----:R-:W-:Y:S01]  /*14670*/  IMAD.X R21, RZ, RZ, R5, P2 ;  /* 0x000000ffff157224 */ /* 0x001fe200010e0605 */
[----:B------:R-:W-:-:S02]  /*14680*/  LOP3.LUT R9, R4, 0x180, RZ, 0xc0, !PT ;  /* 0x0000018004097812 */ /* 0x000fc400078ec0ff */
[----:B------:R-:W-:Y:S02]  /*14690*/  IADD3 R67, P0, R4, 0x6020, RZ ;  /* 0x0000602004437810 */ /* 0x000fe40007f1e0ff */
[----:B------:R-:W-:Y:S02]  /*146a0*/  LOP3.LUT R12, R8, R55, RZ, 0x3c, !PT ;  /* 0x00000037080c7212 */ /* 0x000fe400078e3cff */
[----:B------:R-:W-:Y:S01]  /*146b0*/  LOP3.LUT R8, R59, 0x180, RZ, 0xc0, !PT ;  /* 0x000001803b087812 */ /* 0x000fe200078ec0ff */
[----:B------:R-:W-:Y:S01]  /*146c0*/  IMAD.X R11, RZ, RZ, R5, P0 ;  /* 0x000000ffff0b7224 */ /* 0x000fe200000e0605 */
[----:B------:R-:W-:Y:S02]  /*146d0*/  LOP3.LUT R10, R63, 0x180, RZ, 0xc0, !PT ;  /* 0x000001803f0a7812 */ /* 0x000fe400078ec0ff */
[----:B------:R-:W-:Y:S02]  /*146e0*/  LOP3.LUT R55, R58, 0x180, RZ, 0xc0, !PT ;  /* 0x000001803a377812 */ /* 0x000fe400078ec0ff */
[----:B------:R-:W-:-:S02]  /*146f0*/  SHF.R.U64 R9, R9, 0x3, RZ ;  /* 0x0000000309097819 */ /* 0x000fc400000012ff */
[----:B------:R-:W-:Y:S02]  /*14700*/  LOP3.LUT R62, R67, 0x180, RZ, 0xc0, !PT ;  /* 0x00000180433e7812 */ /* 0x000fe400078ec0ff */
[----:B------:R-:W-:Y:S02]  /*14710*/  SHF.R.U64 R8, R8, 0x3, RZ ;  /* 0x0000000308087819 */ /* 0x000fe400000012ff */
[----:B------:R-:W-:Y:S02]  /*14720*/  SHF.R.U64 R10, R10, 0x3, RZ ;  /* 0x000000030a0a7819 */ /* 0x000fe400000012ff */
[----:B------:R-:W-:Y:S02]  /*14730*/  SHF.R.U64 R55, R55, 0x3, RZ ;  /* 0x0000000337377819 */ /* 0x000fe400000012ff */
[----:B------:R-:W-:Y:S01]  /*14740*/  LOP3.LUT R4, R9, R4, RZ, 0x3c, !PT ;  /* 0x0000000409047212 */ /* 0x000fe200078e3cff */
[----:B------:R-:W-:Y:S01]  /*14750*/  IMAD.X R9, RZ, RZ, R5, P1 ;  /* 0x000000ffff097224 */ /* 0x000fe200008e0605 */
[----:B------:R-:W-:-:S02]  /*14760*/  SHF.R.U64 R62, R62, 0x3, RZ ;  /* 0x000000033e3e7819 */ /* 0x000fc400000012ff */
[----:B------:R-:W-:Y:S02]  /*14770*/  LOP3.LUT R14, R8, R59, RZ, 0x3c, !PT ;  /* 0x0000003b080e7212 */ /* 0x000fe400078e3cff */
[----:B------:R-:W-:Y:S02]  /*14780*/  LOP3.LUT R20, R10, R63, RZ, 0x3c, !PT ;  /* 0x0000003f0a147212 */ /* 0x000fe400078e3cff */
[----:B------:R-:W-:Y:S02]  /*14790*/  LOP3.LUT R8, R55, R58, RZ, 0x3c, !PT ;  /* 0x0000003a37087212 */ /* 0x000fe400078e3cff */
[----:B------:R-:W-:Y:S02]  /*147a0*/  MOV R55, R4 ;  /* 0x0000000400377202 */ /* 0x000fe40000000f00 */
[----:B------:R-:W-:Y:S02]  /*147b0*/  LOP3.LUT R10, R62, R67, RZ, 0x3c, !PT ;  /* 0x000000433e0a7212 */ /* 0x000fe400078e3cff */
[----:B------:R-:W-:-:S02]  /*147c0*/  F2FP.F16.F32.PACK_AB R4, R80, R7 ;  /* 0x000000075004723e */ /* 0x000fc400000000ff */
[----:B------:R-:W-:Y:S02]  /*147d0*/  F2FP.F16.F32.PACK_AB R5, R84, R83 ;  /* 0x000000535405723e */ /* 0x000fe400000000ff */
[----:B------:R-:W-:Y:S02]  /*147e0*/  F2FP.F16.F32.PACK_AB R7, R86, R81 ;  /* 0x000000515607723e */ /* 0x000fe400000000ff */
[----:B------:R-:W-:Y:S02]  /*147f0*/  MOV R62, R12 ;  /* 0x0000000c003e7202 */ /* 0x000fe40000000f00 */
[----:B------:R-:W-:Y:S01]  /*14800*/  MOV R59, R14 ;  /* 0x0000000e003b7202 */ /* 0x000fe20000000f00 */
[----:B------:R0:W-:Y:S01]  /*14810*/  STSM.16.M88.4 [R55], R4 ;  /* 0x0000000437007844 */ /* 0x0001e20000000200 */
[----:B------:R-:W-:Y:S02]  /*14820*/  MOV R58, R20 ;  /* 0x00000014003a7202 */ /* 0x000fe40000000f00 */
[----:B------:R-:W-:-:S02]  /*14830*/  F2FP.F16.F32.PACK_AB R12, R78, R73 ;  /* 0x000000494e0c723e */ /* 0x000fc400000000ff */
[----:B------:R-:W-:Y:S02]  /*14840*/  F2FP.F16.F32.PACK_AB R13, R69, R64 ;  /* 0x00000040450d723e */ /* 0x000fe400000000ff */
[----:B------:R-:W-:Y:S02]  /*14850*/  F2FP.F16.F32.PACK_AB R14, R77, R72 ;  /* 0x000000484d0e723e */ /* 0x000fe400000000ff */
[----:B------:R-:W-:Y:S02]  /*14860*/  F2FP.F16.F32.PACK_AB R15, R82, R61 ;  /* 0x0000003d520f723e */ /* 0x000fe400000000ff */
[----:B------:R-:W-:Y:S02]  /*14870*/  F2FP.F16.F32.PACK_AB R20, R76, R23 ;  /* 0x000000174c14723e */ /* 0x000fe400000000ff */
[----:B------:R-:W-:Y:S01]  /*14880*/  F2FP.F16.F32.PACK_AB R21, R65, R60 ;  /* 0x0000003c4115723e */ /* 0x000fe200000000ff */
[----:B------:R-:W-:Y:S01]  /*14890*/  STSM.16.M88.4 [R62], R12 ;  /* 0x0000000c3e007844 */ /* 0x000fe20000000200 */
[----:B------:R-:W-:-:S02]  /*148a0*/  F2FP.F16.F32.PACK_AB R23, R68, R57 ;  /* 0x000000394417723e */ /* 0x000fc400000000ff */
[----:B------:R-:W-:Y:S02]  /*148b0*/  ISETP.NE.U32.AND P0, PT, RZ, UR4, PT ;  /* 0x00000004ff007c0c */ /* 0x000fe4000bf05070 */
[----:B------:R-:W-:Y:S01]  /*148c0*/  MOV R57, R8 ;  /* 0x0000000800397202 */ /* 0x000fe20000000f00 */
[----:B------:R1:W-:Y:S01]  /*148d0*/  STSM.16.M88.4 [R59], R20 ;  /* 0x000000143b007844 */ /* 0x0003e20000000200 */
[----:B0-----:R-:W-:Y:S02]  /*148e0*/  MOV R55, R10 ;  /* 0x0000000a00377202 */ /* 0x001fe40000000f00 */
[----:B------:R-:W-:Y:S02]  /*148f0*/  F2FP.F16.F32.PACK_AB R4, R74, R41 ;  /* 0x000000294a04723e */ /* 0x000fe400000000ff */
[----:B------:R-:W-:Y:S02]  /*14900*/  F2FP.F16.F32.PACK_AB R5, R53, R50 ;  /* 0x000000323505723e */ /* 0x000fe400000000ff */
[----:B------:R-:W-:-:S02]  /*14910*/  F2FP.F16.F32.PACK_AB R6, R49, R40 ;  /* 0x000000283106723e */ /* 0x000fc400000000ff */
[----:B------:R-:W-:Y:S02]  /*14920*/  F2FP.F16.F32.PACK_AB R7, R56, R47 ;  /* 0x0000002f3807723e */ /* 0x000fe400000000ff */
[----:B------:R-:W-:Y:S01]  /*14930*/  F2FP.F16.F32.PACK_AB R8, R44, R37 ;  /* 0x000000252c08723e */ /* 0x000fe200000000ff */
[----:B------:R-:W-:Y:S01]  /*14940*/  IMAD.MOV.U32 R37, RZ, RZ, RZ ;  /* 0x000000ffff257224 */ /* 0x000fe200078e00ff */
[----:B------:R-:W-:Y:S01]  /*14950*/  F2FP.F16.F32.PACK_AB R9, R51, R46 ;  /* 0x0000002e3309723e */ /* 0x000fe200000000ff */
[----:B------:R0:W-:Y:S01]  /*14960*/  STSM.16.M88.4 [R58], R4 ;  /* 0x000000043a007844 */ /* 0x0001e20000000200 */
[----:B------:R-:W-:Y:S02]  /*14970*/  F2FP.F16.F32.PACK_AB R10, R48, R3 ;  /* 0x00000003300a723e */ /* 0x000fe400000000ff */
[----:B-1----:R-:W-:Y:S01]  /*14980*/  IADD3 R20, P1, R38, UR4, RZ ;  /* 0x0000000426147c10 */ /* 0x002fe2000ff3e0ff */
[----:B------:R-:W1:Y:S01]  /*14990*/  LDC R3, c[0x0][0xbe8] ;  /* 0x0002fa00ff037b82 */ /* 0x000e620000000800 */
[----:B------:R-:W-:-:S02]  /*149a0*/  F2FP.F16.F32.PACK_AB R11, R54, R43 ;  /* 0x0000002b360b723e */ /* 0x000fc400000000ff */
[----:B------:R-:W-:Y:S02]  /*149b0*/  F2FP.F16.F32.PACK_AB R12, R45, R28 ;  /* 0x0000001c2d0c723e */ /* 0x000fe400000000ff */
[----:B------:R-:W-:Y:S01]  /*149c0*/  F2FP.F16.F32.PACK_AB R13, R39, R30 ;  /* 0x0000001e270d723e */ /* 0x000fe200000000ff */
[----:B------:R2:W-:Y:S01]  /*149d0*/  STSM.16.M88.4 [R57], R8 ;  /* 0x0000000839007844 */ /* 0x0005e20000000200 */
[----:B------:R-:W-:Y:S02]  /*149e0*/  F2FP.F16.F32.PACK_AB R14, R52, R29 ;  /* 0x0000001d340e723e */ /* 0x000fe400000000ff */
[----:B------:R-:W-:Y:S02]  /*149f0*/  F2FP.F16.F32.PACK_AB R15, R42, R31 ;  /* 0x0000001f2a0f723e */ /* 0x000fe400000000ff */
[----:B------:R-:W-:Y:S02]  /*14a00*/  ISETP.NE.AND.EX P0, PT, RZ, UR5, PT, P0 ;  /* 0x00000005ff007c0c */ /* 0x000fe4000bf05300 */
[----:B------:R-:W-:Y:S01]  /*14a10*/  IADD3.X R21, R27, UR5, RZ, P1, !PT ;  /* 0x000000051b157c10 */ /* 0x000fe20008ffe4ff */
[----:B------:R-:W-:Y:S01]  /*14a20*/  ULDC.64 UR4, c[0x0][0xc08] ;  /* 0x0003020000047ab9 */ /* 0x000fe20000000a00 */
[----:B------:R2:W-:Y:S01]  /*14a30*/  STSM.16.M88.4 [R55], R12 ;  /* 0x0000000c37007844 */ /* 0x0005e20000000200 */
[----:B------:R-:W-:Y:S01]  /*14a40*/  BAR.SYNC.DEFER_BLOCKING 0x1, 0x180 ;  /* 0x0046000000007b1d */ /* 0x000fe20000010000 */
[----:B------:R-:W-:-:S04]  /*14a50*/  ISETP.NE.U32.AND P2, PT, RZ, UR4, PT ;  /* 0x00000004ff007c0c */ /* 0x000fc8000bf45070 */
[----:B------:R-:W-:-:S13]  /*14a60*/  ISETP.NE.AND.EX P2, PT, RZ, UR5, PT, P2 ;  /* 0x00000005ff007c0c */ /* 0x000fda000bf45320 */
[----:B------:R-:W-:Y:S01]  /*14a70*/  @P2 IADD3 R38, P3, R38, UR4, RZ ;  /* 0x0000000426262c10 */ /* 0x000fe2000ff7e0ff */
[----:B------:R-:W-:Y:S02]  /*14a80*/  ULDC UR4, c[0x0][0xa88] ;  /* 0x0002a20000047ab9 */ /* 0x000fe40000000800 */
[----:B------:R-:W-:Y:S01]  /*14a90*/  IMAD.U32 R46, RZ, RZ, UR4 ;  /* 0x00000004ff2e7e24 */ /* 0x000fe2000f8e00ff */
[----:B------:R-:W-:Y:S01]  /*14aa0*/  @P2 IADD3.X R39, R27, UR5, RZ, P3, !PT ;  /* 0x000000051b272c10 */ /* 0x000fe20009ffe4ff */
[----:B------:R2:W5:Y:S01]  /*14ab0*/  @P0 LDG.E R37, desc[UR60][R20.64] ;  /* 0x0000003c14250981 */ /* 0x000562000c1e1900 */
[----:B-1----:R-:W-:-:S03]  /*14ac0*/  ISETP.NE.AND P1, PT, R3, 0x1, PT ;  /* 0x000000010300780c */ /* 0x002fc60003f25270 */
[----:B------:R2:W5:Y:S10]  /*14ad0*/  @P2 LDG.E R46, desc[UR60][R38.64] ;  /* 0x0000003c262e2981 */ /* 0x000574000c1e1900 */
[----:B0-----:R-:W0:Y:S08]  /*14ae0*/  @P1 LDC R6, c[0x0][0xbec] ;  /* 0x0002fb00ff061b82 */ /* 0x001e300000000800 */
[----:B------:R-:W1:Y:S01]  /*14af0*/  @P1 LDC R23, c[0x0][0xbf0] ;  /* 0x0002fc00ff171b82 */ /* 0x000e620000000800 */
[----:B--2---:R-:W-:Y:S05]  /*14b00*/  @P2 BRA `(.L_x_533) ;  /* 0x0000000000102947 */ /* 0x004fea0003800000 */
[----:B------:R-:W-:Y:S05]  /*14b10*/  @!P0 BRA `(.L_x_533) ;  /* 0x00000000000c8947 */ /* 0x000fea0003800000 */
[----:B------:R-:W2:Y:S04]  /*14b20*/  LDG.E R5, desc[UR60][R20.64] ;  /* 0x0000003c14057981 */ /* 0x000ea8000c1e1900 */
[----:B-----5:R-:W2:Y:S02]  /*14b30*/  LDG.E R46, desc[UR60][R20.64+0x4] ;  /* 0x0000043c142e7981 */ /* 0x020ea4000c1e1900 */
[----:B--2---:R-:W-:-:S07]  /*14b40*/  IMAD.IADD R46, R46, 0x1, -R5 ;  /* 0x000000012e2e7824 */ /* 0x004fce00078e0a05 */
.L_x_533:
[----:B------:R-:W2:Y:S01]  /*14b50*/  LDL R4, [R1+0xb4] ;  /* 0x0000b40001047983 */ /* 0x000ea20000100800 */
[----:B------:R-:W-:Y:S01]  /*14b60*/  SHF.R.S32.HI R50, RZ, 0x1f, R71 ;  /* 0x0000001fff327819 */ /* 0x000fe20000011447 */
[----:B------:R-:W-:Y:S01]  /*14b70*/  ULDC.64 UR4, c[0x0][0xb90] ;  /* 0x0002e40000047ab9 */ /* 0x000fe20000000a00 */
[--C-:B-----5:R-:W-:Y:S01]  /*14b80*/  SHF.R.S32.HI R39, RZ, 0x1f, R37.reuse ;  /* 0x0000001fff277819 */ /* 0x120fe20000011425 */
[----:B------:R-:W3:Y:S01]  /*14b90*/  LDL.LU R51, [R1+0x88] ;  /* 0x0000880001337983 */ /* 0x000ee20000300800 */
[----:B------:R-:W-:Y:S01]  /*14ba0*/  IMAD.MOV.U32 R38, RZ, RZ, R37 ;  /* 0x000000ffff267224 */ /* 0x000fe200078e0025 */
[----:B------:R-:W-:Y:S02]  /*14bb0*/  SEL R44, R70, RZ, !P0 ;  /* 0x000000ff462c7207 */ /* 0x000fe40004000000 */
[----:B------:R-:W-:Y:S01]  /*14bc0*/  SHF.R.S32.HI R14, RZ, 0x1f, R71 ;  /* 0x0000001fff0e7819 */ /* 0x000fe20000011447 */
[----:B------:R-:W2:Y:S01]  /*14bd0*/  LDL.LU R49, [R1+0x8c] ;  /* 0x00008c0001317983 */ /* 0x000ea20000300800 */
[----:B------:R-:W-:Y:S01]  /*14be0*/  LEA.HI R50, R50, R71, RZ, 0x2 ;  /* 0x0000004732327211 */ /* 0x000fe200078f10ff */
[----:B------:R-:W-:Y:S01]  /*14bf0*/  IMAD R46, R46, R3, RZ ;  /* 0x000000032e2e7224 */ /* 0x000fe200078e02ff */
[----:B------:R-:W4:Y:S01]  /*14c00*/  @P1 LDC R47, c[0x0][0xbec] ;  /* 0x0002fb00ff2f1b82 */ /* 0x000f220000000800 */
[----:B------:R-:W4:Y:S01]  /*14c10*/  LDL R10, [R1+0xac] ;  /* 0x0000ac00010a7983 */ /* 0x000f220000100800 */
[----:B------:R-:W-:-:S05]  /*14c20*/  SHF.R.S32.HI R50, RZ, 0x2, R50 ;  /* 0x00000002ff327819 */ /* 0x000fca0000011432 */
[----:B------:R-:W-:-:S04]  /*14c30*/  IMAD R9, R50, 0x20, R32 ;  /* 0x0000002032097824 */ /* 0x000fc800078e0220 */
[----:B------:R-:W-:Y:S01]  /*14c40*/  IMAD.WIDE R24, R9, 0x2, R24 ;  /* 0x0000000209187825 */ /* 0x000fe200078e0218 */
[----:B------:R-:W-:-:S04]  /*14c50*/  LEA.HI R14, R14, R71, RZ, 0x7 ;  /* 0x000000470e0e7211 */ /* 0x000fc800078f38ff */
[----:B------:R-:W-:-:S05]  /*14c60*/  LOP3.LUT R14, R14, 0xffffff80, RZ, 0xc0, !PT ;  /* 0xffffff800e0e7812 */ /* 0x000fca00078ec0ff */
[----:B------:R-:W-:Y:S01]  /*14c70*/  IMAD.IADD R14, R71, 0x1, -R14 ;  /* 0x00000001470e7824 */ /* 0x000fe200078e0a0e */
[C---:B------:R-:W-:Y:S02]  /*14c80*/  IADD3 R21, P5, R24.reuse, 0x4800, RZ ;  /* 0x0000480018157810 */ /* 0x040fe40007fbe0ff */
[----:B------:R-:W-:Y:S02]  /*14c90*/  IADD3 R27, P4, R24, 0x6000, RZ ;  /* 0x00006000181b7810 */ /* 0x000fe40007f9e0ff */
[----:B------:R-:W-:-:S04]  /*14ca0*/  LOP3.LUT R20, R21, 0x180, RZ, 0xc0, !PT ;  /* 0x0000018015147812 */ /* 0x000fc800078ec0ff */
[----:B------:R-:W-:-:S04]  /*14cb0*/  SHF.R.U64 R20, R20, 0x3, RZ ;  /* 0x0000000314147819 */ /* 0x000fc800000012ff */
[----:B------:R-:W-:Y:S01]  /*14cc0*/  LOP3.LUT R20, R20, R21, RZ, 0x3c, !PT ;  /* 0x0000001514147212 */ /* 0x000fe200078e3cff */
[----:B------:R-:W-:Y:S01]  /*14cd0*/  IMAD.X R21, RZ, RZ, R25, P5 ;  /* 0x000000ffff157224 */ /* 0x000fe200028e0619 */
[----:B------:R-:W-:Y:S01]  /*14ce0*/  BSSY B1, `(.L_x_534) ;  /* 0x0000085000017945 */ /* 0x000fe20003800000 */
[----:B---3--:R-:W-:Y:S01]  /*14cf0*/  SHF.R.S32.HI R45, RZ, 0x1f, R51 ;  /* 0x0000001fff2d7819 */ /* 0x008fe20000011433 */
[----:B--2---:R-:W-:-:S04]  /*14d00*/  IMAD R13, R49, 0xc0, R4 ;  /* 0x000000c0310d7824 */ /* 0x004fc800078e0204 */
[----:B------:R-:W-:Y:S02]  /*14d10*/  IMAD R4, R45, UR4, RZ ;  /* 0x000000042d047c24 */ /* 0x000fe4000f8e02ff */
[----:B0-----:R-:W-:-:S04]  /*14d20*/  @P1 IMAD.HI.U32 R6, R13, R6, RZ ;  /* 0x000000060d061227 */ /* 0x001fc800078e00ff */
[----:B------:R-:W-:Y:S01]  /*14d30*/  IMAD.MOV.U32 R7, RZ, RZ, R13 ;  /* 0x000000ffff077224 */ /* 0x000fe200078e000d */
[----:B-1----:R-:W-:Y:S01]  /*14d40*/  @P1 SHF.R.U32.HI R7, RZ, R23, R6 ;  /* 0x00000017ff071219 */ /* 0x002fe20000011606 */
[C---:B------:R-:W-:Y:S02]  /*14d50*/  IMAD R11, R51.reuse, UR5, R4 ;  /* 0x00000005330b7c24 */ /* 0x040fe4000f8e0204 */
[----:B------:R-:W-:Y:S01]  /*14d60*/  IMAD.WIDE.U32 R4, R51, UR4, R38 ;  /* 0x0000000433047c25 */ /* 0x000fe2000f8e0026 */
[----:B------:R-:W-:Y:S01]  /*14d70*/  SEL R38, R26, RZ, !P0 ;  /* 0x000000ff1a267207 */ /* 0x000fe20004000000 */
[----:B------:R-:W-:Y:S02]  /*14d80*/  ULDC.64 UR4, c[0x0][0xb98] ;  /* 0x0002e60000047ab9 */ /* 0x000fe40000000a00 */
[----:B------:R-:W-:Y:S02]  /*14d90*/  IMAD.IADD R5, R5, 0x1, R11 ;  /* 0x0000000105057824 */ /* 0x000fe400078e020b */
[----:B------:R-:W-:-:S02]  /*14da0*/  IMAD.MOV R6, RZ, RZ, -R7 ;  /* 0x000000ffff067224 */ /* 0x000fc400078e0a07 */
[----:B------:R-:W-:Y:S02]  /*14db0*/  IMAD R11, R38, UR4, RZ ;  /* 0x00000004260b7c24 */ /* 0x000fe4000f8e02ff */
[----:B------:R-:W-:-:S04]  /*14dc0*/  IMAD.WIDE.U32 R4, R44, UR4, R4 ;  /* 0x000000042c047c25 */ /* 0x000fc8000f8e0004 */
[----:B------:R-:W-:Y:S01]  /*14dd0*/  IMAD R9, R3, R6, R13 ;  /* 0x0000000603097224 */ /* 0x000fe200078e020d */
[----:B------:R-:W-:Y:S01]  /*14de0*/  IADD3 R4, P0, R7, R4, RZ ;  /* 0x0000000407047210 */ /* 0x000fe20007f1e0ff */
[----:B------:R-:W-:Y:S01]  /*14df0*/  IMAD R8, R44, UR5, R11 ;  /* 0x000000052c087c24 */ /* 0x000fe2000f8e020b */
[----:B------:R-:W-:Y:S01]  /*14e00*/  SHF.R.S32.HI R11, RZ, 0x1f, R7 ;  /* 0x0000001fff0b7819 */ /* 0x000fe20000011407 */
[----:B------:R-:W-:Y:S01]  /*14e10*/  ULDC.64 UR4, c[0x0][0xb88] ;  /* 0x0002e20000047ab9 */ /* 0x000fe20000000a00 */
        /* <DEDUP_REMOVED lines=9> */
[----:B------:R-:W-:Y:S01]  /*14eb0*/  SHFL.IDX PT, R42, R6, RZ, 0x1c1f ;  /* 0x001c1fff062a7589 */ /* 0x000fe200000e0000 */
[----:B------:R-:W-:Y:S01]  /*14ec0*/  IADD3 R7, P2, R24, 0x1800, RZ ;  /* 0x0000180018077810 */ /* 0x000fe20007f5e0ff */
[----:B------:R-:W-:Y:S02]  /*14ed0*/  ULDC.64 UR4, c[0x0][0xaa0] ;  /* 0x0002a80000047ab9 */ /* 0x000fe40000000a00 */
[----:B------:R-:W0:Y:S01]  /*14ee0*/  SHFL.IDX PT, R43, R4, RZ, 0x1c1f ;  /* 0x001c1fff042b7589 */ /* 0x000e2200000e0000 */
[----:B----4-:R-:W-:Y:S01]  /*14ef0*/  IMAD R5, R49, 0xc0, R10 ;  /* 0x000000c031057824 */ /* 0x010fe200078e020a */
[----:B------:R-:W-:Y:S01]  /*14f00*/  LOP3.LUT P0, RZ, R14, 0x3, RZ, 0xc0, !PT ;  /* 0x000000030eff7812 */ /* 0x000fe2000780c0ff */
[----:B------:R-:W-:Y:S01]  /*14f10*/  IMAD.X R9, RZ, RZ, R25, P2 ;  /* 0x000000ffff097224 */ /* 0x000fe200010e0619 */
[----:B------:R-:W-:Y:S02]  /*14f20*/  SHFL.IDX PT, R40, R6, 0x1, 0x1c1f ;  /* 0x003c1f0006287f89 */ /* 0x000fe400000e0000 */
[----:B------:R-:W-:-:S02]  /*14f30*/  ISETP.GE.OR P2, PT, R5, R46, P0 ;  /* 0x0000002e0500720c */ /* 0x000fc40000746670 */
[----:B------:R-:W1:Y:S01]  /*14f40*/  SHFL.IDX PT, R41, R4, 0x1, 0x1c1f ;  /* 0x003c1f0004297f89 */ /* 0x000e6200000e0000 */
[----:B------:R-:W-:-:S05]  /*14f50*/  VIADD R5, R5, 0x8 ;  /* 0x0000000805057836 */ /* 0x000fca0000000000 */
[----:B------:R-:W-:Y:S02]  /*14f60*/  ISETP.GE.OR P0, PT, R5, R46, P0 ;  /* 0x0000002e0500720c */ /* 0x000fe40000706670 */
[----:B------:R-:W-:-:S03]  /*14f70*/  IADD3 R13, P3, R24, 0x3000, RZ ;  /* 0x00003000180d7810 */ /* 0x000fc60007f7e0ff */
[----:B0-----:R0:W-:Y:S01]  /*14f80*/  @!P2 ST.E desc[UR60][R42.64], R0 ;  /* 0x000000002a00a985 */ /* 0x0011e2000c10193c */
[----:B------:R-:W-:Y:S01]  /*14f90*/  LOP3.LUT R12, R13, 0x180, RZ, 0xc0, !PT ;  /* 0x000001800d0c7812 */ /* 0x000fe200078ec0ff */
[----:B------:R-:W-:Y:S01]  /*14fa0*/  IMAD R48, R39, UR4, RZ ;  /* 0x0000000427307c24 */ /* 0x000fe2000f8e02ff */
[----:B------:R-:W-:Y:S01]  /*14fb0*/  LOP3.LUT R8, R7, 0x180, RZ, 0xc0, !PT ;  /* 0x0000018007087812 */ /* 0x000fe200078ec0ff */
[----:B0-----:R-:W0:Y:S04]  /*14fc0*/  @P1 LDC R43, c[0x0][0xbf0] ;  /* 0x0002fc00ff2b1b82 */ /* 0x001e280000000800 */
[----:B-1----:R1:W-:Y:S01]  /*14fd0*/  @!P0 ST.E desc[UR60][R40.64], R2 ;  /* 0x0000000228008985 */ /* 0x0023e2000c10193c */
[----:B------:R-:W-:Y:S01]  /*14fe0*/  IMAD R0, R66, 0x60, R50 ;  /* 0x0000006042007824 */ /* 0x000fe200078e0232 */
[----:B------:R-:W-:Y:S01]  /*14ff0*/  SHF.R.U64 R12, R12, 0x3, RZ ;  /* 0x000000030c0c7819 */ /* 0x000fe200000012ff */
[----:B------:R-:W-:Y:S01]  /*15000*/  IMAD R39, R37, UR5, R48 ;  /* 0x0000000525277c24 */ /* 0x000fe2000f8e0230 */
[----:B------:R-:W-:Y:S01]  /*15010*/  SHF.R.U64 R8, R8, 0x3, RZ ;  /* 0x0000000308087819 */ /* 0x000fe200000012ff */
[----:B------:R-:W-:Y:S01]  /*15020*/  IMAD R42, R49, 0xc0, R0 ;  /* 0x000000c0312a7824 */ /* 0x000fe200078e0200 */
[----:B------:R-:W-:Y:S01]  /*15030*/  LOP3.LUT R12, R12, R13, RZ, 0x3c, !PT ;  /* 0x0000000d0c0c7212 */ /* 0x000fe200078e3cff */
[----:B------:R-:W-:-:S02]  /*15040*/  IMAD.X R13, RZ, RZ, R25, P3 ;  /* 0x000000ffff0d7224 */ /* 0x000fc400018e0619 */
[----:B-1----:R-:W-:Y:S01]  /*15050*/  IMAD.WIDE.U32 R40, R37, UR4, RZ ;  /* 0x0000000425287c25 */ /* 0x002fe2000f8e00ff */
[----:B------:R-:W-:Y:S01]  /*15060*/  ULDC.64 UR4, c[0x0][0xae8] ;  /* 0x0002ba0000047ab9 */ /* 0x000fe20000000a00 */
[----:B------:R-:W-:Y:S02]  /*15070*/  LOP3.LUT R8, R8, R7, RZ, 0x3c, !PT ;  /* 0x0000000708087212 */ /* 0x000fe400078e3cff */
[----:B------:R-:W5:Y:S01]  /*15080*/  LD.E.128 R12, desc[UR60][R12.64] ;  /* 0x0000003c0c0c7980 */ /* 0x000f62000c101d00 */
[----:B------:R-:W-:Y:S02]  /*15090*/  IMAD.IADD R41, R41, 0x1, R39 ;  /* 0x0000000129297824 */ /* 0x000fe400078e0227 */
[----:B------:R-:W-:Y:S01]  /*150a0*/  IMAD R45, R45, UR4, RZ ;  /* 0x000000042d2d7c24 */ /* 0x000fe2000f8e02ff */
[----:B------:R-:W-:Y:S01]  /*150b0*/  IADD3 R7, P3, R24, 0x7800, RZ ;  /* 0x0000780018077810 */ /* 0x000fe20007f7e0ff */
[----:B------:R-:W-:Y:S01]  /*150c0*/  @P1 IMAD.HI.U32 R0, R42, R47, RZ ;  /* 0x0000002f2a001227 */ /* 0x000fe200078e00ff */
[----:B------:R-:W-:Y:S01]  /*150d0*/  LOP3.LUT R26, R27, 0x180, RZ, 0xc0, !PT ;  /* 0x000001801b1a7812 */ /* 0x000fe200078ec0ff */
[----:B------:R-:W5:Y:S02]  /*150e0*/  LD.E.128 R20, desc[UR60][R20.64] ;  /* 0x0000003c14147980 */ /* 0x000f64000c101d00 */
[----:B------:R-:W-:-:S02]  /*150f0*/  IMAD R45, R51, UR5, R45 ;  /* 0x00000005332d7c24 */ /* 0x000fc4000f8e022d */
[----:B------:R-:W-:Y:S01]  /*15100*/  IMAD.WIDE.U32 R40, R51, UR4, R40 ;  /* 0x0000000433287c25 */ /* 0x000fe2000f8e0028 */
[----:B------:R-:W-:Y:S01]  /*15110*/  ULDC.64 UR4, c[0x0][0xaf0] ;  /* 0x0002bc0000047ab9 */ /* 0x000fe20000000a00 */
[----:B------:R-:W-:Y:S02]  /*15120*/  LOP3.LUT R11, R24, 0x180, RZ, 0xc0, !PT ;  /* 0x00000180180b7812 */ /* 0x000fe400078ec0ff */
[----:B------:R-:W-:Y:S01]  /*15130*/  LOP3.LUT R6, R7, 0x180, RZ, 0xc0, !PT ;  /* 0x0000018007067812 */ /* 0x000fe200078ec0ff */
[----:B------:R-:W-:Y:S01]  /*15140*/  IMAD.MOV.U32 R37, RZ, RZ, R42 ;  /* 0x000000ffff257224 */ /* 0x000fe200078e002a */
[----:B0-----:R-:W-:Y:S01]  /*15150*/  @P1 SHF.R.U32.HI R37, RZ, R43, R0 ;  /* 0x0000002bff251219 */ /* 0x001fe20000011600 */
[----:B------:R-:W-:Y:S01]  /*15160*/  IMAD R39, R38, UR4, RZ ;  /* 0x0000000426277c24 */ /* 0x000fe2000f8e02ff */
[----:B------:R-:W-:Y:S01]  /*15170*/  SHF.R.U64 R26, R26, 0x3, RZ ;  /* 0x000000031a1a7819 */ /* 0x000fe200000012ff */
[----:B------:R-:W-:Y:S01]  /*15180*/  IMAD.IADD R41, R41, 0x1, R45 ;  /* 0x0000000129297824 */ /* 0x000fe200078e022d */
[----:B------:R-:W-:Y:S01]  /*15190*/  SHF.R.U64 R11, R11, 0x3, RZ ;  /* 0x000000030b0b7819 */ /* 0x000fe200000012ff */
[----:B------:R-:W-:Y:S01]  /*151a0*/  IMAD R39, R44, UR5, R39 ;  /* 0x000000052c277c24 */ /* 0x000fe2000f8e0227 */
[----:B------:R-:W-:Y:S01]  /*151b0*/  SHF.R.U64 R6, R6, 0x3, RZ ;  /* 0x0000000306067819 */ /* 0x000fe200000012ff */
[----:B------:R-:W-:Y:S01]  /*151c0*/  IMAD.WIDE.U32 R44, R44, UR4, R40 ;  /* 0x000000042c2c7c25 */ /* 0x000fe2000f8e0028 */
[--C-:B------:R-:W-:Y:S01]  /*151d0*/  SHF.R.S32.HI R0, RZ, 0x1f, R37.reuse ;  /* 0x0000001fff007819 */ /* 0x100fe20000011425 */
[----:B------:R-:W-:Y:S01]  /*151e0*/  ULDC.64 UR4, c[0x0][0xae0] ;  /* 0x0002b80000047ab9 */ /* 0x000fe20000000a00 */
[----:B------:R-:W-:Y:S01]  /*151f0*/  LOP3.LUT R26, R26, R27, RZ, 0x3c, !PT ;  /* 0x0000001b1a1a7212 */ /* 0x000fe200078e3cff */
[----:B------:R-:W-:Y:S01]  /*15200*/  IMAD.MOV R2, RZ, RZ, -R37 ;  /* 0x000000ffff027224 */ /* 0x000fe200078e0a25 */
[----:B------:R-:W-:Y:S01]  /*15210*/  LOP3.LUT R4, R11, R24, RZ, 0x3c, !PT ;  /* 0x000000180b047212 */ /* 0x000fe200078e3cff */
[--C-:B------:R-:W-:Y:S01]  /*15220*/  IMAD.X R27, RZ, RZ, R25.reuse, P4 ;  /* 0x000000ffff1b7224 */ /* 0x100fe200020e0619 */
[----:B------:R-:W-:Y:S01]  /*15230*/  LOP3.LUT R28, R6, R7, RZ, 0x3c, !PT ;  /* 0x00000007061c7212 */ /* 0x000fe200078e3cff */
[--C-:B------:R-:W-:Y:S01]  /*15240*/  IMAD.X R29, RZ, RZ, R25.reuse, P3 ;  /* 0x000000ffff1d7224 */ /* 0x100fe200018e0619 */
[----:B------:R-:W5:Y:S01]  /*15250*/  LD.E.128 R8, desc[UR60][R8.64] ;  /* 0x0000003c08087980 */ /* 0x000f62000c101d00 */
[----:B------:R-:W-:-:S02]  /*15260*/  IMAD.MOV.U32 R5, RZ, RZ, R25 ;  /* 0x000000ffff057224 */ /* 0x000fc400078e0019 */
[----:B------:R-:W-:Y:S01]  /*15270*/  IMAD.IADD R45, R45, 0x1, R39 ;  /* 0x000000012d2d7824 */ /* 0x000fe200078e0227 */
[----:B------:R-:W5:Y:S01]  /*15280*/  LD.E.128 R24, desc[UR60][R26.64] ;  /* 0x0000003c1a187980 */ /* 0x000f62000c101d00 */
[----:B------:R-:W-:Y:S02]  /*15290*/  IMAD R0, R0, UR4, RZ ;  /* 0x0000000400007c24 */ /* 0x000fe4000f8e02ff */
[----:B------:R-:W-:Y:S01]  /*152a0*/  IMAD R39, R3, R2, R42 ;  /* 0x0000000203277224 */ /* 0x000fe200078e022a */
[----:B------:R-:W5:Y:S01]  /*152b0*/  LD.E.128 R4, desc[UR60][R4.64] ;  /* 0x0000003c04047980 */ /* 0x000f62000c101d00 */
[----:B------:R-:W-:-:S03]  /*152c0*/  IMAD R41, R37, UR5, R0 ;  /* 0x0000000525297c24 */ /* 0x000fc6000f8e0200 */
[----:B------:R-:W5:Y:S01]  /*152d0*/  LD.E.128 R28, desc[UR60][R28.64] ;  /* 0x0000003c1c1c7980 */ /* 0x000f62000c101d00 */
[----:B------:R-:W-:Y:S01]  /*152e0*/  SHF.R.S32.HI R0, RZ, 0x1f, R39 ;  /* 0x0000001fff007819 */ /* 0x000fe20000011427 */
[----:B------:R-:W-:Y:S01]  /*152f0*/  IMAD.WIDE.U32 R2, R37, UR4, R44 ;  /* 0x0000000425027c25 */ /* 0x000fe2000f8e002c */
[----:B------:R-:W-:Y:S01]  /*15300*/  ULDC.64 UR4, c[0x0][0xad8] ;  /* 0x0002b60000047ab9 */ /* 0x000fe20000000a00 */
[----:B------:R-:W-:Y:S01]  /*15310*/  @!PT LDS RZ, [RZ] ;  /* 0x00000000fffff984 */ /* 0x000fe20000000800 */
[----:B------:R-:W-:Y:S01]  /*15320*/  @!PT LDS RZ, [RZ] ;  /* 0x00000000fffff984 */ /* 0x000fe20000000800 */
[----:B------:R-:W-:Y:S01]  /*15330*/  @!PT LDS RZ, [RZ] ;  /* 0x00000000fffff984 */ /* 0x000fe20000000800 */
[----:B------:R-:W-:Y:S01]  /*15340*/  @!PT LDS RZ, [RZ] ;  /* 0x00000000fffff984 */ /* 0x000fe20000000800 */
[----:B------:R0:W-:Y:S06]  /*15350*/  MEMBAR.ALL.CTA ;  /* 0x0000000000007992 */ /* 0x0001ec0000008000 */
[----:B0-----:R-:W0:Y:S01]  /*15360*/  FENCE.VIEW.ASYNC.S ;  /* 0x00000000000073c6 */ /* 0x001e220000000000 */
[----:B------:R-:W-:-:S02]  /*15370*/  IMAD.IADD R3, R3, 0x1, R41 ;  /* 0x0000000103037824 */ /* 0x000fc400078e0229 */
[----:B------:R-:W-:Y:S02]  /*15380*/  IMAD R0, R0, UR4, RZ ;  /* 0x0000000400007c24 */ /* 0x000fe4000f8e02ff */
[----:B------:R-:W-:Y:S02]  /*15390*/  IMAD R45, R49, 0xc0, R50 ;  /* 0x000000c0312d7824 */ /* 0x000fe400078e0232 */
[C---:B------:R-:W-:Y:S02]  /*153a0*/  IMAD R37, R39.reuse, UR5, R0 ;  /* 0x0000000527257c24 */ /* 0x040fe4000f8e0200 */
[----:B------:R-:W-:Y:S01]  /*153b0*/  IMAD.WIDE.U32 R2, R39, UR4, R2 ;  /* 0x0000000427027c25 */ /* 0x000fe2000f8e0002 */
[----:B------:R-:W-:Y:S01]  /*153c0*/  ISETP.GE.AND P0, PT, R45, R46, PT ;  /* 0x0000002e2d00720c */ /* 0x000fe20003f06270 */
[----:B------:R-:W-:Y:S02]  /*153d0*/  ULDC.64 UR4, c[0x0][0xa80] ;  /* 0x0002a00000047ab9 */ /* 0x000fe40000000a00 */
[----:B------:R-:W-:Y:S01]  /*153e0*/  IMAD.IADD R3, R3, 0x1, R37 ;  /* 0x0000000103037824 */ /* 0x000fe200078e0225 */
[----:B------:R-:W-:Y:S01]  /*153f0*/  LEA R37, P1, R2, UR4, 0x1 ;  /* 0x0000000402257c11 */ /* 0x000fe2000f8208ff */
[----:B------:R-:W-:-:S03]  /*15400*/  VIADD R0, R16, 0x31c20 ;  /* 0x00031c2010007836 */ /* 0x000fc60000000000 */
[----:B------:R-:W-:Y:S02]  /*15410*/  LEA.HI.X R44, R2, UR5, R3, 0x1, P1 ;  /* 0x00000005022c7c11 */ /* 0x000fe400088f0c03 */
[----:B------:R-:W-:Y:S01]  /*15420*/  PRMT R0, RZ, 0x654, R0 ;  /* 0x00000654ff007816 */ /* 0x000fe20000000000 */
[----:B0-----:R0:W1:Y:S03]  /*15430*/  SHFL.IDX PT, R38, R37, RZ, 0x1c1f ;  /* 0x001c1fff25267589 */ /* 0x00106600000e0000 */
[----:B------:R0:W-:Y:S01]  /*15440*/  SYNCS.ARRIVE.TRANS64.RED.A1T0 RZ, [R0+URZ], RZ ;  /* 0x000000ff00ff79a7 */ /* 0x0001e2000810043f */
[----:B------:R0:W2:Y:S01]  /*15450*/  SHFL.IDX PT, R39, R44, RZ, 0x1c1f ;  /* 0x001c1fff2c277589 */ /* 0x0000a200000e0000 */
        /* <DEDUP_REMOVED lines=13> */
.L_x_535:
[----:B------:R-:W-:Y:S05]  /*15530*/  BSYNC B1 ;  /* 0x0000000000017941 */ /* 0x000fea0003800000 */
.L_x_534:
[----:B---3--:R-:W-:Y:S01]  /*15540*/  VIADD R3, R45, 0x60 ;  /* 0x000000602d037836 */ /* 0x008fe20000000000 */
[----:B-----5:R3:W4:Y:S04]  /*15550*/  SHFL.IDX PT, R5, R44, 0x1, 0x1c1f ;  /* 0x003c1f002c057f89 */ /* 0x02072800000e0000 */
        /* <DEDUP_REMOVED lines=13> */
[----:B---3--:R-:W-:-:S04]  /*15630*/  LEA R2, P0, R33, R4, 0x1 ;  /* 0x0000000421027211 */ /* 0x008fc800078008ff */
[----:B------:R-:W-:-:S05]  /*15640*/  LEA.HI.X R3, R33, R5, R36, 0x1, P0 ;  /* 0x0000000521037211 */ /* 0x000fca00000f0c24 */
[----:B------:R0:W-:Y:S01]  /*15650*/  ST.E.128 desc[UR60][R2.64], R28 ;  /* 0x0000001c02007985 */ /* 0x0001e2000c101d3c */
[----:B------:R-:W-:Y:S05]  /*15660*/  BRA `(.L_x_536) ;  /* 0x0000000800787947 */ /* 0x000fea0003800000 */
.L_x_532:
[----:B------:R-:W-:Y:S01]  /*15670*/  ULDC.64 UR4, c[0x0][0xc00] ;  /* 0x0003000000047ab9 */ /* 0x000fe20000000a00 */
[----:B------:R-:W-:Y:S01]  /*15680*/  IMAD.MOV.U32 R0, RZ, RZ, RZ ;  /* 0x000000ffff007224 */ /* 0x000fe200078e00ff */
[----:B------:R-:W-:Y:S01]  /*15690*/  ISETP.NE.U32.AND P0, PT, RZ, UR4, PT ;  /* 0x00000004ff007c0c */ /* 0x000fe2000bf05070 */
[----:B------:R-:W2:Y:S01]  /*156a0*/  LDC R23, c[0x0][0xbe8] ;  /* 0x0002fa00ff177b82 */ /* 0x000ea20000000800 */
[----:B------:R-:W-:Y:S02]  /*156b0*/  IADD3 R2, P1, R38, UR4, RZ ;  /* 0x0000000426027c10 */ /* 0x000fe4000ff3e0ff */
[----:B------:R-:W-:Y:S02]  /*156c0*/  ISETP.NE.AND.EX P0, PT, RZ, UR5, PT, P0 ;  /* 0x00000005ff007c0c */ /* 0x000fe4000bf05300 */
[----:B------:R-:W-:Y:S01]  /*156d0*/  IADD3.X R3, R27, UR5, RZ, P1, !PT ;  /* 0x000000051b037c10 */ /* 0x000fe20008ffe4ff */
[----:B------:R-:W-:Y:S02]  /*156e0*/  ULDC.64 UR4, c[0x0][0xc08] ;  /* 0x0003020000047ab9 */ /* 0x000fe40000000a00 */
[----:B------:R-:W-:-:S04]  /*156f0*/  ISETP.NE.U32.AND P1, PT, RZ, UR4, PT ;  /* 0x00000004ff007c0c */ /* 0x000fc8000bf25070 */
[----:B------:R-:W-:-:S04]  /*15700*/  ISETP.NE.AND.EX P1, PT, RZ, UR5, PT, P1 ;  /* 0x00000005ff007c0c */ /* 0x000fc8000bf25310 */
[----:B------:R3:W5:Y:S01]  /*15710*/  @P0 LDG.E R0, desc[UR60][R2.64] ;  /* 0x0000003c02000981 */ /* 0x000762000c1e1900 */
[----:B------:R-:W4:Y:S08]  /*15720*/  S2R R4, SR_TID.X ;  /* 0x0000000000047919 */ /* 0x000f300000002100 */
[----:B------:R-:W-:Y:S01]  /*15730*/  @P1 IADD3 R38, P2, R38, UR4, RZ ;  /* 0x0000000426261c10 */ /* 0x000fe2000ff5e0ff */
[----:B------:R-:W-:-:S02]  /*15740*/  ULDC UR4, c[0x0][0xa88] ;  /* 0x0002a20000047ab9 */ /* 0x000fc40000000800 */
[----:B------:R-:W-:Y:S01]  /*15750*/  IMAD.U32 R6, RZ, RZ, UR4 ;  /* 0x00000004ff067e24 */ /* 0x000fe2000f8e00ff */
[----:B------:R-:W-:-:S05]  /*15760*/  @P1 IADD3.X R39, R27, UR5, RZ, P2, !PT ;  /* 0x000000051b271c10 */ /* 0x000fca00097fe4ff */
[----:B------:R3:W5:Y:S01]  /*15770*/  @P1 LDG.E R6, desc[UR60][R38.64] ;  /* 0x0000003c26061981 */ /* 0x000762000c1e1900 */
[----:B--2---:R-:W-:-:S13]  /*15780*/  ISETP.NE.AND P2, PT, R23, 0x1, PT ;  /* 0x000000011700780c */ /* 0x004fda0003f45270 */
[----:B------:R-:W2:Y:S01]  /*15790*/  @P2 LDC R12, c[0x0][0xbec] ;  /* 0x0002fb00ff0c2b82 */ /* 0x000ea20000000800 */
[----:B----4-:R-:W-:-:S07]  /*157a0*/  VIADD R22, R4, 0xffffff80 ;  /* 0xffffff8004167836 */ /* 0x010fce0000000000 */
[----:B------:R-:W4:Y:S01]  /*157b0*/  @P2 LDC R25, c[0x0][0xbf0] ;  /* 0x0002fc00ff192b82 */ /* 0x000f220000000800 */
[----:B------:R-:W-:Y:S01]  /*157c0*/  ISETP.GE.AND P3, PT, R22, 0xc0, PT ;  /* 0x000000c01600780c */ /* 0x000fe20003f66270 */
[----:B---3--:R-:W-:-:S12]  /*157d0*/  @P1 BRA `(.L_x_537) ;  /* 0x0000000000101947 */ /* 0x008fd80003800000 */
[----:B------:R-:W-:Y:S05]  /*157e0*/  @!P0 BRA `(.L_x_537) ;  /* 0x00000000000c8947 */ /* 0x000fea0003800000 */
[----:B------:R-:W3:Y:S04]  /*157f0*/  LDG.E R5, desc[UR60][R2.64] ;  /* 0x0000003c02057981 */ /* 0x000ee8000c1e1900 */
[----:B-----5:R-:W3:Y:S02]  /*15800*/  LDG.E R6, desc[UR60][R2.64+0x4] ;  /* 0x0000043c02067981 */ /* 0x020ee4000c1e1900 */
[----:B---3--:R-:W-:-:S07]  /*15810*/  IMAD.IADD R6, R6, 0x1, -R5 ;  /* 0x0000000106067824 */ /* 0x008fce00078e0a05 */
.L_x_537:
[----:B------:R-:W1:Y:S04]  /*15820*/  LDL R14, [R1+0x88] ;  /* 0x00008800010e7983 */ /* 0x000e680000100800 */
[----:B------:R3:W5:Y:S01]  /*15830*/  LDL R20, [R1+0x8c] ;  /* 0x00008c0001147983 */ /* 0x0007620000100800 */
[----:B------:R-:W-:Y:S01]  /*15840*/  BSSY B1, `(.L_x_538) ;  /* 0x000002d000017945 */ /* 0x000fe20003800000 */
[----:B------:R-:W-:Y:S02]  /*15850*/  SEL R13, R70, RZ, !P0 ;  /* 0x000000ff460d7207 */ /* 0x000fe40004000000 */
[----:B------:R-:W-:Y:S02]  /*15860*/  SEL R26, R26, RZ, !P0 ;  /* 0x000000ff1a1a7207 */ /* 0x000fe40004000000 */
[----:B-----5:R-:W-:-:S02]  /*15870*/  SHF.R.S32.HI R11, RZ, 0x1f, R0 ;  /* 0x0000001fff0b7819 */ /* 0x020fc40000011400 */
[----:B-1----:R-:W-:Y:S01]  /*15880*/  SHF.R.S32.HI R10, RZ, 0x1f, R14 ;  /* 0x0000001fff0a7819 */ /* 0x002fe2000001140e */
[----:B---3--:R-:W-:Y:S06]  /*15890*/  @P3 BRA `(.L_x_539) ;  /* 0x00000000009c3947 */ /* 0x008fec0003800000 */
[----:B------:R-:W1:Y:S01]  /*158a0*/  LDC R9, c[0x0][0xbe8] ;  /* 0x0002fa00ff097b82 */ /* 0x000e620000000800 */
[----:B------:R-:W-:-:S04]  /*158b0*/  IMAD R2, R20, 0xc0, R4 ;  /* 0x000000c014027824 */ /* 0x000fc800078e0204 */
[----:B------:R-:W-:Y:S02]  /*158c0*/  VIADD R8, R2, 0xffffff80 ;  /* 0xffffff8002087836 */ /* 0x000fe40000000000 */
[----:B-1----:R-:W-:-:S05]  /*158d0*/  IMAD R3, R6, R9, RZ ;  /* 0x0000000906037224 */ /* 0x002fca00078e02ff */
        /* <DEDUP_REMOVED lines=9> */
[----:B------:R-:W1:Y:S01]  /*15970*/  @P0 LDC R15, c[0x0][0xbec] ;  /* 0x0002fb00ff0f0b82 */ /* 0x000e620000000800 */
[----:B------:R-:W-:Y:S01]  /*15980*/  IMAD R7, R14, UR5, R7 ;  /* 0x000000050e077c24 */ /* 0x000fe2000f8e0207 */
[----:B------:R-:W-:-:S03]  /*15990*/  ULDC.64 UR4, c[0x0][0xb98] ;  /* 0x0002e60000047ab9 */ /* 0x000fc60000000a00 */
[----:B------:R-:W-:-:S03]  /*159a0*/  IMAD.IADD R3, R3, 0x1, R7 ;  /* 0x0000000103037824 */ /* 0x000fc600078e0207 */
[----:B0-----:R-:W0:Y:S01]  /*159b0*/  @P0 LDC R21, c[0x0][0xbf0] ;  /* 0x0002fc00ff150b82 */ /* 0x001e220000000800 */
[----:B------:R-:W-:-:S04]  /*159c0*/  IMAD.WIDE.U32 R2, R13, UR4, R2 ;  /* 0x000000040d027c25 */ /* 0x000fc8000f8e0002 */
[----:B-1----:R-:W-:-:S05]  /*159d0*/  @P0 IMAD.HI.U32 R4, R8, R15, RZ ;  /* 0x0000000f08040227 */ /* 0x002fca00078e00ff */
[----:B0-----:R-:W-:Y:S01]  /*159e0*/  @P0 SHF.R.U32.HI R5, RZ, R21, R4 ;  /* 0x00000015ff050219 */ /* 0x001fe20000011604 */
        /* <DEDUP_REMOVED lines=18> */
.L_x_539:
[----:B------:R-:W-:Y:S05]  /*15b10*/  BSYNC B1 ;  /* 0x0000000000017941 */ /* 0x000fea0003800000 */
.L_x_538:
[----:B------:R-:W-:Y:S01]  /*15b20*/  SHF.R.S32.HI R8, RZ, 0x1f, R22 ;  /* 0x0000001fff087819 */ /* 0x000fe20000011416 */
[----:B------:R-:W-:Y:S02]  /*15b30*/  ULDC.64 UR4, c[0x0][0xaa0] ;  /* 0x0002a80000047ab9 */ /* 0x000fe40000000a00 */
[----:B-1----:R-:W-:Y:S01]  /*15b40*/  IMAD R3, R11, UR4, RZ ;  /* 0x000000040b037c24 */ /* 0x002fe2000f8e02ff */
[----:B------:R-:W-:-:S03]  /*15b50*/  LEA.HI R8, R8, R22, RZ, 0x2 ;  /* 0x0000001608087211 */ /* 0x000fc600078f10ff */
[C---:B------:R-:W-:Y:S01]  /*15b60*/  IMAD R5, R0.reuse, UR5, R3 ;  /* 0x0000000500057c24 */ /* 0x040fe2000f8e0203 */
[----:B------:R-:W-:Y:S01]  /*15b70*/  SHF.R.S32.HI R8, RZ, 0x2, R8 ;  /* 0x00000002ff087819 */ /* 0x000fe20000011408 */
[----:B------:R-:W-:Y:S01]  /*15b80*/  IMAD.WIDE.U32 R2, R0, UR4, RZ ;  /* 0x0000000400027c25 */ /* 0x000fe2000f8e00ff */
[----:B------:R-:W-:-:S03]  /*15b90*/  ULDC.64 UR4, c[0x0][0xae8] ;  /* 0x0002ba0000047ab9 */ /* 0x000fc60000000a00 */
[----:B------:R-:W-:Y:S02]  /*15ba0*/  IMAD R0, R66, 0x60, R8 ;  /* 0x0000006042007824 */ /* 0x000fe400078e0208 */
[----:B------:R-:W-:Y:S02]  /*15bb0*/  IMAD.IADD R3, R3, 0x1, R5 ;  /* 0x0000000103037824 */ /* 0x000fe400078e0205 */
[----:B------:R-:W-:Y:S02]  /*15bc0*/  IMAD R9, R20, 0xc0, R0 ;  /* 0x000000c014097824 */ /* 0x000fe400078e0200 */
[----:B------:R-:W-:Y:S02]  /*15bd0*/  IMAD R4, R10, UR4, RZ ;  /* 0x000000040a047c24 */ /* 0x000fe4000f8e02ff */
[----:B--2---:R-:W-:-:S04]  /*15be0*/  @P2 IMAD.HI.U32 R0, R9, R12, RZ ;  /* 0x0000000c09002227 */ /* 0x004fc800078e00ff */
[C---:B------:R-:W-:Y:S02]  /*15bf0*/  IMAD R7, R14.reuse, UR5, R4 ;  /* 0x000000050e077c24 */ /* 0x040fe4000f8e0204 */
[----:B------:R-:W-:Y:S01]  /*15c00*/  IMAD.WIDE.U32 R2, R14, UR4, R2 ;  /* 0x000000040e027c25 */ /* 0x000fe2000f8e0002 */
[----:B------:R-:W-:-:S03]  /*15c10*/  ULDC.64 UR4, c[0x0][0xaf0] ;  /* 0x0002bc0000047ab9 */ /* 0x000fc60000000a00 */
[----:B------:R-:W-:Y:S01]  /*15c20*/  IMAD.MOV.U32 R5, RZ, RZ, R9 ;  /* 0x000000ffff057224 */ /* 0x000fe200078e0009 */
[----:B----4-:R-:W-:Y:S01]  /*15c30*/  @P2 SHF.R.U32.HI R5, RZ, R25, R0 ;  /* 0x00000019ff052219 */ /* 0x010fe20000011600 */
[----:B------:R-:W-:Y:S02]  /*15c40*/  IMAD R4, R26, UR4, RZ ;  /* 0x000000041a047c24 */ /* 0x000fe4000f8e02ff */
[----:B------:R-:W-:Y:S01]  /*15c50*/  IMAD.IADD R3, R3, 0x1, R7 ;  /* 0x0000000103037824 */ /* 0x000fe200078e0207 */
[----:B------:R-:W-:Y:S01]  /*15c60*/  SHF.R.S32.HI R0, RZ, 0x1f, R5 ;  /* 0x0000001fff007819 */ /* 0x000fe20000011405 */
[C---:B------:R-:W-:Y:S02]  /*15c70*/  IMAD R7, R13.reuse, UR5, R4 ;  /* 0x000000050d077c24 */ /* 0x040fe4000f8e0204 */
[----:B------:R-:W-:Y:S01]  /*15c80*/  IMAD.WIDE.U32 R2, R13, UR4, R2 ;  /* 0x000000040d027c25 */ /* 0x000fe2000f8e0002 */
[----:B------:R-:W-:-:S03]  /*15c90*/  ULDC.64 UR4, c[0x0][0xae0] ;  /* 0x0002b80000047ab9 */ /* 0x000fc60000000a00 */
[----:B------:R-:W-:Y:S02]  /*15ca0*/  IMAD.MOV R4, RZ, RZ, -R5 ;  /* 0x000000ffff047224 */ /* 0x000fe400078e0a05 */
[----:B------:R-:W-:Y:S02]  /*15cb0*/  IMAD.IADD R3, R3, 0x1, R7 ;  /* 0x0000000103037824 */ /* 0x000fe400078e0207 */
[----:B------:R-:W-:Y:S02]  /*15cc0*/  IMAD R0, R0, UR4, RZ ;  /* 0x0000000400007c24 */ /* 0x000fe4000f8e02ff */
[----:B------:R-:W-:Y:S02]  /*15cd0*/  IMAD R7, R23, R4, R9 ;  /* 0x0000000417077224 */ /* 0x000fe400078e0209 */
[C---:B------:R-:W-:Y:S02]  /*15ce0*/  IMAD R9, R5.reuse, UR5, R0 ;  /* 0x0000000505097c24 */ /* 0x040fe4000f8e0200 */
[----:B------:R-:W-:Y:S01]  /*15cf0*/  IMAD.WIDE.U32 R2, R5, UR4, R2 ;  /* 0x0000000405027c25 */ /* 0x000fe2000f8e0002 */
[----:B------:R-:W-:Y:S01]  /*15d00*/  SHF.R.S32.HI R0, RZ, 0x1f, R7 ;  /* 0x0000001fff007819 */ /* 0x000fe20000011407 */
[----:B------:R-:W-:-:S02]  /*15d10*/  ULDC.64 UR4, c[0x0][0xad8] ;  /* 0x0002b60000047ab9 */ /* 0x000fc40000000a00 */
[----:B------:R-:W-:Y:S02]  /*15d20*/  IMAD.IADD R3, R3, 0x1, R9 ;  /* 0x0000000103037824 */ /* 0x000fe400078e0209 */
[----:B------:R-:W-:Y:S02]  /*15d30*/  IMAD R0, R0, UR4, RZ ;  /* 0x0000000400007c24 */ /* 0x000fe4000f8e02ff */
[----:B------:R-:W-:-:S04]  /*15d40*/  IMAD.WIDE.U32 R2, R7, UR4, R2 ;  /* 0x0000000407027c25 */ /* 0x000fc8000f8e0002 */
[----:B------:R-:W-:Y:S01]  /*15d50*/  IMAD R7, R7, UR5, R0 ;  /* 0x0000000507077c24 */ /* 0x000fe2000f8e0200 */
[----:B------:R-:W-:Y:S02]  /*15d60*/  ULDC.64 UR4, c[0x0][0xa80] ;  /* 0x0002a00000047ab9 */ /* 0x000fe40000000a00 */
[----:B------:R-:W-:Y:S01]  /*15d70*/  LEA R0, P0, R2, UR4, 0x1 ;  /* 0x0000000402007c11 */ /* 0x000fe2000f8008ff */
[----:B------:R-:W-:Y:S01]  /*15d80*/  IMAD.IADD R3, R3, 0x1, R7 ;  /* 0x0000000103037824 */ /* 0x000fe200078e0207 */
[----:B------:R-:W-:-:S04]  /*15d90*/  UMOV UR4, 0xffffffff ;  /* 0xffffffff00047882 */ /* 0x000fc80000000000 */
[----:B------:R-:W-:Y:S01]  /*15da0*/  LEA.HI.X R2, R2, UR5, R3, 0x1, P0 ;  /* 0x0000000502027c11 */ /* 0x000fe200080f0c03 */
[----:B------:R-:W-:Y:S06]  /*15db0*/  BRA.DIV UR4, `(.L_x_540) ;  /* 0x0000008204287947 */ /* 0x000fec000b800000 */
[----:B------:R1:W2:Y:S04]  /*15dc0*/  SHFL.IDX PT, R3, R2, RZ, 0x1c1f ;  /* 0x001c1fff02037589 */ /* 0x0002a800000e0000 */
[----:B------:R1:W3:Y:S02]  /*15dd0*/  SHFL.IDX PT, R14, R0, RZ, 0x1c1f ;  /* 0x001c1fff000e7589 */ /* 0x0002e400000e0000 */
.L_x_732:
[----:B------:R-:W-:Y:S01]  /*15de0*/  IMAD R23, R6, R23, RZ ;  /* 0x0000001706177224 */ /* 0x000fe200078e02ff */
[----:B------:R-:W-:Y:S01]  /*15df0*/  BSSY B1, `(.L_x_541) ;  /* 0x0000011000017945 */ /* 0x000fe20003800000 */
[----:B------:R-:W-:-:S05]  /*15e00*/  IMAD R4, R20, 0xc0, R8 ;  /* 0x000000c014047824 */ /* 0x000fca00078e0208 */
[----:B------:R-:W-:-:S13]  /*15e10*/  ISETP.GE.AND P0, PT, R4, R23, PT ;  /* 0x000000170400720c */ /* 0x000fda0003f06270 */
[----:B------:R-:W-:Y:S05]  /*15e20*/  @P0 BRA `(.L_x_542) ;  /* 0x0000000000340947 */ /* 0x000fea0003800000 */
[----:B------:R-:W-:Y:S02]  /*15e30*/  ULDC UR4, c[0x0][0xac8] ;  /* 0x0002b20000047ab9 */ /* 0x000fe40000000800 */
[----:B------:R-:W-:Y:S02]  /*15e40*/  ISETP.GE.AND P2, PT, R32, UR4, PT ;  /* 0x0000000420007c0c */ /* 0x000fe4000bf46270 */
[----:B------:R-:W-:Y:S02]  /*15e50*/  ISETP.GE.AND P3, PT, R34, UR4, PT ;  /* 0x0000000422007c0c */ /* 0x000fe4000bf66270 */
[----:B------:R-:W-:-:S09]  /*15e60*/  ISETP.GE.AND P4, PT, R33, UR4, PT ;  /* 0x0000000421007c0c */ /* 0x000fd2000bf86270 */
[----:B--2---:R-:W-:Y:S02]  /*15e70*/  @!P2 IMAD.MOV.U32 R15, RZ, RZ, R3 ;  /* 0x000000ffff0fa224 */ /* 0x004fe400078e0003 */
[-C--:B---3--:R-:W-:Y:S02]  /*15e80*/  @!P3 LEA R8, P0, R34, R14.reuse, 0x1 ;  /* 0x0000000e2208b211 */ /* 0x088fe400078008ff */
[C---:B------:R-:W-:Y:S01]  /*15e90*/  @!P4 LEA R10, P1, R33.reuse, R14, 0x1 ;  /* 0x0000000e210ac211 */ /* 0x040fe200078208ff */
[----:B------:R-:W-:Y:S01]  /*15ea0*/  @!P2 IMAD.WIDE R6, R32, 0x2, R14 ;  /* 0x000000022006a825 */ /* 0x000fe200078e020e */
[-C--:B------:R-:W-:Y:S02]  /*15eb0*/  @!P3 LEA.HI.X R9, R34, R3.reuse, R35, 0x1, P0 ;  /* 0x000000032209b211 */ /* 0x080fe400000f0c23 */
[----:B------:R-:W-:Y:S02]  /*15ec0*/  @!P4 LEA.HI.X R11, R33, R3, R36, 0x1, P1 ;  /* 0x00000003210bc211 */ /* 0x000fe400008f0c24 */
[----:B------:R4:W-:Y:S04]  /*15ed0*/  @!P2 ST.E.128 desc[UR60][R6.64], RZ ;  /* 0x000000ff0600a985 */ /* 0x0009e8000c101d3c */
[----:B------:R4:W-:Y:S04]  /*15ee0*/  @!P3 ST.E.128 desc[UR60][R8.64], RZ ;  /* 0x000000ff0800b985 */ /* 0x0009e8000c101d3c */
[----:B------:R4:W-:Y:S02]  /*15ef0*/  @!P4 ST.E.128 desc[UR60][R10.64], RZ ;  /* 0x000000ff0a00c985 */ /* 0x0009e4000c101d3c */
.L_x_542:
[----:B------:R-:W-:Y:S05]  /*15f00*/  BSYNC B1 ;  /* 0x0000000000017941 */ /* 0x000fea0003800000 */
.L_x_541:
[----:B------:R-:W-:-:S03]  /*15f10*/  UMOV UR4, 0xffffffff ;  /* 0xffffffff00047882 */ /* 0x000fc60000000000 */
[----:B------:R-:W-:Y:S05]  /*15f20*/  BRA.DIV UR4, `(.L_x_543) ;  /* 0x0000008204007947 */ /* 0x000fea000b800000 */
[----:B--2---:R2:W0:Y:S04]  /*15f30*/  SHFL.IDX PT, R3, R2, 0x1, 0x1c1f ;  /* 0x003c1f0002037f89 */ /* 0x00442800000e0000 */
[----:B---3--:R2:W3:Y:S02]  /*15f40*/  SHFL.IDX PT, R14, R0, 0x1, 0x1c1f ;  /* 0x003c1f00000e7f89 */ /* 0x0084e400000e0000 */
.L_x_736:
[----:B-12---:R-:W-:-:S05]  /*15f50*/  VIADD R0, R4, 0x60 ;  /* 0x0000006004007836 */ /* 0x006fca0000000000 */
[----:B------:R-:W-:-:S13]  /*15f60*/  ISETP.GE.AND P0, PT, R0, R23, PT ;  /* 0x000000170000720c */ /* 0x000fda0003f06270 */
[----:B------:R-:W-:Y:S05]  /*15f70*/  @P0 BRA `(.L_x_536) ;  /* 0x0000000000340947 */ /* 0x000fea0003800000 */
[----:B------:R-:W-:Y:S02]  /*15f80*/  ULDC UR4, c[0x0][0xac8] ;  /* 0x0002b20000047ab9 */ /* 0x000fe40000000800 */
[----:B------:R-:W-:Y:S02]  /*15f90*/  ISETP.GE.AND P2, PT, R32, UR4, PT ;  /* 0x0000000420007c0c */ /* 0x000fe4000bf46270 */
[----:B------:R-:W-:Y:S02]  /*15fa0*/  ISETP.GE.AND P3, PT, R34, UR4, PT ;  /* 0x0000000422007c0c */ /* 0x000fe4000bf66270 */
[----:B------:R-:W-:-:S09]  /*15fb0*/  ISETP.GE.AND P4, PT, R33, UR4, PT ;  /* 0x0000000421007c0c */ /* 0x000fd2000bf86270 */
[----:B0-----:R-:W-:Y:S02]  /*15fc0*/  @!P2 IMAD.MOV.U32 R15, RZ, RZ, R3 ;  /* 0x000000ffff0fa224 */ /* 0x001fe400078e0003 */
[-C--:B---34-:R-:W-:Y:S02]  /*15fd0*/  @!P3 LEA R6, P0, R34, R14.reuse, 0x1 ;  /* 0x0000000e2206b211 */ /* 0x098fe400078008ff */
[C---:B------:R-:W-:Y:S01]  /*15fe0*/  @!P4 LEA R2, P1, R33.reuse, R14, 0x1 ;  /* 0x0000000e2102c211 */ /* 0x040fe200078208ff */
[----:B------:R-:W-:Y:S01]  /*15ff0*/  @!P2 IMAD.WIDE R4, R32, 0x2, R14 ;  /* 0x000000022004a825 */ /* 0x000fe200078e020e */
[-C--:B------:R-:W-:Y:S02]  /*16000*/  @!P3 LEA.HI.X R7, R34, R3.reuse, R35, 0x1, P0 ;  /* 0x000000032207b211 */ /* 0x080fe400000f0c23 */
[----:B------:R-:W-:Y:S02]  /*16010*/  @!P4 LEA.HI.X R3, R33, R3, R36, 0x1, P1 ;  /* 0x000000032103c211 */ /* 0x000fe400008f0c24 */
[----:B------:R0:W-:Y:S04]  /*16020*/  @!P2 ST.E.128 desc[UR60][R4.64], RZ ;  /* 0x000000ff0400a985 */ /* 0x0001e8000c101d3c */
[----:B------:R0:W-:Y:S04]  /*16030*/  @!P3 ST.E.128 desc[UR60][R6.64], RZ ;  /* 0x000000ff0600b985 */ /* 0x0001e8000c101d3c */
[----:B------:R0:W-:Y:S02]  /*16040*/  @!P4 ST.E.128 desc[UR60][R2.64], RZ ;  /* 0x000000ff0200c985 */ /* 0x0001e4000c101d3c */
.L_x_536:
[----:B------:R-:W-:Y:S05]  /*16050*/  BSYNC B0 ;  /* 0x0000000000007941 */ /* 0x000fea0003800000 */
.L_x_531:
[----:B------:R-:W-:Y:S02]  /*16060*/  ULDC UR4, c[0x0][0xc3c] ;  /* 0x00030f0000047ab9 */ /* 0x000fe40000000800 */
[----:B------:R-:W-:-:S13]  /*16070*/  ISETP.GE.AND P0, PT, R107, UR4, PT ;  /* 0x000000046b007c0c */ /* 0x000fda000bf06270 */
[----:B------:R-:W-:Y:S05]  /*16080*/  @!P0 BRA `(.L_x_544) ;  /* 0xfffffeb000ec8947 */ /* 0x000fea000383ffff */
[----:B------:R-:W-:Y:S05]  /*16090*/  BRA `(.L_x_408) ;  /* 0x0000007400787947 */ /* 0x000fea0003800000 */
.L_x_406:
[----:B------:R-:W-:-:S08]  /*160a0*/  NOP ;  /* 0x0000000000007918 */ /* 0x000fd00000000000 */
[----:B--2---:R-:W0:-:S00]  /*160b0*/  USETMAXREG.DEALLOC.CTAPOOL 0x20 ;  /* 0x00000020000079c8 */ /* 0x004e0000080e0500 */
[----:B0-----:R-:W2:Y:S01]  /*160c0*/  LDL.LU R2, [R1+0x4c] ;  /* 0x00004c0001027983 */ /* 0x001ea20000300800 */
[----:B------:R-:W-:-:S06]  /*160d0*/  LOP3.LUT R0, R0, 0x3, RZ, 0xc0, !PT ;  /* 0x0000000300007812 */ /* 0x000fcc00078ec0ff */
[----:B------:R-:W0:Y:S02]  /*160e0*/  SHFL.IDX PT, R0, R0, RZ, 0x1f ;  /* 0x00001fff00007589 */ /* 0x000e2400000e0000 */
[----:B0-----:R-:W-:Y:S01]  /*160f0*/  ISETP.NE.AND P0, PT, R0, RZ, PT ;  /* 0x000000ff0000720c */ /* 0x001fe20003f05270 */
[----:B------:R-:W-:Y:S01]  /*16100*/  IMAD.MOV.U32 R0, RZ, RZ, RZ ;  /* 0x000000ffff007224 */ /* 0x000fe200078e00ff */
[----:B--2---:R-:W-:-:S11]  /*16110*/  LOP3.LUT R2, R2, 0xfffffffd, RZ, 0xc0, !PT ;  /* 0xfffffffd02027812 */ /* 0x004fd600078ec0ff */
[----:B------:R-:W-:-:S05]  /*16120*/  @P0 LOP3.LUT R2, R2, 0x2, RZ, 0xfc, !PT ;  /* 0x0000000202020812 */ /* 0x000fca00078efcff */
[----:B------:R0:W-:Y:S01]  /*16130*/  STL [R1+0x4c], R2 ;  /* 0x00004c0201007387 */ /* 0x0001e20000100800 */
[----:B------:R-:W-:Y:S05]  /*16140*/  @!P0 BRA `(.L_x_545) ;  /* 0x00000000001c8947 */ /* 0x000fea0003800000 */
[----:B------:R-:W1:Y:S08]  /*16150*/  S2UR UR5, SR_CgaCtaId ;  /* 0x00000000000579c3 */ /* 0x000e700000008800 */
[----:B------:R-:W-:Y:S06]  /*16160*/  BAR.SYNC.DEFER_BLOCKING 0x5, 0x200 ;  /* 0x0148000000007b1d */ /* 0x000fec0000010000 */
[----:B------:R-:W-:-:S02]  /*16170*/  UMOV UR4, 0x400 ;  /* 0x0000040000047882 */ /* 0x000fc40000000000 */
[----:B-1----:R-:W-:-:S09]  /*16180*/  ULEA UR4, UR5, UR4, 0x18 ;  /* 0x0000000405047291 */ /* 0x002fd2000f8ec03f */
[----:B------:R-:W1:Y:S01]  /*16190*/  LDS.128 R16, [UR4+0x31cd0] ;  /* 0x031cd004ff107984 */ /* 0x000e620008000c00 */
[----:B------:R-:W-:Y:S06]  /*161a0*/  BAR.ARV 0x4, 0x200 ;  /* 0x0108000000007b1d */ /* 0x000fec0000002000 */
[----:B------:R-:W-:Y:S05]  /*161b0*/  BRA `(.L_x_546) ;  /* 0x0000000800007947 */ /* 0x000fea0003800000 */
.L_x_545:
[----:B0-----:R-:W0:Y:S01]  /*161c0*/  S2R R2, SR_TID.X ;  /* 0x0000000000027919 */ /* 0x001e220000002100 */
        /* <DEDUP_REMOVED lines=41> */
.L_x_551:
        /* <DEDUP_REMOVED lines=12> */
.L_x_550:
[----:B------:R-:W-:Y:S05]  /*16520*/  BSYNC B0 ;  /* 0x0000000000007941 */ /* 0x000fea0003800000 */
.L_x_549:
        /* <DEDUP_REMOVED lines=21> */
.L_x_547:
        /* <DEDUP_REMOVED lines=15> */
.L_x_552:
        /* <DEDUP_REMOVED lines=28> */
.L_x_548:
[----:B------:R-:W-:Y:S02]  /*16930*/  IMAD.MOV.U32 R17, RZ, RZ, RZ ;  /* 0x000000ffff117224 */ /* 0x000fe400078e00ff */
[----:B------:R-:W-:Y:S02]  /*16940*/  IMAD.U32 R16, RZ, RZ, UR6 ;  /* 0x00000006ff107e24 */ /* 0x000fe4000f8e00ff */
[----:B------:R-:W-:-:S07]  /*16950*/  IMAD.MOV.U32 R18, RZ, RZ, RZ ;  /* 0x000000ffff127224 */ /* 0x000fce00078e00ff */
.L_x_553:
[----:B------:R-:W-:-:S13]  /*16960*/  ISETP.NE.AND P0, PT, R5, RZ, PT ;  /* 0x000000ff0500720c */ /* 0x000fda0003f05270 */
[----:B------:R-:W0:Y:S01]  /*16970*/  @!P0 S2R R3, SR_CgaCtaId ;  /* 0x0000000000038919 */ /* 0x000e220000008800 */
[----:B------:R-:W-:-:S04]  /*16980*/  @!P0 MOV R0, 0x400 ;  /* 0x0000040000008802 */ /* 0x000fc80000000f00 */
[----:B0-----:R-:W-:-:S05]  /*16990*/  @!P0 LEA R0, R3, R0, 0x18 ;  /* 0x0000000003008211 */ /* 0x001fca00078ec0ff */
[----:B------:R2:W-:Y:S01]  /*169a0*/  @!P0 STS.128 [R0+0x31cd0], R16 ;  /* 0x031cd01000008388 */ /* 0x0005e20000000c00 */
[----:B------:R-:W-:Y:S06]  /*169b0*/  BAR.ARV 0x5, 0x200 ;  /* 0x0148000000007b1d */ /* 0x000fec0000002000 */
.L_x_546:
[----:B------:R3:W-:Y:S01]  /*169c0*/  STL [R1+0x28], RZ ;  /* 0x000028ff01007387 */ /* 0x0007e20000100800 */
[----:B------:R-:W-:Y:S01]  /*169d0*/  ULDC UR4, c[0x0][0xc3c] ;  /* 0x00030f0000047ab9 */ /* 0x000fe20000000800 */
[----:B------:R-:W-:Y:S01]  /*169e0*/  IMAD.MOV.U32 R26, RZ, RZ, 0x1 ;  /* 0x00000001ff1a7424 */ /* 0x000fe200078e00ff */
[----:B-1----:R-:W-:Y:S01]  /*169f0*/  ISETP.GE.AND P0, PT, R19, UR4, PT ;  /* 0x0000000413007c0c */ /* 0x002fe2000bf06270 */
[----:B------:R-:W-:-:S12]  /*16a00*/  IMAD.MOV.U32 R23, RZ, RZ, RZ ;  /* 0x000000ffff177224 */ /* 0x000fd800078e00ff */
[----:B---3--:R-:W-:Y:S05]  /*16a10*/  @P0 BRA `(.L_x_554) ;  /* 0x00000068003c0947 */ /* 0x008fea0003800000 */
[----:B------:R-:W1:Y:S01]  /*16a20*/  S2R R6, SR_TID.X ;  /* 0x0000000000067919 */ /* 0x000e620000002100 */
[----:B------:R-:W3:Y:S01]  /*16a30*/  S2UR UR5, SR_CgaCtaId ;  /* 0x00000000000579c3 */ /* 0x000ee20000008800 */
[----:B------:R-:W-:Y:S01]  /*16a40*/  UMOV UR4, 0x400 ;  /* 0x0000040000047882 */ /* 0x000fe20000000000 */
[----:B------:R-:W-:Y:S01]  /*16a50*/  BSSY B8, `(.L_x_554) ;  /* 0x000068b000087945 */ /* 0x000fe20003800000 */
[----:B------:R-:W-:Y:S01]  /*16a60*/  IMAD.MOV.U32 R26, RZ, RZ, 0x1 ;  /* 0x00000001ff1a7424 */ /* 0x000fe200078e00ff */
[----:B------:R-:W-:Y:S01]  /*16a70*/  ULDC.64 UR36, c[0x0][0x198] ;  /* 0x0000660000247ab9 */ /* 0x000fe20000000a00 */
[----:B------:R-:W-:Y:S01]  /*16a80*/  IMAD.MOV.U32 R23, RZ, RZ, RZ ;  /* 0x000000ffff177224 */ /* 0x000fe200078e00ff */
[----:B------:R-:W-:Y:S01]  /*16a90*/  ULDC UR38, c[0x0][0xc] ;  /* 0x0000030000267ab9 */ /* 0x000fe20000000800 */
[----:B------:R-:W-:Y:S01]  /*16aa0*/  IMAD.MOV.U32 R29, RZ, RZ, RZ ;  /* 0x000000ffff1d7224 */ /* 0x000fe200078e00ff */
[----:B---3--:R-:W-:-:S06]  /*16ab0*/  ULEA UR4, UR5, UR4, 0x18 ;  /* 0x0000000405047291 */ /* 0x008fcc000f8ec03f */
[----:B------:R-:W-:Y:S01]  /*16ac0*/  IMAD.U32 R22, RZ, RZ, UR4 ;  /* 0x00000004ff167e24 */ /* 0x000fe2000f8e00ff */
[C---:B-1----:R-:W-:Y:S01]  /*16ad0*/  LOP3.LUT R5, R6.reuse, 0x7f, RZ, 0xc0, !PT ;  /* 0x0000007f06057812 */ /* 0x042fe200078ec0ff */
[----:B--2---:R-:W-:-:S04]  /*16ae0*/  IMAD.SHL.U32 R0, R6, 0x8, RZ ;  /* 0x0000000806007824 */ /* 0x004fc800078e00ff */
[----:B------:R-:W-:Y:S01]  /*16af0*/  IMAD.SHL.U32 R4, R5, 0x8, RZ ;  /* 0x0000000805047824 */ /* 0x000fe200078e00ff */
[C---:B------:R-:W-:Y:S02]  /*16b00*/  LOP3.LUT R3, R0.reuse, 0x20, RZ, 0xc0, !PT ;  /* 0x0000002000037812 */ /* 0x040fe400078ec0ff */
[----:B0-----:R-:W-:Y:S02]  /*16b10*/  LOP3.LUT R2, R0, 0xd8, RZ, 0xc0, !PT ;  /* 0x000000d800027812 */ /* 0x001fe400078ec0ff */
[----:B------:R-:W-:Y:S02]  /*16b20*/  LOP3.LUT R3, R3, 0x300, R4, 0xf8, !PT ;  /* 0x0000030003037812 */ /* 0x000fe400078ef804 */
[----:B------:R-:W-:Y:S02]  /*16b30*/  LOP3.LUT R2, R2, 0x18, R6, 0x78, !PT ;  /* 0x0000001802027812 */ /* 0x000fe400078e7806 */
[----:B------:R-:W-:Y:S01]  /*16b40*/  SHF.R.U32.HI R4, RZ, 0x2, R5 ;  /* 0x00000002ff047819 */ /* 0x000fe20000011605 */
[----:B------:R-:W-:Y:S01]  /*16b50*/  IMAD.MOV.U32 R5, RZ, RZ, 0x1 ;  /* 0x00000001ff057424 */ /* 0x000fe200078e00ff */
[----:B------:R-:W-:Y:S01]  /*16b60*/  LOP3.LUT R3, R3, R2, RZ, 0xfc, !PT ;  /* 0x0000000203037212 */ /* 0x000fe200078efcff */
[----:B------:R-:W-:Y:S01]  /*16b70*/  IMAD.SHL.U32 R2, R6, 0x20, RZ ;  /* 0x0000002006027824 */ /* 0x000fe200078e00ff */
[----:B------:R-:W-:-:S02]  /*16b80*/  LOP3.LUT R0, R0, 0x18, RZ, 0xc0, !PT ;  /* 0x0000001800007812 */ /* 0x000fc400078ec0ff */
[----:B------:R-:W-:Y:S02]  /*16b90*/  STL [R1], R5 ;  /* 0x0000000501007387 */ /* 0x000fe40000100800 */
[----:B------:R-:W-:Y:S01]  /*16ba0*/  LOP3.LUT R4, R4, 0x60, R2, 0xf8, !PT ;  /* 0x0000006004047812 */ /* 0x000fe200078ef802 */
[----:B------:R-:W-:-:S05]  /*16bb0*/  IMAD R2, R3, 0x2, R22 ;  /* 0x0000000203027824 */ /* 0x000fca00078e0216 */
[----:B------:R0:W-:Y:S04]  /*16bc0*/  STL [R1+0x8], R2 ;  /* 0x0000080201007387 */ /* 0x0001e80000100800 */
[----:B------:R1:W-:Y:S01]  /*16bd0*/  STL [R1+0x28], RZ ;  /* 0x000028ff01007387 */ /* 0x0003e20000100800 */
[C---:B0-----:R-:W-:Y:S02]  /*16be0*/  LOP3.LUT R2, R0.reuse, 0x20, RZ, 0xfc, !PT ;  /* 0x0000002000027812 */ /* 0x041fe400078efcff */
[----:B-1----:R-:W-:-:S07]  /*16bf0*/  LOP3.LUT R0, R0, 0x40, RZ, 0xfc, !PT ;  /* 0x0000004000007812 */ /* 0x002fce00078efcff */
.L_x_698:
[----:B0-----:R-:W0:Y:S02]  /*16c00*/  LDC.64 R2, c[0x0][0xc88] ;  /* 0x00032200ff027b82 */ /* 0x001e240000000a00 */
[----:B0-----:R-:W-:-:S05]  /*16c10*/  IMAD.WIDE R2, R19, 0x4, R2 ;  /* 0x0000000413027825 */ /* 0x001fca00078e0202 */
[----:B--2---:R-:W2:Y:S01]  /*16c20*/  LDG.E R13, desc[UR60][R2.64] ;  /* 0x0000003c020d7981 */ /* 0x004ea2000c1e1900 */
[----:B------:R-:W-:Y:S05]  /*16c30*/  YIELD ;  /* 0x0000000000007946 */ /* 0x000fea0003800000 */
[----:B------:R-:W-:Y:S01]  /*16c40*/  ULDC.64 UR4, c[0x0][0xa28] ;  /* 0x00028a0000047ab9 */ /* 0x000fe20000000a00 */
[----:B------:R-:W-:Y:S01]  /*16c50*/  ULDC.64 UR6, c[0x0][0xa00] ;  /* 0x0002800000067ab9 */ /* 0x000fe20000000a00 */
[----:B------:R-:W-:Y:S02]  /*16c60*/  ISETP.NE.U32.AND P0, PT, RZ, UR4, PT ;  /* 0x00000004ff007c0c */ /* 0x000fe4000bf05070 */
[----:B------:R-:W-:Y:S01]  /*16c70*/  CS2R R8, SRZ ;  /* 0x0000000000087805 */ /* 0x000fe2000001ff00 */
[----:B------:R-:W-:Y:S01]  /*16c80*/  ULDC.64 UR8, c[0x0][0xa18] ;  /* 0x0002860000087ab9 */ /* 0x000fe20000000a00 */
[----:B------:R-:W-:-:S02]  /*16c90*/  ISETP.NE.AND.EX P1, PT, RZ, UR5, PT, P0 ;  /* 0x00000005ff007c0c */ /* 0x000fc4000bf25300 */
[----:B------:R-:W-:-:S04]  /*16ca0*/  ISETP.NE.U32.AND P0, PT, RZ, UR6, PT ;  /* 0x00000006ff007c0c */ /* 0x000fc8000bf05070 */
[----:B------:R-:W-:Y:S02]  /*16cb0*/  ISETP.NE.AND.EX P0, PT, RZ, UR7, PT, P0 ;  /* 0x00000007ff007c0c */ /* 0x000fe4000bf05300 */
[----:B--2---:R-:W-:Y:S01]  /*16cc0*/  SHF.R.S32.HI R0, RZ, 0x1f, R13 ;  /* 0x0000001fff007819 */ /* 0x004fe2000001140d */
[----:B------:R-:W-:-:S04]  /*16cd0*/  IMAD.SHL.U32 R24, R13, 0x4, RZ ;  /* 0x000000040d187824 */ /* 0x000fc800078e00ff */
[C---:B------:R-:W-:Y:S01]  /*16ce0*/  @P1 LEA R4, P2, R13.reuse, UR4, 0x2 ;  /* 0x000000040d041c11 */ /* 0x040fe2000f8410ff */
[----:B------:R-:W-:Y:S01]  /*16cf0*/  STL [R1+0xc], R13 ;  /* 0x00000c0d01007387 */ /* 0x000fe20000100800 */
[C-C-:B------:R-:W-:Y:S02]  /*16d00*/  SHF.L.U64.HI R12, R13.reuse, 0x2, R0.reuse ;  /* 0x000000020d0c7819 */ /* 0x140fe40000010200 */
[----:B------:R-:W-:Y:S01]  /*16d10*/  @P1 LEA.HI.X R5, R13, UR5, R0, 0x2, P2 ;  /* 0x000000050d051c11 */ /* 0x000fe200090f1400 */
[----:B------:R-:W-:Y:S01]  /*16d20*/  ULDC.64 UR4, c[0x0][0xa08] ;  /* 0x0002820000047ab9 */ /* 0x000fe20000000a00 */
[----:B------:R-:W-:Y:S01]  /*16d30*/  IADD3 R2, P2, R24, UR6, RZ ;  /* 0x0000000618027c10 */ /* 0x000fe2000ff5e0ff */
[----:B------:R0:W-:Y:S03]  /*16d40*/  STL [R1+0x2c], R0 ;  /* 0x00002c0001007387 */ /* 0x0001e60000100800 */
[----:B------:R-:W-:Y:S01]  /*16d50*/  IADD3.X R3, R12, UR7, RZ, P2, !PT ;  /* 0x000000070c037c10 */ /* 0x000fe200097fe4ff */
[----:B------:R-:W-:Y:S01]  /*16d60*/  ULDC.64 UR6, c[0x0][0xa10] ;  /* 0x0002840000067ab9 */ /* 0x000fe20000000a00 */
[----:B------:R-:W-:Y:S01]  /*16d70*/  ISETP.NE.U32.AND P3, PT, RZ, UR8, PT ;  /* 0x00000008ff007c0c */ /* 0x000fe2000bf65070 */
[----:B-1----:R1:W5:Y:S04]  /*16d80*/  @P1 LDG.E R8, desc[UR60][R4.64] ;  /* 0x0000003c04081981 */ /* 0x002368000c1e1900 */
[----:B------:R-:W2:Y:S01]  /*16d90*/  @P0 LDG.E R9, desc[UR60][R2.64] ;  /* 0x0000003c02090981 */ /* 0x000ea2000c1e1900 */
[----:B------:R-:W-:-:S02]  /*16da0*/  ISETP.NE.AND.EX P3, PT, RZ, UR9, PT, P3 ;  /* 0x00000009ff007c0c */ /* 0x000fc4000bf65330 */
[----:B------:R-:W-:Y:S01]  /*16db0*/  IADD3 R6, P4, R24, UR4, RZ ;  /* 0x0000000418067c10 */ /* 0x000fe2000ff9e0ff */
[----:B------:R-:W-:Y:S03]  /*16dc0*/  STL [R1+0x4], R12 ;  /* 0x0000040c01007387 */ /* 0x000fe60000100800 */
[----:B------:R-:W-:Y:S02]  /*16dd0*/  IADD3.X R7, R12, UR5, RZ, P4, !PT ;  /* 0x000000050c077c10 */ /* 0x000fe4000a7fe4ff */
[----:B-1----:R-:W-:Y:S02]  /*16de0*/  IADD3 R4, P4, R24, UR6, RZ ;  /* 0x0000000618047c10 */ /* 0x002fe4000ff9e0ff */
[----:B------:R-:W-:Y:S02]  /*16df0*/  ISETP.NE.U32.AND P1, PT, RZ, UR4, PT ;  /* 0x00000004ff007c0c */ /* 0x000fe4000bf25070 */
[----:B------:R-:W-:Y:S01]  /*16e00*/  IADD3.X R5, R12, UR7, RZ, P4, !PT ;  /* 0x000000070c057c10 */ /* 0x000fe2000a7fe4ff */
[----:B------:R-:W-:Y:S01]  /*16e10*/  ULDC UR4, c[0x0][0x288] ;  /* 0x0000a20000047ab9 */ /* 0x000fe20000000800 */
[----:B------:R-:W-:-:S02]  /*16e20*/  ISETP.NE.U32.AND P2, PT, RZ, UR6, PT ;  /* 0x00000006ff007c0c */ /* 0x000fc4000bf45070 */
[----:B------:R-:W-:Y:S02]  /*16e30*/  @P3 IADD3 R10, P4, R24, UR8, RZ ;  /* 0x00000008180a3c10 */ /* 0x000fe4000ff9e0ff */
[----:B------:R-:W-:Y:S02]  /*16e40*/  ISETP.NE.AND.EX P1, PT, RZ, UR5, PT, P1 ;  /* 0x00000005ff007c0c */ /* 0x000fe4000bf25310 */
[----:B------:R-:W-:Y:S02]  /*16e50*/  ISETP.NE.AND.EX P2, PT, RZ, UR7, PT, P2 ;  /* 0x00000007ff007c0c */ /* 0x000fe4000bf45320 */
[----:B------:R-:W-:Y:S01]  /*16e60*/  @P3 IADD3.X R11, R12, UR9, RZ, P4, !PT ;  /* 0x000000090c0b3c10 */ /* 0x000fe2000a7fe4ff */
[----:B------:R-:W-:Y:S02]  /*16e70*/  IMAD.MOV.U32 R28, RZ, RZ, RZ ;  /* 0x000000ffff1c7224 */ /* 0x000fe400078e00ff */
[----:B0-----:R-:W-:-:S06]  /*16e80*/  IMAD.MOV.U32 R0, RZ, RZ, RZ ;  /* 0x000000ffff007224 */ /* 0x001fcc00078e00ff */
[----:B------:R-:W5:Y:S04]  /*16e90*/  @P1 LDG.E R28, desc[UR60][R6.64] ;  /* 0x0000003c061c1981 */ /* 0x000f68000c1e1900 */
[----:B------:R-:W5:Y:S04]  /*16ea0*/  @P2 LDG.E R0, desc[UR60][R4.64] ;  /* 0x0000003c04002981 */ /* 0x000f68000c1e1900 */
[----:B--2---:R0:W-:Y:S02]  /*16eb0*/  STL [R1+0x18], R9 ;  /* 0x0000180901007387 */ /* 0x0041e40000100800 */
[----:B0-----:R-:W-:Y:S01]  /*16ec0*/  IMAD.U32 R9, RZ, RZ, UR4 ;  /* 0x00000004ff097e24 */ /* 0x001fe2000f8e00ff */
[----:B------:R-:W-:-:S05]  /*16ed0*/  ULDC.64 UR4, c[0x0][0x418] ;  /* 0x0001060000047ab9 */ /* 0x000fca0000000a00 */
[----:B------:R0:W2:Y:S01]  /*16ee0*/  @P3 LDG.E R9, desc[UR60][R10.64] ;  /* 0x0000003c0a093981 */ /* 0x0000a2000c1e1900 */
[----:B------:R-:W-:-:S03]  /*16ef0*/  UISETP.NE.U32.AND UP0, UPT, UR4, URZ, UPT ;  /* 0x0000003f0400728c */ /* 0x000fc6000bf05070 */
[----:B------:R-:W-:Y:S01]  /*16f00*/  ULDC UR4, c[0x0][0x424] ;  /* 0x0001090000047ab9 */ /* 0x000fe20000000800 */
[----:B------:R-:W-:-:S03]  /*16f10*/  UISETP.NE.AND.EX UP0, UPT, UR5, URZ, UPT, UP0 ;  /* 0x0000003f0500728c */ /* 0x000fc6000bf05300 */
[----:B------:R-:W-:Y:S01]  /*16f20*/  ULDC UR5, c[0x0][0x2f0] ;  /* 0x0000bc0000057ab9 */ /* 0x000fe20000000800 */
[----:B------:R-:W-:-:S04]  /*16f30*/  USEL UR4, UR4, 0x1, UP0 ;  /* 0x0000000104047887 */ /* 0x000fc80008000000 */
[----:B------:R-:W-:-:S03]  /*16f40*/  UIMAD UR4, UR4, UR5, URZ ;  /* 0x00000005040472a4 */ /* 0x000fc6000f8e023f */
[----:B------:R-:W-:-:S03]  /*16f50*/  ULDC UR5, c[0x0][0x348] ;  /* 0x0000d20000057ab9 */ /* 0x000fc60000000800 */
[----:B0-----:R-:W-:Y:S01]  /*16f60*/  IMAD.U32 R10, RZ, RZ, UR4 ;  /* 0x00000004ff0a7e24 */ /* 0x001fe2000f8e00ff */
[----:B--2---:R0:W-:Y:S02]  /*16f70*/  STL [R1+0x34], R9 ;  /* 0x0000340901007387 */ /* 0x0041e40000100800 */
[----:B0-----:R-:W-:Y:S01]  /*16f80*/  IMAD.U32 R9, RZ, RZ, UR5 ;  /* 0x00000005ff097e24 */ /* 0x001fe2000f8e00ff */
[----:B----4-:R-:W-:Y:S06]  /*16f90*/  @P3 BRA `(.L_x_555) ;  /* 0x0000000000143947 */ /* 0x010fec0003800000 */
[----:B------:R-:W-:Y:S05]  /*16fa0*/  @!P0 BRA `(.L_x_555) ;  /* 0x0000000000108947 */ /* 0x000fea0003800000 */
[----:B------:R-:W2:Y:S04]  /*16fb0*/  LDG.E R11, desc[UR60][R2.64] ;  /* 0x0000003c020b7981 */ /* 0x000ea8000c1e1900 */
[----:B------:R-:W2:Y:S02]  /*16fc0*/  LDG.E R2, desc[UR60][R2.64+0x4] ;  /* 0x0000043c02027981 */ /* 0x000ea4000c1e1900 */
[----:B--2---:R-:W-:-:S05]  /*16fd0*/  IMAD.IADD R2, R2, 0x1, -R11 ;  /* 0x0000000102027824 */ /* 0x004fca00078e0a0b */
[----:B------:R0:W-:Y:S02]  /*16fe0*/  STL [R1+0x34], R2 ;  /* 0x0000340201007387 */ /* 0x0001e40000100800 */
.L_x_555:
[----:B------:R-:W-:Y:S01]  /*16ff0*/  ULDC.64 UR4, c[0x0][0xa20] ;  /* 0x0002880000047ab9 */ /* 0x000fe20000000a00 */
[----:B-----5:R-:W-:Y:S01]  /*17000*/  IMAD.IADD R28, R28, 0x1, R8 ;  /* 0x000000011c1c7824 */ /* 0x020fe200078e0208 */
[----:B------:R-:W-:Y:S01]  /*17010*/  ISETP.NE.U32.AND P0, PT, RZ, UR4, PT ;  /* 0x00000004ff007c0c */ /* 0x000fe2000bf05070 */
[----:B------:R-:W-:-:S03]  /*17020*/  IMAD.MOV.U32 R25, RZ, RZ, R13 ;  /* 0x000000ffff197224 */ /* 0x000fc600078e000d */
[----:B------:R-:W-:-:S13]  /*17030*/  ISETP.NE.AND.EX P0, PT, RZ, UR5, PT, P0 ;  /* 0x00000005ff007c0c */ /* 0x000fda000bf05300 */
[----:B------:R-:W-:Y:S05]  /*17040*/  @!P0 BRA `(.L_x_556) ;  /* 0x0000000000108947 */ /* 0x000fea0003800000 */
[----:B0-----:R-:W-:-:S04]  /*17050*/  IADD3 R2, P0, R24, UR4, RZ ;  /* 0x0000000418027c10 */ /* 0x001fc8000ff1e0ff */
[----:B------:R-:W-:-:S05]  /*17060*/  IADD3.X R3, R12, UR5, RZ, P0, !PT ;  /* 0x000000050c037c10 */ /* 0x000fca00087fe4ff */
[----:B------:R0:W5:Y:S01]  /*17070*/  LDG.E R10, desc[UR60][R2.64] ;  /* 0x0000003c020a7981 */ /* 0x000162000c1e1900 */
[----:B------:R-:W-:Y:S05]  /*17080*/  BRA `(.L_x_557) ;  /* 0x0000000000107947 */ /* 0x000fea0003800000 */
.L_x_556:
[----:B------:R-:W-:Y:S05]  /*17090*/  @!P1 BRA `(.L_x_557) ;  /* 0x00000000000c9947 */ /* 0x000fea0003800000 */
[----:B------:R-:W2:Y:S04]  /*170a0*/  LDG.E R10, desc[UR60][R6.64] ;  /* 0x0000003c060a7981 */ /* 0x000ea8000c1e1900 */
[----:B------:R-:W2:Y:S02]  /*170b0*/  LDG.E R6, desc[UR60][R6.64+0x4] ;  /* 0x0000043c06067981 */ /* 0x000ea4000c1e1900 */
[----:B--2---:R-:W-:-:S07]  /*170c0*/  IMAD.IADD R10, R6, 0x1, -R10 ;  /* 0x00000001060a7824 */ /* 0x004fce00078e0a0a */
.L_x_557:
[----:B0-----:R-:W2:Y:S01]  /*170d0*/  @P2 LDG.E R2, desc[UR60][R4.64] ;  /* 0x0000003c04022981 */ /* 0x001ea2000c1e1900 */
[----:B-----5:R-:W-:-:S03]  /*170e0*/  IMAD.IADD R10, R10, 0x1, -R8 ;  /* 0x000000010a0a7824 */ /* 0x020fc600078e0a08 */
[----:B------:R-:W2:Y:S01]  /*170f0*/  @P2 LDG.E R4, desc[UR60][R4.64+0x4] ;  /* 0x0000043c04042981 */ /* 0x000ea2000c1e1900 */
[----:B------:R-:W-:Y:S01]  /*17100*/  BSSY B0, `(.L_x_558) ;  /* 0x000015e000007945 */ /* 0x000fe20003800000 */
[----:B--2---:R-:W-:-:S04]  /*17110*/  @P2 IMAD.IADD R9, R4, 0x1, -R2 ;  /* 0x0000000104092824 */ /* 0x004fc800078e0a02 */
[----:B------:R-:W-:-:S04]  /*17120*/  IMAD.IADD R3, R10, 0x1, R9 ;  /* 0x000000010a037824 */ /* 0x000fc800078e0209 */
[----:B------:R-:W-:-:S04]  /*17130*/  VIADD R2, R3, 0x8f ;  /* 0x0000008f03027836 */ /* 0x000fc80000000000 */
[----:B------:R-:W-:Y:S01]  /*17140*/  IMAD.HI R2, R2, 0x38e38e39, RZ ;  /* 0x38e38e3902027827 */ /* 0x000fe200078e02ff */
[----:B------:R0:W-:Y:S04]  /*17150*/  STL [R1+0x30], R3 ;  /* 0x0000300301007387 */ /* 0x0001e80000100800 */
[----:B0-----:R-:W-:-:S04]  /*17160*/  SHF.R.U32.HI R3, RZ, 0x1f, R2 ;  /* 0x0000001fff037819 */ /* 0x001fc80000011602 */
[----:B------:R-:W-:-:S05]  /*17170*/  LEA.HI.SX32 R4, R2, R3, 0x1b ;  /* 0x0000000302047211 */ /* 0x000fca00078fdaff */
[--C-:B------:R-:W-:Y:S02]  /*17180*/  IMAD R2, R4, 0x90, -R10.reuse ;  /* 0x0000009004027824 */ /* 0x100fe400078e0a0a */
[----:B------:R-:W-:-:S03]  /*17190*/  IMAD.MOV R10, RZ, RZ, -R10 ;  /* 0x000000ffff0a7224 */ /* 0x000fc600078e0a0a */
[----:B------:R-:W-:Y:S02]  /*171a0*/  VIMNMX R2, R2, R9, PT ;  /* 0x0000000902027248 */ /* 0x000fe40003fe0100 */
[----:B------:R-:W-:-:S04]  /*171b0*/  VIMNMX R10, RZ, R10, !PT ;  /* 0x0000000aff0a7248 */ /* 0x000fc80007fe0100 */
[----:B------:R-:W-:Y:S01]  /*171c0*/  ISETP.GT.AND P0, PT, R2, R10, PT ;  /* 0x0000000a0200720c */ /* 0x000fe20003f04270 */
[----:B------:R0:W-:-:S12]  /*171d0*/  STL [R1+0x10], R4 ;  /* 0x0000100401007387 */ /* 0x0001d80000100800 */
[----:B0-----:R-:W-:Y:S02]  /*171e0*/  @P0 VIADD R4, R2, 0x8f ;  /* 0x0000008f02040836 */ /* 0x001fe40000000000 */
[----:B------:R-:W-:-:S04]  /*171f0*/  IMAD.WIDE.U32 R2, R10, 0x38e38e39, RZ ;  /* 0x38e38e390a027825 */ /* 0x000fc800078e00ff */
[----:B------:R-:W-:Y:S01]  /*17200*/  @P0 IMAD.HI R2, R4, 0x38e38e39, RZ ;  /* 0x38e38e3904020827 */ /* 0x000fe200078e02ff */
[----:B------:R-:W-:-:S04]  /*17210*/  SHF.R.U32.HI R3, RZ, 0x5, R3 ;  /* 0x00000005ff037819 */ /* 0x000fc80000011603 */
[----:B------:R-:W-:Y:S01]  /*17220*/  @P0 SHF.R.U32.HI R5, RZ, 0x1f, R2 ;  /* 0x0000001fff050819 */ /* 0x000fe20000011602 */
[----:B------:R-:W-:-:S03]  /*17230*/  IMAD.MOV.U32 R4, RZ, RZ, R3 ;  /* 0x000000ffff047224 */ /* 0x000fc600078e0003 */
[----:B------:R-:W-:-:S04]  /*17240*/  @P0 LEA.HI.SX32 R4, R2, R5, 0x1b ;  /* 0x0000000502040211 */ /* 0x000fc800078fdaff */
[----:B------:R-:W-:Y:S02]  /*17250*/  ISETP.GT.AND P1, PT, R4, R3, PT ;  /* 0x000000030400720c */ /* 0x000fe40003f24270 */
[----:B------:R-:W-:-:S11]  /*17260*/  PLOP3.LUT P0, PT, PT, PT, PT, 0x80, 0x0 ;  /* 0x000000000000781c */ /* 0x000fd60003f0f070 */
[----:B------:R-:W-:Y:S05]  /*17270*/  @!P1 BRA `(.L_x_559) ;  /* 0x0000001400189947 */ /* 0x000fea0003800000 */
[----:B------:R-:W-:Y:S01]  /*17280*/  UMOV UR4, 0xffffffff ;  /* 0xffffffff00047882 */ /* 0x000fe20000000000 */
[----:B------:R-:W-:Y:S02]  /*17290*/  SEL R2, R25, RZ, !P2 ;  /* 0x000000ff19027207 */ /* 0x000fe40005000000 */
[----:B------:R-:W-:Y:S05]  /*172a0*/  BRA.DIV UR4, `(.L_x_560) ;  /* 0x0000006e04687947 */ /* 0x000fea000b800000 */
[----:B------:R-:W0:Y:S02]  /*172b0*/  S2R R5, SR_TID.X ;  /* 0x0000000000057919 */ /* 0x000e240000002100 */
[----:B0-----:R-:W-:-:S04]  /*172c0*/  SHF.R.U32.HI R5, RZ, 0x5, R5 ;  /* 0x00000005ff057819 */ /* 0x001fc80000011605 */
[----:B------:R-:W-:-:S05]  /*172d0*/  LOP3.LUT R5, R5, 0x3, RZ, 0xc0, !PT ;  /* 0x0000000305057812 */ /* 0x000fca00078ec0ff */
[----:B------:R0:W1:Y:S02]  /*172e0*/  SHFL.IDX PT, R14, R5, RZ, 0x1f ;  /* 0x00001fff050e7589 */ /* 0x00006400000e0000 */
.L_x_739:
[----:B-1----:R-:W-:Y:S02]  /*172f0*/  ISETP.NE.AND P0, PT, R14, RZ, PT ;  /* 0x000000ff0e00720c */ /* 0x002fe40003f05270 */
[----:B------:R-:W-:-:S11]  /*17300*/  PLOP3.LUT P6, PT, PT, PT, PT, 0x8, 0x0 ;  /* 0x000000000000781c */ /* 0x000fd60003fce170 */
[----:B------:R-:W-:Y:S05]  /*17310*/  @P0 BRA `(.L_x_561) ;  /* 0x00000000000c0947 */ /* 0x000fea0003800000 */
[----:B------:R-:W-:-:S03]  /*17320*/  UMOV UR4, 0xffffffff ;  /* 0xffffffff00047882 */ /* 0x000fc60000000000 */
[----:B------:R-:W-:Y:S05]  /*17330*/  BRA.DIV UR4, `(.L_x_562) ;  /* 0x0000006e04787947 */ /* 0x000fea000b800000 */
[----:B------:R-:W-:-:S13]  /*17340*/  ELECT P6, URZ, PT ;  /* 0x00000000003f782f */ /* 0x000fda00038c0000 */
.L_x_561:
[----:B0-----:R-:W2:Y:S01]  /*17350*/  LDL R5, [R1+0x28] ;  /* 0x0000280001057983 */ /* 0x001ea20000100800 */
[----:B------:R-:W-:Y:S01]  /*17360*/  BSSY B1, `(.L_x_563) ;  /* 0x0000008000017945 */ /* 0x000fe20003800000 */
[----:B--2---:R-:W-:-:S05]  /*17370*/  VIADD R5, R5, 0x1 ;  /* 0x0000000105057836 */ /* 0x004fca0000000000 */
[----:B------:R-:W-:-:S04]  /*17380*/  LEA.HI R6, R5, R5, RZ, 0x1 ;  /* 0x0000000505067211 */ /* 0x000fc800078f08ff */
[----:B------:R-:W-:-:S05]  /*17390*/  LOP3.LUT R6, R6, 0xfffffffe, RZ, 0xc0, !PT ;  /* 0xfffffffe06067812 */ /* 0x000fca00078ec0ff */
[----:B------:R-:W-:-:S05]  /*173a0*/  IMAD.IADD R5, R5, 0x1, -R6 ;  /* 0x0000000105057824 */ /* 0x000fca00078e0a06 */
[----:B------:R-:W-:-:S04]  /*173b0*/  SHF.L.U32 R5, R5, 0x1f, RZ ;  /* 0x0000001f05057819 */ /* 0x000fc800000006ff */
[----:B------:R-:W0:Y:S02]  /*173c0*/  SYNCS.PHASECHK.TRANS64.TRYWAIT P0, [R22+URZ+0x31c20], R5 ;  /* 0x031c2005160075a7 */ /* 0x000e24000800017f */
[----:B0-----:R-:W-:Y:S05]  /*173d0*/  @!P0 BRA `(.L_x_564) ;  /* 0x0000006c00708947 */ /* 0x001fea0003800000 */
.L_x_742:
[----:B------:R-:W-:Y:S05]  /*173e0*/  BSYNC B1 ;  /* 0x0000000000017941 */ /* 0x000fea0003800000 */
.L_x_563:
[----:B------:R-:W-:Y:S04]  /*173f0*/  BSSY B1, `(.L_x_565) ;  /* 0x000008c000017945 */ /* 0x000fe80003800000 */
[----:B------:R-:W-:Y:S05]  /*17400*/  @!P6 BRA `(.L_x_566) ;  /* 0x000000080028e947 */ /* 0x000fea0003800000 */
[----:B------:R-:W2:Y:S01]  /*17410*/  LDL R7, [R1] ;  /* 0x0000000001077983 */ /* 0x000ea20000100800 */
[----:B------:R-:W-:Y:S01]  /*17420*/  IMAD R8, R29, 0x8, R22 ;  /* 0x000000081d087824 */ /* 0x000fe200078e0216 */
[----:B------:R-:W1:Y:S01]  /*17430*/  S2R R6, SR_TID.X ;  /* 0x0000000000067919 */ /* 0x000e620000002100 */
[----:B------:R-:W-:Y:S01]  /*17440*/  BSSY B2, `(.L_x_567) ;  /* 0x0000006000027945 */ /* 0x000fe20003800000 */
[----:B-1----:R-:W-:-:S04]  /*17450*/  LOP3.LUT R6, R6, 0x7f, RZ, 0xc0, !PT ;  /* 0x0000007f06067812 */ /* 0x002fc800078ec0ff */
[----:B------:R-:W-:Y:S02]  /*17460*/  ISETP.NE.AND P1, PT, R6, RZ, PT ;  /* 0x000000ff0600720c */ /* 0x000fe40003f25270 */
[----:B--2---:R-:W-:-:S04]  /*17470*/  SHF.L.U32 R10, R7, 0x1f, RZ ;  /* 0x0000001f070a7819 */ /* 0x004fc800000006ff */
[----:B------:R-:W1:Y:S02]  /*17480*/  SYNCS.PHASECHK.TRANS64.TRYWAIT P0, [R8+URZ+0x31ca0], R10 ;  /* 0x031ca00a080075a7 */ /* 0x000e64000800017f */
[----:B-1----:R-:W-:Y:S05]  /*17490*/  @!P0 BRA `(.L_x_568) ;  /* 0x0000006c00548947 */ /* 0x002fea0003800000 */
.L_x_743:
[----:B------:R-:W-:Y:S05]  /*174a0*/  BSYNC B2 ;  /* 0x0000000000027941 */ /* 0x000fea0003800000 */
.L_x_567:
[----:B------:R-:W-:Y:S04]  /*174b0*/  BSSY B2, `(.L_x_569) ;  /* 0x0000009000027945 */ /* 0x000fe80003800000 */
[----:B------:R-:W-:Y:S05]  /*174c0*/  @P1 BRA `(.L_x_570) ;  /* 0x00000000001c1947 */ /* 0x000fea0003800000 */
[----:B0-----:R-:W0:Y:S02]  /*174d0*/  S2R R5, SR_TID.X ;  /* 0x0000000000057919 */ /* 0x001e240000002100 */
[----:B0-----:R-:W-:Y:S01]  /*174e0*/  LOP3.LUT R6, R5, 0x1f, RZ, 0xc0, !PT ;  /* 0x0000001f05067812 */ /* 0x001fe200078ec0ff */
[----:B------:R-:W-:-:S03]  /*174f0*/  IMAD.MOV.U32 R5, RZ, RZ, 0x6c00 ;  /* 0x00006c00ff057424 */ /* 0x000fc600078e00ff */
[----:B------:R-:W-:Y:S01]  /*17500*/  ISETP.NE.AND P0, PT, R6, RZ, PT ;  /* 0x000000ff0600720c */ /* 0x000fe20003f05270 */
[----:B------:R2:W-:-:S12]  /*17510*/  SYNCS.ARRIVE.TRANS64 RZ, [R8+URZ+0x31c90], R5 ;  /* 0x031c900508ff79a7 */ /* 0x0005d8000800003f */
[----:B--2---:R-:W-:Y:S05]  /*17520*/  @!P0 BRA `(.L_x_570) ;  /* 0x0000000000048947 */ /* 0x004fea0003800000 */
[----:B------:R-:W-:Y:S01]  /*17530*/  BPT.TRAP 0x1 ;  /* 0x000000040000795c */ /* 0x000fe20000300000 */
.L_x_570:
[----:B------:R-:W-:Y:S05]  /*17540*/  BSYNC B2 ;  /* 0x0000000000027941 */ /* 0x000fea0003800000 */
.L_x_569:
[----:B------:R-:W-:Y:S01]  /*17550*/  IMAD.MOV.U32 R14, RZ, RZ, RZ ;  /* 0x000000ffff0e7224 */ /* 0x000fe200078e00ff */
[----:B------:R-:W-:Y:S01]  /*17560*/  UIADD3 UR4, UP0, UR36, 0x570, URZ ;  /* 0x0000057024047890 */ /* 0x000fe2000ff1e03f */
[----:B------:R-:W-:Y:S01]  /*17570*/  IMAD R6, R4, 0x90, R0 ;  /* 0x0000009004067824 */ /* 0x000fe200078e0200 */
[----:B------:R-:W-:Y:S01]  /*17580*/  PLOP3.LUT P0, PT, PT, PT, PT, 0x80, 0x0 ;  /* 0x000000000000781c */ /* 0x000fe20003f0f070 */
[----:B------:R-:W-:Y:S01]  /*17590*/  IMAD R7, R29, 0x6c00, R22 ;  /* 0x00006c001d077824 */ /* 0x000fe200078e0216 */
[----:B------:R-:W-:Y:S01]  /*175a0*/  R2UR UR10, R14 ;  /* 0x000000000e0a72ca */ /* 0x000fe200000e0000 */
[----:B------:R-:W-:Y:S01]  /*175b0*/  VIADD R6, R6, 0xffffff70 ;  /* 0xffffff7006067836 */ /* 0x000fe20000000000 */
[----:B------:R-:W-:Y:S01]  /*175c0*/  UIADD3.X UR5, URZ, UR37, URZ, UP0, !UPT ;  /* 0x000000253f057290 */ /* 0x000fe200087fe43f */
[----:B0-----:R-:W-:Y:S01]  /*175d0*/  VIADD R5, R8, 0x31c90 ;  /* 0x00031c9008057836 */ /* 0x001fe20000000000 */
[----:B------:R-:W-:Y:S01]  /*175e0*/  UMOV UR6, 0x0 ;  /* 0x0000000000067882 */ /* 0x000fe20000000000 */
[----:B------:R-:W-:Y:S01]  /*175f0*/  VIADD R9, R7, 0x16a00 ;  /* 0x00016a0007097836 */ /* 0x000fe20000000000 */
[----:B------:R-:W-:-:S09]  /*17600*/  UMOV UR7, 0x12f00000 ;  /* 0x12f0000000077882 */ /* 0x000fd20000000000 */
.L_x_571:
        /* <DEDUP_REMOVED lines=16> */
.L_x_572:
        /* <DEDUP_REMOVED lines=16> */
.L_x_573:
        /* <DEDUP_REMOVED lines=10> */
[----:B------:R-:W0:Y:S01]  /*178b0*/  SYNCS.PHASECHK.TRANS64.TRYWAIT P0, [R8+URZ+0x31cc0], R10 ;  /* 0x031cc00a080075a7 */ /* 0x000e22000800017f */
[----:B------:R-:W-:Y:S04]  /*178c0*/  BSSY B2, `(.L_x_574) ;  /* 0x0000002000027945 */ /* 0x000fe80003800000 */
[----:B0-----:R-:W-:Y:S05]  /*178d0*/  @!P0 BRA `(.L_x_575) ;  /* 0x0000006800588947 */ /* 0x001fea0003800000 */
.L_x_744:
[----:B------:R-:W-:Y:S05]  /*178e0*/  BSYNC B2 ;  /* 0x0000000000027941 */ /* 0x000fea0003800000 */
.L_x_574:
[----:B------:R-:W-:Y:S01]  /*178f0*/  BSSY B2, `(.L_x_576) ;  /* 0x000000b000027945 */ /* 0x000fe20003800000 */
[----:B01----:R-:W-:Y:S02]  /*17900*/  IMAD.MOV.U32 R10, RZ, RZ, 0x0 ;  /* 0x00000000ff0a7424 */ /* 0x003fe400078e00ff */
        /* <DEDUP_REMOVED lines=9> */
.L_x_577:
[----:B------:R-:W-:Y:S05]  /*179a0*/  BSYNC B2 ;  /* 0x0000000000027941 */ /* 0x000fea0003800000 */
.L_x_576:
[----:B------:R-:W-:Y:S01]  /*179b0*/  R2UR UR10, R14 ;  /* 0x000000000e0a72ca */ /* 0x000fe200000e0000 */
[----:B------:R-:W-:Y:S01]  /*179c0*/  UIADD3 UR4, UP0, UR36, 0x670, URZ ;  /* 0x0000067024047890 */ /* 0x000fe2000ff1e03f */
[----:B------:R-:W-:Y:S01]  /*179d0*/  R2UR UR6, R10 ;  /* 0x000000000a0672ca */ /* 0x000fe200000e0000 */
[----:B------:R-:W-:Y:S01]  /*179e0*/  VIADD R8, R8, 0x31cb0 ;  /* 0x00031cb008087836 */ /* 0x000fe20000000000 */
[----:B------:R-:W-:Y:S01]  /*179f0*/  R2UR UR7, R11 ;  /* 0x000000000b0772ca */ /* 0x000fe200000e0000 */
[----:B------:R-:W-:Y:S01]  /*17a00*/  VIADD R5, R7, 0x200 ;  /* 0x0000020007057836 */ /* 0x000fe20000000000 */
[----:B------:R-:W-:Y:S01]  /*17a10*/  PLOP3.LUT P0, PT, PT, PT, PT, 0x80, 0x0 ;  /* 0x000000000000781c */ /* 0x000fe20003f0f070 */
[----:B------:R-:W-:-:S12]  /*17a20*/  UIADD3.X UR5, URZ, UR37, URZ, UP0, !UPT ;  /* 0x000000253f057290 */ /* 0x000fd800087fe43f */
.L_x_578:
        /* <DEDUP_REMOVED lines=15> */
.L_x_579:
        /* <DEDUP_REMOVED lines=15> */
.L_x_580:
        /* <DEDUP_REMOVED lines=10> */
.L_x_566:
[----:B------:R-:W-:Y:S05]  /*17cb0*/  BSYNC B1 ;  /* 0x0000000000017941 */ /* 0x000fea0003800000 */
.L_x_565:
[----:B0-----:R-:W2:Y:S01]  /*17cc0*/  LDL.LU R5, [R1] ;  /* 0x0000000001057983 */ /* 0x001ea20000300800 */
[----:B------:R-:W-:Y:S01]  /*17cd0*/  VIADD R29, R29, 0x1 ;  /* 0x000000011d1d7836 */ /* 0x000fe20000000000 */
[----:B------:R-:W-:Y:S01]  /*17ce0*/  PLOP3.LUT P0, PT, PT, PT, PT, 0x8, 0x0 ;  /* 0x000000000000781c */ /* 0x000fe20003f0e170 */
[----:B------:R-:W-:-:S03]  /*17cf0*/  VIADD R9, R4, 0xfffffffe ;  /* 0xfffffffe04097836 */ /* 0x000fc60000000000 */
[----:B------:R-:W-:Y:S02]  /*17d00*/  ISETP.NE.AND P1, PT, R29, 0x2, PT ;  /* 0x000000021d00780c */ /* 0x000fe40003f25270 */
[----:B------:R-:W-:Y:S02]  /*17d10*/  ISETP.GE.AND P2, PT, R9, R3, PT ;  /* 0x000000030900720c */ /* 0x000fe40003f46270 */
[----:B------:R-:W-:Y:S02]  /*17d20*/  SEL R4, RZ, 0x1, P1 ;  /* 0x00000001ff047807 */ /* 0x000fe40000800000 */
[----:B------:R-:W-:Y:S02]  /*17d30*/  SEL R29, R29, RZ, P1 ;  /* 0x000000ff1d1d7207 */ /* 0x000fe40000800000 */
[----:B--2---:R-:W-:-:S05]  /*17d40*/  LOP3.LUT R5, R5, R4, RZ, 0x3c, !PT ;  /* 0x0000000405057212 */ /* 0x004fca00078e3cff */
[----:B------:R0:W-:Y:S02]  /*17d50*/  STL [R1], R5 ;  /* 0x0000000501007387 */ /* 0x0001e40000100800 */
[----:B------:R-:W-:Y:S05]  /*17d60*/  @!P2 BRA `(.L_x_559) ;  /* 0x00000008005ca947 */ /* 0x000fea0003800000 */
.L_x_597:
[----:B------:R-:W-:Y:S05]  /*17d70*/  YIELD ;  /* 0x0000000000007946 */ /* 0x000fea0003800000 */
[----:B------:R-:W-:Y:S04]  /*17d80*/  BSSY B1, `(.L_x_581) ;  /* 0x000008b000017945 */ /* 0x000fe80003800000 */
[----:B-1----:R-:W-:Y:S05]  /*17d90*/  @!P6 BRA `(.L_x_582) ;  /* 0x000000080024e947 */ /* 0x002fea0003800000 */
[----:B0-----:R-:W2:Y:S01]  /*17da0*/  LDL R5, [R1] ;  /* 0x0000000001057983 */ /* 0x001ea20000100800 */
[----:B------:R-:W-:Y:S01]  /*17db0*/  IMAD R8, R29, 0x8, R22 ;  /* 0x000000081d087824 */ /* 0x000fe200078e0216 */
[----:B------:R-:W0:Y:S01]  /*17dc0*/  S2R R4, SR_TID.X ;  /* 0x0000000000047919 */ /* 0x000e220000002100 */
[----:B------:R-:W-:Y:S01]  /*17dd0*/  BSSY B2, `(.L_x_583) ;  /* 0x0000006000027945 */ /* 0x000fe20003800000 */
[----:B0-----:R-:W-:-:S04]  /*17de0*/  LOP3.LUT R4, R4, 0x7f, RZ, 0xc0, !PT ;  /* 0x0000007f04047812 */ /* 0x001fc800078ec0ff */
[----:B------:R-:W-:Y:S02]  /*17df0*/  ISETP.NE.AND P2, PT, R4, RZ, PT ;  /* 0x000000ff0400720c */ /* 0x000fe40003f45270 */
[----:B--2---:R-:W-:-:S04]  /*17e00*/  SHF.L.U32 R7, R5, 0x1f, RZ ;  /* 0x0000001f05077819 */ /* 0x004fc800000006ff */
[----:B------:R-:W0:Y:S02]  /*17e10*/  SYNCS.PHASECHK.TRANS64.TRYWAIT P1, [R8+URZ+0x31ca0], R7 ;  /* 0x031ca007080075a7 */ /* 0x000e24000802017f */
[----:B0-----:R-:W-:Y:S05]  /*17e20*/  @!P1 BRA `(.L_x_584) ;  /* 0x0000006400189947 */ /* 0x001fea0003800000 */
.L_x_745:
[----:B------:R-:W-:Y:S05]  /*17e30*/  BSYNC B2 ;  /* 0x0000000000027941 */ /* 0x000fea0003800000 */
.L_x_583:
[----:B------:R-:W-:Y:S04]  /*17e40*/  BSSY B2, `(.L_x_585) ;  /* 0x0000009000027945 */ /* 0x000fe80003800000 */
[----:B------:R-:W-:Y:S05]  /*17e50*/  @P2 BRA `(.L_x_586) ;  /* 0x00000000001c2947 */ /* 0x000fea0003800000 */
[----:B------:R-:W1:Y:S02]  /*17e60*/  S2R R4, SR_TID.X ;  /* 0x0000000000047919 */ /* 0x000e640000002100 */
[----:B-1----:R-:W-:Y:S01]  /*17e70*/  LOP3.LUT R5, R4, 0x1f, RZ, 0xc0, !PT ;  /* 0x0000001f04057812 */ /* 0x002fe200078ec0ff */
[----:B------:R-:W-:-:S03]  /*17e80*/  IMAD.MOV.U32 R4, RZ, RZ, 0x6c00 ;  /* 0x00006c00ff047424 */ /* 0x000fc600078e00ff */
[----:B------:R-:W-:Y:S01]  /*17e90*/  ISETP.NE.AND P1, PT, R5, RZ, PT ;  /* 0x000000ff0500720c */ /* 0x000fe20003f25270 */
[----:B------:R1:W-:-:S12]  /*17ea0*/  SYNCS.ARRIVE.TRANS64 RZ, [R8+URZ+0x31c90], R4 ;  /* 0x031c900408ff79a7 */ /* 0x0003d8000800003f */
[----:B-1----:R-:W-:Y:S05]  /*17eb0*/  @!P1 BRA `(.L_x_586) ;  /* 0x0000000000049947 */ /* 0x002fea0003800000 */
[----:B------:R-:W-:Y:S01]  /*17ec0*/  BPT.TRAP 0x1 ;  /* 0x000000040000795c */ /* 0x000fe20000300000 */
.L_x_586:
[----:B------:R-:W-:Y:S05]  /*17ed0*/  BSYNC B2 ;  /* 0x0000000000027941 */ /* 0x000fea0003800000 */
.L_x_585:
        /* <DEDUP_REMOVED lines=8> */
[----:B------:R-:W-:Y:S01]  /*17f60*/  VIADD R10, R6, 0x16a00 ;  /* 0x00016a00060a7836 */ /* 0x000fe20000000000 */
[----:B------:R-:W-:Y:S01]  /*17f70*/  UMOV UR6, 0x0 ;  /* 0x0000000000067882 */ /* 0x000fe20000000000 */
[----:B------:R-:W-:-:S10]  /*17f80*/  UMOV UR7, 0x12f00000 ;  /* 0x12f0000000077882 */ /* 0x000fd40000000000 */
.L_x_587:
        /* <DEDUP_REMOVED lines=10> */
[----:B------:R-:W-:Y:S01]  /*18030*/  IMAD.MOV.U32 R14, RZ, RZ, 0x20 ;  /* 0x00000020ff0e7424 */ /* 0x000fe200078e00ff */
[----:B------:R-:W-:Y:S01]  /*18040*/  PLOP3.LUT P1, PT, PT, PT, PT, 0x80, 0x0 ;  /* 0x000000000000781c */ /* 0x000fe20003f2f070 */
[----:B------:R-:W-:Y:S01]  /*18050*/  VIADD R10, R6, 0x18e00 ;  /* 0x00018e00060a7836 */ /* 0x000fe20000000000 */
[----:B------:R-:W-:Y:S01]  /*18060*/  UMOV UR6, 0x0 ;  /* 0x0000000000067882 */ /* 0x000fe20000000000 */
[----:B------:R-:W-:Y:S01]  /*18070*/  UMOV UR7, 0x12f00000 ;  /* 0x12f0000000077882 */ /* 0x000fe20000000000 */
[----:B------:R-:W-:-:S15]  /*18080*/  R2UR UR10, R14 ;  /* 0x000000000e0a72ca */ /* 0x000fde00000e0000 */
.L_x_588:
        /* <DEDUP_REMOVED lines=16> */
.L_x_589:
        /* <DEDUP_REMOVED lines=10> */
[----:B------:R-:W1:Y:S01]  /*18230*/  SYNCS.PHASECHK.TRANS64.TRYWAIT P1, [R8+URZ+0x31cc0], R7 ;  /* 0x031cc007080075a7 */ /* 0x000e62000802017f */
[----:B------:R-:W-:Y:S04]  /*18240*/  BSSY B2, `(.L_x_590) ;  /* 0x0000002000027945 */ /* 0x000fe80003800000 */
[----:B-1----:R-:W-:Y:S05]  /*18250*/  @!P1 BRA `(.L_x_591) ;  /* 0x0000006000209947 */ /* 0x002fea0003800000 */
.L_x_746:
[----:B------:R-:W-:Y:S05]  /*18260*/  BSYNC B2 ;  /* 0x0000000000027941 */ /* 0x000fea0003800000 */
.L_x_590:
[----:B------:R-:W-:Y:S01]  /*18270*/  BSSY B2, `(.L_x_592) ;  /* 0x000000b000027945 */ /* 0x000fe20003800000 */
[----:B------:R-:W-:Y:S02]  /*18280*/  IMAD.MOV.U32 R10, RZ, RZ, 0x0 ;  /* 0x00000000ff0a7424 */ /* 0x000fe400078e00ff */
[----:B------:R-:W-:Y:S01]  /*18290*/  IMAD.MOV.U32 R11, RZ, RZ, 0x12f00000 ;  /* 0x12f00000ff0b7424 */ /* 0x000fe200078e00ff */
[----:B------:R-:W-:Y:S06]  /*182a0*/  @P2 BRA `(.L_x_593) ;  /* 0x00000000001c2947 */ /* 0x000fec0003800000 */
[----:B------:R-:W2:Y:S02]  /*182b0*/  S2R R4, SR_TID.X ;  /* 0x0000000000047919 */ /* 0x000ea40000002100 */
[----:B--2---:R-:W-:Y:S01]  /*182c0*/  LOP3.LUT R15, R4, 0x1f, RZ, 0xc0, !PT ;  /* 0x0000001f040f7812 */ /* 0x004fe200078ec0ff */
[----:B------:R-:W-:-:S03]  /*182d0*/  IMAD.MOV.U32 R4, RZ, RZ, 0x6c00 ;  /* 0x00006c00ff047424 */ /* 0x000fc600078e00ff */
[----:B------:R-:W-:Y:S01]  /*182e0*/  ISETP.NE.AND P1, PT, R15, RZ, PT ;  /* 0x000000ff0f00720c */ /* 0x000fe20003f25270 */
[----:B------:R2:W-:-:S12]  /*182f0*/  SYNCS.ARRIVE.TRANS64 RZ, [R8+URZ+0x31cb0], R4 ;  /* 0x031cb00408ff79a7 */ /* 0x0005d8000800003f */
[----:B--2---:R-:W-:Y:S05]  /*18300*/  @!P1 BRA `(.L_x_593) ;  /* 0x0000000000049947 */ /* 0x004fea0003800000 */
[----:B------:R-:W-:Y:S01]  /*18310*/  BPT.TRAP 0x1 ;  /* 0x000000040000795c */ /* 0x000fe20000300000 */
.L_x_593:
[----:B------:R-:W-:Y:S05]  /*18320*/  BSYNC B2 ;  /* 0x0000000000027941 */ /* 0x000fea0003800000 */
.L_x_592:
[----:B------:R-:W-:Y:S01]  /*18330*/  R2UR UR10, R12 ;  /* 0x000000000c0a72ca */ /* 0x000fe200000e0000 */
[----:B------:R-:W-:Y:S01]  /*18340*/  UIADD3 UR4, UP0, UR36, 0x670, URZ ;  /* 0x0000067024047890 */ /* 0x000fe2000ff1e03f */
[----:B------:R-:W-:Y:S01]  /*18350*/  R2UR UR6, R10 ;  /* 0x000000000a0672ca */ /* 0x000fe200000e0000 */
[----:B01----:R-:W-:Y:S01]  /*18360*/  VIADD R8, R8, 0x31cb0 ;  /* 0x00031cb008087836 */ /* 0x003fe20000000000 */
[----:B------:R-:W-:Y:S01]  /*18370*/  R2UR UR7, R11 ;  /* 0x000000000b0772ca */ /* 0x000fe200000e0000 */
[----:B------:R-:W-:Y:S01]  /*18380*/  VIADD R4, R6, 0x200 ;  /* 0x0000020006047836 */ /* 0x000fe20000000000 */
[----:B------:R-:W-:Y:S01]  /*18390*/  PLOP3.LUT P1, PT, PT, PT, PT, 0x80, 0x0 ;  /* 0x000000000000781c */ /* 0x000fe20003f2f070 */
[----:B------:R-:W-:-:S12]  /*183a0*/  UIADD3.X UR5, URZ, UR37, URZ, UP0, !UPT ;  /* 0x000000253f057290 */ /* 0x000fd800087fe43f */
.L_x_594:
        /* <DEDUP_REMOVED lines=15> */
.L_x_595:
        /* <DEDUP_REMOVED lines=15> */
.L_x_596:
        /* <DEDUP_REMOVED lines=10> */
.L_x_582:
[----:B------:R-:W-:Y:S05]  /*18630*/  BSYNC B1 ;  /* 0x0000000000017941 */ /* 0x000fea0003800000 */
.L_x_581:
[----:B------:R-:W2:Y:S01]  /*18640*/  LDL.LU R7, [R1] ;  /* 0x0000000001077983 */ /* 0x000ea20000300800 */
[----:B------:R-:W-:Y:S01]  /*18650*/  VIADD R29, R29, 0x1 ;  /* 0x000000011d1d7836 */ /* 0x000fe20000000000 */
[C---:B------:R-:W-:Y:S01]  /*18660*/  ISETP.GT.AND P2, PT, R9.reuse, R3, PT ;  /* 0x000000030900720c */ /* 0x040fe20003f44270 */
[----:B------:R-:W-:-:S03]  /*18670*/  VIADD R9, R9, 0xffffffff ;  /* 0xffffffff09097836 */ /* 0x000fc60000000000 */
[----:B------:R-:W-:-:S04]  /*18680*/  ISETP.NE.AND P1, PT, R29, 0x2, PT ;  /* 0x000000021d00780c */ /* 0x000fc80003f25270 */
[----:B------:R-:W-:Y:S02]  /*18690*/  SEL R4, RZ, 0x1, P1 ;  /* 0x00000001ff047807 */ /* 0x000fe40000800000 */
[----:B------:R-:W-:Y:S02]  /*186a0*/  SEL R29, R29, RZ, P1 ;  /* 0x000000ff1d1d7207 */ /* 0x000fe40000800000 */
[----:B--2---:R-:W-:-:S05]  /*186b0*/  LOP3.LUT R7, R7, R4, RZ, 0x3c, !PT ;  /* 0x0000000407077212 */ /* 0x004fca00078e3cff */
[----:B------:R1:W-:Y:S01]  /*186c0*/  STL [R1], R7 ;  /* 0x0000000701007387 */ /* 0x0003e20000100800 */
[----:B------:R-:W-:Y:S05]  /*186d0*/  @P2 BRA `(.L_x_597) ;  /* 0xfffffff400a42947 */ /* 0x000fea000383ffff */
.L_x_559:
[----:B------:R-:W-:Y:S05]  /*186e0*/  BSYNC B0 ;  /* 0x0000000000007941 */ /* 0x000fea0003800000 */
.L_x_558:
[----:B------:R-:W2:Y:S01]  /*186f0*/  LDL R4, [R1+0x30] ;  /* 0x0000300001047983 */ /* 0x000ea20000100800 */
[----:B------:R-:W-:Y:S05]  /*18700*/  @!P0 WARPSYNC.ALL ;  /* 0x0000000000008948 */ /* 0x000fea0003800000 */
[----:B------:R-:W-:Y:S06]  /*18710*/  @!P0 BAR.SYNC.DEFER_BLOCKING 0xc, 0x200 ;  /* 0x0308000000008b1d */ /* 0x000fec0000010000 */
[----:B------:R-:W-:Y:S01]  /*18720*/  BSSY B7, `(.L_x_598) ;  /* 0x000041e000077945 */ /* 0x000fe20003800000 */
[----:B--2---:R-:W-:-:S13]  /*18730*/  ISETP.GT.AND P0, PT, R4, RZ, PT ;  /* 0x000000ff0400720c */ /* 0x004fda0003f04270 */
[----:B------:R-:W-:Y:S05]  /*18740*/  @P0 BRA `(.L_x_599) ;  /* 0x0000000000440947 */ /* 0x000fea0003800000 */
[----:B------:R-:W2:Y:S02]  /*18750*/  S2R R4, SR_TID.X ;  /* 0x0000000000047919 */ /* 0x000ea40000002100 */
[----:B--2---:R-:W-:-:S04]  /*18760*/  LOP3.LUT R4, R4, 0x7f, RZ, 0xc0, !PT ;  /* 0x0000007f04047812 */ /* 0x004fc800078ec0ff */
[----:B------:R-:W-:-:S13]  /*18770*/  ISETP.NE.AND P0, PT, R4, RZ, PT ;  /* 0x000000ff0400720c */ /* 0x000fda0003f05270 */
[----:B------:R-:W-:Y:S05]  /*18780*/  @P0 BRA `(.L_x_600) ;  /* 0x00000040005c0947 */ /* 0x000fea0003800000 */
[----:B0-----:R-:W0:Y:S01]  /*18790*/  S2R R5, SR_LANEID ;  /* 0x0000000000057919 */ /* 0x001e220000000000 */
[----:B------:R-:W-:Y:S01]  /*187a0*/  VOTEU.ANY UR4, UPT, PT ;  /* 0x0000000000047886 */ /* 0x000fe200038e0100 */
[----:B------:R-:W2:Y:S01]  /*187b0*/  LDC.64 R2, c[0x0][0xc60] ;  /* 0x00031800ff027b82 */ /* 0x000ea20000000a00 */
[----:B------:R-:W0:Y:S02]  /*187c0*/  FLO.U32 R0, UR4 ;  /* 0x0000000400007d00 */ /* 0x000e2400080e0000 */
[----:B0-----:R-:W-:-:S06]  /*187d0*/  ISETP.EQ.U32.AND P0, PT, R0, R5, PT ;  /* 0x000000050000720c */ /* 0x001fcc0003f02070 */
[----:B------:R-:W2:Y:S07]  /*187e0*/  POPC R5, UR4 ;  /* 0x0000000400057d09 */ /* 0x000eae0008000000 */
[----:B--2---:R-:W2:Y:S01]  /*187f0*/  @P0 ATOMG.E.ADD.STRONG.GPU PT, R3, desc[UR60][R2.64], R5 ;  /* 0x00000005020309a8 */ /* 0x004ea200081ee1fc */
[----:B------:R-:W0:Y:S02]  /*18800*/  S2R R4, SR_LTMASK ;  /* 0x0000000000047919 */ /* 0x000e240000003900 */
[----:B0-----:R-:W-:-:S04]  /*18810*/  LOP3.LUT R4, R4, UR4, RZ, 0xc0, !PT ;  /* 0x0000000404047c12 */ /* 0x001fc8000f8ec0ff */
[----:B-1----:R-:W0:Y:S01]  /*18820*/  POPC R7, R4 ;  /* 0x0000000400077309 */ /* 0x002e220000000000 */
[----:B--2---:R-:W0:Y:S02]  /*18830*/  SHFL.IDX PT, R0, R3, R0, 0x1f ;  /* 0x00001f0003007589 */ /* 0x004e2400000e0000 */
[----:B0-----:R-:W-:Y:S01]  /*18840*/  IADD3 R16, R0, UR38, R7 ;  /* 0x0000002600107c10 */ /* 0x001fe2000fffe007 */
[----:B------:R-:W-:Y:S06]  /*18850*/  BRA `(.L_x_600) ;  /* 0x0000004000287947 */ /* 0x000fec0003800000 */
.L_x_599:
        /* <DEDUP_REMOVED lines=9> */
[----:B------:R-:W2:Y:S01]  /*188f0*/  LDC.64 R2, c[0x4][R2] ;  /* 0x0100000002027b82 */ /* 0x000ea20000000a00 */
[----:B0-----:R-:W-:Y:S02]  /*18900*/  IMAD.U32 R5, RZ, RZ, UR7 ;  /* 0x00000007ff057e24 */ /* 0x001fe4000f8e00ff */
[----:B------:R-:W-:Y:S02]  /*18910*/  IMAD.U32 R6, RZ, RZ, UR8 ;  /* 0x00000008ff067e24 */ /* 0x000fe4000f8e00ff */
[----:B-1----:R-:W-:-:S02]  /*18920*/  IMAD.U32 R7, RZ, RZ, UR9 ;  /* 0x00000009ff077e24 */ /* 0x002fc4000f8e00ff */
[----:B------:R-:W-:Y:S02]  /*18930*/  IMAD.U32 R10, RZ, RZ, UR4 ;  /* 0x00000004ff0a7e24 */ /* 0x000fe4000f8e00ff */
[----:B------:R-:W-:Y:S02]  /*18940*/  IMAD.U32 R11, RZ, RZ, UR5 ;  /* 0x00000005ff0b7e24 */ /* 0x000fe4000f8e00ff */
[----:B------:R-:W-:Y:S02]  /*18950*/  IMAD.MOV.U32 R8, RZ, RZ, 0x70 ;  /* 0x00000070ff087424 */ /* 0x000fe400078e00ff */
[----:B------:R-:W-:Y:S02]  /*18960*/  IMAD.MOV.U32 R12, RZ, RZ, 0x1 ;  /* 0x00000001ff0c7424 */ /* 0x000fe400078e00ff */
[----:B------:R-:W-:-:S07]  /*18970*/  IMAD.MOV.U32 R13, RZ, RZ, RZ ;  /* 0x000000ffff0d7224 */ /* 0x000fce00078e00ff */
[----:B------:R-:W-:-:S07]  /*18980*/  LEPC R20, `(.L_x_602) ;  /* 0x000000001014794e */ /* 0x000fce0000000000 */
[----:B--2---:R-:W-:Y:S05]  /*18990*/  CALL.ABS.NOINC R2 ;  /* 0x0000000002007343 */ /* 0x004fea0003c00000 */
.L_x_602:
[----:B------:R-:W-:Y:S05]  /*189a0*/  BSYNC B6 ;  /* 0x0000000000067941 */ /* 0x000fea0003800000 */
.L_x_601:
        /* <DEDUP_REMOVED lines=8> */
[----:B------:R2:W3:Y:S01]  /*18a30*/  LDC.64 R2, c[0x4][R0] ;  /* 0x0100000000027b82 */ /* 0x0004e20000000a00 */
[----:B------:R-:W-:Y:S02]  /*18a40*/  IMAD.U32 R4, RZ, RZ, UR6 ;  /* 0x00000006ff047e24 */ /* 0x000fe4000f8e00ff */
[----:B0-----:R-:W-:Y:S02]  /*18a50*/  IMAD.U32 R5, RZ, RZ, UR7 ;  /* 0x00000007ff057e24 */ /* 0x001fe4000f8e00ff */
[----:B------:R-:W-:Y:S02]  /*18a60*/  IMAD.U32 R6, RZ, RZ, UR8 ;  /* 0x00000008ff067e24 */ /* 0x000fe4000f8e00ff */
[----:B-1----:R-:W-:-:S02]  /*18a70*/  IMAD.U32 R7, RZ, RZ, UR9 ;  /* 0x00000009ff077e24 */ /* 0x002fc4000f8e00ff */
[----:B------:R-:W-:Y:S02]  /*18a80*/  IMAD.U32 R10, RZ, RZ, UR4 ;  /* 0x00000004ff0a7e24 */ /* 0x000fe4000f8e00ff */
[----:B------:R-:W-:Y:S02]  /*18a90*/  IMAD.U32 R11, RZ, RZ, UR5 ;  /* 0x00000005ff0b7e24 */ /* 0x000fe4000f8e00ff */
[----:B------:R-:W-:Y:S02]  /*18aa0*/  IMAD.MOV.U32 R8, RZ, RZ, 0x70 ;  /* 0x00000070ff087424 */ /* 0x000fe400078e00ff */
[----:B------:R-:W-:Y:S02]  /*18ab0*/  IMAD.MOV.U32 R12, RZ, RZ, 0x1 ;  /* 0x00000001ff0c7424 */ /* 0x000fe400078e00ff */
[----:B--2---:R-:W-:-:S07]  /*18ac0*/  IMAD.MOV.U32 R13, RZ, RZ, RZ ;  /* 0x000000ffff0d7224 */ /* 0x004fce00078e00ff */
[----:B------:R-:W-:-:S07]  /*18ad0*/  LEPC R20, `(.L_x_605) ;  /* 0x000000001014794e */ /* 0x000fce0000000000 */
[----:B---3--:R-:W-:Y:S05]  /*18ae0*/  CALL.ABS.NOINC R2 ;  /* 0x0000000002007343 */ /* 0x008fea0003c00000 */
.L_x_605:
        /* <DEDUP_REMOVED lines=16> */
.L_x_604:
[----:B------:R-:W-:Y:S05]  /*18bf0*/  BSYNC B6 ;  /* 0x0000000000067941 */ /* 0x000fea0003800000 */
.L_x_603:
[----:B------:R-:W2:Y:S01]  /*18c00*/  LDL.LU R21, [R1+0x4] ;  /* 0x0000040001157983 */ /* 0x000ea20000300800 */
[----:B------:R-:W-:Y:S02]  /*18c10*/  ULDC.64 UR4, c[0x0][0x9f8] ;  /* 0x00027e0000047ab9 */ /* 0x000fe40000000a00 */
[----:B------:R-:W-:Y:S01]  /*18c20*/  ISETP.NE.U32.AND P0, PT, RZ, UR4, PT ;  /* 0x00000004ff007c0c */ /* 0x000fe2000bf05070 */
[----:B------:R-:W3:Y:S03]  /*18c30*/  LDL R20, [R1+0x10] ;  /* 0x0000100001147983 */ /* 0x000ee60000100800 */
[----:B------:R-:W-:-:S13]  /*18c40*/  ISETP.NE.AND.EX P0, PT, RZ, UR5, PT, P0 ;  /* 0x00000005ff007c0c */ /* 0x000fda000bf05300 */
[----:B------:R-:W-:-:S04]  /*18c50*/  @P0 IADD3 R2, P1, R24, UR4, RZ ;  /* 0x0000000418020c10 */ /* 0x000fc8000ff3e0ff */
[----:B--2---:R-:W-:Y:S01]  /*18c60*/  @P0 IADD3.X R3, R21, UR5, RZ, P1, !PT ;  /* 0x0000000515030c10 */ /* 0x004fe20008ffe4ff */
[----:B------:R-:W-:-:S04]  /*18c70*/  ULDC.64 UR4, c[0x0][0xa08] ;  /* 0x0002820000047ab9 */ /* 0x000fc80000000a00 */
[----:B------:R2:W1:Y:S01]  /*18c80*/  @P0 LDG.E R25, desc[UR60][R2.64] ;  /* 0x0000003c02190981 */ /* 0x000462000c1e1900 */
[----:B---3--:R-:W-:-:S05]  /*18c90*/  VIADD R8, R20, 0xffffffff ;  /* 0xffffffff14087836 */ /* 0x008fca0000000000 */
[----:B------:R3:W-:Y:S01]  /*18ca0*/  STL [R1+0x14], R8 ;  /* 0x0000140801007387 */ /* 0x0007e20000100800 */
[----:B--2---:R-:W2:Y:S02]  /*18cb0*/  LDC.64 R2, c[0x0][0x418] ;  /* 0x00010600ff027b82 */ /* 0x004ea40000000a00 */
[----:B--2---:R-:W-:Y:S01]  /*18cc0*/  LOP3.LUT P0, RZ, R2, UR4, RZ, 0xfc, !PT ;  /* 0x0000000402ff7c12 */ /* 0x004fe2000f80fcff */
[----:B------:R-:W-:-:S03]  /*18cd0*/  UMOV UR4, 0xffffffff ;  /* 0xffffffff00047882 */ /* 0x000fc60000000000 */
[----:B------:R-:W-:Y:S02]  /*18ce0*/  LOP3.LUT P0, RZ, R3, UR5, RZ, 0xfc, P0 ;  /* 0x0000000503ff7c12 */ /* 0x000fe4000800fcff */
[----:B-1----:R-:W-:Y:S02]  /*18cf0*/  SHF.R.S32.HI R7, RZ, 0x1f, R25 ;  /* 0x0000001fff077819 */ /* 0x002fe40000011419 */
[----:B------:R-:W-:-:S03]  /*18d00*/  SEL R24, R25, RZ, !P0 ;  /* 0x000000ff19187207 */ /* 0x000fc60004000000 */
[----:B------:R3:W-:Y:S01]  /*18d10*/  STL [R1+0x4], R7 ;  /* 0x0000040701007387 */ /* 0x0007e20000100800 */
[----:B------:R-:W-:Y:S05]  /*18d20*/  BRA.DIV UR4, `(.L_x_606) ;  /* 0x0000005604807947 */ /* 0x000fea000b800000 */
[----:B------:R-:W1:Y:S02]  /*18d30*/  S2R R0, SR_TID.X ;  /* 0x0000000000007919 */ /* 0x000e640000002100 */
[----:B-1----:R-:W-:-:S04]  /*18d40*/  SHF.R.U32.HI R0, RZ, 0x5, R0 ;  /* 0x00000005ff007819 */ /* 0x002fc80000011600 */
[----:B------:R-:W-:-:S05]  /*18d50*/  LOP3.LUT R0, R0, 0x3, RZ, 0xc0, !PT ;  /* 0x0000000300007812 */ /* 0x000fca00078ec0ff */
[----:B------:R1:W2:Y:S02]  /*18d60*/  SHFL.IDX PT, R14, R0, RZ, 0x1f ;  /* 0x00001fff000e7589 */ /* 0x0002a400000e0000 */
.L_x_749:
[----:B-1----:R-:W4:Y:S01]  /*18d70*/  LDL.LU R0, [R1+0x4c] ;  /* 0x00004c0001007983 */ /* 0x002f220000300800 */
[----:B------:R-:W-:Y:S02]  /*18d80*/  PLOP3.LUT P1, PT, PT, PT, PT, 0x8, 0x0 ;  /* 0x000000000000781c */ /* 0x000fe40003f2e170 */
[----:B--2---:R-:W-:Y:S02]  /*18d90*/  ISETP.NE.AND P0, PT, R14, RZ, PT ;  /* 0x000000ff0e00720c */ /* 0x004fe40003f05270 */
[----:B----4-:R-:W-:-:S09]  /*18da0*/  LOP3.LUT R0, R0, 0xfffffffe, RZ, 0xc0, !PT ;  /* 0xfffffffe00007812 */ /* 0x010fd200078ec0ff */
[----:B------:R-:W-:-:S05]  /*18db0*/  @P1 LOP3.LUT R0, R0, 0x1, RZ, 0xfc, !PT ;  /* 0x0000000100001812 */ /* 0x000fca00078efcff */
[----:B------:R1:W-:Y:S01]  /*18dc0*/  STL [R1+0x4c], R0 ;  /* 0x00004c0001007387 */ /* 0x0003e20000100800 */
[----:B------:R-:W-:Y:S05]  /*18dd0*/  @P0 BRA `(.L_x_607) ;  /* 0x0000000400280947 */ /* 0x000fea0003800000 */
[----:B------:R-:W-:-:S03]  /*18de0*/  UMOV UR4, 0xffffffff ;  /* 0xffffffff00047882 */ /* 0x000fc60000000000 */
[----:B------:R-:W-:Y:S05]  /*18df0*/  BRA.DIV UR4, `(.L_x_608) ;  /* 0x0000005604807947 */ /* 0x000fea000b800000 */
[----:B------:R-:W-:-:S13]  /*18e00*/  ELECT P6, URZ, PT ;  /* 0x00000000003f782f */ /* 0x000fda00038c0000 */
.L_x_752:
[----:B------:R-:W-:Y:S05]  /*18e10*/  @!P6 BRA `(.L_x_607) ;  /* 0x000000040018e947 */ /* 0x000fea0003800000 */
[----:B------:R-:W-:Y:S01]  /*18e20*/  ISETP.NE.U32.AND P0, PT, R2, RZ, PT ;  /* 0x000000ff0200720c */ /* 0x000fe20003f05070 */
[----:B------:R-:W-:-:S03]  /*18e30*/  IMAD.MOV.U32 R27, RZ, RZ, R8 ;  /* 0x000000ffff1b7224 */ /* 0x000fc600078e0008 */
[----:B------:R-:W-:-:S13]  /*18e40*/  ISETP.NE.AND.EX P0, PT, R3, RZ, PT, P0 ;  /* 0x000000ff0300720c */ /* 0x000fda0003f05300 */
[----:B------:R-:W-:Y:S05]  /*18e50*/  @!P0 BRA `(.L_x_609) ;  /* 0x0000000000488947 */ /* 0x000fea0003800000 */
[----:B------:R-:W2:Y:S01]  /*18e60*/  LDC R6, c[0x0][0x43c] ;  /* 0x00010f00ff067b82 */ /* 0x000ea20000000800 */
[----:B-1----:R-:W-:Y:S01]  /*18e70*/  IMAD.MOV.U32 R0, RZ, RZ, R8 ;  /* 0x000000ffff007224 */ /* 0x002fe200078e0008 */
[----:B------:R-:W-:Y:S01]  /*18e80*/  ULDC.64 UR4, c[0x0][0x428] ;  /* 0x00010a0000047ab9 */ /* 0x000fe20000000a00 */
[----:B--2---:R-:W-:-:S13]  /*18e90*/  ISETP.NE.AND P0, PT, R6, 0x1, PT ;  /* 0x000000010600780c */ /* 0x004fda0003f05270 */
[----:B0-----:R-:W0:Y:S02]  /*18ea0*/  @P0 LDC.64 R4, c[0x0][0x440] ;  /* 0x00011000ff040b82 */ /* 0x001e240000000a00 */
[----:B0-----:R-:W-:-:S05]  /*18eb0*/  @P0 IMAD.HI.U32 R4, R8, R4, RZ ;  /* 0x0000000408040227 */ /* 0x001fca00078e00ff */
[----:B------:R-:W-:-:S04]  /*18ec0*/  @P0 SHF.R.U32.HI R0, RZ, R5, R4 ;  /* 0x00000005ff000219 */ /* 0x000fc80000011604 */
[--C-:B------:R-:W-:Y:S01]  /*18ed0*/  SHF.R.S32.HI R5, RZ, 0x1f, R0.reuse ;  /* 0x0000001fff057819 */ /* 0x100fe20000011400 */
[--C-:B------:R-:W-:Y:S02]  /*18ee0*/  IMAD.MOV R27, RZ, RZ, -R0.reuse ;  /* 0x000000ffff1b7224 */ /* 0x100fe400078e0a00 */
[----:B------:R-:W-:Y:S02]  /*18ef0*/  IMAD.MOV.U32 R4, RZ, RZ, R0 ;  /* 0x000000ffff047224 */ /* 0x000fe400078e0000 */
[----:B------:R-:W-:Y:S02]  /*18f00*/  IMAD R27, R6, R27, R8 ;  /* 0x0000001b061b7224 */ /* 0x000fe400078e0208 */
[----:B------:R-:W-:Y:S02]  /*18f10*/  IMAD R6, R7, UR4, RZ ;  /* 0x0000000407067c24 */ /* 0x000fe4000f8e02ff */
[----:B------:R-:W-:-:S04]  /*18f20*/  IMAD.WIDE.U32 R4, R25, UR4, R4 ;  /* 0x0000000419047c25 */ /* 0x000fc8000f8e0004 */
[----:B------:R-:W-:Y:S01]  /*18f30*/  IMAD R0, R25, UR5, R6 ;  /* 0x0000000519007c24 */ /* 0x000fe2000f8e0206 */
[----:B------:R-:W-:-:S03]  /*18f40*/  LEA R2, P0, R4, R2, 0x2 ;  /* 0x0000000204027211 */ /* 0x000fc600078010ff */
[----:B------:R-:W-:-:S05]  /*18f50*/  IMAD.IADD R0, R5, 0x1, R0 ;  /* 0x0000000105007824 */ /* 0x000fca00078e0200 */
[----:B------:R-:W-:-:S05]  /*18f60*/  LEA.HI.X R3, R4, R3, R0, 0x2, P0 ;  /* 0x0000000304037211 */ /* 0x000fca00000f1400 */
[----:B------:R2:W5:Y:S02]  /*18f70*/  LDG.E R24, desc[UR60][R2.64] ;  /* 0x0000003c02187981 */ /* 0x000564000c1e1900 */
.L_x_609:
[----:B-1----:R-:W-:Y:S01]  /*18f80*/  IMAD R0, R23, 0x8, R22 ;  /* 0x0000000817007824 */ /* 0x002fe200078e0216 */
[----:B--2---:R-:W-:-:S04]  /*18f90*/  SHF.L.U32 R2, R26, 0x1f, RZ ;  /* 0x0000001f1a027819 */ /* 0x004fc800000006ff */
[----:B------:R-:W1:Y:S02]  /*18fa0*/  SYNCS.PHASECHK.TRANS64.TRYWAIT P0, [R0+URZ+0x31c40], R2 ;  /* 0x031c4002000075a7 */ /* 0x000e64000800017f */
[----:B-1----:R-:W-:Y:S05]  /*18fb0*/  @!P0 BRA `(.L_x_610) ;  /* 0x0000005400308947 */ /* 0x002fea0003800000 */
.L_x_753:
        /* <DEDUP_REMOVED lines=11> */
.L_x_611:
[----:B-1----:R-:W2:Y:S01]  /*19070*/  LDL.LU R2, [R1+0x4c] ;  /* 0x00004c0001027983 */ /* 0x002ea20000300800 */
[----:B------:R-:W-:Y:S01]  /*19080*/  R2UR UR9, R0 ;  /* 0x00000000000972ca */ /* 0x000fe200000e0000 */
[----:B------:R-:W-:Y:S01]  /*19090*/  IMAD R0, R23, 0x6c00, R22 ;  /* 0x00006c0017007824 */ /* 0x000fe200078e0216 */
        /* <DEDUP_REMOVED lines=11> */
[----:B------:R-:W-:-:S04]  /*19150*/  UIADD3 UR9, UR9, 0x31c30, URZ ;  /* 0x00031c3009097890 */ /* 0x000fc8000fffe03f */
[----:B------:R-:W-:Y:S02]  /*19160*/  UIMAD UR11, UR11, 0x90, UR5 ;  /* 0x000000900b0b78a4 */ /* 0x000fe4000f8e0205 */
[----:B------:R-:W-:Y:S02]  /*19170*/  UIADD3 UR14, UR8, 0x16a00, URZ ;  /* 0x00016a00080e7890 */ /* 0x000fe4000fffe03f */
[----:B------:R-:W-:Y:S02]  /*19180*/  UIADD3.X UR5, URZ, UR37, URZ, UP0, !UPT ;  /* 0x000000253f057290 */ /* 0x000fe400087fe43f */
[----:B------:R-:W-:Y:S02]  /*19190*/  UIADD3 UR15, UR8, 0x18e00, URZ ;  /* 0x00018e00080f7890 */ /* 0x000fe4000fffe03f */
[----:B------:R-:W-:-:S03]  /*191a0*/  UIADD3 UR16, UR8, 0x1b200, URZ ;  /* 0x0001b20008107890 */ /* 0x000fc6000fffe03f */
        /* <DEDUP_REMOVED lines=8> */
[----:B------:R4:W-:Y:S01]  /*19230*/  UTMALDG.4D [UR8], [UR4], desc[UR6] ;  /* 0x00000608040075b4 */ /* 0x0009e20008019000 */
[----:B--2---:R-:W-:-:S04]  /*19240*/  LOP3.LUT R2, R2, 0xfffffffe, RZ, 0xc0, !PT ;  /* 0xfffffffe02027812 */ /* 0x004fc800078ec0ff */
[----:B------:R-:W-:-:S05]  /*19250*/  @P0 LOP3.LUT R2, R2, 0x1, RZ, 0xfc, !PT ;  /* 0x0000000102020812 */ /* 0x000fca00078efcff */
[----:B------:R4:W-:Y:S01]  /*19260*/  STL [R1+0x4c], R2 ;  /* 0x00004c0201007387 */ /* 0x0009e20000100800 */
[----:B------:R-:W-:Y:S01]  /*19270*/  NOP ;  /* 0x0000000000007918 */ /* 0x000fe20000000000 */
.L_x_607:
[----:B------:R-:W2:Y:S04]  /*19280*/  LDL.LU R4, [R1+0x18] ;  /* 0x0000180001047983 */ /* 0x000ea80000300800 */
[----:B------:R-:W5:Y:S04]  /*19290*/  LDL.LU R6, [R1+0xc] ;  /* 0x00000c0001067983 */ /* 0x000f680000300800 */
[----:B------:R-:W3:Y:S01]  /*192a0*/  LDL.LU R3, [R1+0x2c] ;  /* 0x00002c0001037983 */ /* 0x000ee20000300800 */
[----:B------:R-:W-:Y:S05]  /*192b0*/  WARPSYNC.ALL ;  /* 0x0000000000007948 */ /* 0x000fea0003800000 */
[----:B----4-:R-:W-:Y:S01]  /*192c0*/  ULDC.64 UR6, c[0x0][0xa00] ;  /* 0x0002800000067ab9 */ /* 0x010fe20000000a00 */
        /* <DEDUP_REMOVED lines=9> */
[----:B---3--:R-:W-:-:S03]  /*19360*/  SEL R3, R3, RZ, !P0 ;  /* 0x000000ff03037207 */ /* 0x008fc60004000000 */
[----:B------:R-:W-:Y:S01]  /*19370*/  IMAD R0, R4, UR5, R2 ;  /* 0x0000000504007c24 */ /* 0x000fe2000f8e0202 */
[----:B-----5:R-:W-:Y:S01]  /*19380*/  SEL R2, R6, RZ, !P0 ;  /* 0x000000ff06027207 */ /* 0x020fe20004000000 */
[----:B0-----:R-:W-:-:S05]  /*19390*/  IMAD.WIDE.U32 R4, R4, UR4, RZ ;  /* 0x0000000404047c25 */ /* 0x001fca000f8e00ff */
[----:B------:R-:W-:Y:S04]  /*193a0*/  STL.64 [R1+0x20], R4 ;  /* 0x0000200401007387 */ /* 0x000fe80000100a00 */
[----:B------:R0:W-:Y:S04]  /*193b0*/  STL [R1+0xc], R2 ;  /* 0x00000c0201007387 */ /* 0x0001e80000100800 */
[----:B------:R1:W-:Y:S01]  /*193c0*/  STL [R1+0x38], R3 ;  /* 0x0000380301007387 */ /* 0x0003e20000100800 */
[----:B0-----:R-:W-:Y:S01]  /*193d0*/  IMAD.IADD R2, R5, 0x1, R0 ;  /* 0x0000000105027824 */ /* 0x001fe200078e0200 */
[----:B------:R-:W-:-:S05]  /*193e0*/  SHF.R.S32.HI R0, RZ, 0x1f, R18 ;  /* 0x0000001fff007819 */ /* 0x000fca0000011412 */
[----:B------:R1:W-:Y:S04]  /*193f0*/  STL [R1+0x2c], R0 ;  /* 0x00002c0001007387 */ /* 0x0003e80000100800 */
[----:B------:R1:W-:Y:S01]  /*19400*/  STL [R1+0x18], R2 ;  /* 0x0000180201007387 */ /* 0x0003e20000100800 */
[----:B------:R-:W-:Y:S05]  /*19410*/  @!P1 BRA `(.L_x_613) ;  /* 0x0000000000409947 */ /* 0x000fea0003800000 */
[----:B-1----:R-:W-:Y:S01]  /*19420*/  MOV R2, 0x0 ;  /* 0x0000000000027802 */ /* 0x002fe20000000f00 */
        /* <DEDUP_REMOVED lines=15> */
.L_x_613:
[----:B------:R-:W-:Y:S05]  /*19520*/  BSYNC B6 ;  /* 0x0000000000067941 */ /* 0x000fea0003800000 */
.L_x_612:
[----:B-1----:R-:W2:Y:S01]  /*19530*/  LDL.LU R0, [R1+0x18] ;  /* 0x0000180001007983 */ /* 0x002ea20000300800 */
[----:B------:R-:W0:Y:S01]  /*19540*/  LDC R10, c[0x0][0x448] ;  /* 0x00011200ff0a7b82 */ /* 0x000e220000000800 */
[----:B------:R-:W-:Y:S01]  /*19550*/  ULDC.64 UR4, c[0x0][0x2d8] ;  /* 0x0000b60000047ab9 */ /* 0x000fe20000000a00 */
[----:B------:R-:W-:Y:S01]  /*19560*/  ULDC.64 UR6, c[0x0][0x2c8] ;  /* 0x0000b20000067ab9 */ /* 0x000fe20000000a00 */
[----:B------:R-:W2:Y:S01]  /*19570*/  LDL.LU.64 R2, [R1+0x20] ;  /* 0x0000200001027983 */ /* 0x000ea20000300a00 */
[----:B------:R-:W-:-:S03]  /*19580*/  ULDC.64 UR8, c[0x0][0x280] ;  /* 0x0000a00000087ab9 */ /* 0x000fc60000000a00 */
[----:B------:R-:W3:Y:S04]  /*19590*/  LDL.LU R20, [R1+0x2c] ;  /* 0x00002c0001147983 */ /* 0x000ee80000300800 */
[----:B------:R-:W4:Y:S04]  /*195a0*/  LDL.LU R21, [R1+0x38] ;  /* 0x0000380001157983 */ /* 0x000f280000300800 */
[----:B------:R-:W4:Y:S01]  /*195b0*/  LDL.LU R4, [R1+0xc] ;  /* 0x00000c0001047983 */ /* 0x000f220000300800 */
[----:B------:R-:W1:Y:S01]  /*195c0*/  S2R R12, SR_TID.X ;  /* 0x00000000000c7919 */ /* 0x000e620000002100 */
[----:B------:R-:W1:Y:S01]  /*195d0*/  S2R R11, SR_TID.X ;  /* 0x00000000000b7919 */ /* 0x000e620000002100 */
[----:B0-----:R-:W-:-:S13]  /*195e0*/  ISETP.NE.AND P0, PT, R10, 0x1, PT ;  /* 0x000000010a00780c */ /* 0x001fda0003f05270 */
[----:B------:R-:W0:Y:S01]  /*195f0*/  @P0 LDC R5, c[0x0][0x44c] ;  /* 0x00011300ff050b82 */ /* 0x000e220000000800 */
[----:B--2---:R-:W-:Y:S02]  /*19600*/  IMAD.MOV.U32 R3, RZ, RZ, R0 ;  /* 0x000000ffff037224 */ /* 0x004fe400078e0000 */
[----:B---3--:R-:W-:Y:S02]  /*19610*/  IMAD R0, R20, UR4, RZ ;  /* 0x0000000414007c24 */ /* 0x008fe4000f8e02ff */
[C---:B------:R-:W-:Y:S01]  /*19620*/  IMAD.WIDE.U32 R2, R18.reuse, UR4, R2 ;  /* 0x0000000412027c25 */ /* 0x040fe2000f8e0002 */
[----:B------:R-:W2:Y:S03]  /*19630*/  S2R R20, SR_TID.X ;  /* 0x0000000000147919 */ /* 0x000ea60000002100 */
[----:B------:R-:W-:Y:S01]  /*19640*/  IMAD R0, R18, UR5, R0 ;  /* 0x0000000512007c24 */ /* 0x000fe2000f8e0200 */
[----:B------:R-:W-:-:S03]  /*19650*/  ULDC.64 UR4, c[0x0][0x2e0] ;  /* 0x0000b80000047ab9 */ /* 0x000fc60000000a00 */
[----:B------:R-:W-:Y:S02]  /*19660*/  IMAD.IADD R3, R3, 0x1, R0 ;  /* 0x0000000103037824 */ /* 0x000fe400078e0200 */
[----:B----4-:R-:W-:Y:S02]  /*19670*/  IMAD R0, R21, UR4, RZ ;  /* 0x0000000415007c24 */ /* 0x010fe4000f8e02ff */
[----:B------:R-:W3:Y:S01]  /*19680*/  S2R R21, SR_TID.X ;  /* 0x0000000000157919 */ /* 0x000ee20000002100 */
[----:B------:R-:W-:-:S04]  /*19690*/  IMAD.WIDE.U32 R2, R4, UR4, R2 ;  /* 0x0000000404027c25 */ /* 0x000fc8000f8e0002 */
[----:B------:R-:W-:Y:S01]  /*196a0*/  IMAD R0, R4, UR5, R0 ;  /* 0x0000000504007c24 */ /* 0x000fe2000f8e0200 */
[----:B------:R-:W-:Y:S01]  /*196b0*/  ULDC.64 UR4, c[0x0][0x2d0] ;  /* 0x0000b40000047ab9 */ /* 0x000fe20000000a00 */
[----:B------:R-:W4:Y:S02]  /*196c0*/  @P0 LDC R4, c[0x0][0x450] ;  /* 0x00011400ff040b82 */ /* 0x000f240000000800 */
[----:B------:R-:W-:Y:S01]  /*196d0*/  IMAD.IADD R3, R3, 0x1, R0 ;  /* 0x0000000103037824 */ /* 0x000fe200078e0200 */
[----:B--2---:R-:W-:-:S04]  /*196e0*/  LOP3.LUT R20, R20, 0x7f, RZ, 0xc0, !PT ;  /* 0x0000007f14147812 */ /* 0x004fc800078ec0ff */
[----:B------:R-:W-:Y:S01]  /*196f0*/  SHF.R.U32.HI R20, RZ, 0x2, R20 ;  /* 0x00000002ff147819 */ /* 0x000fe20000011614 */
[----:B---3--:R-:W-:Y:S02]  /*19700*/  IMAD.SHL.U32 R6, R21, 0x20, RZ ;  /* 0x0000002015067824 */ /* 0x008fe400078e00ff */
[----:B-1----:R-:W-:-:S03]  /*19710*/  IMAD.SHL.U32 R21, R12, 0x8, RZ ;  /* 0x000000080c157824 */ /* 0x002fc600078e00ff */
[----:B------:R-:W-:Y:S01]  /*19720*/  LOP3.LUT R6, R20, 0x60, R6, 0xf8, !PT ;  /* 0x0000006014067812 */ /* 0x000fe200078ef806 */
[----:B------:R-:W-:Y:S01]  /*19730*/  IMAD.SHL.U32 R20, R11, 0x8, RZ ;  /* 0x000000080b147824 */ /* 0x000fe200078e00ff */
[----:B------:R-:W-:-:S03]  /*19740*/  LOP3.LUT R21, R21, 0x18, RZ, 0xc0, !PT ;  /* 0x0000001815157812 */ /* 0x000fc600078ec0ff */
[----:B------:R-:W-:Y:S01]  /*19750*/  IMAD R8, R17, 0xc0, R6 ;  /* 0x000000c011087824 */ /* 0x000fe200078e0206 */
[----:B------:R-:W-:Y:S02]  /*19760*/  LOP3.LUT R20, R20, 0x18, RZ, 0xc0, !PT ;  /* 0x0000001814147812 */ /* 0x000fe400078ec0ff */
[C---:B------:R-:W-:Y:S01]  /*19770*/  LOP3.LUT R13, R21.reuse, 0x20, RZ, 0xfc, !PT ;  /* 0x00000020150d7812 */ /* 0x040fe200078efcff */
[----:B0-----:R-:W-:Y:S01]  /*19780*/  @P0 IMAD.HI.U32 R0, R8, R5, RZ ;  /* 0x0000000508000227 */ /* 0x001fe200078e00ff */
[----:B------:R-:W-:-:S03]  /*19790*/  LOP3.LUT R12, R21, 0x40, RZ, 0xfc, !PT ;  /* 0x00000040150c7812 */ /* 0x000fc600078efcff */
[----:B------:R-:W-:Y:S01]  /*197a0*/  IMAD.MOV.U32 R5, RZ, RZ, R8 ;  /* 0x000000ffff057224 */ /* 0x000fe200078e0008 */
[----:B----4-:R-:W-:-:S04]  /*197b0*/  @P0 SHF.R.U32.HI R5, RZ, R4, R0 ;  /* 0x00000004ff050219 */ /* 0x010fc80000011600 */
[----:B------:R-:W-:-:S05]  /*197c0*/  SHF.R.S32.HI R0, RZ, 0x1f, R5 ;  /* 0x0000001fff007819 */ /* 0x000fca0000011405 */
[----:B------:R-:W-:-:S04]  /*197d0*/  IMAD R0, R0, UR4, RZ ;  /* 0x0000000400007c24 */ /* 0x000fc8000f8e02ff */
[C---:B------:R-:W-:Y:S02]  /*197e0*/  IMAD R6, R5.reuse, UR5, R0 ;  /* 0x0000000505067c24 */ /* 0x040fe4000f8e0200 */
[----:B------:R-:W-:Y:S02]  /*197f0*/  IMAD.MOV R0, RZ, RZ, -R5 ;  /* 0x000000ffff007224 */ /* 0x000fe400078e0a05 */
[----:B------:R-:W-:-:S04]  /*19800*/  IMAD.WIDE.U32 R4, R5, UR4, R2 ;  /* 0x0000000405047c25 */ /* 0x000fc8000f8e0002 */
[----:B------:R-:W-:Y:S02]  /*19810*/  IMAD R0, R10, R0, R8 ;  /* 0x000000000a007224 */ /* 0x000fe400078e0208 */
[----:B------:R-:W-:Y:S02]  /*19820*/  IMAD.IADD R5, R5, 0x1, R6 ;  /* 0x0000000105057824 */ /* 0x000fe400078e0206 */
[----:B------:R-:W-:Y:S01]  /*19830*/  VIADD R8, R8, 0x80 ;  /* 0x0000008008087836 */ /* 0x000fe20000000000 */
[----:B------:R-:W-:Y:S01]  /*19840*/  SHF.R.S32.HI R9, RZ, 0x1f, R0 ;  /* 0x0000001fff097819 */ /* 0x000fe20000011400 */
[----:B------:R-:W-:Y:S02]  /*19850*/  IMAD.WIDE.U32 R6, R0, UR6, R4 ;  /* 0x0000000600067c25 */ /* 0x000fe4000f8e0004 */
[----:B------:R-:W0:Y:S02]  /*19860*/  @P0 LDC R5, c[0x0][0x44c] ;  /* 0x00011300ff050b82 */ /* 0x000e240000000800 */
[----:B------:R-:W-:Y:S01]  /*19870*/  IMAD R9, R9, UR6, RZ ;  /* 0x0000000609097c24 */ /* 0x000fe2000f8e02ff */
[----:B------:R-:W-:-:S03]  /*19880*/  LEA R4, P1, R6, UR8, 0x1 ;  /* 0x0000000806047c11 */ /* 0x000fc6000f8208ff */
[----:B------:R-:W-:Y:S02]  /*19890*/  IMAD R0, R0, UR7, R9 ;  /* 0x0000000700007c24 */ /* 0x000fe4000f8e0209 */
[----:B------:R1:W5:Y:S02]  /*198a0*/  LDL R9, [R1+0x8] ;  /* 0x0000080001097983 */ /* 0x0003640000100800 */
[----:B------:R-:W-:Y:S02]  /*198b0*/  IMAD.IADD R0, R7, 0x1, R0 ;  /* 0x0000000107007824 */ /* 0x000fe400078e0200 */
[----:B------:R-:W2:Y:S03]  /*198c0*/  @P0 LDC R7, c[0x0][0x450] ;  /* 0x00011400ff070b82 */ /* 0x000ea60000000800 */
[----:B------:R-:W-:Y:S01]  /*198d0*/  LEA.HI.X R0, R6, UR9, R0, 0x1, P1 ;  /* 0x0000000906007c11 */ /* 0x000fe200088f0c00 */
[----:B------:R-:W-:-:S02]  /*198e0*/  IMAD.MOV.U32 R6, RZ, RZ, R8 ;  /* 0x000000ffff067224 */ /* 0x000fc400078e0008 */
[----:B0-----:R-:W-:-:S05]  /*198f0*/  @P0 IMAD.HI.U32 R5, R8, R5, RZ ;  /* 0x0000000508050227 */ /* 0x001fca00078e00ff */
[----:B--2---:R-:W-:-:S04]  /*19900*/  @P0 SHF.R.U32.HI R6, RZ, R7, R5 ;  /* 0x00000007ff060219 */ /* 0x004fc80000011605 */
[--C-:B------:R-:W-:Y:S01]  /*19910*/  SHF.R.S32.HI R7, RZ, 0x1f, R6.reuse ;  /* 0x0000001fff077819 */ /* 0x100fe20000011406 */
[----:B------:R-:W-:Y:S02]  /*19920*/  IMAD.MOV R5, RZ, RZ, -R6 ;  /* 0x000000ffff057224 */ /* 0x000fe400078e0a06 */
[----:B------:R-:W-:-:S04]  /*19930*/  IMAD.WIDE.U32 R2, R6, UR4, R2 ;  /* 0x0000000406027c25 */ /* 0x000fc8000f8e0002 */
[----:B------:R-:W-:Y:S02]  /*19940*/  IMAD R5, R10, R5, R8 ;  /* 0x000000050a057224 */ /* 0x000fe400078e0208 */
        /* <DEDUP_REMOVED lines=8> */
[----:B------:R-:W-:-:S02]  /*199d0*/  IMAD R6, R6, UR6, RZ ;  /* 0x0000000606067c24 */ /* 0x000fc4000f8e02ff */
        /* <DEDUP_REMOVED lines=8> */
[----:B-1----:R-:W-:Y:S06]  /*19a60*/  BRA.DIV UR4, `(.L_x_614) ;  /* 0x0000004a04987947 */ /* 0x002fec000b800000 */
        /* <DEDUP_REMOVED lines=40> */
[----:B0-----:R-:W0:Y:S01]  /*19cf0*/  SHFL.IDX PT, R2, R4, 0x3, 0x1c1f ;  /* 0x007c1f0004027f89 */ /* 0x001e2200000e0000 */
[----:B------:R-:W-:-:S03]  /*19d00*/  VIADD R3, R17, 0x80 ;  /* 0x0000008011037836 */ /* 0x000fc60000000000 */
[----:B------:R-:W1:Y:S02]  /*19d10*/  SHFL.IDX PT, R4, R7, RZ, 0x1c1f ;  /* 0x001c1fff07047589 */ /* 0x000e6400000e0000 */
[----:B------:R-:W-:Y:S01]  /*19d20*/  ISETP.GE.AND P3, PT, R3, R5, PT ;  /* 0x000000050300720c */ /* 0x000fe20003f66270 */
[----:B------:R-:W-:-:S05]  /*19d30*/  VIADD R3, R17, 0x60 ;  /* 0x0000006011037836 */ /* 0x000fca0000000000 */
[----:B------:R-:W-:-:S13]  /*19d40*/  ISETP.GE.AND P4, PT, R3, R5, PT ;  /* 0x000000050300720c */ /* 0x000fda0003f86270 */
[----:B0-----:R-:W-:-:S05]  /*19d50*/  @!P4 LEA R2, P5, R20, R2, 0x1 ;  /* 0x000000021402c211 */ /* 0x001fca00078a08ff */
[----:B------:R-:W-:Y:S01]  /*19d60*/  @!P4 IMAD.X R3, RZ, RZ, R0, P5 ;  /* 0x000000ffff03c224 */ /* 0x000fe200028e0600 */
[----:B-1----:R-:W-:Y:S01]  /*19d70*/  @!P3 LEA R4, P5, R20, R4, 0x1 ;  /* 0x000000041404b211 */ /* 0x002fe200078a08ff */
[----:B------:R-:W0:Y:S04]  /*19d80*/  SHFL.IDX PT, R0, R6, RZ, 0x1c1f ;  /* 0x001c1fff06007589 */ /* 0x000e2800000e0000 */
[----:B------:R-:W-:Y:S04]  /*19d90*/  @!P4 LDGSTS.E.BYPASS.LTC128B.128 [R9+0xf200], desc[UR60][R2.64], !P2 ;  /* 0x0f2000000209cfae */ /* 0x000fe8000d101d7c */
[----:B------:R-:W-:Y:S04]  /*19da0*/  @!P4 LDGSTS.E.BYPASS.LTC128B.128 [R9+0x12200], desc[UR60][R2.64+0x40], !P1 ;  /* 0x122000400209cfae */ /* 0x000fe8000c901d7c */
[----:B------:R1:W-:Y:S04]  /*19db0*/  @!P4 LDGSTS.E.BYPASS.LTC128B.128 [R9+0x15200], desc[UR60][R2.64+0x80], !P0 ;  /* 0x152000800209cfae */ /* 0x0003e8000c101d7c */
[----:B------:R-:W2:Y:S01]  /*19dc0*/  SHFL.IDX PT, R6, R6, 0x1, 0x1c1f ;  /* 0x003c1f0006067f89 */ /* 0x000ea200000e0000 */
[----:B0-----:R-:W-:-:S02]  /*19dd0*/  @!P3 IMAD.X R0, RZ, RZ, R0, P5 ;  /* 0x000000ffff00b224 */ /* 0x001fc400028e0600 */
[----:B-1----:R-:W-:Y:S02]  /*19de0*/  @!P3 IMAD.MOV.U32 R2, RZ, RZ, R4 ;  /* 0x000000ffff02b224 */ /* 0x002fe400078e0004 */
[----:B------:R-:W-:-:S05]  /*19df0*/  @!P3 IMAD.MOV.U32 R3, RZ, RZ, R0 ;  /* 0x000000ffff03b224 */ /* 0x000fca00078e0000 */
[----:B------:R-:W-:Y:S04]  /*19e00*/  @!P3 LDGSTS.E.BYPASS.LTC128B.128 [R9+0xfa00], desc[UR60][R2.64], !P2 ;  /* 0x0fa000000209bfae */ /* 0x000fe8000d101d7c */
[----:B------:R-:W-:Y:S04]  /*19e10*/  @!P3 LDGSTS.E.BYPASS.LTC128B.128 [R9+0x12a00], desc[UR60][R2.64+0x40], !P1 ;  /* 0x12a000400209bfae */ /* 0x000fe8000c901d7c */
[----:B------:R0:W-:Y:S04]  /*19e20*/  @!P3 LDGSTS.E.BYPASS.LTC128B.128 [R9+0x15a00], desc[UR60][R2.64+0x80], !P0 ;  /* 0x15a000800209bfae */ /* 0x0001e8000c101d7c */
[----:B0-2---:R0:W1:Y:S02]  /*19e30*/  SHFL.IDX PT, R2, R7, 0x1, 0x1c1f ;  /* 0x003c1f0007027f89 */ /* 0x00506400000e0000 */
.L_x_766:
        /* <DEDUP_REMOVED lines=13> */
.L_x_615:
        /* <DEDUP_REMOVED lines=8> */
[----:B------:R1:W-:Y:S01]  /*19f90*/  STL [R1+0x28], R2 ;  /* 0x0000280201007387 */ /* 0x0003e20000100800 */
[----:B------:R-:W-:-:S04]  /*19fa0*/  LEA.HI R0, R2, R2, RZ, 0x1 ;  /* 0x0000000202007211 */ /* 0x000fc800078f08ff */
[----:B------:R-:W-:-:S05]  /*19fb0*/  LOP3.LUT R0, R0, 0xfffffffe, RZ, 0xc0, !PT ;  /* 0xfffffffe00007812 */ /* 0x000fca00078ec0ff */
[----:B------:R-:W-:-:S05]  /*19fc0*/  IMAD.IADD R0, R2, 0x1, -R0 ;  /* 0x0000000102007824 */ /* 0x000fca00078e0a00 */
[----:B------:R-:W-:Y:S01]  /*19fd0*/  SHF.L.U32 R0, R0, 0x1f, RZ ;  /* 0x0000001f00007819 */ /* 0x000fe200000006ff */
[----:B------:R-:W-:Y:S01]  /*19fe0*/  NOP ;  /* 0x0000000000007918 */ /* 0x000fe20000000000 */
[----:B------:R1:W-:Y:S01]  /*19ff0*/  SYNCS.ARRIVE.TRANS64.A1T0 RZ, [R22+URZ+0x31c00], RZ ;  /* 0x031c00ff16ff79a7 */ /* 0x0003e2000810003f */
[----:B------:R-:W-:Y:S01]  /*1a000*/  BSSY B0, `(.L_x_616) ;  /* 0x0000003000007945 */ /* 0x000fe20003800000 */
[----:B------:R-:W2:Y:S03]  /*1a010*/  SYNCS.PHASECHK.TRANS64.TRYWAIT P0, [R22+URZ+0x31c20], R0 ;  /* 0x031c2000160075a7 */ /* 0x000ea6000800017f */
[----:B-12---:R-:W-:Y:S05]  /*1a020*/  @!P0 BRA `(.L_x_617) ;  /* 0x0000004c00388947 */ /* 0x006fea0003800000 */
.L_x_767:
[----:B------:R-:W-:Y:S05]  /*1a030*/  BSYNC B0 ;  /* 0x0000000000007941 */ /* 0x000fea0003800000 */
.L_x_616:
[----:B------:R-:W2:Y:S01]  /*1a040*/  LDL.LU R2, [R1+0x30] ;  /* 0x0000300001027983 */ /* 0x000ea20000300800 */
[----:B------:R-:W-:Y:S01]  /*1a050*/  BSSY B0, `(.L_x_618) ;  /* 0x000022b000007945 */ /* 0x000fe20003800000 */
[----:B--2---:R-:W-:-:S13]  /*1a060*/  ISETP.GE.AND P0, PT, R2, 0x91, PT ;  /* 0x000000910200780c */ /* 0x004fda0003f06270 */
[----:B------:R-:W-:Y:S05]  /*1a070*/  @!P0 BRA `(.L_x_619) ;  /* 0x0000002000a08947 */ /* 0x000fea0003800000 */
[----:B------:R-:W0:Y:S01]  /*1a080*/  LDL R2, [R1+0x10] ;  /* 0x0000100001027983 */ /* 0x000e220000100800 */
[----:B-1----:R-:W-:Y:S01]  /*1a090*/  IMAD.MOV.U32 R0, RZ, RZ, 0x1 ;  /* 0x00000001ff007424 */ /* 0x002fe200078e00ff */
[----:B------:R-:W-:Y:S01]  /*1a0a0*/  BSSY B2, `(.L_x_620) ;  /* 0x00000bd000027945 */ /* 0x000fe20003800000 */
[----:B0-----:R-:W-:-:S05]  /*1a0b0*/  IMAD.MOV R7, RZ, RZ, -R2 ;  /* 0x000000ffff077224 */ /* 0x001fca00078e0a02 */
[----:B------:R-:W-:-:S05]  /*1a0c0*/  VIADDMNMX R7, R7, R0, 0xffffffff, !PT ;  /* 0xffffffff07077446 */ /* 0x000fca0007800100 */
[----:B------:R-:W-:-:S05]  /*1a0d0*/  IMAD.IADD R0, R2, 0x1, R7 ;  /* 0x0000000102007824 */ /* 0x000fca00078e0207 */
[----:B------:R-:W-:-:S04]  /*1a0e0*/  LOP3.LUT R0, R0, 0x1, RZ, 0xc0, !PT ;  /* 0x0000000100007812 */ /* 0x000fc800078ec0ff */
[----:B------:R-:W-:Y:S01]  /*1a0f0*/  ISETP.NE.U32.AND P0, PT, R0, 0x1, PT ;  /* 0x000000010000780c */ /* 0x000fe20003f05070 */
[----:B------:R-:W-:-:S12]  /*1a100*/  VIADD R0, R2, 0xfffffffe ;  /* 0xfffffffe02007836 */ /* 0x000fd80000000000 */
[----:B------:R-:W-:Y:S05]  /*1a110*/  @P0 BRA `(.L_x_621) ;  /* 0x0000000800d40947 */ /* 0x000fea0003800000 */
[----:B------:R-:W2:Y:S01]  /*1a120*/  LDL R2, [R1+0x4c] ;  /* 0x00004c0001027983 */ /* 0x000ea20000100800 */
[----:B------:R-:W-:Y:S01]  /*1a130*/  VIADD R6, R23, 0x1 ;  /* 0x0000000117067836 */ /* 0x000fe20000000000 */
[----:B------:R-:W-:Y:S04]  /*1a140*/  BSSY B1, `(.L_x_622) ;  /* 0x00000ae000017945 */ /* 0x000fe80003800000 */
[----:B------:R-:W-:-:S04]  /*1a150*/  ISETP.NE.AND P0, PT, R6, 0x2, PT ;  /* 0x000000020600780c */ /* 0x000fc80003f05270 */
[----:B------:R-:W-:Y:S02]  /*1a160*/  SEL R9, RZ, 0x1, P0 ;  /* 0x00000001ff097807 */ /* 0x000fe40000000000 */
[----:B------:R-:W-:Y:S02]  /*1a170*/  SEL R6, R6, RZ, P0 ;  /* 0x000000ff06067207 */ /* 0x000fe40000000000 */
[----:B------:R-:W-:Y:S02]  /*1a180*/  LOP3.LUT R9, R26, R9, RZ, 0x3c, !PT ;  /* 0x000000091a097212 */ /* 0x000fe400078e3cff */
[----:B--2---:R-:W-:-:S13]  /*1a190*/  LOP3.LUT P1, RZ, R2, 0x1, RZ, 0xc0, !PT ;  /* 0x0000000102ff7812 */ /* 0x004fda000782c0ff */
[----:B------:R-:W-:Y:S05]  /*1a1a0*/  @!P1 BRA `(.L_x_623) ;  /* 0x00000008009c9947 */ /* 0x000fea0003800000 */
[----:B------:R-:W-:Y:S01]  /*1a1b0*/  ULDC.64 UR4, c[0x0][0x418] ;  /* 0x0001060000047ab9 */ /* 0x000fe20000000a00 */
[----:B------:R-:W-:Y:S01]  /*1a1c0*/  IMAD.MOV.U32 R5, RZ, RZ, R24 ;  /* 0x000000ffff057224 */ /* 0x000fe200078e0018 */
[----:B------:R-:W-:-:S04]  /*1a1d0*/  ISETP.NE.U32.AND P0, PT, RZ, UR4, PT ;  /* 0x00000004ff007c0c */ /* 0x000fc8000bf05070 */
[----:B------:R-:W-:-:S13]  /*1a1e0*/  ISETP.NE.AND.EX P0, PT, RZ, UR5, PT, P0 ;  /* 0x00000005ff007c0c */ /* 0x000fda000bf05300 */
[----:B------:R-:W-:Y:S05]  /*1a1f0*/  @!P0 BRA `(.L_x_624) ;  /* 0x0000000000488947 */ /* 0x000fea0003800000 */
[----:B------:R-:W2:Y:S01]  /*1a200*/  LDL R10, [R1+0x4] ;  /* 0x00000400010a7983 */ /* 0x000ea20000100800 */
        /* <DEDUP_REMOVED lines=17> */
.L_x_624:
[----:B------:R-:W-:Y:S01]  /*1a320*/  IMAD R3, R6, 0x8, R22 ;  /* 0x0000000806037824 */ /* 0x000fe200078e0216 */
[----:B------:R-:W-:Y:S01]  /*1a330*/  SHF.L.U32 R2, R9, 0x1f, RZ ;  /* 0x0000001f09027819 */ /* 0x000fe200000006ff */
[----:B------:R-:W-:Y:S03]  /*1a340*/  BSSY B3, `(.L_x_625) ;  /* 0x0000003000037945 */ /* 0x000fe60003800000 */
[----:B------:R-:W1:Y:S02]  /*1a350*/  SYNCS.PHASECHK.TRANS64.TRYWAIT P0, [R3+URZ+0x31c40], R2 ;  /* 0x031c4002030075a7 */ /* 0x000e64000800017f */
[----:B-1----:R-:W-:Y:S05]  /*1a360*/  @!P0 BRA `(.L_x_626) ;  /* 0x00000048007c8947 */ /* 0x002fea0003800000 */
.L_x_768:
[----:B------:R-:W-:Y:S05]  /*1a370*/  BSYNC B3 ;  /* 0x0000000000037941 */ /* 0x000fea0003800000 */
.L_x_625:
        /* <DEDUP_REMOVED lines=12> */
.L_x_628:
[----:B------:R-:W-:Y:S05]  /*1a440*/  BSYNC B3 ;  /* 0x0000000000037941 */ /* 0x000fea0003800000 */
.L_x_627:
        /* <DEDUP_REMOVED lines=11> */
.L_x_629:
        /* <DEDUP_REMOVED lines=16> */
.L_x_630:
        /* <DEDUP_REMOVED lines=16> */
.L_x_631:
        /* <DEDUP_REMOVED lines=15> */
.L_x_769:
[----:B------:R-:W-:Y:S05]  /*1a7f0*/  BSYNC B3 ;  /* 0x0000000000037941 */ /* 0x000fea0003800000 */
.L_x_632:
        /* <DEDUP_REMOVED lines=12> */
.L_x_635:
[----:B------:R-:W-:Y:S05]  /*1a8c0*/  BSYNC B3 ;  /* 0x0000000000037941 */ /* 0x000fea0003800000 */
.L_x_634:
        /* <DEDUP_REMOVED lines=11> */
.L_x_636:
        /* <DEDUP_REMOVED lines=15> */
.L_x_637:
        /* <DEDUP_REMOVED lines=15> */
.L_x_638:
        /* <DEDUP_REMOVED lines=12> */
.L_x_623:
[----:B------:R-:W-:Y:S05]  /*1ac20*/  BSYNC B1 ;  /* 0x0000000000017941 */ /* 0x000fea0003800000 */
.L_x_622:
[----:B------:R-:W2:Y:S01]  /*1ac30*/  LDL.LU R0, [R1+0x10] ;  /* 0x0000100001007983 */ /* 0x000ea20000300800 */
[----:B------:R-:W-:Y:S02]  /*1ac40*/  IMAD.MOV.U32 R23, RZ, RZ, R6 ;  /* 0x000000ffff177224 */ /* 0x000fe400078e0006 */
[----:B------:R-:W-:Y:S02]  /*1ac50*/  IMAD.MOV.U32 R26, RZ, RZ, R9 ;  /* 0x000000ffff1a7224 */ /* 0x000fe400078e0009 */
[----:B--2---:R-:W-:-:S07]  /*1ac60*/  VIADD R0, R0, 0xfffffffd ;  /* 0xfffffffd00007836 */ /* 0x004fce0000000000 */
.L_x_621:
[----:B------:R-:W-:Y:S05]  /*1ac70*/  BSYNC B2 ;  /* 0x0000000000027941 */ /* 0x000fea0003800000 */
.L_x_620:
[----:B------:R-:W2:Y:S01]  /*1ac80*/  LDL.LU R2, [R1+0x14] ;  /* 0x0000140001027983 */ /* 0x000ea20000300800 */
[----:B------:R-:W-:-:S05]  /*1ac90*/  IMAD.MOV R7, RZ, RZ, -R7 ;  /* 0x000000ffff077224 */ /* 0x000fca00078e0a07 */
[----:B--2---:R-:W-:-:S13]  /*1aca0*/  ISETP.NE.AND P0, PT, R2, R7, PT ;  /* 0x000000070200720c */ /* 0x004fda0003f05270 */
[----:B------:R-:W-:Y:S05]  /*1acb0*/  @!P0 BRA `(.L_x_619) ;  /* 0x0000001400908947 */ /* 0x000fea0003800000 */
[----:B------:R-:W-:-:S07]  /*1acc0*/  IMAD.MOV.U32 R4, RZ, RZ, R24 ;  /* 0x000000ffff047224 */ /* 0x000fce00078e0018 */
.L_x_673:
[----:B------:R-:W2:Y:S01]  /*1acd0*/  LDL R2, [R1+0x4c] ;  /* 0x00004c0001027983 */ /* 0x000ea20000100800 */
[----:B------:R-:W-:Y:S01]  /*1ace0*/  VIADD R6, R23, 0x1 ;  /* 0x0000000117067836 */ /* 0x000fe20000000000 */
[----:B------:R-:W-:Y:S05]  /*1acf0*/  YIELD ;  /* 0x0000000000007946 */ /* 0x000fea0003800000 */
[----:B------:R-:W-:Y:S01]  /*1ad00*/  ISETP.NE.AND P0, PT, R6, 0x2, PT ;  /* 0x000000020600780c */ /* 0x000fe20003f05270 */
[----:B------:R-:W-:Y:S03]  /*1ad10*/  BSSY B1, `(.L_x_639) ;  /* 0x00000ab000017945 */ /* 0x000fe60003800000 */
[----:B------:R-:W-:-:S02]  /*1ad20*/  SEL R7, RZ, 0x1, P0 ;  /* 0x00000001ff077807 */ /* 0x000fc40000000000 */
        /* <DEDUP_REMOVED lines=27> */
.L_x_641:
[----:B------:R-:W-:Y:S01]  /*1aee0*/  IMAD R3, R6, 0x8, R22 ;  /* 0x0000000806037824 */ /* 0x000fe200078e0216 */
[----:B------:R-:W-:Y:S01]  /*1aef0*/  SHF.L.U32 R2, R7, 0x1f, RZ ;  /* 0x0000001f07027819 */ /* 0x000fe200000006ff */
[----:B------:R-:W-:Y:S03]  /*1af00*/  BSSY B2, `(.L_x_642) ;  /* 0x0000003000027945 */ /* 0x000fe60003800000 */
[----:B------:R-:W1:Y:S02]  /*1af10*/  SYNCS.PHASECHK.TRANS64.TRYWAIT P0, [R3+URZ+0x31c40], R2 ;  /* 0x031c4002030075a7 */ /* 0x000e64000800017f */
[----:B-1----:R-:W-:Y:S05]  /*1af20*/  @!P0 BRA `(.L_x_643) ;  /* 0x0000003c00b48947 */ /* 0x002fea0003800000 */
.L_x_770:
[----:B------:R-:W-:Y:S05]  /*1af30*/  BSYNC B2 ;  /* 0x0000000000027941 */ /* 0x000fea0003800000 */
.L_x_642:
        /* <DEDUP_REMOVED lines=12> */
.L_x_645:
[----:B------:R-:W-:Y:S05]  /*1b000*/  BSYNC B2 ;  /* 0x0000000000027941 */ /* 0x000fea0003800000 */
.L_x_644:
        /* <DEDUP_REMOVED lines=11> */
.L_x_646:
        /* <DEDUP_REMOVED lines=16> */
.L_x_647:
        /* <DEDUP_REMOVED lines=16> */
.L_x_648:
        /* <DEDUP_REMOVED lines=15> */
.L_x_771:
[----:B------:R-:W-:Y:S05]  /*1b3b0*/  BSYNC B2 ;  /* 0x0000000000027941 */ /* 0x000fea0003800000 */
.L_x_649:
        /* <DEDUP_REMOVED lines=11> */
.L_x_652:
[----:B------:R-:W-:Y:S05]  /*1b470*/  BSYNC B2 ;  /* 0x0000000000027941 */ /* 0x000fea0003800000 */
.L_x_651:
        /* <DEDUP_REMOVED lines=10> */
.L_x_653:
        /* <DEDUP_REMOVED lines=15> */
.L_x_654:
        /* <DEDUP_REMOVED lines=15> */
.L_x_655:
        /* <DEDUP_REMOVED lines=12> */
.L_x_640:
[----:B------:R-:W-:Y:S05]  /*1b7c0*/  BSYNC B1 ;  /* 0x0000000000017941 */ /* 0x000fea0003800000 */
.L_x_639:
        /* <DEDUP_REMOVED lines=10> */
[----:B------:R-:W-:Y:S01]  /*1b870*/  VIADD R9, R0, 0xffffffff ;  /* 0xffffffff00097836 */ /* 0x000fe20000000000 */
        /* <DEDUP_REMOVED lines=21> */
.L_x_658:
[----:B------:R-:W-:Y:S01]  /*1b9d0*/  IMAD R2, R23, 0x8, R22 ;  /* 0x0000000817027824 */ /* 0x000fe200078e0216 */
[----:B------:R-:W-:Y:S01]  /*1b9e0*/  SHF.L.U32 R3, R26, 0x1f, RZ ;  /* 0x0000001f1a037819 */ /* 0x000fe200000006ff */
[----:B------:R-:W-:Y:S03]  /*1b9f0*/  BSSY B2, `(.L_x_659) ;  /* 0x0000003000027945 */ /* 0x000fe60003800000 */
[----:B------:R-:W1:Y:S02]  /*1ba00*/  SYNCS.PHASECHK.TRANS64.TRYWAIT P0, [R2+URZ+0x31c40], R3 ;  /* 0x031c4003020075a7 */ /* 0x000e64000800017f */
[----:B-1----:R-:W-:Y:S05]  /*1ba10*/  @!P0 BRA `(.L_x_660) ;  /* 0x0000003400208947 */ /* 0x002fea0003800000 */
.L_x_772:
[----:B------:R-:W-:Y:S05]  /*1ba20*/  BSYNC B2 ;  /* 0x0000000000027941 */ /* 0x000fea0003800000 */
.L_x_659:
        /* <DEDUP_REMOVED lines=12> */
.L_x_662:
[----:B------:R-:W-:Y:S05]  /*1baf0*/  BSYNC B2 ;  /* 0x0000000000027941 */ /* 0x000fea0003800000 */
.L_x_661:
        /* <DEDUP_REMOVED lines=12> */
.L_x_663:
        /* <DEDUP_REMOVED lines=16> */
.L_x_664:
        /* <DEDUP_REMOVED lines=16> */
.L_x_665:
        /* <DEDUP_REMOVED lines=15> */
.L_x_773:
[----:B------:R-:W-:Y:S05]  /*1beb0*/  BSYNC B2 ;  /* 0x0000000000027941 */ /* 0x000fea0003800000 */
.L_x_666:
        /* <DEDUP_REMOVED lines=11> */
.L_x_669:
[----:B------:R-:W-:Y:S05]  /*1bf70*/  BSYNC B2 ;  /* 0x0000000000027941 */ /* 0x000fea0003800000 */
.L_x_668:
        /* <DEDUP_REMOVED lines=10> */
.L_x_670:
        /* <DEDUP_REMOVED lines=15> */
.L_x_671:
        /* <DEDUP_REMOVED lines=15> */
.L_x_672:
        /* <DEDUP_REMOVED lines=12> */
.L_x_657:
[----:B------:R-:W-:Y:S05]  /*1c2c0*/  BSYNC B1 ;  /* 0x0000000000017941 */ /* 0x000fea0003800000 */
.L_x_656:
[C---:B------:R-:W-:Y:S01]  /*1c2d0*/  ISETP.GT.AND P0, PT, R0.reuse, 0x1, PT ;  /* 0x000000010000780c */ /* 0x040fe20003f04270 */
[----:B------:R-:W-:-:S12]  /*1c2e0*/  VIADD R0, R0, 0xfffffffe ;  /* 0xfffffffe00007836 */ /* 0x000fd80000000000 */
[----:B------:R-:W-:Y:S05]  /*1c2f0*/  @P0 BRA `(.L_x_673) ;  /* 0xffffffe800740947 */ /* 0x000fea000383ffff */
.L_x_619:
[----:B------:R-:W-:Y:S05]  /*1c300*/  BSYNC B0 ;  /* 0x0000000000007941 */ /* 0x000fea0003800000 */
.L_x_618:
[----:B------:R-:W2:Y:S01]  /*1c310*/  S2R R2, SR_TID.X ;  /* 0x0000000000027919 */ /* 0x000ea20000002100 */
[----:B------:R-:W-:Y:S01]  /*1c320*/  BSSY B0, `(.L_x_674) ;  /* 0x0000010000007945 */ /* 0x000fe20003800000 */
        /* <DEDUP_REMOVED lines=12> */
[----:B0-----:R-:W0:Y:S01]  /*1c3f0*/  POPC R7, R4 ;  /* 0x0000000400077309 */ /* 0x001e220000000000 */
[----:B--2---:R-:W0:Y:S02]  /*1c400*/  SHFL.IDX PT, R0, R3, R0, 0x1f ;  /* 0x00001f0003007589 */ /* 0x004e2400000e0000 */
[----:B0-----:R-:W-:-:S07]  /*1c410*/  IADD3 R16, R0, UR38, R7 ;  /* 0x0000002600107c10 */ /* 0x001fce000fffe007 */
.L_x_675:
[----:B------:R-:W-:Y:S05]  /*1c420*/  BSYNC B0 ;  /* 0x0000000000007941 */ /* 0x000fea0003800000 */
.L_x_674:
[----:B-1----:R-:W2:Y:S01]  /*1c430*/  LDL R0, [R1+0x4c] ;  /* 0x00004c0001007983 */ /* 0x002ea20000100800 */
[----:B------:R-:W-:Y:S01]  /*1c440*/  BSSY B0, `(.L_x_676) ;  /* 0x0000046000007945 */ /* 0x000fe20003800000 */
[----:B--2---:R-:W-:-:S13]  /*1c450*/  LOP3.LUT P0, RZ, R0, 0x1, RZ, 0xc0, !PT ;  /* 0x0000000100ff7812 */ /* 0x004fda000780c0ff */
[----:B------:R-:W-:Y:S05]  /*1c460*/  @!P0 BRA `(.L_x_677) ;  /* 0x00000004000c8947 */ /* 0x000fea0003800000 */
[----:B------:R-:W-:Y:S01]  /*1c470*/  IMAD R3, R23, 0x8, R22 ;  /* 0x0000000817037824 */ /* 0x000fe200078e0216 */
[----:B------:R-:W-:Y:S01]  /*1c480*/  SHF.L.U32 R0, R26, 0x1f, RZ ;  /* 0x0000001f1a007819 */ /* 0x000fe200000006ff */
[----:B------:R-:W-:Y:S01]  /*1c490*/  BSSY B1, `(.L_x_678) ;  /* 0x0000004000017945 */ /* 0x000fe20003800000 */
[----:B------:R-:W-:Y:S02]  /*1c4a0*/  ISETP.NE.AND P1, PT, R6, RZ, PT ;  /* 0x000000ff0600720c */ /* 0x000fe40003f25270 */
[----:B------:R-:W1:Y:S02]  /*1c4b0*/  SYNCS.PHASECHK.TRANS64.TRYWAIT P0, [R3+URZ+0x31c60], R0 ;  /* 0x031c6000030075a7 */ /* 0x000e64000800017f */
[----:B-1----:R-:W-:Y:S09]  /*1c4c0*/  @!P0 BRA `(.L_x_679) ;  /* 0x00000028009c8947 */ /* 0x002ff20003800000 */
.L_x_774:
[----:B------:R-:W-:Y:S05]  /*1c4d0*/  BSYNC B1 ;  /* 0x0000000000017941 */ /* 0x000fea0003800000 */
.L_x_678:
        /* <DEDUP_REMOVED lines=9> */
.L_x_681:
[----:B------:R-:W-:Y:S05]  /*1c570*/  BSYNC B1 ;  /* 0x0000000000017941 */ /* 0x000fea0003800000 */
.L_x_680:
        /* <DEDUP_REMOVED lines=10> */
.L_x_682:
        /* <DEDUP_REMOVED lines=15> */
.L_x_683:
        /* <DEDUP_REMOVED lines=15> */
.L_x_684:
        /* <DEDUP_REMOVED lines=10> */
.L_x_677:
[----:B------:R-:W-:Y:S05]  /*1c8a0*/  BSYNC B0 ;  /* 0x0000000000007941 */ /* 0x000fea0003800000 */
.L_x_676:
[----:B------:R-:W-:-:S05]  /*1c8b0*/  VIADD R23, R23, 0x1 ;  /* 0x0000000117177836 */ /* 0x000fca0000000000 */
[----:B------:R-:W-:-:S04]  /*1c8c0*/  ISETP.NE.AND P0, PT, R23, 0x2, PT ;  /* 0x000000021700780c */ /* 0x000fc80003f05270 */
[----:B------:R-:W-:Y:S02]  /*1c8d0*/  SEL R3, RZ, 0x1, P0 ;  /* 0x00000001ff037807 */ /* 0x000fe40000000000 */
[----:B------:R-:W-:Y:S02]  /*1c8e0*/  SEL R23, R23, RZ, P0 ;  /* 0x000000ff17177207 */ /* 0x000fe40000000000 */
[----:B------:R-:W-:-:S07]  /*1c8f0*/  LOP3.LUT R26, R26, R3, RZ, 0x3c, !PT ;  /* 0x000000031a1a7212 */ /* 0x000fce00078e3cff */
.L_x_600:
[----:B------:R-:W-:Y:S05]  /*1c900*/  BSYNC B7 ;  /* 0x0000000000077941 */ /* 0x000fea0003800000 */
.L_x_598:
[----:B------:R-:W2:Y:S02]  /*1c910*/  LDL R0, [R1+0x4c] ;  /* 0x00004c0001007983 */ /* 0x000ea40000100800 */
[----:B--2---:R-:W-:-:S13]  /*1c920*/  LOP3.LUT P0, RZ, R0, 0x2, RZ, 0xc0, !PT ;  /* 0x0000000200ff7812 */ /* 0x004fda000780c0ff */
        /* <DEDUP_REMOVED lines=10> */
.L_x_685:
[----:B------:R-:W2:Y:S01]  /*1c9d0*/  S2R R0, SR_TID.X ;  /* 0x0000000000007919 */ /* 0x000ea20000002100 */
[----:B------:R-:W-:Y:S01]  /*1c9e0*/  UMOV UR4, 0xffffffff ;  /* 0xffffffff00047882 */ /* 0x000fe20000000000 */
[----:B--2---:R-:W-:-:S04]  /*1c9f0*/  LOP3.LUT R8, R0, 0x1f, RZ, 0xc0, !PT ;  /* 0x0000001f00087812 */ /* 0x004fc800078ec0ff */
[----:B------:R-:W-:Y:S01]  /*1ca00*/  ISETP.NE.AND P0, PT, R8, 0x1f, PT ;  /* 0x0000001f0800780c */ /* 0x000fe20003f05270 */
[----:B------:R-:W-:-:S12]  /*1ca10*/  BRA.DIV UR4, `(.L_x_687) ;  /* 0x00000026045c7947 */ /* 0x000fd8000b800000 */
[----:B0-----:R-:W-:Y:S01]  /*1ca20*/  IMAD.IADD R5, R19, 0x1, R8 ;  /* 0x0000000113057824 */ /* 0x001fe200078e0208 */
[----:B------:R-:W-:-:S04]  /*1ca30*/  ULDC UR4, c[0x0][0xc3c] ;  /* 0x00030f0000047ab9 */ /* 0x000fc80000000800 */
[----:B------:R-:W-:-:S13]  /*1ca40*/  ISETP.GE.OR P1, PT, R5, UR4, !P0 ;  /* 0x0000000405007c0c */ /* 0x000fda000c726670 */
[----:B------:R-:W0:Y:S02]  /*1ca50*/  @!P1 LDC.64 R2, c[0x0][0xc80] ;  /* 0x00032000ff029b82 */ /* 0x000e240000000a00 */
[----:B0-----:R-:W-:-:S06]  /*1ca60*/  @!P1 IMAD.WIDE R2, R5, 0x4, R2 ;  /* 0x0000000405029825 */ /* 0x001fcc00078e0202 */
[----:B------:R0:W2:Y:S01]  /*1ca70*/  @!P1 LDG.E R3, desc[UR60][R2.64] ;  /* 0x0000003c02039981 */ /* 0x0000a2000c1e1900 */
[C---:B------:R-:W-:Y:S02]  /*1ca80*/  ISETP.GE.U32.AND P2, PT, R8.reuse, 0x2, PT ;  /* 0x000000020800780c */ /* 0x040fe40003f46070 */
[C---:B------:R-:W-:Y:S01]  /*1ca90*/  ISETP.GE.U32.AND P3, PT, R8.reuse, 0x4, PT ;  /* 0x000000040800780c */ /* 0x040fe20003f66070 */
[----:B------:R-:W-:Y:S01]  /*1caa0*/  SHFL.IDX PT, R0, R16, RZ, 0x1f ;  /* 0x00001fff10007589 */ /* 0x000fe200000e0000 */
[C---:B------:R-:W-:Y:S02]  /*1cab0*/  ISETP.GE.U32.AND P4, PT, R8.reuse, 0x8, PT ;  /* 0x000000080800780c */ /* 0x040fe40003f86070 */
[C---:B------:R-:W-:Y:S01]  /*1cac0*/  ISETP.GE.U32.AND P5, PT, R8.reuse, 0x10, PT ;  /* 0x000000100800780c */ /* 0x040fe20003fa6070 */
[----:B------:R-:W-:Y:S01]  /*1cad0*/  SHFL.IDX PT, R4, R16, 0x1, 0x1f ;  /* 0x00201f0010047f89 */ /* 0x000fe200000e0000 */
[----:B0-----:R-:W-:Y:S02]  /*1cae0*/  IMAD.MOV.U32 R2, RZ, RZ, RZ ;  /* 0x000000ffff027224 */ /* 0x001fe400078e00ff */
[----:B--2---:R-:W-:Y:S01]  /*1caf0*/  @!P1 IMAD.MOV.U32 R2, RZ, RZ, R3 ;  /* 0x000000ffff029224 */ /* 0x004fe200078e0003 */
[----:B------:R-:W-:-:S04]  /*1cb00*/  ISETP.NE.AND P1, PT, R8, RZ, PT ;  /* 0x000000ff0800720c */ /* 0x000fc80003f25270 */
[----:B------:R-:W0:Y:S02]  /*1cb10*/  SHFL.UP PT, R14, R2, 0x1, RZ ;  /* 0x04200000020e7989 */ /* 0x000e2400000e00ff */
[----:B0-----:R-:W-:-:S05]  /*1cb20*/  SEL R5, R14, RZ, P1 ;  /* 0x000000ff0e057207 */ /* 0x001fca0000800000 */
[----:B------:R-:W-:-:S05]  /*1cb30*/  IMAD.IADD R5, R2, 0x1, R5 ;  /* 0x0000000102057824 */ /* 0x000fca00078e0205 */
[----:B------:R-:W0:Y:S02]  /*1cb40*/  SHFL.UP PT, R14, R5, 0x2, RZ ;  /* 0x04400000050e7989 */ /* 0x000e2400000e00ff */
[----:B0-----:R-:W-:-:S05]  /*1cb50*/  SEL R6, R14, RZ, P2 ;  /* 0x000000ff0e067207 */ /* 0x001fca0001000000 */
        /* <DEDUP_REMOVED lines=11> */
.L_x_784:
[----:B------:R-:W-:Y:S02]  /*1cc10*/  ULDC UR4, c[0x0][0xc38] ;  /* 0x00030e0000047ab9 */ /* 0x000fe40000000800 */
[----:B------:R-:W-:-:S04]  /*1cc20*/  IMAD.U32 R16, RZ, RZ, UR4 ;  /* 0x00000004ff107e24 */ /* 0x000fc8000f8e00ff */
[----:B-1----:R-:W-:-:S04]  /*1cc30*/  IMAD R5, R14, R16, RZ ;  /* 0x000000100e057224 */ /* 0x002fc800078e02ff */
[----:B------:R-:W-:-:S05]  /*1cc40*/  IMAD.IADD R4, R4, 0x1, R5 ;  /* 0x0000000104047824 */ /* 0x000fca00078e0205 */
[----:B------:R-:W-:-:S13]  /*1cc50*/  ISETP.GT.AND P6, PT, R4, R0, PT ;  /* 0x000000000400720c */ /* 0x000fda0003fc4270 */
[----:B------:R-:W-:Y:S05]  /*1cc60*/  @P6 BRA `(.L_x_688) ;  /* 0x00000000009c6947 */ /* 0x000fea0003800000 */
.L_x_693:
        /* <DEDUP_REMOVED lines=14> */
.L_x_691:
[----:B------:R-:W-:Y:S05]  /*1cd50*/  BSYNC B0 ;  /* 0x0000000000007941 */ /* 0x000fea0003800000 */
.L_x_690:
        /* <DEDUP_REMOVED lines=18> */
.L_x_792:
[----:B------:R-:W-:Y:S02]  /*1ce80*/  ULDC UR4, c[0x0][0xc38] ;  /* 0x00030e0000047ab9 */ /* 0x000fe40000000800 */
[----:B------:R-:W-:-:S04]  /*1ce90*/  IMAD.U32 R16, RZ, RZ, UR4 ;  /* 0x00000004ff107e24 */ /* 0x000fc8000f8e00ff */
[----:B-1----:R-:W-:-:S04]  /*1cea0*/  IMAD R5, R14, R16, RZ ;  /* 0x000000100e057224 */ /* 0x002fc800078e02ff */
[----:B------:R-:W-:-:S05]  /*1ceb0*/  IMAD.IADD R4, R5, 0x1, R4 ;  /* 0x0000000105047824 */ /* 0x000fca00078e0204 */
[----:B------:R-:W-:-:S13]  /*1cec0*/  ISETP.GT.AND P6, PT, R4, R0, PT ;  /* 0x000000000400720c */ /* 0x000fda0003fc4270 */
[----:B------:R-:W-:Y:S05]  /*1ced0*/  @!P6 BRA `(.L_x_693) ;  /* 0xfffffffc0064e947 */ /* 0x000fea000383ffff */
.L_x_688:
        /* <DEDUP_REMOVED lines=8> */
.L_x_796:
[----:B------:R-:W-:Y:S01]  /*1cf60*/  ISETP.NE.AND P0, PT, R6, RZ, PT ;  /* 0x000000ff0600720c */ /* 0x000fe20003f05270 */
[----:B------:R-:W-:-:S12]  /*1cf70*/  IMAD.MOV.U32 R14, RZ, RZ, RZ ;  /* 0x000000ffff0e7224 */ /* 0x000fd800078e00ff */
[----:B------:R-:W-:Y:S05]  /*1cf80*/  @!P0 BRA `(.L_x_695) ;  /* 0x0000000000108947 */ /* 0x000fea0003800000 */
[----:B------:R-:W-:Y:S01]  /*1cf90*/  UMOV UR4, 0xffffffff ;  /* 0xffffffff00047882 */ /* 0x000fe20000000000 */
[----:B------:R-:W-:Y:S02]  /*1cfa0*/  VIADD R12, R4, 0xffffffff ;  /* 0xffffffff040c7836 */ /* 0x000fe40000000000 */
[----:B------:R-:W-:Y:S05]  /*1cfb0*/  BRA.DIV UR4, `(.L_x_696) ;  /* 0x0000002a041c7947 */ /* 0x000fea000b800000 */
[----:B------:R3:W4:Y:S02]  /*1cfc0*/  SHFL.IDX PT, R14, R3, R12, 0x1f ;  /* 0x00001f0c030e7589 */ /* 0x00072400000e0000 */
.L_x_695:
[----:B--2---:R-:W-:Y:S01]  /*1cfd0*/  IABS R6, R17 ;  /* 0x0000001100067213 */ /* 0x004fe20000000000 */
[----:B----4-:R-:W-:Y:S02]  /*1cfe0*/  IMAD R16, R14, R16, R5 ;  /* 0x000000100e107224 */ /* 0x010fe400078e0205 */
[----:B-1----:R-:W-:Y:S01]  /*1cff0*/  IMAD.MOV.U32 R2, RZ, RZ, RZ ;  /* 0x000000ffff027224 */ /* 0x002fe200078e00ff */
[----:B------:R-:W1:Y:S01]  /*1d000*/  I2F.RP R7, R6 ;  /* 0x0000000600077306 */ /* 0x000e620000209400 */
[----:B------:R-:W-:Y:S02]  /*1d010*/  IMAD.IADD R0, R0, 0x1, -R16 ;  /* 0x0000000100007824 */ /* 0x000fe400078e0a10 */
[----:B------:R-:W-:-:S05]  /*1d020*/  IMAD.IADD R19, R4, 0x1, R19 ;  /* 0x0000000104137824 */ /* 0x000fca00078e0213 */
[----:B-1----:R-:W0:Y:S02]  /*1d030*/  MUFU.RCP R7, R7 ;  /* 0x0000000700077308 */ /* 0x002e240000001000 */
[----:B0--3--:R-:W-:-:S06]  /*1d040*/  VIADD R3, R7, 0xffffffe ;  /* 0x0ffffffe07037836 */ /* 0x009fcc0000000000 */
[----:B------:R-:W0:Y:S02]  /*1d050*/  F2I.FTZ.U32.TRUNC.NTZ R3, R3 ;  /* 0x0000000300037305 */ /* 0x000e24000021f000 */
[----:B0-----:R-:W-:-:S04]  /*1d060*/  IMAD.MOV R5, RZ, RZ, -R3 ;  /* 0x000000ffff057224 */ /* 0x001fc800078e0a03 */
[----:B------:R-:W-:-:S04]  /*1d070*/  IMAD R5, R5, R6, RZ ;  /* 0x0000000605057224 */ /* 0x000fc800078e02ff */
[----:B------:R-:W-:Y:S01]  /*1d080*/  IMAD.HI.U32 R2, R3, R5, R2 ;  /* 0x0000000503027227 */ /* 0x000fe200078e0002 */
[----:B------:R-:W-:Y:S02]  /*1d090*/  IABS R5, R17 ;  /* 0x0000001100057213 */ /* 0x000fe40000000000 */
[----:B------:R-:W-:-:S03]  /*1d0a0*/  IABS R3, R0 ;  /* 0x0000000000037213 */ /* 0x000fc60000000000 */
[----:B------:R-:W-:Y:S02]  /*1d0b0*/  IMAD.MOV R5, RZ, RZ, -R5 ;  /* 0x000000ffff057224 */ /* 0x000fe400078e0a05 */
        /* <DEDUP_REMOVED lines=16> */
.L_x_689:
[----:B------:R-:W-:Y:S01]  /*1d1c0*/  UMOV UR4, URZ ;  /* 0x0000003f00047c82 */ /* 0x000fe20008000000 */
[----:B------:R-:W-:Y:S01]  /*1d1d0*/  UMOV UR5, URZ ;  /* 0x0000003f00057c82 */ /* 0x000fe20008000000 */
[----:B------:R-:W-:Y:S01]  /*1d1e0*/  ULDC UR6, c[0x0][0xc3c] ;  /* 0x00030f0000067ab9 */ /* 0x000fe20000000800 */
[----:B------:R-:W-:Y:S02]  /*1d1f0*/  IMAD.MOV.U32 R16, RZ, RZ, R0 ;  /* 0x000000ffff107224 */ /* 0x000fe400078e0000 */
[----:B------:R-:W-:Y:S02]  /*1d200*/  IMAD.U32 R17, RZ, RZ, UR4 ;  /* 0x00000004ff117e24 */ /* 0x000fe4000f8e00ff */
[----:B------:R-:W-:Y:S02]  /*1d210*/  IMAD.U32 R18, RZ, RZ, UR5 ;  /* 0x00000005ff127e24 */ /* 0x000fe4000f8e00ff */
[----:B------:R-:W-:-:S07]  /*1d220*/  IMAD.U32 R19, RZ, RZ, UR6 ;  /* 0x00000006ff137e24 */ /* 0x000fce000f8e00ff */
.L_x_697:
        /* <DEDUP_REMOVED lines=10> */
.L_x_686:
[----:B------:R-:W-:Y:S02]  /*1d2d0*/  ULDC UR4, c[0x0][0xc3c] ;  /* 0x00030f0000047ab9 */ /* 0x000fe40000000800 */
[----:B---3--:R-:W-:-:S13]  /*1d2e0*/  ISETP.GE.AND P0, PT, R19, UR4, PT ;  /* 0x0000000413007c0c */ /* 0x008fda000bf06270 */
[----:B------:R-:W-:Y:S05]  /*1d2f0*/  @!P0 BRA `(.L_x_698) ;  /* 0xffffff9800408947 */ /* 0x000fea000383ffff */
[----:B------:R-:W-:Y:S05]  /*1d300*/  BSYNC B8 ;  /* 0x0000000000087941 */ /* 0x000fea0003800000 */
.L_x_554:
[----:B--2---:R-:W2:Y:S01]  /*1d310*/  LDL.LU R0, [R1+0x28] ;  /* 0x0000280001007983 */ /* 0x004ea20000300800 */
[----:B------:R-:W-:Y:S01]  /*1d320*/  BSSY B0, `(.L_x_699) ;  /* 0x000000b000007945 */ /* 0x000fe20003800000 */
[----:B0-----:R-:W0:Y:S01]  /*1d330*/  S2R R5, SR_CgaCtaId ;  /* 0x0000000000057919 */ /* 0x001e220000008800 */
[----:B--2---:R-:W-:-:S05]  /*1d340*/  VIADD R0, R0, 0x1 ;  /* 0x0000000100007836 */ /* 0x004fca0000000000 */
[----:B------:R-:W-:-:S04]  /*1d350*/  LEA.HI R2, R0, R0, RZ, 0x1 ;  /* 0x0000000000027211 */ /* 0x000fc800078f08ff */
[----:B------:R-:W-:Y:S02]  /*1d360*/  LOP3.LUT R3, R2, 0xfffffffe, RZ, 0xc0, !PT ;  /* 0xfffffffe02037812 */ /* 0x000fe400078ec0ff */
[----:B------:R-:W-:-:S03]  /*1d370*/  MOV R2, 0x400 ;  /* 0x0000040000027802 */ /* 0x000fc60000000f00 */
[----:B------:R-:W-:Y:S01]  /*1d380*/  IMAD.IADD R0, R0, 0x1, -R3 ;  /* 0x0000000100007824 */ /* 0x000fe200078e0a03 */
[----:B0-----:R-:W-:-:S04]  /*1d390*/  LEA R9, R5, R2, 0x18 ;  /* 0x0000000205097211 */ /* 0x001fc800078ec0ff */
[----:B------:R-:W-:-:S04]  /*1d3a0*/  SHF.L.U32 R0, R0, 0x1f, RZ ;  /* 0x0000001f00007819 */ /* 0x000fc800000006ff */
[----:B------:R-:W0:Y:S02]  /*1d3b0*/  SYNCS.PHASECHK.TRANS64.TRYWAIT P0, [R9+URZ+0x31c20], R0 ;  /* 0x031c2000090075a7 */ /* 0x000e24000800017f */
[----:B0-----:R-:W-:Y:S05]  /*1d3c0*/  @!P0 BRA `(.L_x_700) ;  /* 0x00000024003c8947 */ /* 0x001fea0003800000 */
.L_x_799:
[----:B------:R-:W-:Y:S05]  /*1d3d0*/  BSYNC B0 ;  /* 0x0000000000007941 */ /* 0x000fea0003800000 */
.L_x_699:
[----:B------:R-:W-:-:S03]  /*1d3e0*/  UMOV UR4, 0xffffffff ;  /* 0xffffffff00047882 */ /* 0x000fc60000000000 */
[----:B------:R-:W-:Y:S05]  /*1d3f0*/  BRA.DIV UR4, `(.L_x_701) ;  /* 0x0000002604447947 */ /* 0x000fea000b800000 */
[----:B0-----:R-:W0:Y:S02]  /*1d400*/  S2R R0, SR_TID.X ;  /* 0x0000000000007919 */ /* 0x001e240000002100 */
[----:B0-----:R-:W-:-:S04]  /*1d410*/  SHF.R.U32.HI R0, RZ, 0x5, R0 ;  /* 0x00000005ff007819 */ /* 0x001fc80000011600 */
[----:B------:R-:W-:-:S05]  /*1d420*/  LOP3.LUT R0, R0, 0x3, RZ, 0xc0, !PT ;  /* 0x0000000300007812 */ /* 0x000fca00078ec0ff */
[----:B------:R0:W2:Y:S02]  /*1d430*/  SHFL.IDX PT, R14, R0, RZ, 0x1f ;  /* 0x00001fff000e7589 */ /* 0x0000a400000e0000 */
.L_x_802:
[----:B--2---:R-:W-:-:S13]  /*1d440*/  ISETP.NE.AND P0, PT, R14, RZ, PT ;  /* 0x000000ff0e00720c */ /* 0x004fda0003f05270 */
[----:B------:R-:W-:Y:S05]  /*1d450*/  @P0 BRA `(.L_x_408) ;  /* 0x0000000000880947 */ /* 0x000fea0003800000 */
[----:B------:R-:W-:-:S03]  /*1d460*/  UMOV UR4, 0xffffffff ;  /* 0xffffffff00047882 */ /* 0x000fc60000000000 */
[----:B------:R-:W-:Y:S05]  /*1d470*/  BRA.DIV UR4, `(.L_x_702) ;  /* 0x0000002604587947 */ /* 0x000fea000b800000 */
[----:B------:R-:W-:-:S13]  /*1d480*/  ELECT P6, URZ, PT ;  /* 0x00000000003f782f */ /* 0x000fda00038c0000 */
.L_x_805:
[----:B------:R-:W-:Y:S05]  /*1d490*/  @!P6 BRA `(.L_x_408) ;  /* 0x000000000078e947 */ /* 0x000fea0003800000 */
[----:B0-----:R-:W2:Y:S02]  /*1d4a0*/  LDL.LU R0, [R1+0x58] ;  /* 0x0000580001007983 */ /* 0x001ea40000300800 */
[----:B--2---:R-:W-:-:S04]  /*1d4b0*/  LOP3.LUT R0, R0, 0x2, RZ, 0xfc, !PT ;  /* 0x0000000200007812 */ /* 0x004fc800078efcff */
[----:B------:R-:W-:-:S13]  /*1d4c0*/  ISETP.NE.AND P2, PT, R0, 0x3, PT ;  /* 0x000000030000780c */ /* 0x000fda0003f45270 */
[----:B------:R-:W-:Y:S05]  /*1d4d0*/  @!P2 BRA `(.L_x_703) ;  /* 0x000000000004a947 */ /* 0x000fea0003800000 */
[----:B------:R-:W-:Y:S01]  /*1d4e0*/  BPT.TRAP 0x1 ;  /* 0x000000040000795c */ /* 0x000fe20000300000 */
.L_x_703:
[----:B------:R-:W-:Y:S01]  /*1d4f0*/  VIADD R0, R9, 0x31c40 ;  /* 0x00031c4009007836 */ /* 0x000fe20000000000 */
[----:B------:R-:W-:Y:S01]  /*1d500*/  SHF.L.U32 R4, R26, 0x1f, RZ ;  /* 0x0000001f1a047819 */ /* 0x000fe200000006ff */
[C---:B------:R-:W-:Y:S02]  /*1d510*/  VIADD R2, R23.reuse, 0x1 ;  /* 0x0000000117027836 */ /* 0x040fe40000000000 */
[----:B------:R-:W-:-:S03]  /*1d520*/  IMAD R5, R23, 0x8, R0 ;  /* 0x0000000817057824 */ /* 0x000fc600078e0200 */
[C---:B------:R-:W-:Y:S01]  /*1d530*/  ISETP.NE.AND P1, PT, R2.reuse, 0x2, PT ;  /* 0x000000020200780c */ /* 0x040fe20003f25270 */
[----:B------:R-:W0:Y:S03]  /*1d540*/  SYNCS.PHASECHK.TRANS64.TRYWAIT P0, [R5+URZ], R4 ;  /* 0x00000004050075a7 */ /* 0x000e26000800017f */
[----:B------:R-:W-:Y:S02]  /*1d550*/  SEL R3, RZ, 0x1, P1 ;  /* 0x00000001ff037807 */ /* 0x000fe40000800000 */
[----:B-1----:R-:W-:Y:S02]  /*1d560*/  SEL R7, R2, RZ, P1 ;  /* 0x000000ff02077207 */ /* 0x002fe40000800000 */
[----:B------:R-:W-:-:S03]  /*1d570*/  LOP3.LUT R2, R26, R3, RZ, 0x3c, !PT ;  /* 0x000000031a027212 */ /* 0x000fc600078e3cff */
[----:B------:R-:W-:Y:S01]  /*1d580*/  IMAD R3, R7, 0x8, R0 ;  /* 0x0000000807037824 */ /* 0x000fe200078e0200 */
[----:B------:R-:W-:Y:S01]  /*1d590*/  SHF.L.U32 R2, R2, 0x1f, RZ ;  /* 0x0000001f02027819 */ /* 0x000fe200000006ff */
[----:B0-----:R-:W-:Y:S06]  /*1d5a0*/  @!P0 BRA `(.L_x_704) ;  /* 0x00000024002c8947 */ /* 0x001fec0003800000 */
.L_x_806:
[----:B------:R-:W1:Y:S02]  /*1d5b0*/  SYNCS.PHASECHK.TRANS64.TRYWAIT P0, [R3+URZ], R2 ;  /* 0x00000002030075a7 */ /* 0x000e64000800017f */
[----:B-1----:R-:W-:Y:S05]  /*1d5c0*/  @!P0 BRA `(.L_x_705) ;  /* 0x0000002400388947 */ /* 0x002fea0003800000 */
.L_x_807:
[----:B------:R-:W-:Y:S05]  /*1d5d0*/  @!P2 BRA `(.L_x_706) ;  /* 0x000000000004a947 */ /* 0x000fea0003800000 */
[----:B------:R-:W-:Y:S01]  /*1d5e0*/  BPT.TRAP 0x1 ;  /* 0x000000040000795c */ /* 0x000fe20000300000 */
.L_x_706:
[----:B------:R-:W-:-:S04]  /*1d5f0*/  VIADD R0, R9, 0x31c60 ;  /* 0x00031c6009007836 */ /* 0x000fc80000000000 */
[----:B------:R-:W-:-:S04]  /*1d600*/  IMAD R23, R23, 0x8, R0 ;  /* 0x0000000817177824 */ /* 0x000fc800078e0200 */
[----:B------:R-:W2:Y:S02]  /*1d610*/  SYNCS.PHASECHK.TRANS64.TRYWAIT P0, [R23+URZ], R4 ;  /* 0x00000004170075a7 */ /* 0x000ea4000800017f */
[----:B--2---:R-:W-:Y:S05]  /*1d620*/  @!P0 BRA `(.L_x_707) ;  /* 0x0000002400348947 */ /* 0x004fea0003800000 */
.L_x_808:
[----:B------:R-:W-:-:S07]  /*1d630*/  IMAD R7, R7, 0x8, R0 ;  /* 0x0000000807077824 */ /* 0x000fce00078e0200 */
.L_x_708:
[----:B---3--:R3:W0:Y:S02]  /*1d640*/  SYNCS.PHASECHK.TRANS64.TRYWAIT P0, [R7+URZ], R2 ;  /* 0x00000002070075a7 */ /* 0x008624000800017f */
[----:B0-----:R-:W-:Y:S05]  /*1d650*/  @!P0 NANOSLEEP.SYNCS 0x989680 ;  /* 0x009896800000895d */ /* 0x001fea0003900000 */
[----:B------:R-:W0:Y:S02]  /*1d660*/  @!P0 SYNCS.PHASECHK.TRANS64 P0, [R7+URZ], R2 ;  /* 0x00000002070085a7 */ /* 0x000e24000800007f */
[----:B0-----:R-:W-:Y:S05]  /*1d670*/  @!P0 BRA `(.L_x_708) ;  /* 0xfffffffc00f08947 */ /* 0x001fea000383ffff */
.L_x_408:
[----:B------:R-:W-:Y:S05]  /*1d680*/  BSYNC B9 ;  /* 0x0000000000097941 */ /* 0x000fea0003800000 */
.L_x_405:
[----:B------:R-:W-:Y:S05]  /*1d690*/  EXIT ;  /* 0x000000000000794d */ /* 0x000fea0003800000 */
.L_x_424:
[----:B0-----:R0:W1:Y:S02]  /*1d6a0*/  SYNCS.PHASECHK.TRANS64.TRYWAIT P5, [R21+URZ+0x31c90], R87 ;  /* 0x031c9057150075a7 */ /* 0x00106400080a017f */
[----:B-1----:R-:W-:Y:S05]  /*1d6b0*/  @!P5 NANOSLEEP.SYNCS 0x989680 ;  /* 0x009896800000d95d */ /* 0x002fea0003900000 */
[----:B------:R-:W1:Y:S02]  /*1d6c0*/  @!P5 SYNCS.PHASECHK.TRANS64 P5, [R21+URZ+0x31c90], R87 ;  /* 0x031c90571500d5a7 */ /* 0x000e6400080a007f */
[----:B-1----:R-:W-:Y:S05]  /*1d6d0*/  @!P5 BRA `(.L_x_424) ;  /* 0xfffffffc00f0d947 */ /* 0x002fea000383ffff */
[----:B------:R-:W-:Y:S05]  /*1d6e0*/  BRA `(.L_x_709) ;  /* 0xfffffe58009c7947 */ /* 0x000fea000383ffff */
.L_x_452:
[----:B0-----:R0:W1:Y:S02]  /*1d6f0*/  SYNCS.PHASECHK.TRANS64.TRYWAIT P5, [R21+URZ+0x31c90], R87 ;  /* 0x031c9057150075a7 */ /* 0x00106400080a017f */
[----:B-1----:R-:W-:Y:S05]  /*1d700*/  @!P5 NANOSLEEP.SYNCS 0x989680 ;  /* 0x009896800000d95d */ /* 0x002fea0003900000 */
[----:B------:R-:W1:Y:S02]  /*1d710*/  @!P5 SYNCS.PHASECHK.TRANS64 P5, [R21+URZ+0x31c90], R87 ;  /* 0x031c90571500d5a7 */ /* 0x000e6400080a007f */
[----:B-1----:R-:W-:Y:S05]  /*1d720*/  @!P5 BRA `(.L_x_452) ;  /* 0xfffffffc00f0d947 */ /* 0x002fea000383ffff */
[----:B------:R-:W-:Y:S05]  /*1d730*/  BRA `(.L_x_710) ;  /* 0xfffffe7400087947 */ /* 0x000fea000383ffff */
.L_x_465:
[----:B0-----:R0:W1:Y:S02]  /*1d740*/  SYNCS.PHASECHK.TRANS64.TRYWAIT P4, [R21+URZ+0x31c90], R87 ;  /* 0x031c9057150075a7 */ /* 0x001064000808017f */
[----:B-1----:R-:W-:Y:S05]  /*1d750*/  @!P4 NANOSLEEP.SYNCS 0x989680 ;  /* 0x009896800000c95d */ /* 0x002fea0003900000 */
[----:B------:R-:W1:Y:S02]  /*1d760*/  @!P4 SYNCS.PHASECHK.TRANS64 P4, [R21+URZ+0x31c90], R87 ;  /* 0x031c90571500c5a7 */ /* 0x000e64000808007f */
[----:B-1----:R-:W-:Y:S05]  /*1d770*/  @!P4 BRA `(.L_x_465) ;  /* 0xfffffffc00f0c947 */ /* 0x002fea000383ffff */
[----:B------:R-:W-:Y:S05]  /*1d780*/  BRA `(.L_x_711) ;  /* 0xfffffe8c00787947 */ /* 0x000fea000383ffff */
.L_x_469:
[----:B--2---:R2:W3:Y:S02]  /*1d790*/  SYNCS.PHASECHK.TRANS64.TRYWAIT P3, [R21+URZ+0x31cb0], R87 ;  /* 0x031cb057150075a7 */ /* 0x0044e4000806017f */
[----:B---3--:R-:W-:Y:S05]  /*1d7a0*/  @!P3 NANOSLEEP.SYNCS 0x989680 ;  /* 0x009896800000b95d */ /* 0x008fea0003900000 */
[----:B------:R-:W3:Y:S02]  /*1d7b0*/  @!P3 SYNCS.PHASECHK.TRANS64 P3, [R21+URZ+0x31cb0], R87 ;  /* 0x031cb0571500b5a7 */ /* 0x000ee4000806007f */
[----:B---3--:R-:W-:Y:S05]  /*1d7c0*/  @!P3 BRA `(.L_x_469) ;  /* 0xfffffffc00f0b947 */ /* 0x008fea000383ffff */
[----:B------:R-:W-:Y:S05]  /*1d7d0*/  BRA `(.L_x_712) ;  /* 0xfffffe9000107947 */ /* 0x000fea000383ffff */
.L_x_475:
[----:B------:R-:W1:Y:S01]  /*1d7e0*/  S2R R4, SR_TID.X ;  /* 0x0000000000047919 */ /* 0x000e620000002100 */
[----:B------:R-:W-:Y:S01]  /*1d7f0*/  BSSY B0, `(.L_x_713) ;  /* 0x000000c000007945 */ /* 0x000fe20003800000 */
[----:B------:R-:W-:Y:S02]  /*1d800*/  IMAD.MOV.U32 R12, RZ, RZ, RZ ;  /* 0x000000ffff0c7224 */ /* 0x000fe400078e00ff */
[----:B------:R-:W-:Y:S02]  /*1d810*/  IMAD.MOV.U32 R11, RZ, RZ, 0x1f ;  /* 0x0000001fff0b7424 */ /* 0x000fe400078e00ff */
[----:B------:R-:W-:Y:S02]  /*1d820*/  IMAD.MOV.U32 R15, RZ, RZ, -0x1 ;  /* 0xffffffffff0f7424 */ /* 0x000fe400078e00ff */
[----:B-1----:R-:W-:-:S05]  /*1d830*/  VIADD R5, R4, 0xffffff80 ;  /* 0xffffff8004057836 */ /* 0x002fca0000000000 */
[----:B------:R-:W-:-:S04]  /*1d840*/  SHF.R.S32.HI R4, RZ, 0x1f, R5 ;  /* 0x0000001fff047819 */ /* 0x000fc80000011405 */
[----:B------:R-:W-:-:S04]  /*1d850*/  LEA.HI R4, R4, R5, RZ, 0x7 ;  /* 0x0000000504047211 */ /* 0x000fc800078f38ff */
[----:B------:R-:W-:-:S05]  /*1d860*/  SHF.R.S32.HI R4, RZ, 0x7, R4 ;  /* 0x00000007ff047819 */ /* 0x000fca0000011404 */
[----:B------:R-:W-:-:S07]  /*1d870*/  IMAD.MOV.U32 R13, RZ, RZ, R4 ;  /* 0x000000ffff0d7224 */ /* 0x000fce00078e0004 */
[----:B0----5:R-:W-:Y:S05]  /*1d880*/  WARPSYNC.COLLECTIVE R15, `(.L_x_714) ;  /* 0x000000000f087348 */ /* 0x021fea0003c00000 */
[----:B------:R1:W2:Y:S02]  /*1d890*/  SHFL.IDX P6, R14, R13, R12, R11 ;  /* 0x0000000c0d0e7389 */ /* 0x0002a400000c000b */
[----:B012--5:R-:W-:Y:S01]  /*1d8a0*/  ENDCOLLECTIVE ;  /* 0x000000000000791b */ /* 0x027fe20003800000 */
.L_x_714:
[----:B------:R-:W-:Y:S05]  /*1d8b0*/  BSYNC B0 ;  /* 0x0000000000007941 */ /* 0x000fea0003800000 */
.L_x_713:
[----:B------:R2:W-:Y:S01]  /*1d8c0*/  STL [R1+0x70], R14 ;  /* 0x0000700e01007387 */ /* 0x0005e20000100800 */
[----:B------:R-:W-:Y:S05]  /*1d8d0*/  BRA `(.L_x_715) ;  /* 0xfffffe9400687947 */ /* 0x000fea000383ffff */
.L_x_486:
[----:B------:R-:W-:Y:S01]  /*1d8e0*/  BSSY B1, `(.L_x_716) ;  /* 0x0000008000017945 */ /* 0x000fe20003800000 */
[----:B------:R-:W-:Y:S02]  /*1d8f0*/  IMAD.MOV.U32 R13, RZ, RZ, R23 ;  /* 0x000000ffff0d7224 */ /* 0x000fe400078e0017 */
[----:B------:R-:W-:Y:S02]  /*1d900*/  IMAD.MOV.U32 R12, RZ, RZ, RZ ;  /* 0x000000ffff0c7224 */ /* 0x000fe400078e00ff */
[----:B------:R-:W-:Y:S02]  /*1d910*/  IMAD.MOV.U32 R11, RZ, RZ, 0x1e1f ;  /* 0x00001e1fff0b7424 */ /* 0x000fe400078e00ff */
[----:B------:R-:W-:-:S07]  /*1d920*/  IMAD.MOV.U32 R15, RZ, RZ, -0x1 ;  /* 0xffffffffff0f7424 */ /* 0x000fce00078e00ff */
[----:B0-2---:R-:W-:Y:S05]  /*1d930*/  WARPSYNC.COLLECTIVE R15, `(.L_x_717) ;  /* 0x000000000f087348 */ /* 0x005fea0003c00000 */
[----:B--2---:R1:W2:Y:S02]  /*1d940*/  SHFL.IDX P6, R14, R13, R12, R11 ;  /* 0x0000000c0d0e7389 */ /* 0x0042a400000c000b */
[----:B012---:R-:W-:Y:S01]  /*1d950*/  ENDCOLLECTIVE ;  /* 0x000000000000791b */ /* 0x007fe20003800000 */
.L_x_717:
[----:B------:R-:W-:Y:S05]  /*1d960*/  BSYNC B1 ;  /* 0x0000000000017941 */ /* 0x000fea0003800000 */
.L_x_716:
[----:B------:R-:W-:Y:S02]  /*1d970*/  IMAD.MOV.U32 R13, RZ, RZ, R22 ;  /* 0x000000ffff0d7224 */ /* 0x000fe400078e0016 */
[----:B------:R-:W-:Y:S02]  /*1d980*/  IMAD.MOV.U32 R12, RZ, RZ, RZ ;  /* 0x000000ffff0c7224 */ /* 0x000fe400078e00ff */
[----:B------:R-:W-:Y:S02]  /*1d990*/  IMAD.MOV.U32 R11, RZ, RZ, 0x1e1f ;  /* 0x00001e1fff0b7424 */ /* 0x000fe400078e00ff */
[----:B------:R-:W-:Y:S02]  /*1d9a0*/  IMAD.MOV.U32 R15, RZ, RZ, -0x1 ;  /* 0xffffffffff0f7424 */ /* 0x000fe400078e00ff */
[----:B------:R-:W-:-:S07]  /*1d9b0*/  IMAD.MOV.U32 R3, RZ, RZ, R14 ;  /* 0x000000ffff037224 */ /* 0x000fce00078e000e */
[----:B------:R-:W-:Y:S05]  /*1d9c0*/  WARPSYNC.COLLECTIVE R15, `(.L_x_718) ;  /* 0x000000000f087348 */ /* 0x000fea0003c00000 */
[----:B------:R0:W1:Y:S02]  /*1d9d0*/  SHFL.IDX P6, R14, R13, R12, R11 ;  /* 0x0000000c0d0e7389 */ /* 0x00006400000c000b */
[----:B01----:R-:W-:Y:S01]  /*1d9e0*/  ENDCOLLECTIVE ;  /* 0x000000000000791b */ /* 0x003fe20003800000 */
.L_x_718:
[----:B------:R-:W-:Y:S02]  /*1d9f0*/  IMAD.MOV.U32 R13, RZ, RZ, R25 ;  /* 0x000000ffff0d7224 */ /* 0x000fe400078e0019 */
[----:B------:R-:W-:-:S07]  /*1da00*/  IMAD.MOV.U32 R0, RZ, RZ, R14 ;  /* 0x000000ffff007224 */ /* 0x000fce00078e000e */
[----:B------:R-:W-:Y:S05]  /*1da10*/  WARPSYNC.COLLECTIVE R15, `(.L_x_719) ;  /* 0x000000000f087348 */ /* 0x000fea0003c00000 */
[----:B------:R0:W1:Y:S02]  /*1da20*/  SHFL.IDX P6, R14, R13, R12, R11 ;  /* 0x0000000c0d0e7389 */ /* 0x00006400000c000b */
[----:B01----:R-:W-:Y:S01]  /*1da30*/  ENDCOLLECTIVE ;  /* 0x000000000000791b */ /* 0x003fe20003800000 */
.L_x_719:
[----:B------:R-:W-:Y:S02]  /*1da40*/  IMAD.MOV.U32 R13, RZ, RZ, R24 ;  /* 0x000000ffff0d7224 */ /* 0x000fe400078e0018 */
[----:B------:R-:W-:-:S07]  /*1da50*/  IMAD.MOV.U32 R5, RZ, RZ, R14 ;  /* 0x000000ffff057224 */ /* 0x000fce00078e000e */
[----:B------:R-:W-:Y:S05]  /*1da60*/  WARPSYNC.COLLECTIVE R15, `(.L_x_720) ;  /* 0x000000000f087348 */ /* 0x000fea0003c00000 */
[----:B------:R0:W1:Y:S02]  /*1da70*/  SHFL.IDX P6, R14, R13, R12, R11 ;  /* 0x0000000c0d0e7389 */ /* 0x00006400000c000b */
[----:B01----:R-:W-:Y:S01]  /*1da80*/  ENDCOLLECTIVE ;  /* 0x000000000000791b */ /* 0x003fe20003800000 */
.L_x_720:
[----:B------:R-:W-:Y:S05]  /*1da90*/  BRA `(.L_x_721) ;  /* 0xfffffe9800747947 */ /* 0x000fea000383ffff */
.L_x_490:
[----:B0-----:R0:W1:Y:S02]  /*1daa0*/  SYNCS.PHASECHK.TRANS64.TRYWAIT P1, [R16+URZ+0x31c00], R3 ;  /* 0x031c0003100075a7 */ /* 0x001064000802017f */
[----:B-1----:R-:W-:Y:S05]  /*1dab0*/  @!P1 NANOSLEEP.SYNCS 0x989680 ;  /* 0x009896800000995d */ /* 0x002fea0003900000 */
[----:B------:R-:W1:Y:S02]  /*1dac0*/  @!P1 SYNCS.PHASECHK.TRANS64 P1, [R16+URZ+0x31c00], R3 ;  /* 0x031c0003100095a7 */ /* 0x000e64000802007f */
[----:B-1----:R-:W-:Y:S05]  /*1dad0*/  @!P1 BRA `(.L_x_490) ;  /* 0xfffffffc00f09947 */ /* 0x002fea000383ffff */
[----:B------:R-:W-:Y:S05]  /*1dae0*/  BRA `(.L_x_722) ;  /* 0xfffffea000a47947 */ /* 0x000fea000383ffff */
.L_x_502:
        /* <DEDUP_REMOVED lines=8> */
.L_x_724:
[----:B------:R-:W-:Y:S05]  /*1db70*/  BSYNC B1 ;  /* 0x0000000000017941 */ /* 0x000fea0003800000 */
.L_x_723:
        /* <DEDUP_REMOVED lines=8> */
.L_x_725:
[----:B------:R-:W-:Y:S02]  /*1dc00*/  IMAD.MOV.U32 R33, RZ, RZ, R3 ;  /* 0x000000ffff217224 */ /* 0x000fe400078e0003 */
[----:B------:R-:W-:Y:S02]  /*1dc10*/  IMAD.MOV.U32 R13, RZ, RZ, R25 ;  /* 0x000000ffff0d7224 */ /* 0x000fe400078e0019 */
[----:B------:R-:W-:-:S07]  /*1dc20*/  IMAD.MOV.U32 R0, RZ, RZ, R14 ;  /* 0x000000ffff007224 */ /* 0x000fce00078e000e */
[----:B------:R-:W-:Y:S05]  /*1dc30*/  WARPSYNC.COLLECTIVE R15, `(.L_x_726) ;  /* 0x000000000f087348 */ /* 0x000fea0003c00000 */
[----:B------:R0:W1:Y:S02]  /*1dc40*/  SHFL.IDX P6, R14, R13, R12, R11 ;  /* 0x0000000c0d0e7389 */ /* 0x00006400000c000b */
[----:B01----:R-:W-:Y:S01]  /*1dc50*/  ENDCOLLECTIVE ;  /* 0x000000000000791b */ /* 0x003fe20003800000 */
.L_x_726:
[----:B------:R-:W-:Y:S02]  /*1dc60*/  IMAD.MOV.U32 R32, RZ, RZ, R0 ;  /* 0x000000ffff207224 */ /* 0x000fe400078e0000 */
[----:B------:R-:W-:Y:S02]  /*1dc70*/  IMAD.MOV.U32 R13, RZ, RZ, R24 ;  /* 0x000000ffff0d7224 */ /* 0x000fe400078e0018 */
[----:B------:R-:W-:-:S07]  /*1dc80*/  IMAD.MOV.U32 R5, RZ, RZ, R14 ;  /* 0x000000ffff057224 */ /* 0x000fce00078e000e */
[----:B------:R-:W-:Y:S05]  /*1dc90*/  WARPSYNC.COLLECTIVE R15, `(.L_x_727) ;  /* 0x000000000f087348 */ /* 0x000fea0003c00000 */
[----:B------:R0:W1:Y:S02]  /*1dca0*/  SHFL.IDX P6, R14, R13, R12, R11 ;  /* 0x0000000c0d0e7389 */ /* 0x00006400000c000b */
[----:B01----:R-:W-:Y:S01]  /*1dcb0*/  ENDCOLLECTIVE ;  /* 0x000000000000791b */ /* 0x003fe20003800000 */
.L_x_727:
[----:B------:R-:W-:Y:S05]  /*1dcc0*/  BRA `(.L_x_728) ;  /* 0xfffffeb000dc7947 */ /* 0x000fea000383ffff */
.L_x_506:
[----:B0-----:R0:W1:Y:S02]  /*1dcd0*/  SYNCS.PHASECHK.TRANS64.TRYWAIT P1, [R16+URZ+0x31c00], R3 ;  /* 0x031c0003100075a7 */ /* 0x001064000802017f */
[----:B-1----:R-:W-:Y:S05]  /*1dce0*/  @!P1 NANOSLEEP.SYNCS 0x989680 ;  /* 0x009896800000995d */ /* 0x002fea0003900000 */
[----:B------:R-:W1:Y:S02]  /*1dcf0*/  @!P1 SYNCS.PHASECHK.TRANS64 P1, [R16+URZ+0x31c00], R3 ;  /* 0x031c0003100095a7 */ /* 0x000e64000802007f */
[----:B-1----:R-:W-:Y:S05]  /*1dd00*/  @!P1 BRA `(.L_x_506) ;  /* 0xfffffffc00f09947 */ /* 0x002fea000383ffff */
[----:B------:R-:W-:Y:S05]  /*1dd10*/  BRA `(.L_x_729) ;  /* 0xfffffeb800747947 */ /* 0x000fea000383ffff */
.L_x_514:
[----:B-1----:R1:W3:Y:S02]  /*1dd20*/  SYNCS.PHASECHK.TRANS64.TRYWAIT P1, [R0+URZ+0x31c30], R5 ;  /* 0x031c3005000075a7 */ /* 0x0022e4000802017f */
[----:B---3--:R-:W-:Y:S05]  /*1dd30*/  @!P1 NANOSLEEP.SYNCS 0x989680 ;  /* 0x009896800000995d */ /* 0x008fea0003900000 */
[----:B------:R-:W3:Y:S02]  /*1dd40*/  @!P1 SYNCS.PHASECHK.TRANS64 P1, [R0+URZ+0x31c30], R5 ;  /* 0x031c3005000095a7 */ /* 0x000ee4000802007f */
[----:B---3--:R-:W-:Y:S05]  /*1dd50*/  @!P1 BRA `(.L_x_514) ;  /* 0xfffffffc00f09947 */ /* 0x008fea000383ffff */
[----:B------:R-:W-:Y:S05]  /*1dd60*/  BRA `(.L_x_513) ;  /* 0xfffffecc00b87947 */ /* 0x000fea000383ffff */
.L_x_520:
[----:B-1----:R1:W2:Y:S02]  /*1dd70*/  SYNCS.PHASECHK.TRANS64.TRYWAIT P3, [R14+URZ+0x31c30], R15 ;  /* 0x031c300f0e0075a7 */ /* 0x0022a4000806017f */
[----:B--2---:R-:W-:Y:S05]  /*1dd80*/  @!P3 NANOSLEEP.SYNCS 0x989680 ;  /* 0x009896800000b95d */ /* 0x004fea0003900000 */
[----:B------:R-:W2:Y:S02]  /*1dd90*/  @!P3 SYNCS.PHASECHK.TRANS64 P3, [R14+URZ+0x31c30], R15 ;  /* 0x031c300f0e00b5a7 */ /* 0x000ea4000806007f */
[----:B--2---:R-:W-:Y:S05]  /*1dda0*/  @!P3 BRA `(.L_x_520) ;  /* 0xfffffffc00f0b947 */ /* 0x004fea000383ffff */
[----:B------:R-:W-:Y:S05]  /*1ddb0*/  BRA `(.L_x_519) ;  /* 0xffffff10007c7947 */ /* 0x000fea000383ffff */
.L_x_525:
[----:B-1----:R1:W2:Y:S02]  /*1ddc0*/  SYNCS.PHASECHK.TRANS64.TRYWAIT P2, [R15+URZ+0x31c50], R14 ;  /* 0x031c500e0f0075a7 */ /* 0x0022a4000804017f */
[----:B--2---:R-:W-:Y:S05]  /*1ddd0*/  @!P2 NANOSLEEP.SYNCS 0x989680 ;  /* 0x009896800000a95d */ /* 0x004fea0003900000 */
[----:B------:R-:W2:Y:S02]  /*1dde0*/  @!P2 SYNCS.PHASECHK.TRANS64 P2, [R15+URZ+0x31c50], R14 ;  /* 0x031c500e0f00a5a7 */ /* 0x000ea4000804007f */
[----:B--2---:R-:W-:Y:S05]  /*1ddf0*/  @!P2 BRA `(.L_x_525) ;  /* 0xfffffffc00f0a947 */ /* 0x004fea000383ffff */
[----:B------:R-:W-:Y:S05]  /*1de00*/  BRA `(.L_x_524) ;  /* 0xffffff3400e87947 */ /* 0x000fea000383ffff */
.L_x_530:
[----:B-1----:R1:W2:Y:S02]  /*1de10*/  SYNCS.PHASECHK.TRANS64.TRYWAIT P0, [R9+URZ+0x31c50], R0 ;  /* 0x031c5000090075a7 */ /* 0x0022a4000800017f */
[----:B--2---:R-:W-:Y:S05]  /*1de20*/  @!P0 NANOSLEEP.SYNCS 0x989680 ;  /* 0x009896800000895d */ /* 0x004fea0003900000 */
[----:B------:R-:W2:Y:S02]  /*1de30*/  @!P0 SYNCS.PHASECHK.TRANS64 P0, [R9+URZ+0x31c50], R0 ;  /* 0x031c5000090085a7 */ /* 0x000ea4000800007f */
[----:B--2---:R-:W-:Y:S05]  /*1de40*/  @!P0 BRA `(.L_x_530) ;  /* 0xfffffffc00f08947 */ /* 0x004fea000383ffff */
[----:B------:R-:W-:Y:S05]  /*1de50*/  BRA `(.L_x_529) ;  /* 0xffffff5800747947 */ /* 0x000fea000383ffff */
.L_x_540:
[----:B------:R-:W-:Y:S02]  /*1de60*/  IMAD.MOV.U32 R13, RZ, RZ, R2 ;  /* 0x000000ffff0d7224 */ /* 0x000fe400078e0002 */
[----:B------:R-:W-:Y:S02]  /*1de70*/  IMAD.MOV.U32 R12, RZ, RZ, RZ ;  /* 0x000000ffff0c7224 */ /* 0x000fe400078e00ff */
[----:B------:R-:W-:Y:S02]  /*1de80*/  IMAD.MOV.U32 R11, RZ, RZ, 0x1c1f ;  /* 0x00001c1fff0b7424 */ /* 0x000fe400078e00ff */
[----:B------:R-:W-:-:S07]  /*1de90*/  IMAD.MOV.U32 R15, RZ, RZ, -0x1 ;  /* 0xffffffffff0f7424 */ /* 0x000fce00078e00ff */
[----:B0-----:R-:W-:Y:S05]  /*1dea0*/  WARPSYNC.COLLECTIVE R15, `(.L_x_730) ;  /* 0x000000000f087348 */ /* 0x001fea0003c00000 */
[----:B------:R1:W2:Y:S02]  /*1deb0*/  SHFL.IDX P6, R14, R13, R12, R11 ;  /* 0x0000000c0d0e7389 */ /* 0x0002a400000c000b */
[----:B012---:R-:W-:Y:S01]  /*1dec0*/  ENDCOLLECTIVE ;  /* 0x000000000000791b */ /* 0x007fe20003800000 */
.L_x_730:
[----:B------:R-:W-:Y:S02]  /*1ded0*/  IMAD.MOV.U32 R13, RZ, RZ, R0 ;  /* 0x000000ffff0d7224 */ /* 0x000fe400078e0000 */
[----:B------:R-:W-:-:S07]  /*1dee0*/  IMAD.MOV.U32 R3, RZ, RZ, R14 ;  /* 0x000000ffff037224 */ /* 0x000fce00078e000e */
[----:B------:R-:W-:Y:S05]  /*1def0*/  WARPSYNC.COLLECTIVE R15, `(.L_x_731) ;  /* 0x000000000f087348 */ /* 0x000fea0003c00000 */
[----:B------:R0:W1:Y:S02]  /*1df00*/  SHFL.IDX P6, R14, R13, R12, R11 ;  /* 0x0000000c0d0e7389 */ /* 0x00006400000c000b */
[----:B01----:R-:W-:Y:S01]  /*1df10*/  ENDCOLLECTIVE ;  /* 0x000000000000791b */ /* 0x003fe20003800000 */
.L_x_731:
[----:B------:R-:W-:Y:S05]  /*1df20*/  BRA `(.L_x_732) ;  /* 0xffffff7c00ac7947 */ /* 0x000fea000383ffff */
.L_x_543:
[----:B------:R-:W-:Y:S01]  /*1df30*/  BSSY B1, `(.L_x_733) ;  /* 0x0000008000017945 */ /* 0x000fe20003800000 */
[----:B------:R-:W-:Y:S02]  /*1df40*/  IMAD.MOV.U32 R13, RZ, RZ, R2 ;  /* 0x000000ffff0d7224 */ /* 0x000fe400078e0002 */
[----:B------:R-:W-:Y:S02]  /*1df50*/  IMAD.MOV.U32 R12, RZ, RZ, 0x1 ;  /* 0x00000001ff0c7424 */ /* 0x000fe400078e00ff */
[----:B----4-:R-:W-:Y:S02]  /*1df60*/  IMAD.MOV.U32 R11, RZ, RZ, 0x1c1f ;  /* 0x00001c1fff0b7424 */ /* 0x010fe400078e00ff */
[----:B------:R-:W-:-:S07]  /*1df70*/  IMAD.MOV.U32 R15, RZ, RZ, -0x1 ;  /* 0xffffffffff0f7424 */ /* 0x000fce00078e00ff */
[----:B0123--:R-:W-:Y:S05]  /*1df80*/  WARPSYNC.COLLECTIVE R15, `(.L_x_734) ;  /* 0x000000000f087348 */ /* 0x00ffea0003c00000 */
[----:B---3--:R3:W4:Y:S02]  /*1df90*/  SHFL.IDX P6, R14, R13, R12, R11 ;  /* 0x0000000c0d0e7389 */ /* 0x00872400000c000b */
[----:B01234-:R-:W-:Y:S01]  /*1dfa0*/  ENDCOLLECTIVE ;  /* 0x000000000000791b */ /* 0x01ffe20003800000 */
.L_x_734:
[----:B------:R-:W-:Y:S05]  /*1dfb0*/  BSYNC B1 ;  /* 0x0000000000017941 */ /* 0x000fea0003800000 */
.L_x_733:
[----:B------:R-:W-:Y:S02]  /*1dfc0*/  IMAD.MOV.U32 R13, RZ, RZ, R0 ;  /* 0x000000ffff0d7224 */ /* 0x000fe400078e0000 */
[----:B------:R-:W-:Y:S02]  /*1dfd0*/  IMAD.MOV.U32 R12, RZ, RZ, 0x1 ;  /* 0x00000001ff0c7424 */ /* 0x000fe400078e00ff */
[----:B------:R-:W-:Y:S02]  /*1dfe0*/  IMAD.MOV.U32 R11, RZ, RZ, 0x1c1f ;  /* 0x00001c1fff0b7424 */ /* 0x000fe400078e00ff */
[----:B------:R-:W-:Y:S02]  /*1dff0*/  IMAD.MOV.U32 R15, RZ, RZ, -0x1 ;  /* 0xffffffffff0f7424 */ /* 0x000fe400078e00ff */
[----:B------:R-:W-:-:S07]  /*1e000*/  IMAD.MOV.U32 R3, RZ, RZ, R14 ;  /* 0x000000ffff037224 */ /* 0x000fce00078e000e */
[----:B------:R-:W-:Y:S05]  /*1e010*/  WARPSYNC.COLLECTIVE R15, `(.L_x_735) ;  /* 0x000000000f087348 */ /* 0x000fea0003c00000 */
[----:B------:R0:W1:Y:S02]  /*1e020*/  SHFL.IDX P6, R14, R13, R12, R11 ;  /* 0x0000000c0d0e7389 */ /* 0x00006400000c000b */
[----:B01----:R-:W-:Y:S01]  /*1e030*/  ENDCOLLECTIVE ;  /* 0x000000000000791b */ /* 0x003fe20003800000 */
.L_x_735:
[----:B------:R-:W-:Y:S05]  /*1e040*/  BRA `(.L_x_736) ;  /* 0xffffff7c00c07947 */ /* 0x000fea000383ffff */
.L_x_560:
        /* <DEDUP_REMOVED lines=11> */
.L_x_738:
[----:B------:R-:W-:Y:S05]  /*1e100*/  BSYNC B1 ;  /* 0x0000000000017941 */ /* 0x000fea0003800000 */
.L_x_737:
[----:B------:R-:W-:Y:S05]  /*1e110*/  BRA `(.L_x_739) ;  /* 0xffffff9000747947 */ /* 0x000fea000383ffff */
.L_x_562:
[----:B------:R-:W-:Y:S01]  /*1e120*/  BSSY B1, `(.L_x_740) ;  /* 0x0000006000017945 */ /* 0x000fe20003800000 */
[----:B------:R-:W-:-:S07]  /*1e130*/  IMAD.MOV.U32 R15, RZ, RZ, -0x1 ;  /* 0xffffffffff0f7424 */ /* 0x000fce00078e00ff */
[----:B0-----:R-:W-:Y:S05]  /*1e140*/  WARPSYNC.COLLECTIVE R15, `(.L_x_741) ;  /* 0x000000000f0c7348 */ /* 0x001fea0003c00000 */
[----:B------:R-:W-:Y:S02]  /*1e150*/  ELECT P6, UR62, PT ;  /* 0x00000000003e782f */ /* 0x000fe400038c0000 */
[----:B------:R-:W-:Y:S01]  /*1e160*/  MOV R14, UR62 ;  /* 0x0000003e000e7c02 */ /* 0x000fe20008000f00 */
[----:B0-----:R-:W-:Y:S10]  /*1e170*/  ENDCOLLECTIVE ;  /* 0x000000000000791b */ /* 0x001ff40003800000 */
.L_x_741:
[----:B------:R-:W-:Y:S05]  /*1e180*/  BSYNC B1 ;  /* 0x0000000000017941 */ /* 0x000fea0003800000 */
.L_x_740:
[----:B------:R-:W-:Y:S05]  /*1e190*/  BRA `(.L_x_561) ;  /* 0xffffff90006c7947 */ /* 0x000fea000383ffff */
.L_x_564:
[----:B0-----:R0:W1:Y:S02]  /*1e1a0*/  SYNCS.PHASECHK.TRANS64.TRYWAIT P0, [R22+URZ+0x31c20], R5 ;  /* 0x031c2005160075a7 */ /* 0x001064000800017f */
[----:B-1----:R-:W-:Y:S05]  /*1e1b0*/  @!P0 NANOSLEEP.SYNCS 0x989680 ;  /* 0x009896800000895d */ /* 0x002fea0003900000 */
[----:B------:R-:W1:Y:S02]  /*1e1c0*/  @!P0 SYNCS.PHASECHK.TRANS64 P0, [R22+URZ+0x31c20], R5 ;  /* 0x031c2005160085a7 */ /* 0x000e64000800007f */
[----:B-1----:R-:W-:Y:S05]  /*1e1d0*/  @!P0 BRA `(.L_x_564) ;  /* 0xfffffffc00f08947 */ /* 0x002fea000383ffff */
[----:B------:R-:W-:Y:S05]  /*1e1e0*/  BRA `(.L_x_742) ;  /* 0xffffff90007c7947 */ /* 0x000fea000383ffff */
.L_x_568:
[----:B-1----:R1:W2:Y:S02]  /*1e1f0*/  SYNCS.PHASECHK.TRANS64.TRYWAIT P0, [R8+URZ+0x31ca0], R10 ;  /* 0x031ca00a080075a7 */ /* 0x0022a4000800017f */
[----:B--2---:R-:W-:Y:S05]  /*1e200*/  @!P0 NANOSLEEP.SYNCS 0x989680 ;  /* 0x009896800000895d */ /* 0x004fea0003900000 */
[----:B------:R-:W2:Y:S02]  /*1e210*/  @!P0 SYNCS.PHASECHK.TRANS64 P0, [R8+URZ+0x31ca0], R10 ;  /* 0x031ca00a080085a7 */ /* 0x000ea4000800007f */
[----:B--2---:R-:W-:Y:S05]  /*1e220*/  @!P0 BRA `(.L_x_568) ;  /* 0xfffffffc00f08947 */ /* 0x004fea000383ffff */
[----:B------:R-:W-:Y:S05]  /*1e230*/  BRA `(.L_x_743) ;  /* 0xffffff9000987947 */ /* 0x000fea000383ffff */
.L_x_575:
[----:B0-----:R0:W2:Y:S02]  /*1e240*/  SYNCS.PHASECHK.TRANS64.TRYWAIT P0, [R8+URZ+0x31cc0], R10 ;  /* 0x031cc00a080075a7 */ /* 0x0010a4000800017f */
[----:B--2---:R-:W-:Y:S05]  /*1e250*/  @!P0 NANOSLEEP.SYNCS 0x989680 ;  /* 0x009896800000895d */ /* 0x004fea0003900000 */
[----:B------:R-:W2:Y:S02]  /*1e260*/  @!P0 SYNCS.PHASECHK.TRANS64 P0, [R8+URZ+0x31cc0], R10 ;  /* 0x031cc00a080085a7 */ /* 0x000ea4000800007f */
[----:B--2---:R-:W-:Y:S05]  /*1e270*/  @!P0 BRA `(.L_x_575) ;  /* 0xfffffffc00f08947 */ /* 0x004fea000383ffff */
[----:B------:R-:W-:Y:S05]  /*1e280*/  BRA `(.L_x_744) ;  /* 0xffffff9400947947 */ /* 0x000fea000383ffff */
.L_x_584:
[----:B0-----:R0:W1:Y:S02]  /*1e290*/  SYNCS.PHASECHK.TRANS64.TRYWAIT P1, [R8+URZ+0x31ca0], R7 ;  /* 0x031ca007080075a7 */ /* 0x001064000802017f */
[----:B-1----:R-:W-:Y:S05]  /*1e2a0*/  @!P1 NANOSLEEP.SYNCS 0x989680 ;  /* 0x009896800000995d */ /* 0x002fea0003900000 */
[----:B------:R-:W1:Y:S02]  /*1e2b0*/  @!P1 SYNCS.PHASECHK.TRANS64 P1, [R8+URZ+0x31ca0], R7 ;  /* 0x031ca007080095a7 */ /* 0x000e64000802007f */
[----:B-1----:R-:W-:Y:S05]  /*1e2c0*/  @!P1 BRA `(.L_x_584) ;  /* 0xfffffffc00f09947 */ /* 0x002fea000383ffff */
[----:B------:R-:W-:Y:S05]  /*1e2d0*/  BRA `(.L_x_745) ;  /* 0xffffff9800d47947 */ /* 0x000fea000383ffff */
.L_x_591:
[----:B-1----:R1:W2:Y:S02]  /*1e2e0*/  SYNCS.PHASECHK.TRANS64.TRYWAIT P1, [R8+URZ+0x31cc0], R7 ;  /* 0x031cc007080075a7 */ /* 0x0022a4000802017f */
[----:B--2---:R-:W-:Y:S05]  /*1e2f0*/  @!P1 NANOSLEEP.SYNCS 0x989680 ;  /* 0x009896800000995d */ /* 0x004fea0003900000 */
[----:B------:R-:W2:Y:S02]  /*1e300*/  @!P1 SYNCS.PHASECHK.TRANS64 P1, [R8+URZ+0x31cc0], R7 ;  /* 0x031cc007080095a7 */ /* 0x000ea4000802007f */
[----:B--2---:R-:W-:Y:S05]  /*1e310*/  @!P1 BRA `(.L_x_591) ;  /* 0xfffffffc00f09947 */ /* 0x004fea000383ffff */
[----:B------:R-:W-:Y:S05]  /*1e320*/  BRA `(.L_x_746) ;  /* 0xffffff9c00cc7947 */ /* 0x000fea000383ffff */
.L_x_606:
        /* <DEDUP_REMOVED lines=11> */
.L_x_748:
[----:B------:R-:W-:Y:S05]  /*1e3e0*/  BSYNC B0 ;  /* 0x0000000000007941 */ /* 0x000fea0003800000 */
.L_x_747:
[----:B------:R-:W-:Y:S05]  /*1e3f0*/  BRA `(.L_x_749) ;  /* 0xffffffa8005c7947 */ /* 0x000fea000383ffff */
.L_x_608:
[----:B------:R-:W-:Y:S01]  /*1e400*/  BSSY B0, `(.L_x_750) ;  /* 0x0000006000007945 */ /* 0x000fe20003800000 */
[----:B------:R-:W-:-:S07]  /*1e410*/  IMAD.MOV.U32 R15, RZ, RZ, -0x1 ;  /* 0xffffffffff0f7424 */ /* 0x000fce00078e00ff */
[----:B01-3--:R-:W-:Y:S05]  /*1e420*/  WARPSYNC.COLLECTIVE R15, `(.L_x_751) ;  /* 0x000000000f0c7348 */ /* 0x00bfea0003c00000 */
[----:B------:R-:W-:Y:S02]  /*1e430*/  ELECT P6, UR62, PT ;  /* 0x00000000003e782f */ /* 0x000fe400038c0000 */
[----:B------:R-:W-:Y:S01]  /*1e440*/  MOV R14, UR62 ;  /* 0x0000003e000e7c02 */ /* 0x000fe20008000f00 */
[----:B01-3--:R-:W-:Y:S10]  /*1e450*/  ENDCOLLECTIVE ;  /* 0x000000000000791b */ /* 0x00bff40003800000 */
.L_x_751:
[----:B------:R-:W-:Y:S05]  /*1e460*/  BSYNC B0 ;  /* 0x0000000000007941 */ /* 0x000fea0003800000 */
.L_x_750:
[----:B------:R-:W-:Y:S05]  /*1e470*/  BRA `(.L_x_752) ;  /* 0xffffffa800647947 */ /* 0x000fea000383ffff */
.L_x_610:
[----:B-1----:R1:W2:Y:S02]  /*1e480*/  SYNCS.PHASECHK.TRANS64.TRYWAIT P0, [R0+URZ+0x31c40], R2 ;  /* 0x031c4002000075a7 */ /* 0x0022a4000800017f */
[----:B--2---:R-:W-:Y:S05]  /*1e490*/  @!P0 NANOSLEEP.SYNCS 0x989680 ;  /* 0x009896800000895d */ /* 0x004fea0003900000 */
[----:B------:R-:W2:Y:S02]  /*1e4a0*/  @!P0 SYNCS.PHASECHK.TRANS64 P0, [R0+URZ+0x31c40], R2 ;  /* 0x031c4002000085a7 */ /* 0x000ea4000800007f */
[----:B--2---:R-:W-:Y:S05]  /*1e4b0*/  @!P0 BRA `(.L_x_610) ;  /* 0xfffffffc00f08947 */ /* 0x004fea000383ffff */
[----:B------:R-:W-:Y:S05]  /*1e4c0*/  BRA `(.L_x_753) ;  /* 0xffffffa800bc7947 */ /* 0x000fea000383ffff */
.L_x_614:
        /* <DEDUP_REMOVED lines=12> */
.L_x_754:
[----:B------:R-:W-:Y:S02]  /*1e590*/  IMAD.MOV.U32 R13, RZ, RZ, R4 ;  /* 0x000000ffff0d7224 */ /* 0x000fe400078e0004 */
[----:B------:R-:W-:-:S07]  /*1e5a0*/  IMAD.MOV.U32 R2, RZ, RZ, R14 ;  /* 0x000000ffff027224 */ /* 0x000fce00078e000e */
[----:B------:R-:W-:Y:S05]  /*1e5b0*/  WARPSYNC.COLLECTIVE R15, `(.L_x_755) ;  /* 0x000000000f087348 */ /* 0x000fea0003c00000 */
[----:B------:R0:W1:Y:S02]  /*1e5c0*/  SHFL.IDX P6, R14, R13, R12, R11 ;  /* 0x0000000c0d0e7389 */ /* 0x00006400000c000b */
[----:B01----:R-:W-:Y:S01]  /*1e5d0*/  ENDCOLLECTIVE ;  /* 0x000000000000791b */ /* 0x003fe20003800000 */
.L_x_755:
[----:B------:R-:W-:Y:S02]  /*1e5e0*/  IMAD.MOV.U32 R13, RZ, RZ, R0 ;  /* 0x000000ffff0d7224 */ /* 0x000fe400078e0000 */
[----:B------:R-:W-:Y:S02]  /*1e5f0*/  IMAD.MOV.U32 R12, RZ, RZ, 0x1 ;  /* 0x00000001ff0c7424 */ /* 0x000fe400078e00ff */
[----:B------:R-:W-:-:S07]  /*1e600*/  IMAD.MOV.U32 R3, RZ, RZ, R14 ;  /* 0x000000ffff037224 */ /* 0x000fce00078e000e */
[----:B------:R-:W-:Y:S05]  /*1e610*/  WARPSYNC.COLLECTIVE R15, `(.L_x_756) ;  /* 0x000000000f087348 */ /* 0x000fea0003c00000 */
[----:B------:R0:W1:Y:S02]  /*1e620*/  SHFL.IDX P6, R14, R13, R12, R11 ;  /* 0x0000000c0d0e7389 */ /* 0x00006400000c000b */
[----:B01----:R-:W-:Y:S01]  /*1e630*/  ENDCOLLECTIVE ;  /* 0x000000000000791b */ /* 0x003fe20003800000 */
.L_x_756:
        /* <DEDUP_REMOVED lines=17> */
.L_x_757:
[----:B------:R-:W-:Y:S02]  /*1e750*/  IMAD.MOV.U32 R13, RZ, RZ, R0 ;  /* 0x000000ffff0d7224 */ /* 0x000fe400078e0000 */
[----:B------:R-:W-:Y:S02]  /*1e760*/  IMAD.MOV.U32 R12, RZ, RZ, 0x2 ;  /* 0x00000002ff0c7424 */ /* 0x000fe400078e00ff */
[----:B------:R-:W-:-:S07]  /*1e770*/  IMAD.MOV.U32 R3, RZ, RZ, R14 ;  /* 0x000000ffff037224 */ /* 0x000fce00078e000e */
[----:B------:R-:W-:Y:S05]  /*1e780*/  WARPSYNC.COLLECTIVE R15, `(.L_x_758) ;  /* 0x000000000f087348 */ /* 0x000fea0003c00000 */
[----:B------:R0:W1:Y:S02]  /*1e790*/  SHFL.IDX P6, R14, R13, R12, R11 ;  /* 0x0000000c0d0e7389 */ /* 0x00006400000c000b */
[----:B01----:R-:W-:Y:S01]  /*1e7a0*/  ENDCOLLECTIVE ;  /* 0x000000000000791b */ /* 0x003fe20003800000 */
.L_x_758:
        /* <DEDUP_REMOVED lines=18> */
.L_x_759:
[----:B------:R-:W-:Y:S02]  /*1e8d0*/  IMAD.MOV.U32 R13, RZ, RZ, R0 ;  /* 0x000000ffff0d7224 */ /* 0x000fe400078e0000 */
[----:B------:R-:W-:Y:S02]  /*1e8e0*/  IMAD.MOV.U32 R12, RZ, RZ, 0x3 ;  /* 0x00000003ff0c7424 */ /* 0x000fe400078e00ff */
[----:B------:R-:W-:-:S07]  /*1e8f0*/  IMAD.MOV.U32 R3, RZ, RZ, R14 ;  /* 0x000000ffff037224 */ /* 0x000fce00078e000e */
[----:B------:R-:W-:Y:S05]  /*1e900*/  WARPSYNC.COLLECTIVE R15, `(.L_x_760) ;  /* 0x000000000f087348 */ /* 0x000fea0003c00000 */
[----:B------:R0:W1:Y:S02]  /*1e910*/  SHFL.IDX P6, R14, R13, R12, R11 ;  /* 0x0000000c0d0e7389 */ /* 0x00006400000c000b */
[----:B01----:R-:W-:Y:S01]  /*1e920*/  ENDCOLLECTIVE ;  /* 0x000000000000791b */ /* 0x003fe20003800000 */
.L_x_760:
[----:B------:R-:W-:-:S05]  /*1e930*/  @!P3 LEA R3, P4, R20, R3, 0x1 ;  /* 0x000000031403b211 */ /* 0x000fca00078808ff */
[----:B------:R-:W-:-:S05]  /*1e940*/  @!P3 IMAD.X R2, RZ, RZ, R2, P4 ;  /* 0x000000ffff02b224 */ /* 0x000fca00020e0602 */
[----:B------:R-:W-:Y:S01]  /*1e950*/  @!P3 LOP3.LUT R3, R3, R2, RZ, 0x3c, !PT ;  /* 0x000000020303b212 */ /* 0x000fe200078e3cff */
[----:B------:R-:W-:-:S03]  /*1e960*/  IMAD.MOV.U32 R13, RZ, RZ, R4 ;  /* 0x000000ffff0d7224 */ /* 0x000fc600078e0004 */
[----:B------:R-:W-:-:S04]  /*1e970*/  @!P3 LOP3.LUT R2, R3, R2, RZ, 0x3c, !PT ;  /* 0x000000020302b212 */ /* 0x000fc800078e3cff */
[----:B------:R-:W-:Y:S01]  /*1e980*/  @!P3 LOP3.LUT R3, R3, R2, RZ, 0x3c, !PT ;  /* 0x000000020303b212 */ /* 0x000fe200078e3cff */
[----:B------:R-:W-:-:S07]  /*1e990*/  IMAD.MOV.U32 R0, RZ, RZ, R14 ;  /* 0x000000ffff007224 */ /* 0x000fce00078e000e */
[----:B------:R-:W-:Y:S05]  /*1e9a0*/  WARPSYNC.COLLECTIVE R15, `(.L_x_761) ;  /* 0x000000000f087348 */ /* 0x000fea0003c00000 */
[----:B------:R0:W1:Y:S02]  /*1e9b0*/  SHFL.IDX P6, R14, R13, R12, R11 ;  /* 0x0000000c0d0e7389 */ /* 0x00006400000c000b */
[----:B01----:R-:W-:Y:S01]  /*1e9c0*/  ENDCOLLECTIVE ;  /* 0x000000000000791b */ /* 0x003fe20003800000 */
.L_x_761:
[----:B------:R-:W-:Y:S01]  /*1e9d0*/  @!PT LDS RZ, [RZ] ;  /* 0x00000000fffff984 */ /* 0x000fe20000000800 */
[----:B------:R-:W-:Y:S01]  /*1e9e0*/  @!PT LDS RZ, [RZ] ;  /* 0x00000000fffff984 */ /* 0x000fe20000000800 */
[----:B------:R-:W-:Y:S01]  /*1e9f0*/  @!PT LDS RZ, [RZ] ;  /* 0x00000000fffff984 */ /* 0x000fe20000000800 */
[----:B------:R-:W-:Y:S04]  /*1ea00*/  @!P3 LDGSTS.E.BYPASS.LTC128B.128 [R9+0xea00], desc[UR60][R2.64], !P2 ;  /* 0x0ea000000209bfae */ /* 0x000fe8000d101d7c */
[----:B------:R-:W-:Y:S04]  /*1ea10*/  @!P3 LDGSTS.E.BYPASS.LTC128B.128 [R9+0x11a00], desc[UR60][R2.64+0x40], !P1 ;  /* 0x11a000400209bfae */ /* 0x000fe8000c901d7c */
[----:B------:R0:W-:Y:S01]  /*1ea20*/  @!P3 LDGSTS.E.BYPASS.LTC128B.128 [R9+0x14a00], desc[UR60][R2.64+0x80], !P0 ;  /* 0x14a000800209bfae */ /* 0x0001e2000c101d7c */
[----:B------:R-:W-:Y:S02]  /*1ea30*/  IMAD.MOV.U32 R13, RZ, RZ, R6 ;  /* 0x000000ffff0d7224 */ /* 0x000fe400078e0006 */
[----:B------:R-:W-:-:S02]  /*1ea40*/  IMAD.MOV.U32 R12, RZ, RZ, RZ ;  /* 0x000000ffff0c7224 */ /* 0x000fc400078e00ff */
[----:B0-----:R-:W-:Y:S02]  /*1ea50*/  IMAD.MOV.U32 R2, RZ, RZ, R14 ;  /* 0x000000ffff027224 */ /* 0x001fe400078e000e */
[----:B------:R-:W-:-:S07]  /*1ea60*/  VIADD R3, R17, 0x60 ;  /* 0x0000006011037836 */ /* 0x000fce0000000000 */
[----:B------:R-:W-:Y:S05]  /*1ea70*/  WARPSYNC.COLLECTIVE R15, `(.L_x_762) ;  /* 0x000000000f087348 */ /* 0x000fea0003c00000 */
[----:B------:R0:W1:Y:S02]  /*1ea80*/  SHFL.IDX P6, R14, R13, R12, R11 ;  /* 0x0000000c0d0e7389 */ /* 0x00006400000c000b */
[----:B01----:R-:W-:Y:S01]  /*1ea90*/  ENDCOLLECTIVE ;  /* 0x000000000000791b */ /* 0x003fe20003800000 */
.L_x_762:
[----:B------:R-:W-:Y:S01]  /*1eaa0*/  ISETP.GE.AND P3, PT, R3, R5, PT ;  /* 0x000000050300720c */ /* 0x000fe20003f66270 */
[----:B------:R-:W-:-:S12]  /*1eab0*/  IMAD.MOV.U32 R13, RZ, RZ, R7 ;  /* 0x000000ffff0d7224 */ /* 0x000fd800078e0007 */
[----:B------:R-:W-:-:S05]  /*1eac0*/  @!P3 LEA R2, P5, R20, R2, 0x1 ;  /* 0x000000021402b211 */ /* 0x000fca00078a08ff */
[----:B------:R-:W-:Y:S02]  /*1ead0*/  @!P3 IMAD.X R3, RZ, RZ, R0, P5 ;  /* 0x000000ffff03b224 */ /* 0x000fe400028e0600 */
[----:B------:R-:W-:-:S07]  /*1eae0*/  IMAD.MOV.U32 R0, RZ, RZ, R14 ;  /* 0x000000ffff007224 */ /* 0x000fce00078e000e */
[----:B------:R-:W-:Y:S05]  /*1eaf0*/  WARPSYNC.COLLECTIVE R15, `(.L_x_763) ;  /* 0x000000000f087348 */ /* 0x000fea0003c00000 */
[----:B------:R0:W1:Y:S02]  /*1eb00*/  SHFL.IDX P6, R14, R13, R12, R11 ;  /* 0x0000000c0d0e7389 */ /* 0x00006400000c000b */
[----:B01----:R-:W-:Y:S01]  /*1eb10*/  ENDCOLLECTIVE ;  /* 0x000000000000791b */ /* 0x003fe20003800000 */
.L_x_763:
[----:B------:R-:W-:Y:S01]  /*1eb20*/  @!PT LDS RZ, [RZ] ;  /* 0x00000000fffff984 */ /* 0x000fe20000000800 */
[----:B------:R-:W-:Y:S01]  /*1eb30*/  @!PT LDS RZ, [RZ] ;  /* 0x00000000fffff984 */ /* 0x000fe20000000800 */
[----:B------:R-:W-:Y:S01]  /*1eb40*/  @!PT LDS RZ, [RZ] ;  /* 0x00000000fffff984 */ /* 0x000fe20000000800 */
[----:B------:R0:W-:Y:S04]  /*1eb50*/  @!P3 LDGSTS.E.BYPASS.LTC128B.128 [R9+0xf200], desc[UR60][R2.64], !P2 ;  /* 0x0f2000000209bfae */ /* 0x0001e8000d101d7c */
[----:B------:R0:W-:Y:S04]  /*1eb60*/  @!P3 LDGSTS.E.BYPASS.LTC128B.128 [R9+0x12200], desc[UR60][R2.64+0x40], !P1 ;  /* 0x122000400209bfae */ /* 0x0001e8000c901d7c */
[----:B------:R0:W-:Y:S01]  /*1eb70*/  @!P3 LDGSTS.E.BYPASS.LTC128B.128 [R9+0x15200], desc[UR60][R2.64+0x80], !P0 ;  /* 0x152000800209bfae */ /* 0x0001e2000c101d7c */
[----:B------:R-:W-:Y:S02]  /*1eb80*/  IMAD.MOV.U32 R13, RZ, RZ, R6 ;  /* 0x000000ffff0d7224 */ /* 0x000fe400078e0006 */
[----:B------:R-:W-:-:S02]  /*1eb90*/  IMAD.MOV.U32 R12, RZ, RZ, 0x1 ;  /* 0x00000001ff0c7424 */ /* 0x000fc400078e00ff */
[----:B------:R-:W-:-:S07]  /*1eba0*/  IMAD.MOV.U32 R4, RZ, RZ, R14 ;  /* 0x000000ffff047224 */ /* 0x000fce00078e000e */
[----:B0-----:R-:W-:Y:S05]  /*1ebb0*/  WARPSYNC.COLLECTIVE R15, `(.L_x_764) ;  /* 0x000000000f087348 */ /* 0x001fea0003c00000 */
[----:B------:R1:W2:Y:S02]  /*1ebc0*/  SHFL.IDX P6, R14, R13, R12, R11 ;  /* 0x0000000c0d0e7389 */ /* 0x0002a400000c000b */
[----:B012---:R-:W-:Y:S01]  /*1ebd0*/  ENDCOLLECTIVE ;  /* 0x000000000000791b */ /* 0x007fe20003800000 */
.L_x_764:
[----:B------:R-:W-:-:S05]  /*1ebe0*/  VIADD R2, R17, 0x80 ;  /* 0x0000008011027836 */ /* 0x000fca0000000000 */
[----:B------:R-:W-:Y:S01]  /*1ebf0*/  ISETP.GE.AND P3, PT, R2, R5, PT ;  /* 0x000000050200720c */ /* 0x000fe20003f66270 */
[----:B------:R-:W-:-:S12]  /*1ec00*/  IMAD.MOV.U32 R13, RZ, RZ, R7 ;  /* 0x000000ffff0d7224 */ /* 0x000fd800078e0007 */
[----:B------:R-:W-:Y:S01]  /*1ec10*/  @!P3 LEA R4, P5, R20, R4, 0x1 ;  /* 0x000000041404b211 */ /* 0x000fe200078a08ff */
[----:B------:R-:W-:-:S12]  /*1ec20*/  IMAD.MOV.U32 R6, RZ, RZ, R14 ;  /* 0x000000ffff067224 */ /* 0x000fd800078e000e */
[----:B------:R-:W-:Y:S05]  /*1ec30*/  WARPSYNC.COLLECTIVE R15, `(.L_x_765) ;  /* 0x000000000f087348 */ /* 0x000fea0003c00000 */
[----:B------:R0:W1:Y:S02]  /*1ec40*/  SHFL.IDX P6, R14, R13, R12, R11 ;  /* 0x0000000c0d0e7389 */ /* 0x00006400000c000b */
[----:B01----:R-:W-:Y:S01]  /*1ec50*/  ENDCOLLECTIVE ;  /* 0x000000000000791b */ /* 0x003fe20003800000 */
.L_x_765:
[----:B------:R-:W-:Y:S02]  /*1ec60*/  @!P3 IMAD.X R0, RZ, RZ, R0, P5 ;  /* 0x000000ffff00b224 */ /* 0x000fe400028e0600 */
[----:B------:R-:W-:Y:S02]  /*1ec70*/  @!P3 IMAD.MOV.U32 R2, RZ, RZ, R4 ;  /* 0x000000ffff02b224 */ /* 0x000fe400078e0004 */
[----:B------:R-:W-:-:S05]  /*1ec80*/  @!P3 IMAD.MOV.U32 R3, RZ, RZ, R0 ;  /* 0x000000ffff03b224 */ /* 0x000fca00078e0000 */
[----:B------:R-:W-:Y:S01]  /*1ec90*/  @!PT LDS RZ, [RZ] ;  /* 0x00000000fffff984 */ /* 0x000fe20000000800 */
[----:B------:R-:W-:Y:S01]  /*1eca0*/  @!PT LDS RZ, [RZ] ;  /* 0x00000000fffff984 */ /* 0x000fe20000000800 */
[----:B------:R-:W-:Y:S01]  /*1ecb0*/  @!PT LDS RZ, [RZ] ;  /* 0x00000000fffff984 */ /* 0x000fe20000000800 */
[----:B------:R-:W-:Y:S04]  /*1ecc0*/  @!P3 LDGSTS.E.BYPASS.LTC128B.128 [R9+0xfa00], desc[UR60][R2.64], !P2 ;  /* 0x0fa000000209bfae */ /* 0x000fe8000d101d7c */
[----:B------:R-:W-:Y:S04]  /*1ecd0*/  @!P3 LDGSTS.E.BYPASS.LTC128B.128 [R9+0x12a00], desc[UR60][R2.64+0x40], !P1 ;  /* 0x12a000400209bfae */ /* 0x000fe8000c901d7c */
[----:B------:R0:W-:Y:S02]  /*1ece0*/  @!P3 LDGSTS.E.BYPASS.LTC128B.128 [R9+0x15a00], desc[UR60][R2.64+0x80], !P0 ;  /* 0x15a000800209bfae */ /* 0x0001e4000c101d7c */
[----:B0-----:R-:W-:Y:S01]  /*1ecf0*/  IMAD.MOV.U32 R2, RZ, RZ, R14 ;  /* 0x000000ffff027224 */ /* 0x001fe200078e000e */
[----:B------:R-:W-:Y:S06]  /*1ed00*/  BRA `(.L_x_766) ;  /* 0xffffffb0004c7947 */ /* 0x000fec000383ffff */
.L_x_617:
[----:B-1----:R1:W2:Y:S02]  /*1ed10*/  SYNCS.PHASECHK.TRANS64.TRYWAIT P0, [R22+URZ+0x31c20], R0 ;  /* 0x031c2000160075a7 */ /* 0x0022a4000800017f */
[----:B--2---:R-:W-:Y:S05]  /*1ed20*/  @!P0 NANOSLEEP.SYNCS 0x989680 ;  /* 0x009896800000895d */ /* 0x004fea0003900000 */
[----:B------:R-:W2:Y:S02]  /*1ed30*/  @!P0 SYNCS.PHASECHK.TRANS64 P0, [R22+URZ+0x31c20], R0 ;  /* 0x031c2000160085a7 */ /* 0x000ea4000800007f */
[----:B--2---:R-:W-:Y:S05]  /*1ed40*/  @!P0 BRA `(.L_x_617) ;  /* 0xfffffffc00f08947 */ /* 0x004fea000383ffff */
[----:B------:R-:W-:Y:S05]  /*1ed50*/  BRA `(.L_x_767) ;  /* 0xffffffb000b47947 */ /* 0x000fea000383ffff */
.L_x_626:
[----:B-1----:R1:W2:Y:S02]  /*1ed60*/  SYNCS.PHASECHK.TRANS64.TRYWAIT P0, [R3+URZ+0x31c40], R2 ;  /* 0x031c4002030075a7 */ /* 0x0022a4000800017f */
[----:B--2---:R-:W-:Y:S05]  /*1ed70*/  @!P0 NANOSLEEP.SYNCS 0x989680 ;  /* 0x009896800000895d */ /* 0x004fea0003900000 */
[----:B------:R-:W2:Y:S02]  /*1ed80*/  @!P0 SYNCS.PHASECHK.TRANS64 P0, [R3+URZ+0x31c40], R2 ;  /* 0x031c4002030085a7 */ /* 0x000ea4000800007f */
[----:B--2---:R-:W-:Y:S05]  /*1ed90*/  @!P0 BRA `(.L_x_626) ;  /* 0xfffffffc00f08947 */ /* 0x004fea000383ffff */
[----:B------:R-:W-:Y:S05]  /*1eda0*/  BRA `(.L_x_768) ;  /* 0xffffffb400707947 */ /* 0x000fea000383ffff */
.L_x_633:
[----:B0-----:R0:W1:Y:S02]  /*1edb0*/  SYNCS.PHASECHK.TRANS64.TRYWAIT P0, [R3+URZ+0x60], R2 ;  /* 0x00006002030075a7 */ /* 0x001064000800017f */
[----:B-1----:R-:W-:Y:S05]  /*1edc0*/  @!P0 NANOSLEEP.SYNCS 0x989680 ;  /* 0x009896800000895d */ /* 0x002fea0003900000 */
[----:B------:R-:W1:Y:S02]  /*1edd0*/  @!P0 SYNCS.PHASECHK.TRANS64 P0, [R3+URZ+0x60], R2 ;  /* 0x00006002030085a7 */ /* 0x000e64000800007f */
[----:B-1----:R-:W-:Y:S05]  /*1ede0*/  @!P0 BRA `(.L_x_633) ;  /* 0xfffffffc00f08947 */ /* 0x002fea000383ffff */
[----:B------:R-:W-:Y:S05]  /*1edf0*/  BRA `(.L_x_769) ;  /* 0xffffffb8007c7947 */ /* 0x000fea000383ffff */
.L_x_643:
[----:B-1----:R1:W2:Y:S02]  /*1ee00*/  SYNCS.PHASECHK.TRANS64.TRYWAIT P0, [R3+URZ+0x31c40], R2 ;  /* 0x031c4002030075a7 */ /* 0x0022a4000800017f */
[----:B--2---:R-:W-:Y:S05]  /*1ee10*/  @!P0 NANOSLEEP.SYNCS 0x989680 ;  /* 0x009896800000895d */ /* 0x004fea0003900000 */
[----:B------:R-:W2:Y:S02]  /*1ee20*/  @!P0 SYNCS.PHASECHK.TRANS64 P0, [R3+URZ+0x31c40], R2 ;  /* 0x031c4002030085a7 */ /* 0x000ea4000800007f */
[----:B--2---:R-:W-:Y:S05]  /*1ee30*/  @!P0 BRA `(.L_x_643) ;  /* 0xfffffffc00f08947 */ /* 0x004fea000383ffff */
[----:B------:R-:W-:Y:S05]  /*1ee40*/  BRA `(.L_x_770) ;  /* 0xffffffc000387947 */ /* 0x000fea000383ffff */
.L_x_650:
[----:B0-----:R0:W1:Y:S02]  /*1ee50*/  SYNCS.PHASECHK.TRANS64.TRYWAIT P0, [R12+URZ+0x60], R26 ;  /* 0x0000601a0c0075a7 */ /* 0x001064000800017f */
[----:B-1----:R-:W-:Y:S05]  /*1ee60*/  @!P0 NANOSLEEP.SYNCS 0x989680 ;  /* 0x009896800000895d */ /* 0x002fea0003900000 */
[----:B------:R-:W1:Y:S02]  /*1ee70*/  @!P0 SYNCS.PHASECHK.TRANS64 P0, [R12+URZ+0x60], R26 ;  /* 0x0000601a0c0085a7 */ /* 0x000e64000800007f */
[----:B-1----:R-:W-:Y:S05]  /*1ee80*/  @!P0 BRA `(.L_x_650) ;  /* 0xfffffffc00f08947 */ /* 0x002fea000383ffff */
[----:B------:R-:W-:Y:S05]  /*1ee90*/  BRA `(.L_x_771) ;  /* 0xffffffc400447947 */ /* 0x000fea000383ffff */
.L_x_660:
[----:B-1----:R1:W2:Y:S02]  /*1eea0*/  SYNCS.PHASECHK.TRANS64.TRYWAIT P0, [R2+URZ+0x31c40], R3 ;  /* 0x031c4003020075a7 */ /* 0x0022a4000800017f */
[----:B--2---:R-:W-:Y:S05]  /*1eeb0*/  @!P0 NANOSLEEP.SYNCS 0x989680 ;  /* 0x009896800000895d */ /* 0x004fea0003900000 */
[----:B------:R-:W2:Y:S02]  /*1eec0*/  @!P0 SYNCS.PHASECHK.TRANS64 P0, [R2+URZ+0x31c40], R3 ;  /* 0x031c4003020085a7 */ /* 0x000ea4000800007f */
[----:B--2---:R-:W-:Y:S05]  /*1eed0*/  @!P0 BRA `(.L_x_660) ;  /* 0xfffffffc00f08947 */ /* 0x004fea000383ffff */
[----:B------:R-:W-:Y:S05]  /*1eee0*/  BRA `(.L_x_772) ;  /* 0xffffffc800cc7947 */ /* 0x000fea000383ffff */
.L_x_667:
[----:B0-----:R0:W1:Y:S02]  /*1eef0*/  SYNCS.PHASECHK.TRANS64.TRYWAIT P0, [R7+URZ+0x60], R2 ;  /* 0x00006002070075a7 */ /* 0x001064000800017f */
[----:B-1----:R-:W-:Y:S05]  /*1ef00*/  @!P0 NANOSLEEP.SYNCS 0x989680 ;  /* 0x009896800000895d */ /* 0x002fea0003900000 */
[----:B------:R-:W1:Y:S02]  /*1ef10*/  @!P0 SYNCS.PHASECHK.TRANS64 P0, [R7+URZ+0x60], R2 ;  /* 0x00006002070085a7 */ /* 0x000e64000800007f */
[----:B-1----:R-:W-:Y:S05]  /*1ef20*/  @!P0 BRA `(.L_x_667) ;  /* 0xfffffffc00f08947 */ /* 0x002fea000383ffff */
[----:B------:R-:W-:Y:S05]  /*1ef30*/  BRA `(.L_x_773) ;  /* 0xffffffcc00dc7947 */ /* 0x000fea000383ffff */
.L_x_679:
[----:B-1----:R1:W2:Y:S02]  /*1ef40*/  SYNCS.PHASECHK.TRANS64.TRYWAIT P0, [R3+URZ+0x31c60], R0 ;  /* 0x031c6000030075a7 */ /* 0x0022a4000800017f */
[----:B--2---:R-:W-:Y:S05]  /*1ef50*/  @!P0 NANOSLEEP.SYNCS 0x989680 ;  /* 0x009896800000895d */ /* 0x004fea0003900000 */
[----:B------:R-:W2:Y:S02]  /*1ef60*/  @!P0 SYNCS.PHASECHK.TRANS64 P0, [R3+URZ+0x31c60], R0 ;  /* 0x031c6000030085a7 */ /* 0x000ea4000800007f */
[----:B--2---:R-:W-:Y:S05]  /*1ef70*/  @!P0 BRA `(.L_x_679) ;  /* 0xfffffffc00f08947 */ /* 0x004fea000383ffff */
[----:B------:R-:W-:Y:S05]  /*1ef80*/  BRA `(.L_x_774) ;  /* 0xffffffd400507947 */ /* 0x000fea000383ffff */
.L_x_687:
[----:B------:R-:W-:Y:S01]  /*1ef90*/  BSSY B0, `(.L_x_775) ;  /* 0x0000008000007945 */ /* 0x000fe20003800000 */
[----:B------:R-:W-:Y:S02]  /*1efa0*/  IMAD.MOV.U32 R13, RZ, RZ, R16 ;  /* 0x000000ffff0d7224 */ /* 0x000fe400078e0010 */
[----:B------:R-:W-:Y:S02]  /*1efb0*/  IMAD.MOV.U32 R12, RZ, RZ, RZ ;  /* 0x000000ffff0c7224 */ /* 0x000fe400078e00ff */
[----:B------:R-:W-:Y:S02]  /*1efc0*/  IMAD.MOV.U32 R11, RZ, RZ, 0x1f ;  /* 0x0000001fff0b7424 */ /* 0x000fe400078e00ff */
[----:B------:R-:W-:-:S07]  /*1efd0*/  IMAD.MOV.U32 R15, RZ, RZ, -0x1 ;  /* 0xffffffffff0f7424 */ /* 0x000fce00078e00ff */
[----:B01----:R-:W-:Y:S05]  /*1efe0*/  WARPSYNC.COLLECTIVE R15, `(.L_x_776) ;  /* 0x000000000f087348 */ /* 0x003fea0003c00000 */
[----:B------:R2:W3:Y:S02]  /*1eff0*/  SHFL.IDX P6, R14, R13, R12, R11 ;  /* 0x0000000c0d0e7389 */ /* 0x0004e400000c000b */
[----:B0123--:R-:W-:Y:S01]  /*1f000*/  ENDCOLLECTIVE ;  /* 0x000000000000791b */ /* 0x00ffe20003800000 */
.L_x_776:
[----:B------:R-:W-:Y:S05]  /*1f010*/  BSYNC B0 ;  /* 0x0000000000007941 */ /* 0x000fea0003800000 */
.L_x_775:
        /* <DEDUP_REMOVED lines=9> */
.L_x_777:
        /* <DEDUP_REMOVED lines=18> */
.L_x_778:
[----:B------:R-:W-:Y:S01]  /*1f1d0*/  IMAD.MOV.U32 R12, RZ, RZ, 0x2 ;  /* 0x00000002ff0c7424 */ /* 0x000fe200078e00ff */
[----:B------:R-:W-:-:S05]  /*1f1e0*/  SEL R5, R14, RZ, P1 ;  /* 0x000000ff0e057207 */ /* 0x000fca0000800000 */
[----:B------:R-:W-:-:S04]  /*1f1f0*/  IMAD.IADD R5, R2, 0x1, R5 ;  /* 0x0000000102057824 */ /* 0x000fc800078e0205 */
[----:B------:R-:W-:-:S07]  /*1f200*/  IMAD.MOV.U32 R13, RZ, RZ, R5 ;  /* 0x000000ffff0d7224 */ /* 0x000fce00078e0005 */
[----:B------:R-:W-:Y:S05]  /*1f210*/  WARPSYNC.COLLECTIVE R15, `(.L_x_779) ;  /* 0x000000000f087348 */ /* 0x000fea0003c00000 */
[----:B------:R0:W1:Y:S02]  /*1f220*/  SHFL.UP P6, R14, R13, R12, R11 ;  /* 0x0400000c0d0e7389 */ /* 0x00006400000c000b */
[----:B01----:R-:W-:Y:S01]  /*1f230*/  ENDCOLLECTIVE ;  /* 0x000000000000791b */ /* 0x003fe20003800000 */
.L_x_779:
[----:B------:R-:W-:Y:S01]  /*1f240*/  IMAD.MOV.U32 R12, RZ, RZ, 0x4 ;  /* 0x00000004ff0c7424 */ /* 0x000fe200078e00ff */
[----:B------:R-:W-:-:S05]  /*1f250*/  SEL R6, R14, RZ, P2 ;  /* 0x000000ff0e067207 */ /* 0x000fca0001000000 */
[----:B------:R-:W-:-:S04]  /*1f260*/  IMAD.IADD R6, R5, 0x1, R6 ;  /* 0x0000000105067824 */ /* 0x000fc800078e0206 */
[----:B------:R-:W-:-:S07]  /*1f270*/  IMAD.MOV.U32 R13, RZ, RZ, R6 ;  /* 0x000000ffff0d7224 */ /* 0x000fce00078e0006 */
[----:B------:R-:W-:Y:S05]  /*1f280*/  WARPSYNC.COLLECTIVE R15, `(.L_x_780) ;  /* 0x000000000f087348 */ /* 0x000fea0003c00000 */
[----:B------:R0:W1:Y:S02]  /*1f290*/  SHFL.UP P6, R14, R13, R12, R11 ;  /* 0x0400000c0d0e7389 */ /* 0x00006400000c000b */
[----:B01----:R-:W-:Y:S01]  /*1f2a0*/  ENDCOLLECTIVE ;  /* 0x000000000000791b */ /* 0x003fe20003800000 */
.L_x_780:
[----:B------:R-:W-:Y:S01]  /*1f2b0*/  IMAD.MOV.U32 R12, RZ, RZ, 0x8 ;  /* 0x00000008ff0c7424 */ /* 0x000fe200078e00ff */
[----:B------:R-:W-:-:S05]  /*1f2c0*/  SEL R7, R14, RZ, P3 ;  /* 0x000000ff0e077207 */ /* 0x000fca0001800000 */
[----:B------:R-:W-:-:S04]  /*1f2d0*/  IMAD.IADD R7, R6, 0x1, R7 ;  /* 0x0000000106077824 */ /* 0x000fc800078e0207 */
[----:B------:R-:W-:-:S07]  /*1f2e0*/  IMAD.MOV.U32 R13, RZ, RZ, R7 ;  /* 0x000000ffff0d7224 */ /* 0x000fce00078e0007 */
[----:B------:R-:W-:Y:S05]  /*1f2f0*/  WARPSYNC.COLLECTIVE R15, `(.L_x_781) ;  /* 0x000000000f087348 */ /* 0x000fea0003c00000 */
[----:B------:R0:W1:Y:S02]  /*1f300*/  SHFL.UP P6, R14, R13, R12, R11 ;  /* 0x0400000c0d0e7389 */ /* 0x00006400000c000b */
[----:B01----:R-:W-:Y:S01]  /*1f310*/  ENDCOLLECTIVE ;  /* 0x000000000000791b */ /* 0x003fe20003800000 */
.L_x_781:
[----:B------:R-:W-:Y:S01]  /*1f320*/  IMAD.MOV.U32 R12, RZ, RZ, 0x10 ;  /* 0x00000010ff0c7424 */ /* 0x000fe200078e00ff */
[----:B------:R-:W-:-:S05]  /*1f330*/  SEL R14, R14, RZ, P4 ;  /* 0x000000ff0e0e7207 */ /* 0x000fca0002000000 */
[----:B------:R-:W-:-:S04]  /*1f340*/  IMAD.IADD R5, R7, 0x1, R14 ;  /* 0x0000000107057824 */ /* 0x000fc800078e020e */
[----:B------:R-:W-:-:S07]  /*1f350*/  IMAD.MOV.U32 R13, RZ, RZ, R5 ;  /* 0x000000ffff0d7224 */ /* 0x000fce00078e0005 */
[----:B------:R-:W-:Y:S05]  /*1f360*/  WARPSYNC.COLLECTIVE R15, `(.L_x_782) ;  /* 0x000000000f087348 */ /* 0x000fea0003c00000 */
[----:B------:R0:W1:Y:S02]  /*1f370*/  SHFL.UP P6, R14, R13, R12, R11 ;  /* 0x0400000c0d0e7389 */ /* 0x00006400000c000b */
[----:B01----:R-:W-:Y:S01]  /*1f380*/  ENDCOLLECTIVE ;  /* 0x000000000000791b */ /* 0x003fe20003800000 */
.L_x_782:
        /* <DEDUP_REMOVED lines=8> */
.L_x_783:
[----:B------:R-:W-:Y:S05]  /*1f410*/  BRA `(.L_x_784) ;  /* 0xffffffd400fc7947 */ /* 0x000fea000383ffff */
.L_x_692:
        /* <DEDUP_REMOVED lines=8> */
.L_x_786:
[----:B------:R-:W-:Y:S05]  /*1f4a0*/  BSYNC B0 ;  /* 0x0000000000007941 */ /* 0x000fea0003800000 */
.L_x_785:
        /* <DEDUP_REMOVED lines=8> */
.L_x_787:
[----:B------:R-:W-:Y:S01]  /*1f530*/  IMAD.MOV.U32 R12, RZ, RZ, 0x4 ;  /* 0x00000004ff0c7424 */ /* 0x000fe200078e00ff */
[----:B------:R-:W-:-:S05]  /*1f540*/  SEL R14, R14, RZ, P2 ;  /* 0x000000ff0e0e7207 */ /* 0x000fca0001000000 */
[----:B------:R-:W-:-:S04]  /*1f550*/  IMAD.IADD R3, R13, 0x1, R14 ;  /* 0x000000010d037824 */ /* 0x000fc800078e020e */
[----:B------:R-:W-:-:S07]  /*1f560*/  IMAD.MOV.U32 R13, RZ, RZ, R3 ;  /* 0x000000ffff0d7224 */ /* 0x000fce00078e0003 */
[----:B------:R-:W-:Y:S05]  /*1f570*/  WARPSYNC.COLLECTIVE R15, `(.L_x_788) ;  /* 0x000000000f087348 */ /* 0x000fea0003c00000 */
[----:B------:R0:W1:Y:S02]  /*1f580*/  SHFL.UP P6, R14, R13, R12, R11 ;  /* 0x0400000c0d0e7389 */ /* 0x00006400000c000b */
[----:B01----:R-:W-:Y:S01]  /*1f590*/  ENDCOLLECTIVE ;  /* 0x000000000000791b */ /* 0x003fe20003800000 */
.L_x_788:
[----:B------:R-:W-:Y:S01]  /*1f5a0*/  IMAD.MOV.U32 R12, RZ, RZ, 0x8 ;  /* 0x00000008ff0c7424 */ /* 0x000fe200078e00ff */
[----:B------:R-:W-:-:S05]  /*1f5b0*/  SEL R14, R14, RZ, P3 ;  /* 0x000000ff0e0e7207 */ /* 0x000fca0001800000 */
[----:B------:R-:W-:-:S04]  /*1f5c0*/  IMAD.IADD R5, R3, 0x1, R14 ;  /* 0x0000000103057824 */ /* 0x000fc800078e020e */
[----:B------:R-:W-:-:S07]  /*1f5d0*/  IMAD.MOV.U32 R13, RZ, RZ, R5 ;  /* 0x000000ffff0d7224 */ /* 0x000fce00078e0005 */
[----:B------:R-:W-:Y:S05]  /*1f5e0*/  WARPSYNC.COLLECTIVE R15, `(.L_x_789) ;  /* 0x000000000f087348 */ /* 0x000fea0003c00000 */
[----:B------:R0:W1:Y:S02]  /*1f5f0*/  SHFL.UP P6, R14, R13, R12, R11 ;  /* 0x0400000c0d0e7389 */ /* 0x00006400000c000b */
[----:B01----:R-:W-:Y:S01]  /*1f600*/  ENDCOLLECTIVE ;  /* 0x000000000000791b */ /* 0x003fe20003800000 */
.L_x_789:
[----:B------:R-:W-:Y:S01]  /*1f610*/  IMAD.MOV.U32 R12, RZ, RZ, 0x10 ;  /* 0x00000010ff0c7424 */ /* 0x000fe200078e00ff */
[----:B------:R-:W-:-:S05]  /*1f620*/  SEL R6, R14, RZ, P4 ;  /* 0x000000ff0e067207 */ /* 0x000fca0002000000 */
[----:B------:R-:W-:-:S04]  /*1f630*/  IMAD.IADD R6, R5, 0x1, R6 ;  /* 0x0000000105067824 */ /* 0x000fc800078e0206 */
[----:B------:R-:W-:-:S07]  /*1f640*/  IMAD.MOV.U32 R13, RZ, RZ, R6 ;  /* 0x000000ffff0d7224 */ /* 0x000fce00078e0006 */
[----:B------:R-:W-:Y:S05]  /*1f650*/  WARPSYNC.COLLECTIVE R15, `(.L_x_790) ;  /* 0x000000000f087348 */ /* 0x000fea0003c00000 */
[----:B------:R0:W1:Y:S02]  /*1f660*/  SHFL.UP P6, R14, R13, R12, R11 ;  /* 0x0400000c0d0e7389 */ /* 0x00006400000c000b */
[----:B01----:R-:W-:Y:S01]  /*1f670*/  ENDCOLLECTIVE ;  /* 0x000000000000791b */ /* 0x003fe20003800000 */
.L_x_790:
        /* <DEDUP_REMOVED lines=8> */
.L_x_791:
[----:B------:R-:W-:Y:S05]  /*1f700*/  BRA `(.L_x_792) ;  /* 0xffffffd400dc7947 */ /* 0x000fea000383ffff */
.L_x_694:
[----:B------:R-:W-:Y:S01]  /*1f710*/  BSSY B0, `(.L_x_793) ;  /* 0x0000006000007945 */ /* 0x000fe20003800000 */
[----:B------:R-:W-:Y:S01]  /*1f720*/  PLOP3.LUT P6, PT, P6, PT, PT, 0x8, 0x0 ;  /* 0x000000000000781c */ /* 0x000fe200037ce170 */
[----:B------:R-:W-:-:S12]  /*1f730*/  IMAD.MOV.U32 R15, RZ, RZ, -0x1 ;  /* 0xffffffffff0f7424 */ /* 0x000fd800078e00ff */
[----:B0-----:R-:W-:Y:S05]  /*1f740*/  WARPSYNC.COLLECTIVE R15, `(.L_x_794) ;  /* 0x000000000f087348 */ /* 0x001fea0003c00000 */
[----:B------:R-:W-:Y:S01]  /*1f750*/  VOTE.ANY R14, PT, P6 ;  /* 0x00000000000e7806 */ /* 0x000fe200030e0100 */
[----:B0-----:R-:W-:Y:S06]  /*1f760*/  ENDCOLLECTIVE ;  /* 0x000000000000791b */ /* 0x001fec0003800000 */
.L_x_794:
[----:B------:R-:W-:Y:S05]  /*1f770*/  BSYNC B0 ;  /* 0x0000000000007941 */ /* 0x000fea0003800000 */
.L_x_793:
        /* <DEDUP_REMOVED lines=9> */
.L_x_795:
[----:B------:R-:W-:Y:S01]  /*1f810*/  IMAD.MOV.U32 R17, RZ, RZ, R14 ;  /* 0x000000ffff117224 */ /* 0x000fe200078e000e */
[----:B------:R-:W-:Y:S06]  /*1f820*/  BRA `(.L_x_796) ;  /* 0xffffffd400cc7947 */ /* 0x000fec000383ffff */
.L_x_696:
[----:B------:R-:W-:Y:S01]  /*1f830*/  BSSY B0, `(.L_x_797) ;  /* 0x0000007000007945 */ /* 0x000fe20003800000 */
[----:B------:R-:W-:Y:S02]  /*1f840*/  IMAD.MOV.U32 R13, RZ, RZ, R3 ;  /* 0x000000ffff0d7224 */ /* 0x000fe400078e0003 */
[----:B------:R-:W-:Y:S02]  /*1f850*/  IMAD.MOV.U32 R11, RZ, RZ, 0x1f ;  /* 0x0000001fff0b7424 */ /* 0x000fe400078e00ff */
[----:B------:R-:W-:-:S07]  /*1f860*/  IMAD.MOV.U32 R15, RZ, RZ, -0x1 ;  /* 0xffffffffff0f7424 */ /* 0x000fce00078e00ff */
[----:B012---:R-:W-:Y:S05]  /*1f870*/  WARPSYNC.COLLECTIVE R15, `(.L_x_798) ;  /* 0x000000000f087348 */ /* 0x007fea0003c00000 */
[----:B------:R3:W4:Y:S02]  /*1f880*/  SHFL.IDX P6, R14, R13, R12, R11 ;  /* 0x0000000c0d0e7389 */ /* 0x00072400000c000b */
[----:B01234-:R-:W-:Y:S01]  /*1f890*/  ENDCOLLECTIVE ;  /* 0x000000000000791b */ /* 0x01ffe20003800000 */
.L_x_798:
[----:B------:R-:W-:Y:S05]  /*1f8a0*/  BSYNC B0 ;  /* 0x0000000000007941 */ /* 0x000fea0003800000 */
.L_x_797:
[----:B------:R-:W-:Y:S05]  /*1f8b0*/  BRA `(.L_x_695) ;  /* 0xffffffd400c47947 */ /* 0x000fea000383ffff */
.L_x_700:
[----:B0-----:R0:W2:Y:S02]  /*1f8c0*/  SYNCS.PHASECHK.TRANS64.TRYWAIT P0, [R9+URZ+0x31c20], R0 ;  /* 0x031c2000090075a7 */ /* 0x0010a4000800017f */
[----:B--2---:R-:W-:Y:S05]  /*1f8d0*/  @!P0 NANOSLEEP.SYNCS 0x989680 ;  /* 0x009896800000895d */ /* 0x004fea0003900000 */
[----:B------:R-:W2:Y:S02]  /*1f8e0*/  @!P0 SYNCS.PHASECHK.TRANS64 P0, [R9+URZ+0x31c20], R0 ;  /* 0x031c2000090085a7 */ /* 0x000ea4000800007f */
[----:B--2---:R-:W-:Y:S05]  /*1f8f0*/  @!P0 BRA `(.L_x_700) ;  /* 0xfffffffc00f08947 */ /* 0x004fea000383ffff */
[----:B------:R-:W-:Y:S05]  /*1f900*/  BRA `(.L_x_799) ;  /* 0xffffffd800b07947 */ /* 0x000fea000383ffff */
.L_x_701:
[----:B------:R-:W2:Y:S01]  /*1f910*/  S2R R2, SR_TID.X ;  /* 0x0000000000027919 */ /* 0x000ea20000002100 */
[----:B------:R-:W-:Y:S01]  /*1f920*/  BSSY B0, `(.L_x_800) ;  /* 0x000000a000007945 */ /* 0x000fe20003800000 */
[----:B------:R-:W-:Y:S02]  /*1f930*/  IMAD.MOV.U32 R12, RZ, RZ, RZ ;  /* 0x000000ffff0c7224 */ /* 0x000fe400078e00ff */
[----:B------:R-:W-:Y:S02]  /*1f940*/  IMAD.MOV.U32 R11, RZ, RZ, 0x1f ;  /* 0x0000001fff0b7424 */ /* 0x000fe400078e00ff */
[----:B------:R-:W-:Y:S01]  /*1f950*/  IMAD.MOV.U32 R15, RZ, RZ, -0x1 ;  /* 0xffffffffff0f7424 */ /* 0x000fe200078e00ff */
[----:B--2---:R-:W-:-:S04]  /*1f960*/  SHF.R.U32.HI R2, RZ, 0x5, R2 ;  /* 0x00000005ff027819 */ /* 0x004fc80000011602 */
[----:B------:R-:W-:-:S05]  /*1f970*/  LOP3.LUT R2, R2, 0x3, RZ, 0xc0, !PT ;  /* 0x0000000302027812 */ /* 0x000fca00078ec0ff */
[----:B------:R-:W-:-:S07]  /*1f980*/  IMAD.MOV.U32 R13, RZ, RZ, R2 ;  /* 0x000000ffff0d7224 */ /* 0x000fce00078e0002 */
[----:B01--4-:R-:W-:Y:S05]  /*1f990*/  WARPSYNC.COLLECTIVE R15, `(.L_x_801) ;  /* 0x000000000f087348 */ /* 0x013fea0003c00000 */
[----:B------:R2:W3:Y:S02]  /*1f9a0*/  SHFL.IDX P6, R14, R13, R12, R11 ;  /* 0x0000000c0d0e7389 */ /* 0x0004e400000c000b */
[----:B01234-:R-:W-:Y:S01]  /*1f9b0*/  ENDCOLLECTIVE ;  /* 0x000000000000791b */ /* 0x01ffe20003800000 */
.L_x_801:
[----:B------:R-:W-:Y:S05]  /*1f9c0*/  BSYNC B0 ;  /* 0x0000000000007941 */ /* 0x000fea0003800000 */
.L_x_800:
[----:B------:R-:W-:Y:S05]  /*1f9d0*/  BRA `(.L_x_802) ;  /* 0xffffffd800987947 */ /* 0x000fea000383ffff */
.L_x_702:
[----:B------:R-:W-:Y:S01]  /*1f9e0*/  BSSY B0, `(.L_x_803) ;  /* 0x0000006000007945 */ /* 0x000fe20003800000 */
[----:B------:R-:W-:-:S07]  /*1f9f0*/  IMAD.MOV.U32 R15, RZ, RZ, -0x1 ;  /* 0xffffffffff0f7424 */ /* 0x000fce00078e00ff */
[----:B01--4-:R-:W-:Y:S05]  /*1fa00*/  WARPSYNC.COLLECTIVE R15, `(.L_x_804) ;  /* 0x000000000f0c7348 */ /* 0x013fea0003c00000 */
[----:B------:R-:W-:Y:S02]  /*1fa10*/  ELECT P6, UR62, PT ;  /* 0x00000000003e782f */ /* 0x000fe400038c0000 */
[----:B------:R-:W-:Y:S01]  /*1fa20*/  MOV R14, UR62 ;  /* 0x0000003e000e7c02 */ /* 0x000fe20008000f00 */
[----:B01--4-:R-:W-:Y:S10]  /*1fa30*/  ENDCOLLECTIVE ;  /* 0x000000000000791b */ /* 0x013ff40003800000 */
.L_x_804:
[----:B------:R-:W-:Y:S05]  /*1fa40*/  BSYNC B0 ;  /* 0x0000000000007941 */ /* 0x000fea0003800000 */
.L_x_803:
[----:B------:R-:W-:Y:S05]  /*1fa50*/  BRA `(.L_x_805) ;  /* 0xffffffd8008c7947 */ /* 0x000fea000383ffff */
.L_x_704:
[----:B0-----:R0:W1:Y:S02]  /*1fa60*/  SYNCS.PHASECHK.TRANS64.TRYWAIT P0, [R5+URZ], R4 ;  /* 0x00000004050075a7 */ /* 0x001064000800017f */
[----:B-1----:R-:W-:Y:S05]  /*1fa70*/  @!P0 NANOSLEEP.SYNCS 0x989680 ;  /* 0x009896800000895d */ /* 0x002fea0003900000 */
[----:B------:R-:W1:Y:S02]  /*1fa80*/  @!P0 SYNCS.PHASECHK.TRANS64 P0, [R5+URZ], R4 ;  /* 0x00000004050085a7 */ /* 0x000e64000800007f */
[----:B-1----:R-:W-:Y:S05]  /*1fa90*/  @!P0 BRA `(.L_x_704) ;  /* 0xfffffffc00f08947 */ /* 0x002fea000383ffff */
[----:B------:R-:W-:Y:S05]  /*1faa0*/  BRA `(.L_x_806) ;  /* 0xffffffd800c07947 */ /* 0x000fea000383ffff */
.L_x_705:
[----:B-1----:R1:W2:Y:S02]  /*1fab0*/  SYNCS.PHASECHK.TRANS64.TRYWAIT P0, [R3+URZ], R2 ;  /* 0x00000002030075a7 */ /* 0x0022a4000800017f */
[----:B--2---:R-:W-:Y:S05]  /*1fac0*/  @!P0 NANOSLEEP.SYNCS 0x989680 ;  /* 0x009896800000895d */ /* 0x004fea0003900000 */
[----:B------:R-:W2:Y:S02]  /*1fad0*/  @!P0 SYNCS.PHASECHK.TRANS64 P0, [R3+URZ], R2 ;  /* 0x00000002030085a7 */ /* 0x000ea4000800007f */
[----:B--2---:R-:W-:Y:S05]  /*1fae0*/  @!P0 BRA `(.L_x_705) ;  /* 0xfffffffc00f08947 */ /* 0x004fea000383ffff */
[----:B------:R-:W-:Y:S05]  /*1faf0*/  BRA `(.L_x_807) ;  /* 0xffffffd800b47947 */ /* 0x000fea000383ffff */
.L_x_707:
[----:B--2---:R2:W3:Y:S02]  /*1fb00*/  SYNCS.PHASECHK.TRANS64.TRYWAIT P0, [R23+URZ], R4 ;  /* 0x00000004170075a7 */ /* 0x0044e4000800017f */
[----:B---3--:R-:W-:Y:S05]  /*1fb10*/  @!P0 NANOSLEEP.SYNCS 0x989680 ;  /* 0x009896800000895d */ /* 0x008fea0003900000 */
[----:B------:R-:W3:Y:S02]  /*1fb20*/  @!P0 SYNCS.PHASECHK.TRANS64 P0, [R23+URZ], R4 ;  /* 0x00000004170085a7 */ /* 0x000ee4000800007f */
[----:B---3--:R-:W-:Y:S05]  /*1fb30*/  @!P0 BRA `(.L_x_707) ;  /* 0xfffffffc00f08947 */ /* 0x008fea000383ffff */
[----:B------:R-:W-:Y:S05]  /*1fb40*/  BRA `(.L_x_808) ;  /* 0xffffffd800b87947 */ /* 0x000fea000383ffff */
.L_x_809:
        /* <DEDUP_REMOVED lines=11> */
.L_x_2726:


//--------------------- .text._ZN7cutlass13device_kernelIN5flash11enable_sm90INS1_16FlashAttnFwdSm90INS1_25CollectiveMainloopFwdSm90ILi2EN4cute5tupleIJNS5_1CILi1EEES8_S8_EEENS6_IJNS7_ILi192EEENS7_ILi128EEENS7_ILi96EEEEEELi96ENS_6half_tEfNS_4arch4Sm90ELb0ELb1ELb0ELb0ELb0ELb0ELb0ELb0ELb1ELb1ELb0ELb0EEENS1_21CollectiveEpilogueFwdINS6_IJSA_SC_SB_EEES9_SE_SG_Li384ELb0ELb1ELb0ELb0EEENS1_30DynamicPersistentTileSchedulerILi384ELi128ELb0ELb1ELb1EEEEEEEEEvNT_6ParamsE --------------------------
	.section	.text._ZN7cutlass13device_kernelIN5flash11enable_sm90INS1_16FlashAttnFwdSm90INS1_25CollectiveMainloopFwdSm90ILi2EN4cute5tupleIJNS5_1CILi1EEES8_S8_EEENS6_IJNS7_ILi192EEENS7_ILi128EEENS7_ILi96EEEEEELi96ENS_6half_tEfNS_4arch4Sm90ELb0ELb1ELb0ELb0ELb0ELb0ELb0ELb0ELb1ELb1ELb0ELb0EEENS1_21CollectiveEpilogueFwdINS6_IJSA_SC_SB_EEES9_SE_SG_Li384ELb0ELb1ELb0ELb0EEENS1_30DynamicPersistentTileSchedulerILi384ELi128ELb0ELb1ELb1EEEEEEEEEvNT_6ParamsE,"ax",@progbits
	.align	128
.text._ZN7cutlass13device_kernelIN5flash11enable_sm90INS1_16FlashAttnFwdSm90INS1_25CollectiveMainloopFwdSm90ILi2EN4cute5tupleIJNS5_1CILi1EEES8_S8_EEENS6_IJNS7_ILi192EEENS7_ILi128EEENS7_ILi96EEEEEELi96ENS_6half_tEfNS_4arch4Sm90ELb0ELb1ELb0ELb0ELb0ELb0ELb0ELb0ELb1ELb1ELb0ELb0EEENS1_21CollectiveEpilogueFwdINS6_IJSA_SC_SB_EEES9_SE_SG_Li384ELb0ELb1ELb0ELb0EEENS1_30DynamicPersistentTileSchedulerILi384ELi128ELb0ELb1ELb1EEEEEEEEEvNT_6ParamsE:
        .type           _ZN7cutlass13device_kernelIN5flash11enable_sm90INS1_16FlashAttnFwdSm90INS1_25CollectiveMainloopFwdSm90ILi2EN4cute5tupleIJNS5_1CILi1EEES8_S8_EEENS6_IJNS7_ILi192EEENS7_ILi128EEENS7_ILi96EEEEEELi96ENS_6half_tEfNS_4arch4Sm90ELb0ELb1ELb0ELb0ELb0ELb0ELb0ELb0ELb1ELb1ELb0ELb0EEENS1_21CollectiveEpilogueFwdINS6_IJSA_SC_SB_EEES9_SE_SG_Li384ELb0ELb1ELb0ELb0EEENS1_30DynamicPersistentTileSchedulerILi384ELi128ELb0ELb1ELb1EEEEEEEEEvNT_6ParamsE,@function
        .size           _ZN7cutlass13device_kernelIN5flash11enable_sm90INS1_16FlashAttnFwdSm90INS1_25CollectiveMainloopFwdSm90ILi2EN4cute5tupleIJNS5_1CILi1EEES8_S8_EEENS6_IJNS7_ILi192EEENS7_ILi128EEENS7_ILi96EEEEEELi96ENS_6half_tEfNS_4arch4Sm90ELb0ELb1ELb0ELb0ELb0ELb0ELb0ELb0ELb1ELb1ELb0ELb0EEENS1_21CollectiveEpilogueFwdINS6_IJSA_SC_SB_EEES9_SE_SG_Li384ELb0ELb1ELb0ELb0EEENS1_30DynamicPersistentTileSchedulerILi384ELi128ELb0ELb1ELb1EEEEEEEEEvNT_6ParamsE,(.L_x_2727 - _ZN7cutlass13device_kernelIN5flash11enable_sm90INS1_16FlashAttnFwdSm90INS1_25CollectiveMainloopFwdSm90ILi2EN4cute5tupleIJNS5_1CILi1EEES8_S8_EEENS6_IJNS7_ILi192EEENS7_ILi128EEENS7_ILi96EEEEEELi96ENS_6half_tEfNS_4arch4Sm90ELb0ELb1ELb0ELb0ELb0ELb0ELb0ELb0ELb1ELb1ELb0ELb0EEENS1_21CollectiveEpilogueFwdINS6_IJSA_SC_SB_EEES9_SE_SG_Li384ELb0ELb1ELb0ELb0EEENS1_30DynamicPersistentTileSchedulerILi384ELi128ELb0ELb1ELb1EEEEEEEEEvNT_6ParamsE)
        .other          _ZN7cutlass13device_kernelIN5flash11enable_sm90INS1_16FlashAttnFwdSm90INS1_25CollectiveMainloopFwdSm90ILi2EN4cute5tupleIJNS5_1CILi1EEES8_S8_EEENS6_IJNS7_ILi192EEENS7_ILi128EEENS7_ILi96EEEEEELi96ENS_6half_tEfNS_4arch4Sm90ELb0ELb1ELb0ELb0ELb0ELb0ELb0ELb0ELb1ELb1ELb0ELb0EEENS1_21CollectiveEpilogueFwdINS6_IJSA_SC_SB_EEES9_SE_SG_Li384ELb0ELb1ELb0ELb0EEENS1_30DynamicPersistentTileSchedulerILi384ELi128ELb0ELb1ELb1EEEEEEEEEvNT_6ParamsE,@"STO_CUDA_ENTRY STV_DEFAULT"
_ZN7cutlass13device_kernelIN5flash11enable_sm90INS1_16FlashAttnFwdSm90INS1_25CollectiveMainloopFwdSm90ILi2EN4cute5tupleIJNS5_1CILi1EEES8_S8_EEENS6_IJNS7_ILi192EEENS7_ILi128EEENS7_ILi96EEEEEELi96ENS_6half_tEfNS_4arch4Sm90ELb0ELb1ELb0ELb0ELb0ELb0ELb0ELb0ELb1ELb1ELb0ELb0EEENS1_21CollectiveEpilogueFwdINS6_IJSA_SC_SB_EEES9_SE_SG_Li384ELb0ELb1ELb0ELb0EEENS1_30DynamicPersistentTileSchedulerILi384ELi128ELb0ELb1ELb1EEEEEEEEEvNT_6ParamsE:
[----:B------:R-:W0:Y:S01]  /*0000*/  LDC R1, c[0x0][0x28] ;  /* 0x00000a00ff017b82 */ /* 0x000e220000000800 */
[----:B------:R-:W1:Y:S01]  /*0010*/  S2R R3, SR_TID.X ;  /* 0x0000000000037919 */ /* 0x000e620000002100 */
[----:B------:R-:W-:Y:S01]  /*0020*/  ELECT P0, URZ, PT ;  /* 0x00000000003f782f */ /* 0x000fe20003800000 */
[----:B------:R-:W-:Y:S01]  /*0030*/  BSSY B0, `(.L_x_810) ;  /* 0x000000e000007945 */ /* 0x000fe20003800000 */
[--C-:B-1----:R-:W-:Y:S02]  /*0040*/  SHF.R.U32.HI R0, RZ, 0x5, R3.reuse ;  /* 0x00000005ff007819 */ /* 0x102fe40000011603 */
[----:B------:R-:W-:-:S03]  /*0050*/  SHF.R.U32.HI R3, RZ, 0x7, R3 ;  /* 0x00000007ff037819 */ /* 0x000fc60000011603 */
[----:B------:R-:W1:Y:S02]  /*0060*/  SHFL.IDX PT, R2, R0, RZ, 0x1f ;  /* 0x00001fff00027589 */ /* 0x000e6400000e0000 */
[----:B-1----:R-:W-:-:S13]  /*0070*/  ISETP.EQ.AND P0, PT, R2, RZ, P0 ;  /* 0x000000ff0200720c */ /* 0x002fda0000702270 */
[----:B0-----:R-:W-:Y:S05]  /*0080*/  @!P0 BRA `(.L_x_811) ;  /* 0x0000000000208947 */ /* 0x001fea0003800000 */
        /* <DEDUP_REMOVED lines=8> */
.L_x_811:
[----:B------:R-:W-:Y:S05]  /*0110*/  BSYNC B0 ;  /* 0x0000000000007941 */ /* 0x000fea0003800000 */
.L_x_810:
[----:B------:R-:W-:Y:S01]  /*0120*/  VOTEU.ANY UP0, P0 ;  /* 0x00000000003f7886 */ /* 0x000fe20000000100 */
[----:B------:R-:W0:Y:S01]  /*0130*/  SHFL.IDX PT, R3, R3, RZ, 0x1f ;  /* 0x00001fff03037589 */ /* 0x000e2200000e0000 */
[----:B------:R-:W-:Y:S01]  /*0140*/  UMOV UR4, 0x80 ;  /* 0x0000008000047882 */ /* 0x000fe20000000000 */
[----:B------:R-:W-:Y:S01]  /*0150*/  UMOV UR7, 0x180 ;  /* 0x0000018000077882 */ /* 0x000fe20000000000 */
[----:B------:R-:W-:Y:S01]  /*0160*/  VOTEU.ANY UP1, P0 ;  /* 0x00000000003f7886 */ /* 0x000fe20000020100 */
[----:B------:R-:W1:Y:S01]  /*0170*/  @UP0 S2UR UR8, SR_CgaCtaId ;  /* 0x00000000000809c3 */ /* 0x000e620000008800 */
[----:B------:R-:W2:Y:S01]  /*0180*/  SHFL.IDX PT, R2, R0, RZ, 0x1f ;  /* 0x00001fff00027589 */ /* 0x000ea200000e0000 */
[----:B------:R-:W-:Y:S01]  /*0190*/  @UP0 UMOV UR6, 0x400 ;  /* 0x0000040000060882 */ /* 0x000fe20000000000 */
[----:B------:R-:W-:-:S04]  /*01a0*/  @UP0 UIADD3 UR4, -UR4, 0x100000, URZ ;  /* 0x0010000004040890 */ /* 0x000fc8000fffe13f */
[----:B------:R-:W-:Y:S02]  /*01b0*/  @UP0 USHF.L.U32 UR5, UR4, 0xb, URZ ;  /* 0x0000000b04050899 */ /* 0x000fe4000800063f */
[----:B------:R-:W-:Y:S01]  /*01c0*/  @UP0 USHF.L.U32 UR4, UR4, 0x1, URZ ;  /* 0x0000000104040899 */ /* 0x000fe2000800063f */
[----:B------:R-:W-:Y:S01]  /*01d0*/  VOTEU.ANY UP2, P0 ;  /* 0x00000000003f7886 */ /* 0x000fe20000040100 */
[----:B0-----:R-:W-:Y:S01]  /*01e0*/  R2UR UR9, R3 ;  /* 0x00000000030972ca */ /* 0x001fe200000e0000 */
[----:B-1----:R-:W-:Y:S01]  /*01f0*/  @UP0 ULEA UR8, UR8, UR6, 0x18 ;  /* 0x0000000608080291 */ /* 0x002fe2000f8ec03f */
[----:B--2---:R-:W-:Y:S01]  /*0200*/  ISETP.NE.AND P1, PT, R2, RZ, PT ;  /* 0x000000ff0200720c */ /* 0x004fe20003f25270 */
[----:B------:R-:W-:-:S04]  /*0210*/  @UP0 UIADD3 UR6, -UR7, 0x100000, URZ ;  /* 0x0010000007060890 */ /* 0x000fc8000fffe13f */
[----:B------:R-:W-:Y:S02]  /*0220*/  @UP0 USHF.L.U32 UR7, UR6, 0xb, URZ ;  /* 0x0000000b06070899 */ /* 0x000fe4000800063f */
[----:B------:R-:W-:-:S04]  /*0230*/  @UP0 USHF.L.U32 UR6, UR6, 0x1, URZ ;  /* 0x0000000106060899 */ /* 0x000fc8000800063f */
[----:B------:R-:W-:Y:S01]  /*0240*/  UISETP.NE.AND UP0, UPT, UR9, URZ, UPT ;  /* 0x0000003f0900728c */ /* 0x000fe2000bf05270 */
[----:B------:R-:W0:Y:S02]  /*0250*/  FENCE.VIEW.ASYNC.S ;  /* 0x00000000000073c6 */ /* 0x000e240000000000 */
[----:B0-----:R0:W1:Y:S05]  /*0260*/  @UP1 SYNCS.EXCH.64 URZ, [UR8+0x2d800], UR4 ;  /* 0x02d80004083f15b2 */ /* 0x00106a0008000100 */
[----:B------:R0:W2:Y:S01]  /*0270*/  @UP2 SYNCS.EXCH.64 URZ, [UR8+0x2d820], UR6 ;  /* 0x02d82006083f25b2 */ /* 0x0000a20008000100 */
        /* <DEDUP_REMOVED lines=17> */
[----:B------:R3:W0:Y:S02]  /*0390*/  SYNCS.EXCH.64 URZ, [UR8+0x2d848], UR6 ;  /* 0x02d84806083f75b2 */ /* 0x0006240008000100 */
[----:B---3--:R-:W-:Y:S01]  /*03a0*/  NOP ;  /* 0x0000000000007918 */ /* 0x008fe20000000000 */
.L_x_812:
[----:B------:R-:W3:Y:S01]  /*03b0*/  SHFL.IDX PT, R2, R0, RZ, 0x1f ;  /* 0x00001fff00027589 */ /* 0x000ee200000e0000 */
[----:B------:R-:W-:Y:S01]  /*03c0*/  NOP ;  /* 0x0000000000007918 */ /* 0x000fe20000000000 */
[----:B---3--:R-:W-:-:S13]  /*03d0*/  ISETP.NE.AND P0, PT, R2, RZ, PT ;  /* 0x000000ff0200720c */ /* 0x008fda0003f05270 */
        /* <DEDUP_REMOVED lines=17> */
[----:B------:R3:W0:Y:S02]  /*04f0*/  SYNCS.EXCH.64 URZ, [UR8+0x2d868], UR6 ;  /* 0x02d86806083f75b2 */ /* 0x0006240008000100 */
[----:B---3--:R-:W-:Y:S01]  /*0500*/  NOP ;  /* 0x0000000000007918 */ /* 0x008fe20000000000 */
.L_x_813:
[----:B------:R-:W3:Y:S01]  /*0510*/  SHFL.IDX PT, R2, R0, RZ, 0x1f ;  /* 0x00001fff00027589 */ /* 0x000ee200000e0000 */
[----:B------:R-:W-:Y:S01]  /*0520*/  NOP ;  /* 0x0000000000007918 */ /* 0x000fe20000000000 */
[----:B---3--:R-:W-:-:S13]  /*0530*/  ISETP.NE.AND P0, PT, R2, RZ, PT ;  /* 0x000000ff0200720c */ /* 0x008fda0003f05270 */
        /* <DEDUP_REMOVED lines=13> */
[----:B------:R3:W0:Y:S02]  /*0610*/  SYNCS.EXCH.64 URZ, [UR6+0x2d888], UR4 ;  /* 0x02d88804063f75b2 */ /* 0x0006240008000100 */
[----:B---3--:R-:W-:Y:S01]  /*0620*/  NOP ;  /* 0x0000000000007918 */ /* 0x008fe20000000000 */
.L_x_814:
        /* <DEDUP_REMOVED lines=22> */
.L_x_815:
        /* <DEDUP_REMOVED lines=22> */
.L_x_816:
[----:B------:R-:W-:Y:S01]  /*08f0*/  PLOP3.LUT P0, PT, PT, PT, UP0, 0x80, 0x0 ;  /* 0x000000000000781c */ /* 0x000fe20003f0f008 */
[----:B------:R-:W-:Y:S01]  /*0900*/  UMOV UR38, 0x1 ;  /* 0x0000000100267882 */ /* 0x000fe20000000000 */
[----:B------:R-:W-:Y:S01]  /*0910*/  NOP ;  /* 0x0000000000007918 */ /* 0x000fe20000000000 */
[----:B------:R-:W-:Y:S01]  /*0920*/  USEL UR38, UR38, 0x2, !UP0 ;  /* 0x0000000226267887 */ /* 0x000fe2000c000000 */
[----:B------:R-:W-:Y:S01]  /*0930*/  ULDC.64 UR48, c[0x0][0x208] ;  /* 0x0000820000307ab9 */ /* 0x000fe20000000a00 */
[----:B012-4-:R-:W-:Y:S08]  /*0940*/  BAR.SYNC.DEFER_BLOCKING 0x0 ;  /* 0x0000000000007b1d */ /* 0x017ff00000010000 */
[----:B------:R-:W-:Y:S05]  /*0950*/  @!P0 BRA `(.L_x_817) ;  /* 0x000000ec00488947 */ /* 0x000fea0003800000 */
.L_x_818:
[----:B------:R-:W-:-:S08]  /*0960*/  NOP ;  /* 0x0000000000007918 */ /* 0x000fd00000000000 */
[----:B------:R-:W0:Y:S02]  /*0970*/  USETMAXREG.TRY_ALLOC.CTAPOOL UP0, 0xa0 ;  /* 0x000000a0000079c8 */ /* 0x000e240008000600 */
[----:B0-----:R-:W-:-:S13]  /*0980*/  PLOP3.LUT P0, PT, PT, PT, UP0, 0x80, 0x0 ;  /* 0x000000000000781c */ /* 0x001fda0003f0f008 */
[----:B------:R-:W-:Y:S05]  /*0990*/  @!P0 BRA `(.L_x_818) ;  /* 0xfffffffc00f08947 */ /* 0x000fea000383ffff */
[----:B------:R-:W0:Y:S01]  /*09a0*/  S2R R2, SR_TID.X ;  /* 0x0000000000027919 */ /* 0x000e220000002100 */
[----:B------:R-:W1:Y:S08]  /*09b0*/  S2UR UR4, SR_CTAID.X ;  /* 0x00000000000479c3 */ /* 0x000e700000002500 */
[----:B------:R-:W-:Y:S08]  /*09c0*/  BAR.ARV 0x4, 0x200 ;  /* 0x0108000000007b1d */ /* 0x000ff00000002000 */
[----:B------:R-:W-:Y:S06]  /*09d0*/  BAR.ARV 0x8, 0x200 ;  /* 0x0208000000007b1d */ /* 0x000fec0000002000 */
[----:B0-----:R-:W-:-:S04]  /*09e0*/  LOP3.LUT R0, R2, 0xffffff80, RZ, 0xc0, !PT ;  /* 0xffffff8002007812 */ /* 0x001fc800078ec0ff */
[----:B------:R-:W-:Y:S02]  /*09f0*/  ISETP.NE.AND P0, PT, R0, 0x80, PT ;  /* 0x000000800000780c */ /* 0x000fe40003f05270 */
[----:B------:R-:W1:Y:S11]  /*0a00*/  LDC R0, c[0x0][0xc38] ;  /* 0x00030e00ff007b82 */ /* 0x000e760000000800 */
[----:B------:R-:W-:Y:S06]  /*0a10*/  @!P0 BAR.ARV 0x9, 0x100 ;  /* 0x0244000000008b1d */ /* 0x000fec0000002000 */
[----:B-1----:R-:W-:-:S13]  /*0a20*/  ISETP.LE.AND P0, PT, R0, UR4, PT ;  /* 0x0000000400007c0c */ /* 0x002fda000bf03270 */
[----:B------:R-:W-:Y:S05]  /*0a30*/  @P0 EXIT ;  /* 0x000000000000094d */ /* 0x000fea0003800000 */
[----:B------:R-:W-:Y:S01]  /*0a40*/  VIADD R150, R2, 0xffffff80 ;  /* 0xffffff8002967836 */ /* 0x000fe20000000000 */
[----:B------:R-:W0:Y:S01]  /*0a50*/  S2UR UR5, SR_CgaCtaId ;  /* 0x00000000000579c3 */ /* 0x000e220000008800 */
[----:B------:R-:W-:Y:S01]  /*0a60*/  UMOV UR42, 0x400 ;  /* 0x00000400002a7882 */ /* 0x000fe20000000000 */
[----:B------:R-:W-:Y:S01]  /*0a70*/  IMAD.MOV.U32 R18, RZ, RZ, 0x40 ;  /* 0x00000040ff127424 */ /* 0x000fe200078e00ff */
[----:B------:R-:W-:Y:S01]  /*0a80*/  ULOP3.LUT UR47, UR38, 0x1, URZ, 0xfc, !UPT ;  /* 0x00000001262f7892 */ /* 0x000fe2000f8efc3f */
[----:B------:R-:W-:Y:S01]  /*0a90*/  SHF.R.S32.HI R3, RZ, 0x1f, R150 ;  /* 0x0000001fff037819 */ /* 0x000fe20000011496 */
[----:B------:R-:W-:Y:S01]  /*0aa0*/  UMOV UR46, URZ ;  /* 0x0000003f002e7c82 */ /* 0x000fe20008000000 */
[----:B------:R-:W-:Y:S01]  /*0ab0*/  UMOV UR50, URZ ;  /* 0x0000003f00327c82 */ /* 0x000fe20008000000 */
[----:B------:R-:W-:Y:S01]  /*0ac0*/  UMOV UR45, URZ ;  /* 0x0000003f002d7c82 */ /* 0x000fe20008000000 */
[CC--:B------:R-:W-:Y:S02]  /*0ad0*/  LEA.HI R0, R3.reuse, R150.reuse, RZ, 0x4 ;  /* 0x0000009603007211 */ /* 0x0c0fe400078f20ff */
[----:B------:R-:W-:-:S02]  /*0ae0*/  LEA.HI R145, R3, R150, RZ, 0x7 ;  /* 0x0000009603917211 */ /* 0x000fc400078f38ff */
[----:B------:R-:W-:Y:S02]  /*0af0*/  LOP3.LUT R5, R0, 0xfffffff0, RZ, 0xc0, !PT ;  /* 0xfffffff000057812 */ /* 0x000fe400078ec0ff */
[----:B------:R-:W-:Y:S02]  /*0b00*/  SHF.R.S32.HI R7, RZ, 0x4, R0 ;  /* 0x00000004ff077819 */ /* 0x000fe40000011400 */
[----:B------:R-:W-:Y:S01]  /*0b10*/  LOP3.LUT R9, R145, 0xffffff80, RZ, 0xc0, !PT ;  /* 0xffffff8091097812 */ /* 0x000fe200078ec0ff */
[----:B------:R-:W-:Y:S01]  /*0b20*/  IMAD.IADD R5, R150, 0x1, -R5 ;  /* 0x0000000196057824 */ /* 0x000fe200078e0a05 */
[----:B------:R-:W-:Y:S02]  /*0b30*/  LEA.HI R2, R0, R7, RZ, 0x1 ;  /* 0x0000000700027211 */ /* 0x000fe400078f08ff */
[----:B------:R-:W-:Y:S01]  /*0b40*/  LEA.HI R4, R3, R150, RZ, 0x5 ;  /* 0x0000009603047211 */ /* 0x000fe200078f28ff */
[----:B------:R-:W-:Y:S01]  /*0b50*/  IMAD.IADD R144, R150, 0x1, -R9 ;  /* 0x0000000196907824 */ /* 0x000fe200078e0a09 */
[----:B------:R-:W-:-:S02]  /*0b60*/  SHF.R.S32.HI R0, RZ, 0x1f, R5 ;  /* 0x0000001fff007819 */ /* 0x000fc40000011405 */
[----:B------:R-:W-:Y:S01]  /*0b70*/  LOP3.LUT R2, R2, 0x1ffffffe, RZ, 0xc0, !PT ;  /* 0x1ffffffe02027812 */ /* 0x000fe200078ec0ff */
[----:B0-----:R-:W-:Y:S01]  /*0b80*/  ULEA UR42, UR5, UR42, 0x18 ;  /* 0x0000002a052a7291 */ /* 0x001fe2000f8ec03f */
[----:B------:R-:W-:Y:S02]  /*0b90*/  LEA.HI R0, R0, R5, RZ, 0x3 ;  /* 0x0000000500007211 */ /* 0x000fe400078f18ff */
[----:B------:R-:W-:Y:S01]  /*0ba0*/  SHF.R.S32.HI R4, RZ, 0x5, R4 ;  /* 0x00000005ff047819 */ /* 0x000fe20000011404 */
[----:B------:R-:W-:Y:S01]  /*0bb0*/  IMAD.IADD R7, R7, 0x1, -R2 ;  /* 0x0000000107077824 */ /* 0x000fe200078e0a02 */
[C---:B------:R-:W-:Y:S01]  /*0bc0*/  LOP3.LUT R2, R0.reuse, 0xfffffff8, RZ, 0xc0, !PT ;  /* 0xfffffff800027812 */ /* 0x040fe200078ec0ff */
[----:B------:R-:W-:Y:S01]  /*0bd0*/  IMAD.SHL.U32 R0, R0, 0x40, RZ ;  /* 0x0000004000007824 */ /* 0x000fe200078e00ff */
[----:B------:R-:W-:Y:S01]  /*0be0*/  SHF.R.S32.HI R9, RZ, 0x1f, R144 ;  /* 0x0000001fff097819 */ /* 0x000fe20000011490 */
[----:B------:R-:W-:Y:S01]  /*0bf0*/  IMAD R10, R4, 0x10, R5 ;  /* 0x00000010040a7824 */ /* 0x000fe200078e0205 */
[----:B------:R-:W-:Y:S01]  /*0c00*/  LEA.HI R3, R3, R150, RZ, 0x2 ;  /* 0x0000009603037211 */ /* 0x000fe200078f10ff */
[----:B------:R-:W-:Y:S01]  /*0c10*/  IMAD.IADD R2, R5, 0x1, -R2 ;  /* 0x0000000105027824 */ /* 0x000fe200078e0a02 */
[----:B------:R-:W-:Y:S01]  /*0c20*/  LEA.HI R6, R9, R144, RZ, 0x2 ;  /* 0x0000009009067211 */ /* 0x000fe200078f10ff */
[----:B------:R-:W-:Y:S01]  /*0c30*/  IMAD.SHL.U32 R7, R7, 0x8, RZ ;  /* 0x0000000807077824 */ /* 0x000fe200078e00ff */
[----:B------:R-:W-:-:S02]  /*0c40*/  LOP3.LUT R0, R0, 0x7ffffe00, RZ, 0xc0, !PT ;  /* 0x7ffffe0000007812 */ /* 0x000fc400078ec0ff */
[C---:B------:R-:W-:Y:S01]  /*0c50*/  R2P PR, R2.reuse, 0x6 ;  /* 0x0000000602007804 */ /* 0x040fe20000000000 */
[----:B------:R-:W-:Y:S01]  /*0c60*/  IMAD.SHL.U32 R2, R2, 0x40, RZ ;  /* 0x0000004002027824 */ /* 0x000fe200078e00ff */
[--C-:B------:R-:W-:Y:S01]  /*0c70*/  SHF.R.S32.HI R8, RZ, 0x2, R6.reuse ;  /* 0x00000002ff087819 */ /* 0x100fe20000011406 */
[----:B------:R-:W-:Y:S01]  /*0c80*/  IMAD.U32 R147, R10, 0x20, R7 ;  /* 0x000000200a937824 */ /* 0x000fe200078e0007 */
[----:B------:R-:W-:Y:S01]  /*0c90*/  SHF.R.S32.HI R11, RZ, 0x1f, R6 ;  /* 0x0000001fff0b7819 */ /* 0x000fe20000011406 */
[----:B------:R-:W-:Y:S01]  /*0ca0*/  IMAD R0, R4, 0x400, R0 ;  /* 0x0000040004007824 */ /* 0x000fe200078e0200 */
[----:B------:R-:W-:Y:S02]  /*0cb0*/  LOP3.LUT R2, R2, 0x1c0, RZ, 0xc0, !PT ;  /* 0x000001c002027812 */ /* 0x000fe400078ec0ff */
[----:B------:R-:W-:Y:S02]  /*0cc0*/  SHF.R.S32.HI R145, RZ, 0x7, R145 ;  /* 0x00000007ff917819 */ /* 0x000fe40000011491 */
[----:B------:R-:W-:-:S02]  /*0cd0*/  LOP3.LUT R7, R2, 0x8, R7, 0xf8, !PT ;  /* 0x0000000802077812 */ /* 0x000fc400078ef807 */
[----:B------:R-:W-:Y:S01]  /*0ce0*/  SHF.R.U32.HI R2, RZ, 0x3, R2 ;  /* 0x00000003ff027819 */ /* 0x000fe20000011602 */
[----:B------:R-:W-:Y:S01]  /*0cf0*/  IMAD.HI R4, R145, 0x55555556, RZ ;  /* 0x5555555691047827 */ /* 0x000fe200078e02ff */
[----:B------:R-:W-:Y:S02]  /*0d00*/  LOP3.LUT R141, R3, 0xfffffffc, RZ, 0xc0, !PT ;  /* 0xfffffffc038d7812 */ /* 0x000fe400078ec0ff */
[----:B------:R-:W-:Y:S02]  /*0d10*/  LOP3.LUT R7, R7, R2, RZ, 0x3c, !PT ;  /* 0x0000000207077212 */ /* 0x000fe400078e3cff */
[----:B------:R-:W-:Y:S01]  /*0d20*/  LEA.HI R11, R11, R8, RZ, 0x3 ;  /* 0x000000080b0b7211 */ /* 0x000fe200078f18ff */
[----:B------:R-:W-:Y:S01]  /*0d30*/  IMAD.IADD R141, R150, 0x1, -R141 ;  /* 0x00000001968d7824 */ /* 0x000fe200078e0a8d */
[----:B------:R-:W-:Y:S01]  /*0d40*/  LEA.HI R9, R9, R144, RZ, 0x5 ;  /* 0x0000009009097211 */ /* 0x000fe200078f28ff */
[----:B------:R-:W-:Y:S01]  /*0d50*/  IMAD.IADD R0, R0, 0x1, R7 ;  /* 0x0000000100007824 */ /* 0x000fe200078e0207 */
[----:B------:R-:W-:Y:S01]  /*0d60*/  LOP3.LUT R11, R11, 0xfffffff8, RZ, 0xc0, !PT ;  /* 0xfffffff80b0b7812 */ /* 0x000fe200078ec0ff */
[----:B------:R-:W-:Y:S01]  /*0d70*/  IMAD.SHL.U32 R138, R141, 0x8, RZ ;  /* 0x000000088d8a7824 */ /* 0x000fe200078e00ff */
[----:B------:R-:W-:-:S02]  /*0d80*/  LEA.HI R4, R4, R4, RZ, 0x1 ;  /* 0x0000000404047211 */ /* 0x000fc400078f08ff */
[----:B------:R-:W-:Y:S01]  /*0d90*/  SHF.R.S32.HI R9, RZ, 0x5, R9 ;  /* 0x00000005ff097819 */ /* 0x000fe20000011409 */
[----:B------:R-:W-:Y:S01]  /*0da0*/  IMAD.IADD R8, R8, 0x1, -R11 ;  /* 0x0000000108087824 */ /* 0x000fe200078e0a0b */
[----:B------:R-:W-:Y:S01]  /*0db0*/  LEA.HI R2, R141, R141, RZ, 0x1 ;  /* 0x0000008d8d027211 */ /* 0x000fe200078f08ff */
[----:B------:R-:W-:Y:S01]  /*0dc0*/  IMAD R4, R4, -0x3, R145 ;  /* 0xfffffffd04047824 */ /* 0x000fe200078e0291 */
[----:B------:R-:W-:Y:S01]  /*0dd0*/  LEA R17, R0, UR42, 0x1 ;  /* 0x0000002a00117c11 */ /* 0x000fe2000f8e08ff */
[----:B------:R-:W-:Y:S01]  /*0de0*/  IMAD R9, R9, 0x10, R8 ;  /* 0x0000001009097824 */ /* 0x000fe200078e0208 */
[----:B------:R-:W-:Y:S01]  /*0df0*/  LOP3.LUT R2, R2, 0x1ffffffe, RZ, 0xc0, !PT ;  /* 0x1ffffffe02027812 */ /* 0x000fe200078ec0ff */
[----:B------:R-:W-:Y:S01]  /*0e00*/  VIADD R139, R138, 0x20 ;  /* 0x000000208a8b7836 */ /* 0x000fe20000000000 */
[----:B------:R-:W-:Y:S01]  /*0e10*/  SHF.R.S32.HI R142, RZ, 0x2, R3 ;  /* 0x00000002ff8e7819 */ /* 0x000fe20000011403 */
[C---:B------:R-:W-:Y:S01]  /*0e20*/  VIADD R22, R17.reuse, 0x21800 ;  /* 0x0002180011167836 */ /* 0x040fe20000000000 */
[----:B------:R-:W-:Y:S01]  /*0e30*/  SEL R18, R18, 0xffffffc0, !P2 ;  /* 0xffffffc012127807 */ /* 0x000fe20005000000 */
[----:B------:R-:W-:Y:S01]  /*0e40*/  VIADD R140, R138, 0x40 ;  /* 0x000000408a8c7836 */ /* 0x000fe20000000000 */
[----:B------:R-:W-:Y:S01]  /*0e50*/  LOP3.LUT R3, R6, 0x7ffffffc, RZ, 0xc0, !PT ;  /* 0x7ffffffc06037812 */ /* 0x000fe200078ec0ff */
[----:B------:R-:W-:Y:S01]  /*0e60*/  VIADD R23, R17, 0x21820 ;  /* 0x0002182011177836 */ /* 0x000fe20000000000 */
[----:B------:R-:W-:Y:S01]  /*0e70*/  SHF.R.S32.HI R149, RZ, 0x1f, R139 ;  /* 0x0000001fff957819 */ /* 0x000fe2000001148b */
[----:B------:R-:W-:Y:S01]  /*0e80*/  IMAD R146, R4, 0x40, R9 ;  /* 0x0000004004927824 */ /* 0x000fe200078e0209 */
[----:B------:R-:W-:Y:S01]  /*0e90*/  SHF.R.S32.HI R148, RZ, 0x1f, R140 ;  /* 0x0000001fff947819 */ /* 0x000fe2000001148c */
[----:B------:R-:W-:-:S02]  /*0ea0*/  IMAD.IADD R137, R141, 0x1, -R2 ;  /* 0x000000018d897824 */ /* 0x000fc400078e0a02 */
[C---:B------:R-:W-:Y:S02]  /*0eb0*/  @P1 VIADD R23, R22.reuse, 0xffffffe0 ;  /* 0xffffffe016171836 */ /* 0x040fe40000000000 */
[----:B------:R-:W-:Y:S02]  /*0ec0*/  IMAD.IADD R22, R22, 0x1, R18 ;  /* 0x0000000116167824 */ /* 0x000fe400078e0212 */
[----:B------:R-:W-:Y:S02]  /*0ed0*/  IMAD.IADD R16, R144, 0x1, -R3 ;  /* 0x0000000190107824 */ /* 0x000fe400078e0a03 */
[----:B------:R-:W-:Y:S02]  /*0ee0*/  IMAD R137, R137, 0x8, R146 ;  /* 0x0000000889897824 */ /* 0x000fe400078e0292 */
[----:B------:R-:W-:Y:S02]  /*0ef0*/  IMAD.IADD R18, R18, 0x1, R23 ;  /* 0x0000000112127824 */ /* 0x000fe400078e0217 */
[----:B------:R-:W-:-:S07]  /*0f00*/  VIADD R136, R23, 0x6000 ;  /* 0x0000600017887836 */ /* 0x000fce0000000000 */
.L_x_907:
[----:B------:R-:W-:Y:S01]  /*0f10*/  ULDC UR5, c[0x0][0xc60] ;  /* 0x0003180000057ab9 */ /* 0x000fe20000000800 */
[----:B------:R-:W-:Y:S01]  /*0f20*/  UMOV UR8, UR4 ;  /* 0x0000000400087c82 */ /* 0x000fe20008000000 */
[----:B------:R-:W-:-:S11]  /*0f30*/  UISETP.NE.AND UP0, UPT, UR5, 0x1, UPT ;  /* 0x000000010500788c */ /* 0x000fd6000bf05270 */
[----:B------:R-:W-:Y:S01]  /*0f40*/  @UP0 ULDC UR6, c[0x0][0xc64] ;  /* 0x0003190000060ab9 */ /* 0x000fe20000000800 */
[----:B------:R-:W-:Y:S01]  /*0f50*/  @UP0 ULDC UR9, c[0x0][0xc68] ;  /* 0x00031a0000090ab9 */ /* 0x000fe20000000800 */
[----:B------:R-:W-:-:S04]  /*0f60*/  UIMAD.WIDE.U32 UR6, UR4, UR6, URZ ;  /* 0x00000006040672a5 */ /* 0x000fc8000f8e003f */
[----:B------:R-:W-:-:S03]  /*0f70*/  @UP0 USHF.R.U32.HI UR8, URZ, UR9, UR7 ;  /* 0x000000093f080299 */ /* 0x000fc60008011607 */
[----:B------:R-:W-:Y:S02]  /*0f80*/  ULDC UR6, c[0x0][0xc78] ;  /* 0x00031e0000067ab9 */ /* 0x000fe40000000800 */
[----:B------:R-:W-:Y:S02]  /*0f90*/  UISETP.GE.AND UP0, UPT, UR8, UR6, UPT ;  /* 0x000000060800728c */ /* 0x000fe4000bf06270 */
[----:B------:R-:W-:-:S04]  /*0fa0*/  UIADD3 UR6, -UR8, URZ, URZ ;  /* 0x0000003f08067290 */ /* 0x000fc8000fffe13f */
[----:B------:R-:W-:Y:S01]  /*0fb0*/  PLOP3.LUT P0, PT, PT, PT, UP0, 0x80, 0x0 ;  /* 0x000000000000781c */ /* 0x000fe20003f0f008 */
[----:B------:R-:W-:-:S12]  /*0fc0*/  UIMAD UR9, UR5, UR6, UR4 ;  /* 0x00000006050972a4 */ /* 0x000fd8000f8e0204 */
[----:B012345:R-:W-:Y:S05]  /*0fd0*/  @!P0 BRA `(.L_x_819) ;  /* 0x0000000000208947 */ /* 0x03ffea0003800000 */
[----:B------:R-:W-:Y:S01]  /*0fe0*/  ULDC UR7, c[0x0][0xc6c] ;  /* 0x00031b0000077ab9 */ /* 0x000fe20000000800 */
[----:B------:R-:W-:Y:S01]  /*0ff0*/  UMOV UR6, UR9 ;  /* 0x0000000900067c82 */ /* 0x000fe20008000000 */
[----:B------:R-:W-:-:S11]  /*1000*/  UISETP.NE.AND UP0, UPT, UR7, 0x1, UPT ;  /* 0x000000010700788c */ /* 0x000fd6000bf05270 */
[----:B------:R-:W-:Y:S02]  /*1010*/  @UP0 ULDC.64 UR10, c[0x0][0xc70] ;  /* 0x00031c00000a0ab9 */ /* 0x000fe40000000a00 */
[----:B------:R-:W-:-:S04]  /*1020*/  UIMAD.WIDE.U32 UR4, UR9, UR10, URZ ;  /* 0x0000000a090472a5 */ /* 0x000fc8000f8e003f */
[----:B------:R-:W-:-:S04]  /*1030*/  @UP0 USHF.R.U32.HI UR6, URZ, UR11, UR5 ;  /* 0x0000000b3f060299 */ /* 0x000fc80008011605 */
[----:B------:R-:W-:Y:S01]  /*1040*/  UIMAD UR4, UR6, UR7, URZ ;  /* 0x00000007060472a4 */ /* 0x000fe2000f8e023f */
[----:B------:R-:W-:Y:S11]  /*1050*/  BRA `(.L_x_820) ;  /* 0x00000000001c7947 */ /* 0x000ff60003800000 */
.L_x_819:
[----:B------:R-:W-:Y:S01]  /*1060*/  ULDC UR7, c[0x0][0xc54] ;  /* 0x0003150000077ab9 */ /* 0x000fe20000000800 */
[----:B------:R-:W-:Y:S01]  /*1070*/  UMOV UR6, UR9 ;  /* 0x0000000900067c82 */ /* 0x000fe20008000000 */
[----:B------:R-:W-:-:S11]  /*1080*/  UISETP.NE.AND UP0, UPT, UR7, 0x1, UPT ;  /* 0x000000010700788c */ /* 0x000fd6000bf05270 */
[----:B------:R-:W-:Y:S02]  /*1090*/  @UP0 ULDC.64 UR10, c[0x0][0xc58] ;  /* 0x00031600000a0ab9 */ /* 0x000fe40000000a00 */
[----:B------:R-:W-:-:S04]  /*10a0*/  UIMAD.WIDE.U32 UR4, UR9, UR10, URZ ;  /* 0x0000000a090472a5 */ /* 0x000fc8000f8e003f */
[----:B------:R-:W-:-:S04]  /*10b0*/  @UP0 USHF.R.U32.HI UR6, URZ, UR11, UR5 ;  /* 0x0000000b3f060299 */ /* 0x000fc80008011605 */
[----:B------:R-:W-:-:S12]  /*10c0*/  UIMAD UR4, UR6, UR7, URZ ;  /* 0x00000007060472a4 */ /* 0x000fd8000f8e023f */
.L_x_820:
[----:B------:R-:W-:Y:S01]  /*10d0*/  ULOP3.LUT UR6, URZ, UR6, URZ, 0x33, !UPT ;  /* 0x000000063f067292 */ /* 0x000fe2000f8e333f */
[----:B------:R-:W-:Y:S01]  /*10e0*/  ULDC UR7, c[0x0][0x448] ;  /* 0x0001120000077ab9 */ /* 0x000fe20000000800 */
[----:B------:R-:W-:Y:S01]  /*10f0*/  ULDC UR5, c[0x0][0xc3c] ;  /* 0x00030f0000057ab9 */ /* 0x000fe20000000800 */
[----:B------:R-:W-:Y:S02]  /*1100*/  UISETP.NE.AND UP1, UPT, UR7, 0x1, UPT ;  /* 0x000000010700788c */ /* 0x000fe4000bf25270 */
[----:B------:R-:W-:Y:S01]  /*1110*/  UIADD3 UR6, UR6, UR5, URZ ;  /* 0x0000000506067290 */ /* 0x000fe2000fffe03f */
[----:B------:R-:W-:Y:S01]  /*1120*/  ULDC.64 UR10, c[0x0][0x418] ;  /* 0x00010600000a7ab9 */ /* 0x000fe20000000a00 */
[----:B------:R-:W-:Y:S01]  /*1130*/  UIADD3 UR4, UR9, -UR4, URZ ;  /* 0x8000000409047290 */ /* 0x000fe2000fffe03f */
[----:B------:R-:W-:Y:S01]  /*1140*/  ULDC UR40, c[0x0][0xc48] ;  /* 0x0003120000287ab9 */ /* 0x000fe20000000800 */
[----:B------:R-:W-:Y:S02]  /*1150*/  UISETP.NE.U32.AND UP0, UPT, UR10, URZ, UPT ;  /* 0x0000003f0a00728c */ /* 0x000fe4000bf05070 */
[----:B------:R-:W-:-:S02]  /*1160*/  UIMAD UR41, UR6, 0xc0, URZ ;  /* 0x000000c0062978a4 */ /* 0x000fc4000f8e023f */
[----:B------:R-:W-:Y:S01]  /*1170*/  UISETP.NE.AND UP2, UPT, UR40, 0x1, UPT ;  /* 0x000000012800788c */ /* 0x000fe2000bf45270 */
[----:B------:R-:W-:Y:S01]  /*1180*/  ULDC UR13, c[0x0][0xc54] ;  /* 0x00031500000d7ab9 */ /* 0x000fe20000000800 */
[----:B------:R-:W-:Y:S02]  /*1190*/  UISETP.NE.AND.EX UP0, UPT, UR11, URZ, UPT, UP0 ;  /* 0x0000003f0b00728c */ /* 0x000fe4000bf05300 */
[----:B------:R-:W-:Y:S02]  /*11a0*/  UIADD3 UR10, UR41, 0xbf, URZ ;  /* 0x000000bf290a7890 */ /* 0x000fe4000fffe03f */
[----:B------:R-:W-:Y:S01]  /*11b0*/  UIMAD UR13, UR8, UR13, UR4 ;  /* 0x0000000d080d72a4 */ /* 0x000fe2000f8e0204 */
[----:B------:R-:W-:Y:S01]  /*11c0*/  ULDC UR43, c[0x0][0x424] ;  /* 0x00010900002b7ab9 */ /* 0x000fe20000000800 */
[----:B------:R-:W-:Y:S01]  /*11d0*/  ULDC UR52, c[0x0][0x288] ;  /* 0x0000a20000347ab9 */ /* 0x000fe20000000800 */
[----:B------:R-:W-:Y:S01]  /*11e0*/  ULDC.64 UR4, c[0x0][0x9e0] ;  /* 0x0002780000047ab9 */ /* 0x000fe20000000a00 */
[----:B------:R-:W-:Y:S01]  /*11f0*/  @UP1 ULDC UR8, c[0x0][0x44c] ;  /* 0x0001130000081ab9 */ /* 0x000fe20000000800 */
[----:B------:R-:W-:-:S02]  /*1200*/  UIADD3 UR11, -UR52, 0x1, URZ ;  /* 0x00000001340b7890 */ /* 0x000fc4000fffe13f */
[----:B------:R-:W-:Y:S02]  /*1210*/  UISETP.GE.AND UP3, UPT, UR5, 0x1, UPT ;  /* 0x000000010500788c */ /* 0x000fe4000bf66270 */
[----:B------:R-:W-:Y:S02]  /*1220*/  USEL UR43, UR43, 0x1, UP0 ;  /* 0x000000012b2b7887 */ /* 0x000fe40008000000 */
[----:B------:R-:W-:Y:S01]  /*1230*/  UIMAD.WIDE.U32 UR8, UR10, UR8, URZ ;  /* 0x000000080a0872a5 */ /* 0x000fe2000f8e003f */
[----:B------:R-:W-:Y:S01]  /*1240*/  ULDC UR12, c[0x0][0x2f0] ;  /* 0x0000bc00000c7ab9 */ /* 0x000fe20000000800 */
[----:B------:R-:W-:Y:S01]  /*1250*/  @UP1 ULDC UR15, c[0x0][0x450] ;  /* 0x00011400000f1ab9 */ /* 0x000fe20000000800 */
[----:B------:R-:W-:Y:S01]  /*1260*/  @UP2 ULDC UR6, c[0x0][0xc4c] ;  /* 0x0003130000062ab9 */ /* 0x000fe20000000800 */
[----:B------:R-:W-:Y:S01]  /*1270*/  UIMAD UR11, UR43, UR12, UR11 ;  /* 0x0000000c2b0b72a4 */ /* 0x000fe2000f8e020b */
[----:B------:R-:W-:Y:S01]  /*1280*/  PLOP3.LUT P1, PT, PT, PT, UP3, 0x80, 0x0 ;  /* 0x000000000000781c */ /* 0x000fe20003f2f038 */
[----:B------:R-:W-:-:S02]  /*1290*/  @UP1 USHF.R.U32.HI UR10, URZ, UR15, UR9 ;  /* 0x0000000f3f0a1299 */ /* 0x000fc40008011609 */
[----:B------:R-:W-:Y:S01]  /*12a0*/  UIMAD.WIDE.U32 UR6, UR13, UR6, URZ ;  /* 0x000000060d0672a5 */ /* 0x000fe2000f8e003f */
[----:B------:R-:W-:Y:S01]  /*12b0*/  @UP2 ULDC UR14, c[0x0][0xc50] ;  /* 0x00031400000e2ab9 */ /* 0x000fe20000000800 */
[----:B------:R-:W-:Y:S01]  /*12c0*/  UIADD3 UR10, UR11, UR10, URZ ;  /* 0x0000000a0b0a7290 */ /* 0x000fe2000fffe03f */
[----:B------:R-:W-:Y:S01]  /*12d0*/  UMOV UR44, UR13 ;  /* 0x0000000d002c7c82 */ /* 0x000fe20008000000 */
[----:B------:R-:W-:Y:S02]  /*12e0*/  @UP2 USHF.R.U32.HI UR44, URZ, UR14, UR7 ;  /* 0x0000000e3f2c2299 */ /* 0x000fe40008011607 */
[----:B------:R-:W-:Y:S02]  /*12f0*/  UIADD3 UR4, UR10, UR4, URZ ;  /* 0x000000040a047290 */ /* 0x000fe4000fffe03f */
[----:B------:R-:W-:-:S04]  /*1300*/  UIADD3 UR6, -UR44, URZ, URZ ;  /* 0x0000003f2c067290 */ /* 0x000fc8000fffe13f */
[----:B------:R-:W-:Y:S01]  /*1310*/  UIMAD UR40, UR40, UR6, UR13 ;  /* 0x00000006282872a4 */ /* 0x000fe2000f8e020d */
[----:B------:R-:W-:Y:S01]  /*1320*/  IMAD.U32 R0, RZ, RZ, UR4 ;  /* 0x00000004ff007e24 */ /* 0x000fe2000f8e00ff */
[----:B------:R-:W-:Y:S10]  /*1330*/  @!P1 BRA `(.L_x_821) ;  /* 0x0000000000409947 */ /* 0x000ff40003800000 */
[----:B------:R-:W-:Y:S01]  /*1340*/  ISETP.LT.AND P0, PT, RZ, UR10, PT ;  /* 0x0000000aff007c0c */ /* 0x000fe2000bf01270 */
[----:B------:R-:W-:-:S12]  /*1350*/  UIADD3 UR4, UR10, -0x1, URZ ;  /* 0xffffffff0a047890 */ /* 0x000fd8000fffe03f */
[----:B------:R-:W-:Y:S05]  /*1360*/  @P0 BRA `(.L_x_822) ;  /* 0x00000000001c0947 */ /* 0x000fea0003800000 */
[----:B------:R-:W-:Y:S02]  /*1370*/  UISETP.NE.AND UP0, UPT, UR5, 0x1, UPT ;  /* 0x000000010500788c */ /* 0x000fe4000bf05270 */
[----:B------:R-:W-:-:S09]  /*1380*/  UIADD3 UR4, -UR10, URZ, URZ ;  /* 0x0000003f0a047290 */ /* 0x000fd2000fffe13f */
[----:B------:R-:W-:Y:S02]  /*1390*/  @UP0 ULDC.64 UR8, c[0x0][0x9e8] ;  /* 0x00027a0000080ab9 */ /* 0x000fe40000000a00 */
[----:B------:R-:W-:-:S04]  /*13a0*/  UIMAD.WIDE.U32 UR6, UR4, UR8, URZ ;  /* 0x00000008040672a5 */ /* 0x000fc8000f8e003f */
[----:B------:R-:W-:-:S04]  /*13b0*/  @UP0 USHF.R.U32.HI UR4, URZ, UR9, UR7 ;  /* 0x000000093f040299 */ /* 0x000fc80008011607 */
[----:B------:R-:W-:Y:S01]  /*13c0*/  ULOP3.LUT UR4, URZ, UR4, URZ, 0x33, !UPT ;  /* 0x000000043f047292 */ /* 0x000fe2000f8e333f */
[----:B------:R-:W-:Y:S11]  /*13d0*/  BRA `(.L_x_823) ;  /* 0x0000000000107947 */ /* 0x000ff60003800000 */
.L_x_822:
[----:B------:R-:W-:-:S11]  /*13e0*/  UISETP.NE.AND UP0, UPT, UR5, 0x1, UPT ;  /* 0x000000010500788c */ /* 0x000fd6000bf05270 */
[----:B------:R-:W-:Y:S02]  /*13f0*/  @UP0 ULDC.64 UR8, c[0x0][0x9e8] ;  /* 0x00027a0000080ab9 */ /* 0x000fe40000000a00 */
[----:B------:R-:W-:-:S04]  /*1400*/  UIMAD.WIDE.U32 UR6, UR4, UR8, URZ ;  /* 0x00000008040672a5 */ /* 0x000fc8000f8e003f */
[----:B------:R-:W-:-:S12]  /*1410*/  @UP0 USHF.R.U32.HI UR4, URZ, UR9, UR7 ;  /* 0x000000093f040299 */ /* 0x000fd80008011607 */
.L_x_823:
[----:B------:R-:W-:-:S06]  /*1420*/  UIMAD UR4, UR4, UR5, UR5 ;  /* 0x00000005040472a4 */ /* 0x000fcc000f8e0205 */
[----:B------:R-:W-:-:S07]  /*1430*/  VIMNMX R0, R0, UR4, PT ;  /* 0x0000000400007c48 */ /* 0x000fce000bfe0100 */
.L_x_821:
[----:B------:R-:W-:Y:S01]  /*1440*/  UIMAD UR4, UR43, UR12, 0x7f ;  /* 0x0000007f2b0474a4 */ /* 0x000fe2000f8e020c */
[----:B------:R-:W-:Y:S01]  /*1450*/  VIADD R0, R0, 0x7f ;  /* 0x0000007f00007836 */ /* 0x000fe20000000000 */
[----:B------:R-:W-:Y:S01]  /*1460*/  @UP1 ULDC UR6, c[0x0][0x44c] ;  /* 0x0001130000061ab9 */ /* 0x000fe20000000800 */
[----:B------:R-:W-:Y:S01]  /*1470*/  @UP1 ULDC UR10, c[0x0][0x450] ;  /* 0x00011400000a1ab9 */ /* 0x000fe20000000800 */
[----:B------:R-:W-:Y:S02]  /*1480*/  USHF.R.S32.HI UR8, URZ, 0x1f, UR4 ;  /* 0x0000001f3f087899 */ /* 0x000fe40008011404 */
[----:B------:R-:W-:Y:S01]  /*1490*/  UIMAD.WIDE.U32 UR6, UR41, UR6, URZ ;  /* 0x00000006290672a5 */ /* 0x000fe2000f8e003f */
[----:B------:R-:W-:Y:S01]  /*14a0*/  SHF.R.S32.HI R3, RZ, 0x1f, R0 ;  /* 0x0000001fff037819 */ /* 0x000fe20000011400 */
[----:B------:R-:W-:Y:S01]  /*14b0*/  UMOV UR9, UR41 ;  /* 0x0000002900097c82 */ /* 0x000fe20008000000 */
[----:B------:R-:W-:Y:S02]  /*14c0*/  ULEA.HI UR8, UR8, UR4, URZ, 0x7 ;  /* 0x0000000408087291 */ /* 0x000fe4000f8f383f */
[----:B------:R-:W-:Y:S01]  /*14d0*/  @UP1 USHF.R.U32.HI UR9, URZ, UR10, UR7 ;  /* 0x0000000a3f091299 */ /* 0x000fe20008011607 */
[----:B------:R-:W-:Y:S01]  /*14e0*/  LEA.HI R3, R3, R0, RZ, 0x7 ;  /* 0x0000000003037211 */ /* 0x000fe200078f38ff */
[----:B------:R-:W-:-:S02]  /*14f0*/  UIMAD UR52, UR43, UR12, -UR52 ;  /* 0x0000000c2b3472a4 */ /* 0x000fc4000f8e0a34 */
[----:B------:R-:W-:Y:S01]  /*1500*/  USHF.R.S32.HI UR8, URZ, 0x7, UR8 ;  /* 0x000000073f087899 */ /* 0x000fe20008011408 */
[----:B------:R-:W-:Y:S01]  /*1510*/  SHF.R.S32.HI R3, RZ, 0x7, R3 ;  /* 0x00000007ff037819 */ /* 0x000fe20000011403 */
[----:B------:R-:W-:-:S03]  /*1520*/  UIADD3 UR4, UR52, UR9, URZ ;  /* 0x0000000934047290 */ /* 0x000fc6000fffe03f */
[----:B------:R-:W-:Y:S01]  /*1530*/  ULDC UR9, c[0x0][0x9dc] ;  /* 0x0002770000097ab9 */ /* 0x000fe20000000800 */
[----:B------:R-:W-:Y:S01]  /*1540*/  VIMNMX R88, R3, UR8, PT ;  /* 0x0000000803587c48 */ /* 0x000fe2000bfe0100 */
[----:B------:R-:W-:Y:S01]  /*1550*/  UIADD3 UR9, UR4, -UR9, URZ ;  /* 0x8000000904097290 */ /* 0x000fe2000fffe03f */
[----:B------:R-:W-:Y:S11]  /*1560*/  @!P1 BRA `(.L_x_824) ;  /* 0x0000000000449947 */ /* 0x000ff60003800000 */
[----:B------:R-:W-:-:S06]  /*1570*/  UISETP.GT.AND UP0, UPT, UR4, -0x1, UPT ;  /* 0xffffffff0400788c */ /* 0x000fcc000bf04270 */
[----:B------:R-:W-:-:S13]  /*1580*/  PLOP3.LUT P0, PT, PT, PT, UP0, 0x80, 0x0 ;  /* 0x000000000000781c */ /* 0x000fda0003f0f008 */
[----:B------:R-:W-:Y:S05]  /*1590*/  @P0 BRA `(.L_x_825) ;  /* 0x00000000001c0947 */ /* 0x000fea0003800000 */
[----:B------:R-:W-:Y:S02]  /*15a0*/  UISETP.NE.AND UP0, UPT, UR5, 0x1, UPT ;  /* 0x000000010500788c */ /* 0x000fe4000bf05270 */
[----:B------:R-:W-:-:S09]  /*15b0*/  ULOP3.LUT UR4, URZ, UR4, URZ, 0x33, !UPT ;  /* 0x000000043f047292 */ /* 0x000fd2000f8e333f */
[----:B------:R-:W-:Y:S02]  /*15c0*/  @UP0 ULDC.64 UR10, c[0x0][0x9e8] ;  /* 0x00027a00000a0ab9 */ /* 0x000fe40000000a00 */
[----:B------:R-:W-:-:S04]  /*15d0*/  UIMAD.WIDE.U32 UR6, UR4, UR10, URZ ;  /* 0x0000000a040672a5 */ /* 0x000fc8000f8e003f */
[----:B------:R-:W-:-:S04]  /*15e0*/  @UP0 USHF.R.U32.HI UR4, URZ, UR11, UR7 ;  /* 0x0000000b3f040299 */ /* 0x000fc80008011607 */
[----:B------:R-:W-:Y:S01]  /*15f0*/  ULOP3.LUT UR4, URZ, UR4, URZ, 0x33, !UPT ;  /* 0x000000043f047292 */ /* 0x000fe2000f8e333f */
[----:B------:R-:W-:Y:S11]  /*1600*/  BRA `(.L_x_826) ;  /* 0x0000000000107947 */ /* 0x000ff60003800000 */
.L_x_825:
[----:B------:R-:W-:-:S11]  /*1610*/  UISETP.NE.AND UP0, UPT, UR5, 0x1, UPT ;  /* 0x000000010500788c */ /* 0x000fd6000bf05270 */
[----:B------:R-:W-:Y:S02]  /*1620*/  @UP0 ULDC.64 UR10, c[0x0][0x9e8] ;  /* 0x00027a00000a0ab9 */ /* 0x000fe40000000a00 */
[----:B------:R-:W-:-:S04]  /*1630*/  UIMAD.WIDE.U32 UR6, UR4, UR10, URZ ;  /* 0x0000000a040672a5 */ /* 0x000fc8000f8e003f */
[----:B------:R-:W-:-:S12]  /*1640*/  @UP0 USHF.R.U32.HI UR4, URZ, UR11, UR7 ;  /* 0x0000000b3f040299 */ /* 0x000fd80008011607 */
.L_x_826:
[----:B------:R-:W-:-:S04]  /*1650*/  UIMAD UR4, UR4, UR5, URZ ;  /* 0x00000005040472a4 */ /* 0x000fc8000f8e023f */
[----:B------:R-:W-:-:S04]  /*1660*/  UISETP.LT.AND UP0, UPT, UR9, UR4, UPT ;  /* 0x000000040900728c */ /* 0x000fc8000bf01270 */
[----:B------:R-:W-:-:S12]  /*1670*/  USEL UR9, UR9, UR4, !UP0 ;  /* 0x0000000409097287 */ /* 0x000fd8000c000000 */
.L_x_824:
[----:B------:R-:W-:Y:S01]  /*1680*/  USHF.R.S32.HI UR4, URZ, 0x1f, UR9 ;  /* 0x0000001f3f047899 */ /* 0x000fe20008011409 */
[----:B------:R-:W-:Y:S02]  /*1690*/  PLOP3.LUT P0, PT, PT, PT, PT, 0x80, 0x0 ;  /* 0x000000000000781c */ /* 0x000fe40003f0f070 */
[----:B------:R-:W-:Y:S01]  /*16a0*/  CS2R R36, SRZ ;  /* 0x0000000000247805 */ /* 0x000fe2000001ff00 */
[----:B------:R-:W-:Y:S01]  /*16b0*/  IMAD.MOV.U32 R48, RZ, RZ, RZ ;  /* 0x000000ffff307224 */ /* 0x000fe200078e00ff */
[----:B------:R-:W-:Y:S01]  /*16c0*/  ULEA.HI UR4, UR4, UR9, URZ, 0x7 ;  /* 0x0000000904047291 */ /* 0x000fe2000f8f383f */
[----:B------:R-:W-:Y:S01]  /*16d0*/  CS2R R30, SRZ ;  /* 0x00000000001e7805 */ /* 0x000fe2000001ff00 */
[----:B------:R-:W-:Y:S01]  /*16e0*/  IMAD.MOV.U32 R133, RZ, RZ, RZ ;  /* 0x000000ffff857224 */ /* 0x000fe200078e00ff */
[----:B------:R-:W-:Y:S01]  /*16f0*/  CS2R R28, SRZ ;  /* 0x00000000001c7805 */ /* 0x000fe2000001ff00 */
[----:B------:R-:W-:Y:S01]  /*1700*/  USHF.R.S32.HI UR4, URZ, 0x7, UR4 ;  /* 0x000000073f047899 */ /* 0x000fe20008011404 */
[----:B------:R-:W-:Y:S01]  /*1710*/  IMAD.MOV.U32 R44, RZ, RZ, RZ ;  /* 0x000000ffff2c7224 */ /* 0x000fe200078e00ff */
[----:B------:R-:W-:Y:S01]  /*1720*/  CS2R R26, SRZ ;  /* 0x00000000001a7805 */ /* 0x000fe2000001ff00 */
[----:B------:R-:W-:Y:S01]  /*1730*/  IMAD.MOV.U32 R129, RZ, RZ, RZ ;  /* 0x000000ffff817224 */ /* 0x000fe200078e00ff */
[----:B------:R-:W-:Y:S01]  /*1740*/  UISETP.LT.AND UP0, UPT, URZ, UR4, UPT ;  /* 0x000000043f00728c */ /* 0x000fe2000bf01270 */
[----:B------:R-:W-:Y:S01]  /*1750*/  IMAD.MOV.U32 R46, RZ, RZ, RZ ;  /* 0x000000ffff2e7224 */ /* 0x000fe200078e00ff */
[----:B------:R-:W-:Y:S01]  /*1760*/  CS2R R122, SRZ ;  /* 0x00000000007a7805 */ /* 0x000fe2000001ff00 */
[----:B------:R-:W-:Y:S01]  /*1770*/  IMAD.MOV.U32 R125, RZ, RZ, RZ ;  /* 0x000000ffff7d7224 */ /* 0x000fe200078e00ff */
[----:B------:R-:W-:Y:S01]  /*1780*/  USEL UR39, URZ, UR4, !UP0 ;  /* 0x000000043f277287 */ /* 0x000fe2000c000000 */
[----:B------:R-:W-:-:S02]  /*1790*/  CS2R R120, SRZ ;  /* 0x0000000000787805 */ /* 0x000fc4000001ff00 */
[----:B------:R-:W-:Y:S02]  /*17a0*/  CS2R R118, SRZ ;  /* 0x0000000000767805 */ /* 0x000fe4000001ff00 */
[----:B------:R-:W-:Y:S02]  /*17b0*/  CS2R R116, SRZ ;  /* 0x0000000000747805 */ /* 0x000fe4000001ff00 */
[----:B------:R-:W-:Y:S02]  /*17c0*/  CS2R R114, SRZ ;  /* 0x0000000000727805 */ /* 0x000fe4000001ff00 */
[----:B------:R-:W-:Y:S02]  /*17d0*/  CS2R R112, SRZ ;  /* 0x0000000000707805 */ /* 0x000fe4000001ff00 */
[----:B------:R-:W-:Y:S02]  /*17e0*/  ISETP.GT.AND P1, PT, R88, UR39, PT ;  /* 0x0000002758007c0c */ /* 0x000fe4000bf24270 */
        /* <DEDUP_REMOVED lines=8> */
[----:B------:R-:W-:Y:S01]  /*1870*/  CS2R R94, SRZ ;  /* 0x00000000005e7805 */ /* 0x000fe2000001ff00 */
[----:B------:R-:W-:Y:S01]  /*1880*/  IMAD.MOV.U32 R93, RZ, RZ, RZ ;  /* 0x000000ffff5d7224 */ /* 0x000fe200078e00ff */
[----:B------:R-:W-:Y:S02]  /*1890*/  CS2R R6, SRZ ;  /* 0x0000000000067805 */ /* 0x000fe4000001ff00 */
[----:B------:R-:W-:Y:S01]  /*18a0*/  CS2R R90, SRZ ;  /* 0x00000000005a7805 */ /* 0x000fe2000001ff00 */
[----:B------:R-:W-:Y:S01]  /*18b0*/  IMAD.MOV.U32 R42, RZ, RZ, RZ ;  /* 0x000000ffff2a7224 */ /* 0x000fe200078e00ff */
[----:B------:R-:W-:Y:S06]  /*18c0*/  @!P1 BRA `(.L_x_827) ;  /* 0x000000c400889947 */ /* 0x000fec0003800000 */
[----:B------:R-:W0:Y:S02]  /*18d0*/  SHFL.IDX PT, R0, R145, RZ, 0x1f ;  /* 0x00001fff91007589 */ /* 0x000e2400000e0000 */
[----:B0-----:R-:W-:-:S13]  /*18e0*/  R2UR UR37, R0 ;  /* 0x00000000002572ca */ /* 0x001fda00000e0000 */
[----:B------:R-:W-:-:S04]  /*18f0*/  UIMAD.WIDE UR4, UR37, 0x55555556, URZ ;  /* 0x55555556250478a5 */ /* 0x000fc8000f8e023f */
[----:B------:R-:W-:Y:S02]  /*1900*/  ULEA.HI UR51, UR5, UR5, URZ, 0x1 ;  /* 0x0000000505337291 */ /* 0x000fe4000f8f083f */
[----:B------:R-:W-:Y:S02]  /*1910*/  UIADD3 UR5, UR42, 0x21800, URZ ;  /* 0x000218002a057890 */ /* 0x000fe4000fffe03f */
[----:B------:R-:W-:Y:S02]  /*1920*/  UIMAD UR51, UR51, -0x3, UR37 ;  /* 0xfffffffd333378a4 */ /* 0x000fe4000f8e0225 */
[----:B------:R-:W-:Y:S02]  /*1930*/  ULOP3.LUT UP0, URZ, UR5, 0x3ff, URZ, 0xc0, !UPT ;  /* 0x000003ff053f7892 */ /* 0x000fe4000f80c03f */
[----:B------:R-:W-:Y:S02]  /*1940*/  ULEA UR4, UR51, UR42, 0xc ;  /* 0x0000002a33047291 */ /* 0x000fe4000f8e603f */
[----:B------:R-:W-:-:S02]  /*1950*/  ULEA UR5, UR51, UR5, 0xd ;  /* 0x0000000533057291 */ /* 0x000fc4000f8e683f */
[----:B------:R-:W-:Y:S01]  /*1960*/  PLOP3.LUT P0, PT, PT, PT, UP0, 0x80, 0x0 ;  /* 0x000000000000781c */ /* 0x000fe20003f0f008 */
[----:B------:R-:W-:Y:S02]  /*1970*/  UIADD3 UR4, UR4, 0xc400, URZ ;  /* 0x0000c40004047890 */ /* 0x000fe4000fffe03f */
[----:B------:R-:W-:Y:S02]  /*1980*/  USHF.R.U32.HI UR5, URZ, 0x4, UR5 ;  /* 0x000000043f057899 */ /* 0x000fe40008011605 */
[----:B------:R-:W-:Y:S02]  /*1990*/  USHF.R.U32.HI UR4, URZ, 0x4, UR4 ;  /* 0x000000043f047899 */ /* 0x000fe40008011604 */
[----:B------:R-:W-:Y:S02]  /*19a0*/  ULOP3.LUT UR36, UR5, 0x3fff, URZ, 0xc0, !UPT ;  /* 0x00003fff05247892 */ /* 0x000fe4000f8ec03f */
[----:B------:R-:W-:-:S04]  /*19b0*/  ULOP3.LUT UR53, UR4, 0x3fff, URZ, 0xc0, !UPT ;  /* 0x00003fff04357892 */ /* 0x000fc8000f8ec03f */
[----:B------:R-:W-:Y:S08]  /*19c0*/  @!P0 BRA `(.L_x_828) ;  /* 0x0000000000408947 */ /* 0x000ff00003800000 */
        /* <DEDUP_REMOVED lines=16> */
.L_x_828:
[----:B------:R-:W-:Y:S01]  /*1ad0*/  ULEA.HI UR4, UR46, UR46, URZ, 0x1 ;  /* 0x0000002e2e047291 */ /* 0x000fe2000f8f083f */
[----:B------:R-:W-:-:S03]  /*1ae0*/  IMAD.U32 R2, RZ, RZ, UR47 ;  /* 0x0000002fff027e24 */ /* 0x000fc6000f8e00ff */
[----:B------:R-:W-:Y:S02]  /*1af0*/  ULOP3.LUT UR4, UR4, 0xfffffffe, URZ, 0xc0, !UPT ;  /* 0xfffffffe04047892 */ /* 0x000fe4000f8ec03f */
[----:B------:R-:W-:Y:S02]  /*1b00*/  ISETP.NE.AND P0, PT, R2, 0x3, PT ;  /* 0x000000030200780c */ /* 0x000fe40003f05270 */
[----:B------:R-:W-:-:S06]  /*1b10*/  UIADD3 UR4, UR46, -UR4, URZ ;  /* 0x800000042e047290 */ /* 0x000fcc000fffe03f */
[----:B------:R-:W-:-:S05]  /*1b20*/  IMAD.U32 R0, RZ, RZ, UR4 ;  /* 0x00000004ff007e24 */ /* 0x000fca000f8e00ff */
[----:B------:R-:W-:-:S04]  /*1b30*/  SHF.L.U32 R0, R0, 0x1f, RZ ;  /* 0x0000001f00007819 */ /* 0x000fc800000006ff */
[----:B------:R-:W0:Y:S02]  /*1b40*/  SYNCS.PHASECHK.TRANS64.TRYWAIT P1, [UR42+0x2d800], R0 ;  /* 0x02d80000ff0075a7 */ /* 0x000e24000802016a */
[----:B0-----:R-:W-:Y:S05]  /*1b50*/  @!P1 BRA `(.L_x_829) ;  /* 0x00000128004c9947 */ /* 0x001fea0003800000 */
.L_x_1019:
[----:B------:R-:W-:Y:S05]  /*1b60*/  @!P0 BRA `(.L_x_830) ;  /* 0x0000000000048947 */ /* 0x000fea0003800000 */
[----:B------:R-:W-:Y:S01]  /*1b70*/  BPT.TRAP 0x1 ;  /* 0x000000040000795c */ /* 0x000fe20000300000 */
.L_x_830:
[----:B------:R-:W-:Y:S02]  /*1b80*/  IMAD.U32 R5, RZ, RZ, UR45 ;  /* 0x0000002dff057e24 */ /* 0x000fe4000f8e00ff */
[----:B0-----:R-:W-:-:S03]  /*1b90*/  IMAD.U32 R0, RZ, RZ, UR50 ;  /* 0x00000032ff007e24 */ /* 0x001fc6000f8e00ff */
[----:B------:R-:W-:Y:S02]  /*1ba0*/  LEA R5, R5, UR42, 0x3 ;  /* 0x0000002a05057c11 */ /* 0x000fe4000f8e18ff */
[----:B------:R-:W-:-:S04]  /*1bb0*/  SHF.L.U32 R0, R0, 0x1f, RZ ;  /* 0x0000001f00007819 */ /* 0x000fc800000006ff */
[----:B------:R0:W1:Y:S01]  /*1bc0*/  SYNCS.PHASECHK.TRANS64.TRYWAIT P2, [R5+URZ+0x2d830], R0 ;  /* 0x02d83000050075a7 */ /* 0x000062000804017f */
[----:B------:R-:W-:Y:S05]  /*1bd0*/  @!P0 BRA `(.L_x_831) ;  /* 0x0000000000048947 */ /* 0x000fea0003800000 */
[----:B------:R-:W-:Y:S01]  /*1be0*/  BPT.TRAP 0x1 ;  /* 0x000000040000795c */ /* 0x000fe20000300000 */
.L_x_831:
[----:B------:R-:W2:Y:S02]  /*1bf0*/  S2R R2, SR_TID.X ;  /* 0x0000000000027919 */ /* 0x000ea40000002100 */
[----:B--2---:R-:W-:Y:S01]  /*1c00*/  LOP3.LUT P1, RZ, R2, 0x7f, RZ, 0xc0, !PT ;  /* 0x0000007f02ff7812 */ /* 0x004fe2000782c0ff */
[----:B-1----:R-:W-:-:S12]  /*1c10*/  @P2 BRA `(.L_x_832) ;  /* 0x0000000000082947 */ /* 0x002fd80003800000 */
[----:B------:R-:W1:Y:S02]  /*1c20*/  SYNCS.PHASECHK.TRANS64.TRYWAIT P2, [R5+URZ+0x2d830], R0 ;  /* 0x02d83000050075a7 */ /* 0x000e64000804017f */
[----:B-1----:R-:W-:Y:S05]  /*1c30*/  @!P2 BRA `(.L_x_833) ;  /* 0x00000128002ca947 */ /* 0x002fea0003800000 */
.L_x_832:
[----:B------:R-:W-:Y:S05]  /*1c40*/  WARPSYNC.ALL ;  /* 0x0000000000007948 */ /* 0x000fea0003800000 */
[----:B------:R-:W-:Y:S01]  /*1c50*/  UIADD3 UR4, UR42, 0x15400, URZ ;  /* 0x000154002a047890 */ /* 0x000fe2000fffe03f */
[----:B------:R-:W-:Y:S01]  /*1c60*/  WARPGROUP.ARRIVE ;  /* 0x00000000000079c5 */ /* 0x000fe20000000000 */
[----:B------:R-:W-:Y:S01]  /*1c70*/  UMOV UR5, 0x80000020 ;  /* 0x8000002000057882 */ /* 0x000fe20000000000 */
[----:B------:R-:W-:Y:S01]  /*1c80*/  UMOV UR7, 0x80000020 ;  /* 0x8000002000077882 */ /* 0x000fe20000000000 */
[----:B------:R-:W-:Y:S01]  /*1c90*/  USHF.R.U32.HI UR4, URZ, 0x4, UR4 ;  /* 0x000000043f047899 */ /* 0x000fe20008011604 */
[----:B01----:R-:W-:Y:S01]  /*1ca0*/  VIADD R0, R137, UR41 ;  /* 0x0000002989007c36 */ /* 0x003fe20008000000 */
[----:B------:R-:W-:Y:S01]  /*1cb0*/  UMOV UR9, 0x80000020 ;  /* 0x8000002000097882 */ /* 0x000fe20000000000 */
[----:B------:R-:W-:Y:S01]  /*1cc0*/  UMOV UR11, 0x80000020 ;  /* 0x80000020000b7882 */ /* 0x000fe20000000000 */
[----:B------:R-:W-:Y:S01]  /*1cd0*/  ULOP3.LUT UR4, UR4, 0x3fff, URZ, 0xc0, !UPT ;  /* 0x00003fff04047892 */ /* 0x000fe2000f8ec03f */
[----:B------:R-:W0:Y:S01]  /*1ce0*/  LDC R6, c[0x0][0x2f0] ;  /* 0x0000bc00ff067b82 */ /* 0x000e220000000800 */
[----:B------:R-:W-:Y:S01]  /*1cf0*/  UMOV UR13, 0x80000020 ;  /* 0x80000020000d7882 */ /* 0x000fe20000000000 */
[----:B------:R-:W-:Y:S01]  /*1d00*/  UMOV UR15, 0x80000020 ;  /* 0x80000020000f7882 */ /* 0x000fe20000000000 */
[----:B------:R-:W-:Y:S01]  /*1d10*/  ULOP3.LUT UR32, UR4, 0x10000, URZ, 0xfc, !UPT ;  /* 0x0001000004207892 */ /* 0x000fe2000f8efc3f */
[----:B------:R-:W-:Y:S01]  /*1d20*/  IMAD.MOV.U32 R4, RZ, RZ, R0 ;  /* 0x000000ffff047224 */ /* 0x000fe200078e0000 */
[----:B------:R-:W-:Y:S01]  /*1d30*/  ULOP3.LUT UR4, UR53, 0x10000, URZ, 0xfc, !UPT ;  /* 0x0001000035047892 */ /* 0x000fe2000f8efc3f */
[----:B------:R-:W-:Y:S01]  /*1d40*/  IMAD.MOV.U32 R3, RZ, RZ, -0x80 ;  /* 0xffffff80ff037424 */ /* 0x000fe200078e00ff */
[----:B------:R-:W-:Y:S01]  /*1d50*/  UIMAD UR6, UR45, 0x600, UR32 ;  /* 0x000006002d0678a4 */ /* 0x000fe2000f8e0220 */
[----:B------:R-:W1:Y:S01]  /*1d60*/  LDC R143, c[0x0][0x288] ;  /* 0x0000a200ff8f7b82 */ /* 0x000e620000000800 */
[----:B------:R-:W-:Y:S01]  /*1d70*/  UIADD3 UR8, UR4, 0x2, URZ ;  /* 0x0000000204087890 */ /* 0x000fe2000fffe03f */
[C---:B------:R-:W-:Y:S01]  /*1d80*/  IMAD R9, R88.reuse, R3, 0x80 ;  /* 0x0000008058097424 */ /* 0x040fe200078e0203 */
[----:B------:R-:W-:Y:S01]  /*1d90*/  UIADD3 UR10, UR6, 0x2, URZ ;  /* 0x00000002060a7890 */ /* 0x000fe2000fffe03f */
[----:B------:R-:W-:Y:S01]  /*1da0*/  LEA R7, R88, 0xffffff80, 0x7 ;  /* 0xffffff8058077811 */ /* 0x000fe200078e38ff */
[----:B------:R-:W-:Y:S01]  /*1db0*/  UIADD3 UR12, UR4, 0x300, URZ ;  /* 0x00000300040c7890 */ /* 0x000fe2000fffe03f */
[----:B------:R-:W-:Y:S01]  /*1dc0*/  VIADD R3, R9, 0x1 ;  /* 0x0000000109037836 */ /* 0x000fe20000000000 */
[----:B------:R-:W-:-:S02]  /*1dd0*/  UIADD3 UR14, UR6, 0x200, URZ ;  /* 0x00000200060e7890 */ /* 0x000fc4000fffe03f */
[----:B------:R-:W-:Y:S01]  /*1de0*/  HGMMA.64x128x16.F32 R24, gdesc[UR4], RZ, !UPT, gsb0 ;  /* 0x01e00000041879f0 */ /* 0x000fe2000c0008ff */
[----:B------:R-:W-:Y:S01]  /*1df0*/  UIADD3 UR16, UR4, 0x302, URZ ;  /* 0x0000030204107890 */ /* 0x000fe2000fffe03f */
[----:B------:R-:W-:Y:S01]  /*1e00*/  IMAD R3, R16, -0x2, R3 ;  /* 0xfffffffe10037824 */ /* 0x000fe200078e0203 */
[----:B------:R-:W-:Y:S01]  /*1e10*/  UIADD3 UR18, UR6, 0x202, URZ ;  /* 0x0000020206127890 */ /* 0x000fe2000fffe03f */
[----:B------:R-:W-:Y:S01]  /*1e20*/  UMOV UR17, 0x80000020 ;  /* 0x8000002000117882 */ /* 0x000fe20000000000 */
        /* <DEDUP_REMOVED lines=9> */
[----:B------:R-:W-:Y:S01]  /*1ec0*/  ULDC UR6, c[0x0][0x448] ;  /* 0x0001120000067ab9 */ /* 0x000fe20000000800 */
[----:B------:R-:W-:Y:S01]  /*1ed0*/  ULDC UR35, c[0x0][0x9dc] ;  /* 0x0002770000237ab9 */ /* 0x000fe20000000800 */
[----:B------:R-:W-:-:S06]  /*1ee0*/  UISETP.NE.AND UP0, UPT, UR6, 0x1, UPT ;  /* 0x000000010600788c */ /* 0x000fcc000bf05270 */
[----:B------:R-:W-:Y:S02]  /*1ef0*/  PLOP3.LUT P2, PT, PT, PT, UP0, 0x80, 0x0 ;  /* 0x000000000000781c */ /* 0x000fe40003f4f008 */
[----:B------:R-:W-:-:S03]  /*1f00*/  PLOP3.LUT P3, PT, PT, PT, UP0, 0x80, 0x0 ;  /* 0x000000000000781c */ /* 0x000fc60003f6f008 */
[----:B------:R-:W-:-:S08]  /*1f10*/  @UP0 ULDC UR6, c[0x0][0x44c] ;  /* 0x0001130000060ab9 */ /* 0x000fd00000000800 */
[----:B------:R-:W-:Y:S01]  /*1f20*/  @P2 IMAD.HI.U32 R2, R0, UR6, RZ ;  /* 0x0000000600022c27 */ /* 0x000fe2000f8e00ff */
[----:B------:R-:W-:-:S03]  /*1f30*/  @UP0 ULDC UR6, c[0x0][0x450] ;  /* 0x0001140000060ab9 */ /* 0x000fc60000000800 */
[----:B------:R-:W-:Y:S01]  /*1f40*/  @!P1 VIADD R0, R5, 0x2d840 ;  /* 0x0002d84005009836 */ /* 0x000fe20000000000 */
[----:B------:R-:W-:Y:S01]  /*1f50*/  @P3 SHF.R.U32.HI R4, RZ, UR6, R2 ;  /* 0x00000006ff043c19 */ /* 0x000fe20008011602 */
[----:B------:R-:W-:Y:S02]  /*1f60*/  ULDC.64 UR6, c[0x0][0x9e0] ;  /* 0x0002780000067ab9 */ /* 0x000fe40000000a00 */
[----:B------:R-:W-:Y:S01]  /*1f70*/  UISETP.GE.AND UP1, UPT, UR7, 0x1, UPT ;  /* 0x000000010700788c */ /* 0x000fe2000bf26270 */
[----:B------:R-:W-:Y:S01]  /*1f80*/  @!P1 PRMT R0, RZ, 0x654, R0 ;  /* 0x00000654ff009816 */ /* 0x000fe20000000000 */
[----:B------:R-:W2:Y:S04]  /*1f90*/  SHFL.IDX PT, R5, R4, RZ, 0x1c1f ;  /* 0x001c1fff04057589 */ /* 0x000ea800000e0000 */
[----:B------:R-:W-:Y:S01]  /*1fa0*/  PLOP3.LUT P2, PT, PT, PT, UP1, 0x40, 0x0 ;  /* 0x000000000000781c */ /* 0x000fe20003f4e818 */
[----:B------:R-:W-:-:S02]  /*1fb0*/  WARPGROUP.DEPBAR.LE gsb0, 0x0 ;  /* 0x00008000000079c5 */ /* 0x000fc40000010000 */
[----:B------:R-:W-:-:S06]  /*1fc0*/  WARPGROUP.ARRIVE ;  /* 0x00000000000079c5 */ /* 0x000fcc0000000000 */
[----:B------:R-:W-:Y:S01]  /*1fd0*/  HGMMA.64x128x16.F32 R24, gdesc[UR8], R24, gsb0 ;  /* 0x01e00000081879f0 */ /* 0x000fe20008000818 */
[----:B------:R-:W-:Y:S02]  /*1fe0*/  ULOP3.LUT UR10, URZ, UR35, URZ, 0x33, !UPT ;  /* 0x000000233f0a7292 */ /* 0x000fe4000f8e333f */
[----:B------:R-:W-:Y:S02]  /*1ff0*/  WARPGROUP.DEPBAR.LE gsb0, 0x0 ;  /* 0x00008000000079c5 */ /* 0x000fe40000010000 */
[----:B------:R-:W-:-:S07]  /*2000*/  WARPGROUP.ARRIVE ;  /* 0x00000000000079c5 */ /* 0x000fce0000000000 */
[----:B------:R-:W-:Y:S03]  /*2010*/  HGMMA.64x128x16.F32 R24, gdesc[UR12], R24, gsb0 ;  /* 0x01e000000c1879f0 */ /* 0x000fe60008000818 */
        /* <DEDUP_REMOVED lines=10> */
[----:B------:R0:W-:Y:S02]  /*20c0*/  @!P1 SYNCS.ARRIVE.TRANS64.RED.A1T0 RZ, [R0+URZ], RZ ;  /* 0x000000ff00ff99a7 */ /* 0x0001e4000810043f */
[C---:B0-----:R-:W-:Y:S02]  /*20d0*/  IMAD R0, R6.reuse, UR43, R3 ;  /* 0x0000002b06007c24 */ /* 0x041fe4000f8e0203 */
[----:B------:R-:W-:Y:S02]  /*20e0*/  IMAD R3, R6, UR43, R9 ;  /* 0x0000002b06037c24 */ /* 0x000fe4000f8e0209 */
[----:B-1----:R-:W-:-:S02]  /*20f0*/  IMAD.IADD R0, R0, 0x1, -R143 ;  /* 0x0000000100007824 */ /* 0x002fc400078e0a8f */
[----:B------:R-:W-:Y:S02]  /*2100*/  IMAD R10, R16, -0x2, R3 ;  /* 0xfffffffe100a7824 */ /* 0x000fe400078e0203 */
[C---:B------:R-:W-:Y:S02]  /*2110*/  VIADD R11, R0.reuse, UR6 ;  /* 0x00000006000b7c36 */ /* 0x040fe40008000000 */
[----:B------:R-:W-:-:S03]  /*2120*/  VIADD R12, R0, UR10 ;  /* 0x0000000a000c7c36 */ /* 0x000fc60008000000 */
[----:B--2---:R-:W-:Y:S01]  /*2130*/  VIADDMNMX R0, R5, R11, R10, PT ;  /* 0x0000000b05007246 */ /* 0x004fe2000380010a */
[----:B------:R-:W-:Y:S01]  /*2140*/  IMAD.IADD R2, R12, 0x1, R5 ;  /* 0x000000010c027824 */ /* 0x000fe200078e0205 */
[----:B------:R-:W-:Y:S06]  /*2150*/  @P2 BRA `(.L_x_834) ;  /* 0x00000000005c2947 */ /* 0x000fec0003800000 */
[----:B------:R-:W-:Y:S01]  /*2160*/  IMAD R8, R6, UR43, R5 ;  /* 0x0000002b06087c24 */ /* 0x000fe2000f8e0205 */
[----:B------:R-:W-:Y:S03]  /*2170*/  BSSY B0, `(.L_x_835) ;  /* 0x0000011000007945 */ /* 0x000fe60003800000 */
[----:B------:R-:W-:-:S05]  /*2180*/  IMAD.IADD R8, R8, 0x1, -R143 ;  /* 0x0000000108087824 */ /* 0x000fca00078e0a8f */
[----:B------:R-:W-:-:S13]  /*2190*/  ISETP.GT.AND P2, PT, R8, -0x1, PT ;  /* 0xffffffff0800780c */ /* 0x000fda0003f44270 */
[----:B------:R-:W-:Y:S05]  /*21a0*/  @P2 BRA `(.L_x_836) ;  /* 0x0000000000202947 */ /* 0x000fea0003800000 */
[----:B------:R-:W-:Y:S01]  /*21b0*/  UISETP.NE.AND UP2, UPT, UR7, 0x1, UPT ;  /* 0x000000010700788c */ /* 0x000fe2000bf45270 */
[----:B------:R-:W-:-:S05]  /*21c0*/  LOP3.LUT R8, RZ, R8, RZ, 0x33, !PT ;  /* 0x00000008ff087212 */ /* 0x000fca00078e33ff */
[----:B------:R-:W-:-:S05]  /*21d0*/  PLOP3.LUT P2, PT, PT, PT, UP2, 0x80, 0x0 ;  /* 0x000000000000781c */ /* 0x000fca0003f4f028 */
[----:B------:R-:W-:-:S08]  /*21e0*/  @UP2 ULDC.64 UR10, c[0x0][0x9e8] ;  /* 0x00027a00000a2ab9 */ /* 0x000fd00000000a00 */
[----:B------:R-:W-:-:S05]  /*21f0*/  @P2 IMAD.HI.U32 R3, R8, UR10, RZ ;  /* 0x0000000a08032c27 */ /* 0x000fca000f8e00ff */
[----:B------:R-:W-:-:S04]  /*2200*/  @P2 SHF.R.U32.HI R8, RZ, UR11, R3 ;  /* 0x0000000bff082c19 */ /* 0x000fc80008011603 */
[----:B------:R-:W-:Y:S01]  /*2210*/  LOP3.LUT R8, RZ, R8, RZ, 0x33, !PT ;  /* 0x00000008ff087212 */ /* 0x000fe200078e33ff */
[----:B------:R-:W-:Y:S06]  /*2220*/  BRA `(.L_x_837) ;  /* 0x0000000000147947 */ /* 0x000fec0003800000 */
.L_x_836:
[----:B------:R-:W-:-:S06]  /*2230*/  UISETP.NE.AND UP2, UPT, UR7, 0x1, UPT ;  /* 0x000000010700788c */ /* 0x000fcc000bf45270 */
[----:B------:R-:W-:-:S05]  /*2240*/  PLOP3.LUT P2, PT, PT, PT, UP2, 0x80, 0x0 ;  /* 0x000000000000781c */ /* 0x000fca0003f4f028 */
[----:B------:R-:W-:-:S08]  /*2250*/  @UP2 ULDC.64 UR10, c[0x0][0x9e8] ;  /* 0x00027a00000a2ab9 */ /* 0x000fd00000000a00 */
[----:B------:R-:W-:-:S05]  /*2260*/  @P2 IMAD.HI.U32 R3, R8, UR10, RZ ;  /* 0x0000000a08032c27 */ /* 0x000fca000f8e00ff */
[----:B------:R-:W-:-:S07]  /*2270*/  @P2 SHF.R.U32.HI R8, RZ, UR11, R3 ;  /* 0x0000000bff082c19 */ /* 0x000fce0008011603 */
.L_x_837:
[----:B------:R-:W-:Y:S05]  /*2280*/  BSYNC B0 ;  /* 0x0000000000007941 */ /* 0x000fea0003800000 */
.L_x_835:
[----:B------:R-:W-:-:S04]  /*2290*/  IMAD R3, R8, UR7, -R7 ;  /* 0x0000000708037c24 */ /* 0x000fc8000f8e0a07 */
[----:B------:R-:W-:-:S05]  /*22a0*/  IMAD R3, R16, -0x2, R3 ;  /* 0xfffffffe10037824 */ /* 0x000fca00078e0203 */
[----:B------:R-:W-:Y:S02]  /*22b0*/  VIMNMX R2, R2, R3, !PT ;  /* 0x0000000302027248 */ /* 0x000fe40007fe0100 */
[----:B------:R-:W-:-:S07]  /*22c0*/  VIADDMNMX R0, R3, UR7, R0, PT ;  /* 0x0000000703007c46 */ /* 0x000fce000b800100 */
.L_x_834:
[C---:B------:R-:W-:Y:S02]  /*22d0*/  ISETP.GE.AND P4, PT, R9.reuse, 0x9, PT ;  /* 0x000000090900780c */ /* 0x040fe40003f86270 */
[C---:B------:R-:W-:Y:S02]  /*22e0*/  ISETP.GE.AND P2, PT, R9.reuse, 0x2, PT ;  /* 0x000000020900780c */ /* 0x040fe40003f46270 */
[----:B------:R-:W-:Y:S02]  /*22f0*/  ISETP.GE.AND P5, PT, R9, 0xa, PT ;  /* 0x0000000a0900780c */ /* 0x000fe40003fa6270 */
[----:B------:R-:W-:Y:S02]  /*2300*/  LOP3.LUT R19, R19, 0xfffffffd, RZ, 0xc0, !PT ;  /* 0xfffffffd13137812 */ /* 0x000fe400078ec0ff */
[----:B------:R-:W-:-:S04]  /*2310*/  ISETP.GT.AND P3, PT, R2, 0x1, !P2 ;  /* 0x000000010200780c */ /* 0x000fc80005764270 */
[----:B------:R-:W-:Y:S02]  /*2320*/  ISETP.LT.OR P3, PT, R0, 0x2, P3 ;  /* 0x000000020000780c */ /* 0x000fe40001f61670 */
[----:B------:R-:W-:Y:S02]  /*2330*/  @P4 LOP3.LUT R19, R19, 0x2, RZ, 0xfc, !PT ;  /* 0x0000000213134812 */ /* 0x000fe400078efcff */
[----:B------:R-:W-:Y:S02]  /*2340*/  FSEL R25, R25, -INF , !P3 ;  /* 0xff80000019197808 */ /* 0x000fe40005800000 */
[----:B------:R-:W-:Y:S02]  /*2350*/  LOP3.LUT R19, R19, 0xfffffffb, RZ, 0xc0, !PT ;  /* 0xfffffffb13137812 */ /* 0x000fe400078ec0ff */
[----:B------:R-:W-:Y:S02]  /*2360*/  ISETP.GT.AND P4, PT, R2, 0x8, !P4 ;  /* 0x000000080200780c */ /* 0x000fe40006784270 */
[----:B------:R-:W-:-:S02]  /*2370*/  @P5 LOP3.LUT R19, R19, 0x4, RZ, 0xfc, !PT ;  /* 0x0000000413135812 */ /* 0x000fc400078efcff */
[----:B------:R-:W-:Y:S02]  /*2380*/  ISETP.GT.AND P3, PT, R2, 0x9, !P5 ;  /* 0x000000090200780c */ /* 0x000fe40006f64270 */
[C---:B------:R-:W-:Y:S02]  /*2390*/  ISETP.GE.AND P5, PT, R9.reuse, 0x11, PT ;  /* 0x000000110900780c */ /* 0x040fe40003fa6270 */
[C---:B------:R-:W-:Y:S02]  /*23a0*/  ISETP.LT.OR P4, PT, R0.reuse, 0x9, P4 ;  /* 0x000000090000780c */ /* 0x040fe40002781670 */
[----:B------:R-:W-:Y:S02]  /*23b0*/  ISETP.LT.OR P3, PT, R0, 0xa, P3 ;  /* 0x0000000a0000780c */ /* 0x000fe40001f61670 */
[----:B------:R-:W-:Y:S02]  /*23c0*/  FSEL R28, R28, -INF , !P4 ;  /* 0xff8000001c1c7808 */ /* 0x000fe40006000000 */
[----:B------:R-:W-:-:S02]  /*23d0*/  ISETP.GE.AND P4, PT, R9, 0x12, PT ;  /* 0x000000120900780c */ /* 0x000fc40003f86270 */
[----:B------:R-:W-:Y:S02]  /*23e0*/  LOP3.LUT R19, R19, 0xfffffff7, RZ, 0xc0, !PT ;  /* 0xfffffff713137812 */ /* 0x000fe400078ec0ff */
[----:B------:R-:W-:Y:S02]  /*23f0*/  FSEL R29, R29, -INF , !P3 ;  /* 0xff8000001d1d7808 */ /* 0x000fe40005800000 */
[----:B------:R-:W-:Y:S02]  /*2400*/  ISETP.GT.AND P3, PT, R2, 0x10, !P5 ;  /* 0x000000100200780c */ /* 0x000fe40006f64270 */
[----:B------:R-:W-:Y:S02]  /*2410*/  @P5 LOP3.LUT R19, R19, 0x8, RZ, 0xfc, !PT ;  /* 0x0000000813135812 */ /* 0x000fe400078efcff */
[----:B------:R-:W-:Y:S02]  /*2420*/  ISETP.LT.OR P3, PT, R0, 0x11, P3 ;  /* 0x000000110000780c */ /* 0x000fe40001f61670 */
[----:B------:R-:W-:-:S02]  /*2430*/  LOP3.LUT R19, R19, 0xfdffffff, RZ, 0xc0, !PT ;  /* 0xfdffffff13137812 */ /* 0x000fc400078ec0ff */
[----:B------:R-:W-:Y:S02]  /*2440*/  FSEL R32, R32, -INF , !P3 ;  /* 0xff80000020207808 */ /* 0x000fe40005800000 */
[----:B------:R-:W-:Y:S02]  /*2450*/  @P4 LOP3.LUT R19, R19, 0x2000000, RZ, 0xfc, !PT ;  /* 0x0200000013134812 */ /* 0x000fe400078efcff */
[----:B------:R-:W-:Y:S02]  /*2460*/  ISETP.GT.AND P3, PT, R2, 0x11, !P4 ;  /* 0x000000110200780c */ /* 0x000fe40006764270 */
[----:B------:R-:W-:Y:S02]  /*2470*/  ISETP.GE.AND P4, PT, R9, 0x19, PT ;  /* 0x000000190900780c */ /* 0x000fe40003f86270 */
[----:B------:R-:W-:Y:S02]  /*2480*/  ISETP.LT.OR P3, PT, R0, 0x12, P3 ;  /* 0x000000120000780c */ /* 0x000fe40001f61670 */
[----:B------:R-:W-:-:S02]  /*2490*/  LOP3.LUT R19, R19, 0xfeffffff, RZ, 0xc0, !PT ;  /* 0xfeffffff13137812 */ /* 0x000fc400078ec0ff */
[----:B------:R-:W-:Y:S02]  /*24a0*/  FSEL R33, R33, -INF , !P3 ;  /* 0xff80000021217808 */ /* 0x000fe40005800000 */
[----:B------:R-:W-:-:S04]  /*24b0*/  ISETP.GT.AND P3, PT, R2, 0x18, !P4 ;  /* 0x000000180200780c */ /* 0x000fc80006764270 */
[----:B------:R-:W-:Y:S02]  /*24c0*/  ISETP.LT.OR P3, PT, R0, 0x19, P3 ;  /* 0x000000190000780c */ /* 0x000fe40001f61670 */
[----:B------:R-:W-:Y:S02]  /*24d0*/  @P4 LOP3.LUT R19, R19, 0x1000000, RZ, 0xfc, !PT ;  /* 0x0100000013134812 */ /* 0x000fe400078efcff */
[----:B------:R-:W-:Y:S02]  /*24e0*/  ISETP.GE.AND P4, PT, R9, 0x1a, PT ;  /* 0x0000001a0900780c */ /* 0x000fe40003f86270 */
[----:B------:R-:W-:Y:S02]  /*24f0*/  LOP3.LUT R19, R19, 0xff7fffff, RZ, 0xc0, !PT ;  /* 0xff7fffff13137812 */ /* 0x000fe400078ec0ff */
[----:B------:R-:W-:Y:S02]  /*2500*/  FSEL R36, R36, -INF , !P3 ;  /* 0xff80000024247808 */ /* 0x000fe40005800000 */
[----:B------:R-:W-:-:S04]  /*2510*/  ISETP.GT.AND P3, PT, R2, 0x19, !P4 ;  /* 0x000000190200780c */ /* 0x000fc80006764270 */
[----:B------:R-:W-:-:S03]  /*2520*/  ISETP.LT.OR P3, PT, R0, 0x1a, P3 ;  /* 0x0000001a0000780c */ /* 0x000fc60001f61670 */
        /* <DEDUP_REMOVED lines=110> */
[----:B------:R-:W-:Y:S02]  /*2c10*/  FSEL R73, R73, -INF , !P3 ;  /* 0xff80000049497808 */ /* 0x000fe40005800000 */
[----:B------:R-:W-:Y:S02]  /*2c20*/  LOP3.LUT R19, R19, 0xffffffef, RZ, 0xc0, !PT ;  /* 0xffffffef13137812 */ /* 0x000fe400078ec0ff */
[----:B------:R-:W-:-:S04]  /*2c30*/  ISETP.GT.AND P3, PT, R2, 0x68, !P4 ;  /* 0x000000680200780c */ /* 0x000fc80006764270 */
[----:B------:R-:W-:-:S03]  /*2c40*/  ISETP.LT.OR P3, PT, R0, 0x69, P3 ;  /* 0x000000690000780c */ /* 0x000fc60001f61670 */
[----:B------:R-:W-:Y:S02]  /*2c50*/  @P4 LOP3.LUT R19, R19, 0x10, RZ, 0xfc, !PT ;  /* 0x0000001013134812 */ /* 0x000fe400078efcff */
[----:B------:R-:W-:Y:S02]  /*2c60*/  ISETP.GE.AND P4, PT, R9, 0x6a, PT ;  /* 0x0000006a0900780c */ /* 0x000fe40003f86270 */
[----:B------:R-:W-:Y:S02]  /*2c70*/  FSEL R76, R76, -INF , !P3 ;  /* 0xff8000004c4c7808 */ /* 0x000fe40005800000 */
[----:B------:R-:W-:Y:S02]  /*2c80*/  ISETP.GT.AND P3, PT, R2, 0x69, !P4 ;  /* 0x000000690200780c */ /* 0x000fe40006764270 */
[----:B------:R-:W-:Y:S02]  /*2c90*/  LOP3.LUT R19, R19, 0xfbffffff, RZ, 0xc0, !PT ;  /* 0xfbffffff13137812 */ /* 0x000fe400078ec0ff */
[----:B------:R-:W-:-:S04]  /*2ca0*/  ISETP.LT.OR P3, PT, R0, 0x6a, P3 ;  /* 0x0000006a0000780c */ /* 0x000fc80001f61670 */
[----:B------:R-:W-:Y:S02]  /*2cb0*/  FSEL R77, R77, -INF , !P3 ;  /* 0xff8000004d4d7808 */ /* 0x000fe40005800000 */
[----:B------:R-:W-:Y:S02]  /*2cc0*/  ISETP.GE.AND P3, PT, R9, 0x71, PT ;  /* 0x000000710900780c */ /* 0x000fe40003f66270 */
[----:B------:R-:W-:Y:S02]  /*2cd0*/  @P4 LOP3.LUT R19, R19, 0x4000000, RZ, 0xfc, !PT ;  /* 0x0400000013134812 */ /* 0x000fe400078efcff */
[----:B------:R-:W-:Y:S02]  /*2ce0*/  ISETP.GT.AND P4, PT, R2, 0x70, !P3 ;  /* 0x000000700200780c */ /* 0x000fe40005f84270 */
[----:B------:R-:W-:Y:S02]  /*2cf0*/  LOP3.LUT R19, R19, 0xfffffffe, RZ, 0xc0, !PT ;  /* 0xfffffffe13137812 */ /* 0x000fe400078ec0ff */
[----:B------:R-:W-:-:S04]  /*2d00*/  ISETP.LT.OR P4, PT, R0, 0x71, P4 ;  /* 0x000000710000780c */ /* 0x000fc80002781670 */
[----:B------:R-:W-:Y:S02]  /*2d10*/  FSEL R80, R80, -INF , !P4 ;  /* 0xff80000050507808 */ /* 0x000fe40006000000 */
[----:B------:R-:W-:-:S04]  /*2d20*/  ISETP.GE.AND P4, PT, R9, 0x72, PT ;  /* 0x000000720900780c */ /* 0x000fc80003f86270 */
[----:B------:R-:W-:-:S04]  /*2d30*/  ISETP.GT.AND P5, PT, R2, 0x71, !P4 ;  /* 0x000000710200780c */ /* 0x000fc800067a4270 */
[----:B------:R-:W-:-:S04]  /*2d40*/  ISETP.LT.OR P5, PT, R0, 0x72, P5 ;  /* 0x000000720000780c */ /* 0x000fc80002fa1670 */
[----:B------:R-:W-:Y:S02]  /*2d50*/  FSEL R81, R81, -INF , !P5 ;  /* 0xff80000051517808 */ /* 0x000fe40006800000 */
[----:B------:R-:W-:-:S04]  /*2d60*/  ISETP.GE.AND P5, PT, R9, 0x79, PT ;  /* 0x000000790900780c */ /* 0x000fc80003fa6270 */
[----:B------:R-:W-:-:S04]  /*2d70*/  ISETP.GT.AND P6, PT, R2, 0x78, !P5 ;  /* 0x000000780200780c */ /* 0x000fc80006fc4270 */
[----:B------:R-:W-:-:S04]  /*2d80*/  ISETP.LT.OR P6, PT, R0, 0x79, P6 ;  /* 0x000000790000780c */ /* 0x000fc800037c1670 */
[----:B------:R-:W-:Y:S02]  /*2d90*/  FSEL R84, R84, -INF , !P6 ;  /* 0xff80000054547808 */ /* 0x000fe40007000000 */
[----:B------:R-:W-:-:S13]  /*2da0*/  ISETP.GE.AND P6, PT, R9, 0x1, PT ;  /* 0x000000010900780c */ /* 0x000fda0003fc6270 */
[----:B------:R-:W-:Y:S02]  /*2db0*/  @P6 LOP3.LUT R19, R19, 0x1, RZ, 0xfc, !PT ;  /* 0x0000000113136812 */ /* 0x000fe400078efcff */
[----:B------:R-:W-:Y:S02]  /*2dc0*/  ISETP.GT.AND P6, PT, R2, RZ, !P6 ;  /* 0x000000ff0200720c */ /* 0x000fe400077c4270 */
[----:B------:R-:W-:Y:S02]  /*2dd0*/  LOP3.LUT R19, R19, 0xf7ffffff, RZ, 0xc0, !PT ;  /* 0xf7ffffff13137812 */ /* 0x000fe400078ec0ff */
[----:B------:R-:W-:-:S04]  /*2de0*/  ISETP.LT.OR P6, PT, R0, 0x1, P6 ;  /* 0x000000010000780c */ /* 0x000fc800037c1670 */
[----:B------:R-:W-:Y:S02]  /*2df0*/  FSEL R5, R24, -INF , !P6 ;  /* 0xff80000018057808 */ /* 0x000fe40007000000 */
[----:B------:R-:W-:Y:S02]  /*2e00*/  ISETP.GE.AND P6, PT, R9, 0x7a, PT ;  /* 0x0000007a0900780c */ /* 0x000fe40003fc6270 */
[----:B------:R-:W0:Y:S11]  /*2e10*/  SHFL.IDX PT, R9, R4, 0x1, 0x1c1f ;  /* 0x003c1f0004097f89 */ /* 0x000e3600000e0000 */
[----:B------:R-:W-:-:S02]  /*2e20*/  @P6 LOP3.LUT R19, R19, 0x8000000, RZ, 0xfc, !PT ;  /* 0x0800000013136812 */ /* 0x000fc400078efcff */
[----:B------:R-:W-:-:S04]  /*2e30*/  ISETP.GT.AND P6, PT, R2, 0x79, !P6 ;  /* 0x000000790200780c */ /* 0x000fc800077c4270 */
[----:B------:R-:W-:-:S04]  /*2e40*/  ISETP.LT.OR P6, PT, R0, 0x7a, P6 ;  /* 0x0000007a0000780c */ /* 0x000fc800037c1670 */
[----:B------:R-:W-:Y:S02]  /*2e50*/  FSEL R85, R85, -INF , !P6 ;  /* 0xff80000055557808 */ /* 0x000fe40007000000 */
[----:B------:R-:W-:Y:S01]  /*2e60*/  PLOP3.LUT P6, PT, PT, PT, UP1, 0x40, 0x0 ;  /* 0x000000000000781c */ /* 0x000fe20003fce818 */
[----:B0-----:R-:W-:Y:S01]  /*2e70*/  IMAD.IADD R3, R12, 0x1, R9 ;  /* 0x000000010c037824 */ /* 0x001fe200078e0209 */
[----:B------:R-:W-:-:S11]  /*2e80*/  VIADDMNMX R2, R9, R11, R10, PT ;  /* 0x0000000b09027246 */ /* 0x000fd6000380010a */
[----:B------:R-:W-:Y:S05]  /*2e90*/  @P6 BRA `(.L_x_838) ;  /* 0x0000000000646947 */ /* 0x000fea0003800000 */
        /* <DEDUP_REMOVED lines=9> */
[----:B------:R-:W-:Y:S01]  /*2f30*/  @P6 IMAD.HI.U32 R4, R0, UR10, RZ ;  /* 0x0000000a00046c27 */ /* 0x000fe2000f8e00ff */
[----:B------:R-:W-:-:S13]  /*2f40*/  PLOP3.LUT P6, PT, PT, PT, UP2, 0x80, 0x0 ;  /* 0x000000000000781c */ /* 0x000fda0003fcf028 */
[----:B------:R-:W-:-:S04]  /*2f50*/  @P6 SHF.R.U32.HI R0, RZ, UR11, R4 ;  /* 0x0000000bff006c19 */ /* 0x000fc80008011604 */
[----:B------:R-:W-:Y:S01]  /*2f60*/  LOP3.LUT R0, RZ, R0, RZ, 0x33, !PT ;  /* 0x00000000ff007212 */ /* 0x000fe200078e33ff */
[----:B------:R-:W-:Y:S06]  /*2f70*/  BRA `(.L_x_841) ;  /* 0x0000000000187947 */ /* 0x000fec0003800000 */
.L_x_840:
[----:B------:R-:W-:-:S06]  /*2f80*/  UISETP.NE.AND UP2, UPT, UR7, 0x1, UPT ;  /* 0x000000010700788c */ /* 0x000fcc000bf45270 */
[----:B------:R-:W-:-:S05]  /*2f90*/  PLOP3.LUT P6, PT, PT, PT, UP2, 0x80, 0x0 ;  /* 0x000000000000781c */ /* 0x000fca0003fcf028 */
[----:B------:R-:W-:-:S08]  /*2fa0*/  @UP2 ULDC.64 UR10, c[0x0][0x9e8] ;  /* 0x00027a00000a2ab9 */ /* 0x000fd00000000a00 */
[----:B------:R-:W-:Y:S01]  /*2fb0*/  @P6 IMAD.HI.U32 R4, R0, UR10, RZ ;  /* 0x0000000a00046c27 */ /* 0x000fe2000f8e00ff */
[----:B------:R-:W-:-:S13]  /*2fc0*/  PLOP3.LUT P6, PT, PT, PT, UP2, 0x80, 0x0 ;  /* 0x000000000000781c */ /* 0x000fda0003fcf028 */
[----:B------:R-:W-:-:S07]  /*2fd0*/  @P6 SHF.R.U32.HI R0, RZ, UR11, R4 ;  /* 0x0000000bff006c19 */ /* 0x000fce0008011604 */
.L_x_841:
[----:B------:R-:W-:Y:S05]  /*2fe0*/  BSYNC B0 ;  /* 0x0000000000007941 */ /* 0x000fea0003800000 */
.L_x_839:
[----:B------:R-:W-:-:S04]  /*2ff0*/  IMAD R7, R0, UR7, -R7 ;  /* 0x0000000700077c24 */ /* 0x000fc8000f8e0a07 */
[----:B------:R-:W-:-:S05]  /*3000*/  IMAD R7, R16, -0x2, R7 ;  /* 0xfffffffe10077824 */ /* 0x000fca00078e0207 */
[----:B------:R-:W-:Y:S02]  /*3010*/  VIMNMX R3, R3, R7, !PT ;  /* 0x0000000703037248 */ /* 0x000fe40007fe0100 */
[----:B------:R-:W-:-:S07]  /*3020*/  VIADDMNMX R2, R7, UR7, R2, PT ;  /* 0x0000000707027c46 */ /* 0x000fce000b800102 */
.L_x_838:
[----:B------:R-:W-:Y:S01]  /*3030*/  ISETP.GT.AND P2, PT, R3, 0x1, !P2 ;  /* 0x000000010300780c */ /* 0x000fe20005744270 */
[----:B------:R-:W-:Y:S01]  /*3040*/  ULDC UR33, c[0x0][0x988] ;  /* 0x0002620000217ab9 */ /* 0x000fe20000000800 */
[----:B------:R-:W-:Y:S01]  /*3050*/  LOP3.LUT P6, RZ, R19, 0x8, RZ, 0xc0, !PT ;  /* 0x0000000813ff7812 */ /* 0x000fe200078cc0ff */
[----:B------:R-:W-:Y:S01]  /*3060*/  @UP0 ULDC UR10, c[0x0][0x44c] ;  /* 0x00011300000a0ab9 */ /* 0x000fe20000000800 */
[----:B------:R-:W-:Y:S01]  /*3070*/  ISETP.LT.OR P2, PT, R2, 0x2, P2 ;  /* 0x000000020200780c */ /* 0x000fe20001741670 */
[----:B------:R-:W-:Y:S01]  /*3080*/  UIMAD.WIDE.U32 UR10, UR41, UR10, URZ ;  /* 0x0000000a290a72a5 */ /* 0x000fe2000f8e003f */
[----:B------:R-:W-:Y:S01]  /*3090*/  FMNMX.FTZ R7, R5, R25, !PT ;  /* 0x0000001905077209 */ /* 0x000fe20007810000 */
[----:B------:R-:W-:Y:S01]  /*30a0*/  @UP0 ULDC UR15, c[0x0][0x450] ;  /* 0x00011400000f0ab9 */ /* 0x000fe20000000800 */
[----:B------:R-:W-:Y:S01]  /*30b0*/  FSEL R27, R27, -INF , !P2 ;  /* 0xff8000001b1b7808 */ /* 0x000fe20005000000 */
[----:B------:R-:W-:Y:S01]  /*30c0*/  UMOV UR14, UR41 ;  /* 0x00000029000e7c82 */ /* 0x000fe20008000000 */
[----:B------:R-:W-:Y:S01]  /*30d0*/  LOP3.LUT P2, RZ, R19, 0x2, RZ, 0xc0, !PT ;  /* 0x0000000213ff7812 */ /* 0x000fe2000784c0ff */
[----:B------:R-:W-:Y:S01]  /*30e0*/  @UP0 USHF.R.U32.HI UR14, URZ, UR15, UR11 ;  /* 0x0000000f3f0e0299 */ /* 0x000fe2000801160b */
[----:B------:R-:W-:-:S02]  /*30f0*/  FMNMX.FTZ R0, R28, R7, !PT ;  /* 0x000000071c007209 */ /* 0x000fc40007810000 */
[----:B------:R-:W-:Y:S01]  /*3100*/  ISETP.GT.AND P2, PT, R3, 0x8, !P2 ;  /* 0x000000080300780c */ /* 0x000fe20005744270 */
[----:B------:R-:W-:Y:S01]  /*3110*/  UIADD3 UR52, UR52, UR14, URZ ;  /* 0x0000000e34347290 */ /* 0x000fe2000fffe03f */
[----:B------:R-:W-:Y:S02]  /*3120*/  FMNMX.FTZ R7, R29, R0, !PT ;  /* 0x000000001d077209 */ /* 0x000fe40007810000 */
[----:B------:R-:W-:Y:S01]  /*3130*/  ISETP.LT.OR P2, PT, R2, 0x9, P2 ;  /* 0x000000090200780c */ /* 0x000fe20001741670 */
[----:B------:R-:W-:Y:S01]  /*3140*/  UIADD3 UR6, UR52, UR6, URZ ;  /* 0x0000000634067290 */ /* 0x000fe2000fffe03f */
[----:B------:R-:W-:Y:S02]  /*3150*/  FMNMX.FTZ R0, R32, R7, !PT ;  /* 0x0000000720007209 */ /* 0x000fe40007810000 */
[----:B------:R-:W-:Y:S02]  /*3160*/  FSEL R30, R30, -INF , !P2 ;  /* 0xff8000001e1e7808 */ /* 0x000fe40005000000 */
[----:B------:R-:W-:-:S02]  /*3170*/  LOP3.LUT P2, RZ, R19, 0x4, RZ, 0xc0, !PT ;  /* 0x0000000413ff7812 */ /* 0x000fc4000784c0ff */
[----:B------:R-:W-:Y:S02]  /*3180*/  FMNMX.FTZ R7, R33, R0, !PT ;  /* 0x0000000021077209 */ /* 0x000fe40007810000 */
[----:B------:R-:W-:Y:S02]  /*3190*/  ISETP.GT.AND P2, PT, R3, 0x9, !P2 ;  /* 0x000000090300780c */ /* 0x000fe40005744270 */
[----:B------:R-:W-:Y:S02]  /*31a0*/  FMNMX.FTZ R0, R36, R7, !PT ;  /* 0x0000000724007209 */ /* 0x000fe40007810000 */
[----:B------:R-:W-:Y:S02]  /*31b0*/  ISETP.LT.OR P2, PT, R2, 0xa, P2 ;  /* 0x0000000a0200780c */ /* 0x000fe40001741670 */
[----:B------:R-:W-:Y:S02]  /*31c0*/  FMNMX.FTZ R7, R37, R0, !PT ;  /* 0x0000000025077209 */ /* 0x000fe40007810000 */
[----:B------:R-:W-:-:S02]  /*31d0*/  FSEL R31, R31, -INF , !P2 ;  /* 0xff8000001f1f7808 */ /* 0x000fc40005000000 */
[----:B------:R-:W-:Y:S02]  /*31e0*/  ISETP.GT.AND P2, PT, R3, 0x10, !P6 ;  /* 0x000000100300780c */ /* 0x000fe40007744270 */
[----:B------:R-:W-:Y:S02]  /*31f0*/  FMNMX.FTZ R0, R40, R7, !PT ;  /* 0x0000000728007209 */ /* 0x000fe40007810000 */
[----:B------:R-:W-:Y:S02]  /*3200*/  ISETP.LT.OR P2, PT, R2, 0x11, P2 ;  /* 0x000000110200780c */ /* 0x000fe40001741670 */
[C---:B------:R-:W-:Y:S02]  /*3210*/  LOP3.LUT P6, RZ, R19.reuse, 0x8000, RZ, 0xc0, !PT ;  /* 0x0000800013ff7812 */ /* 0x040fe400078cc0ff */
        /* <DEDUP_REMOVED lines=8> */
[----:B------:R-:W-:Y:S02]  /*32a0*/  LOP3.LUT P2, RZ, R19, 0x1000000, RZ, 0xc0, !PT ;  /* 0x0100000013ff7812 */ /* 0x000fe4000784c0ff */
[----:B------:R-:W-:Y:S02]  /*32b0*/  FMNMX.FTZ R0, R48, R7, !PT ;  /* 0x0000000730007209 */ /* 0x000fe40007810000 */
[----:B------:R-:W-:Y:S02]  /*32c0*/  ISETP.GT.AND P2, PT, R3, 0x18, !P2 ;  /* 0x000000180300780c */ /* 0x000fe40005744270 */
[----:B------:R-:W-:Y:S02]  /*32d0*/  FMNMX.FTZ R7, R49, R0, !PT ;  /* 0x0000000031077209 */ /* 0x000fe40007810000 */
[----:B------:R-:W-:Y:S02]  /*32e0*/  ISETP.LT.OR P2, PT, R2, 0x19, P2 ;  /* 0x000000190200780c */ /* 0x000fe40001741670 */
[----:B------:R-:W-:-:S02]  /*32f0*/  FMNMX.FTZ R0, R52, R7, !PT ;  /* 0x0000000734007209 */ /* 0x000fc40007810000 */
[----:B------:R-:W-:Y:S02]  /*3300*/  FSEL R38, R38, -INF , !P2 ;  /* 0xff80000026267808 */ /* 0x000fe40005000000 */
[----:B------:R-:W-:Y:S02]  /*3310*/  LOP3.LUT P2, RZ, R19, 0x800000, RZ, 0xc0, !PT ;  /* 0x0080000013ff7812 */ /* 0x000fe4000784c0ff */
[----:B------:R-:W-:Y:S02]  /*3320*/  FMNMX.FTZ R7, R53, R0, !PT ;  /* 0x0000000035077209 */ /* 0x000fe40007810000 */
[----:B------:R-:W-:Y:S02]  /*3330*/  ISETP.GT.AND P2, PT, R3, 0x19, !P2 ;  /* 0x000000190300780c */ /* 0x000fe40005744270 */
[----:B------:R-:W-:Y:S02]  /*3340*/  FMNMX.FTZ R0, R56, R7, !PT ;  /* 0x0000000738007209 */ /* 0x000fe40007810000 */
[----:B------:R-:W-:-:S02]  /*3350*/  ISETP.LT.OR P2, PT, R2, 0x1a, P2 ;  /* 0x0000001a0200780c */ /* 0x000fc40001741670 */
[----:B------:R-:W-:Y:S02]  /*3360*/  FMNMX.FTZ R7, R57, R0, !PT ;  /* 0x0000000039077209 */ /* 0x000fe40007810000 */
[----:B------:R-:W-:Y:S02]  /*3370*/  FSEL R39, R39, -INF , !P2 ;  /* 0xff80000027277808 */ /* 0x000fe40005000000 */
[----:B------:R-:W-:Y:S02]  /*3380*/  LOP3.LUT P2, RZ, R19, 0x400000, RZ, 0xc0, !PT ;  /* 0x0040000013ff7812 */ /* 0x000fe4000784c0ff */
[----:B------:R-:W-:Y:S02]  /*3390*/  FMNMX.FTZ R0, R60, R7, !PT ;  /* 0x000000073c007209 */ /* 0x000fe40007810000 */
[----:B------:R-:W-:Y:S02]  /*33a0*/  ISETP.GT.AND P2, PT, R3, 0x20, !P2 ;  /* 0x000000200300780c */ /* 0x000fe40005744270 */
[----:B------:R-:W-:-:S02]  /*33b0*/  FMNMX.FTZ R7, R61, R0, !PT ;  /* 0x000000003d077209 */ /* 0x000fc40007810000 */
[----:B------:R-:W-:Y:S02]  /*33c0*/  ISETP.LT.OR P2, PT, R2, 0x21, P2 ;  /* 0x000000210200780c */ /* 0x000fe40001741670 */
[----:B------:R-:W-:Y:S02]  /*33d0*/  FMNMX.FTZ R0, R64, R7, !PT ;  /* 0x0000000740007209 */ /* 0x000fe40007810000 */
[----:B------:R-:W-:Y:S02]  /*33e0*/  FSEL R42, R42, -INF , !P2 ;  /* 0xff8000002a2a7808 */ /* 0x000fe40005000000 */
[----:B------:R-:W-:Y:S02]  /*33f0*/  LOP3.LUT P2, RZ, R19, 0x200000, RZ, 0xc0, !PT ;  /* 0x0020000013ff7812 */ /* 0x000fe4000784c0ff */
[----:B------:R-:W-:Y:S02]  /*3400*/  FMNMX.FTZ R7, R65, R0, !PT ;  /* 0x0000000041077209 */ /* 0x000fe40007810000 */
[----:B------:R-:W-:-:S02]  /*3410*/  ISETP.GT.AND P2, PT, R3, 0x21, !P2 ;  /* 0x000000210300780c */ /* 0x000fc40005744270 */
[----:B------:R-:W-:Y:S02]  /*3420*/  FMNMX.FTZ R0, R68, R7, !PT ;  /* 0x0000000744007209 */ /* 0x000fe40007810000 */
[----:B------:R-:W-:Y:S02]  /*3430*/  ISETP.LT.OR P2, PT, R2, 0x22, P2 ;  /* 0x000000220200780c */ /* 0x000fe40001741670 */
[----:B------:R-:W-:Y:S02]  /*3440*/  FMNMX.FTZ R7, R69, R0, !PT ;  /* 0x0000000045077209 */ /* 0x000fe40007810000 */
[----:B------:R-:W-:Y:S02]  /*3450*/  FSEL R43, R43, -INF , !P2 ;  /* 0xff8000002b2b7808 */ /* 0x000fe40005000000 */
[----:B------:R-:W-:Y:S02]  /*3460*/  LOP3.LUT P2, RZ, R19, 0x100000, RZ, 0xc0, !PT ;  /* 0x0010000013ff7812 */ /* 0x000fe4000784c0ff */
[----:B------:R-:W-:-:S02]  /*3470*/  FMNMX.FTZ R0, R72, R7, !PT ;  /* 0x0000000748007209 */ /* 0x000fc40007810000 */
[----:B------:R-:W-:Y:S02]  /*3480*/  ISETP.GT.AND P2, PT, R3, 0x28, !P2 ;  /* 0x000000280300780c */ /* 0x000fe40005744270 */
[----:B------:R-:W-:Y:S02]  /*3490*/  FMNMX.FTZ R7, R73, R0, !PT ;  /* 0x0000000049077209 */ /* 0x000fe40007810000 */
[----:B------:R-:W-:Y:S02]  /*34a0*/  ISETP.LT.OR P2, PT, R2, 0x29, P2 ;  /* 0x000000290200780c */ /* 0x000fe40001741670 */
        /* <DEDUP_REMOVED lines=14> */
[----:B------:R-:W-:Y:S01]  /*3590*/  ISETP.GT.AND P3, PT, R3, 0x70, !P3 ;  /* 0x000000700300780c */ /* 0x000fe20005f64270 */
[----:B------:R-:W0:Y:S01]  /*35a0*/  SHFL.BFLY PT, R0, R7, 0x2, 0x1f ;  /* 0x0c401f0007007f89 */ /* 0x000e2200000e0000 */
[----:B------:R-:W-:-:S02]  /*35b0*/  FSEL R50, R50, -INF , !P2 ;  /* 0xff80000032327808 */ /* 0x000fc40005000000 */
[----:B------:R-:W-:Y:S02]  /*35c0*/  LOP3.LUT P2, RZ, R19, 0x20000, RZ, 0xc0, !PT ;  /* 0x0002000013ff7812 */ /* 0x000fe4000784c0ff */
[C---:B------:R-:W-:Y:S02]  /*35d0*/  ISETP.GT.AND P4, PT, R3.reuse, 0x71, !P4 ;  /* 0x000000710300780c */ /* 0x040fe40006784270 */
[C---:B------:R-:W-:Y:S02]  /*35e0*/  ISETP.GT.AND P2, PT, R3.reuse, 0x31, !P2 ;  /* 0x000000310300780c */ /* 0x040fe40005744270 */
[C---:B------:R-:W-:Y:S02]  /*35f0*/  ISETP.LT.OR P3, PT, R2.reuse, 0x71, P3 ;  /* 0x000000710200780c */ /* 0x040fe40001f61670 */
[----:B------:R-:W-:Y:S02]  /*3600*/  ISETP.LT.OR P2, PT, R2, 0x32, P2 ;  /* 0x000000320200780c */ /* 0x000fe40001741670 */
[----:B------:R-:W-:-:S02]  /*3610*/  ISETP.GT.AND P5, PT, R3, 0x78, !P5 ;  /* 0x000000780300780c */ /* 0x000fc40006fa4270 */
[----:B------:R-:W-:Y:S02]  /*3620*/  FSEL R51, R51, -INF , !P2 ;  /* 0xff80000033337808 */ /* 0x000fe40005000000 */
[----:B------:R-:W-:Y:S02]  /*3630*/  LOP3.LUT P2, RZ, R19, 0x10000, RZ, 0xc0, !PT ;  /* 0x0001000013ff7812 */ /* 0x000fe4000784c0ff */
[----:B------:R-:W-:Y:S02]  /*3640*/  ISETP.LT.OR P4, PT, R2, 0x72, P4 ;  /* 0x000000720200780c */ /* 0x000fe40002781670 */
[----:B------:R-:W-:Y:S02]  /*3650*/  ISETP.GT.AND P2, PT, R3, 0x38, !P2 ;  /* 0x000000380300780c */ /* 0x000fe40005744270 */
[----:B------:R-:W-:Y:S02]  /*3660*/  FSEL R82, R82, -INF , !P3 ;  /* 0xff80000052527808 */ /* 0x000fe40005800000 */
[----:B------:R-:W-:-:S02]  /*3670*/  ISETP.LT.OR P2, PT, R2, 0x39, P2 ;  /* 0x000000390200780c */ /* 0x000fc40001741670 */
[----:B0-----:R-:W-:Y:S02]  /*3680*/  FMNMX.FTZ R9, R7, R0, !PT ;  /* 0x0000000007097209 */ /* 0x001fe40007810000 */
[----:B------:R-:W-:Y:S02]  /*3690*/  FSEL R54, R54, -INF , !P2 ;  /* 0xff80000036367808 */ /* 0x000fe40005000000 */
[----:B------:R-:W-:Y:S01]  /*36a0*/  ISETP.GT.AND P2, PT, R3, 0x39, !P6 ;  /* 0x000000390300780c */ /* 0x000fe20007744270 */
[----:B------:R-:W0:Y:S01]  /*36b0*/  SHFL.BFLY PT, R0, R9, 0x1, 0x1f ;  /* 0x0c201f0009007f89 */ /* 0x000e2200000e0000 */
[----:B------:R-:W-:Y:S02]  /*36c0*/  LOP3.LUT P6, RZ, R19, 0x10, RZ, 0xc0, !PT ;  /* 0x0000001013ff7812 */ /* 0x000fe400078cc0ff */
[C---:B------:R-:W-:Y:S02]  /*36d0*/  ISETP.LT.OR P2, PT, R2.reuse, 0x3a, P2 ;  /* 0x0000003a0200780c */ /* 0x040fe40001741670 */
[----:B------:R-:W-:-:S02]  /*36e0*/  ISETP.LT.OR P5, PT, R2, 0x79, P5 ;  /* 0x000000790200780c */ /* 0x000fc40002fa1670 */
[----:B------:R-:W-:Y:S02]  /*36f0*/  FSEL R55, R55, -INF , !P2 ;  /* 0xff80000037377808 */ /* 0x000fe40005000000 */
[----:B------:R-:W-:Y:S02]  /*3700*/  LOP3.LUT P2, RZ, R19, 0x4000, RZ, 0xc0, !PT ;  /* 0x0000400013ff7812 */ /* 0x000fe4000784c0ff */
[----:B------:R-:W-:Y:S02]  /*3710*/  FSEL R83, R83, -INF , !P4 ;  /* 0xff80000053537808 */ /* 0x000fe40006000000 */
[----:B------:R-:W-:Y:S02]  /*3720*/  ISETP.GT.AND P2, PT, R3, 0x40, !P2 ;  /* 0x000000400300780c */ /* 0x000fe40005744270 */
[----:B------:R-:W-:Y:S02]  /*3730*/  FSEL R86, R86, -INF , !P5 ;  /* 0xff80000056567808 */ /* 0x000fe40006800000 */
[----:B------:R-:W-:-:S04]  /*3740*/  ISETP.LT.OR P2, PT, R2, 0x41, P2 ;  /* 0x000000410200780c */ /* 0x000fc80001741670 */
[----:B------:R-:W-:Y:S02]  /*3750*/  FSEL R58, R58, -INF , !P2 ;  /* 0xff8000003a3a7808 */ /* 0x000fe40005000000 */
[----:B------:R-:W-:Y:S02]  /*3760*/  LOP3.LUT P2, RZ, R19, 0x2000, RZ, 0xc0, !PT ;  /* 0x0000200013ff7812 */ /* 0x000fe4000784c0ff */
[----:B0-----:R-:W-:Y:S02]  /*3770*/  FMNMX.FTZ R0, R9, R0, !PT ;  /* 0x0000000009007209 */ /* 0x001fe40007810000 */
[----:B------:R-:W-:-:S03]  /*3780*/  ISETP.GT.AND P2, PT, R3, 0x41, !P2 ;  /* 0x000000410300780c */ /* 0x000fc60005744270 */
[----:B------:R-:W-:Y:S01]  /*3790*/  FMUL.FTZ R90, R0, UR33 ;  /* 0x00000021005a7c20 */ /* 0x000fe20008410000 */
[----:B------:R-:W-:-:S04]  /*37a0*/  ISETP.LT.OR P2, PT, R2, 0x42, P2 ;  /* 0x000000420200780c */ /* 0x000fc80001741670 */
[----:B------:R-:W-:Y:S02]  /*37b0*/  FSEL R59, R59, -INF , !P2 ;  /* 0xff8000003b3b7808 */ /* 0x000fe40005000000 */
[----:B------:R-:W-:-:S04]  /*37c0*/  LOP3.LUT P2, RZ, R19, 0x1000, RZ, 0xc0, !PT ;  /* 0x0000100013ff7812 */ /* 0x000fc8000784c0ff */
[----:B------:R-:W-:-:S04]  /*37d0*/  ISETP.GT.AND P2, PT, R3, 0x48, !P2 ;  /* 0x000000480300780c */ /* 0x000fc80005744270 */
        /* <DEDUP_REMOVED lines=30> */
[----:B------:R-:W-:Y:S02]  /*39c0*/  ISETP.GT.AND P2, PT, R3, 0x68, !P6 ;  /* 0x000000680300780c */ /* 0x000fe40007744270 */
[----:B------:R-:W-:Y:S02]  /*39d0*/  LOP3.LUT P6, RZ, R19, 0x1, RZ, 0xc0, !PT ;  /* 0x0000000113ff7812 */ /* 0x000fe400078cc0ff */
[----:B------:R-:W-:-:S04]  /*39e0*/  ISETP.LT.OR P2, PT, R2, 0x69, P2 ;  /* 0x000000690200780c */ /* 0x000fc80001741670 */
[----:B------:R-:W-:Y:S02]  /*39f0*/  FSEL R78, R78, -INF , !P2 ;  /* 0xff8000004e4e7808 */ /* 0x000fe40005000000 */
[----:B------:R-:W-:-:S04]  /*3a00*/  FSETP.NEU.FTZ.AND P2, PT, R0, -INF , PT ;  /* 0xff8000000000780b */ /* 0x000fc80003f5d000 */
[----:B------:R-:W-:Y:S02]  /*3a10*/  FSEL R90, R90, RZ, P2 ;  /* 0x000000ff5a5a7208 */ /* 0x000fe40001000000 */
[----:B------:R-:W-:Y:S02]  /*3a20*/  ISETP.GT.AND P2, PT, R3, RZ, !P6 ;  /* 0x000000ff0300720c */ /* 0x000fe40007744270 */
[----:B------:R-:W-:Y:S01]  /*3a30*/  LOP3.LUT P6, RZ, R19, 0x8000000, RZ, 0xc0, !PT ;  /* 0x0800000013ff7812 */ /* 0x000fe200078cc0ff */
[--C-:B------:R-:W-:Y:S01]  /*3a40*/  FFMA.FTZ R8, R5, UR33, -R90.reuse ;  /* 0x0000002105087c23 */ /* 0x100fe2000801085a */
[----:B------:R-:W-:Y:S01]  /*3a50*/  ISETP.LT.OR P2, PT, R2, 0x1, P2 ;  /* 0x000000010200780c */ /* 0x000fe20001741670 */
[--C-:B------:R-:W-:Y:S01]  /*3a60*/  FFMA.FTZ R10, R28, UR33, -R90.reuse ;  /* 0x000000211c0a7c23 */ /* 0x100fe2000801085a */
[--C-:B------:R-:W-:Y:S01]  /*3a70*/  FFMA.FTZ R12, R32, UR33, -R90.reuse ;  /* 0x00000021200c7c23 */ /* 0x100fe2000801085a */
[----:B------:R-:W-:Y:S01]  /*3a80*/  ISETP.GT.AND P6, PT, R3, 0x79, !P6 ;  /* 0x000000790300780c */ /* 0x000fe200077c4270 */
[--C-:B------:R-:W-:Y:S01]  /*3a90*/  FFMA.FTZ R24, R40, UR33, -R90.reuse ;  /* 0x0000002128187c23 */ /* 0x100fe2000801085a */
[----:B------:R-:W-:Y:S01]  /*3aa0*/  FSEL R4, R26, -INF , !P2 ;  /* 0xff8000001a047808 */ /* 0x000fe20005000000 */
[--C-:B------:R-:W-:Y:S01]  /*3ab0*/  FFMA.FTZ R7, R25, UR33, -R90.reuse ;  /* 0x0000002119077c23 */ /* 0x100fe2000801085a */
[----:B------:R-:W-:Y:S01]  /*3ac0*/  LOP3.LUT P2, RZ, R19, 0x4000000, RZ, 0xc0, !PT ;  /* 0x0400000013ff7812 */ /* 0x000fe2000784c0ff */
[----:B------:R-:W-:Y:S01]  /*3ad0*/  MUFU.EX2 R8, R8 ;  /* 0x0000000800087308 */ /* 0x000fe20000000800 */
[----:B------:R-:W-:Y:S01]  /*3ae0*/  FMNMX.FTZ R5, R4, R27, !PT ;  /* 0x0000001b04057209 */ /* 0x000fe20007810000 */
[--C-:B------:R-:W-:Y:S01]  /*3af0*/  FFMA.FTZ R9, R29, UR33, -R90.reuse ;  /* 0x000000211d097c23 */ /* 0x100fe2000801085a */
[----:B------:R-:W-:Y:S01]  /*3b00*/  ISETP.GT.AND P2, PT, R3, 0x69, !P2 ;  /* 0x000000690300780c */ /* 0x000fe20005744270 */
[--C-:B------:R-:W-:Y:S01]  /*3b10*/  FFMA.FTZ R26, R44, UR33, -R90.reuse ;  /* 0x000000212c1a7c23 */ /* 0x100fe2000801085a */
[----:B------:R-:W-:Y:S01]  /*3b20*/  FMNMX.FTZ R14, R30, R5, !PT ;  /* 0x000000051e0e7209 */ /* 0x000fe20007810000 */
[--C-:B------:R-:W-:Y:S01]  /*3b30*/  FFMA.FTZ R25, R45, UR33, -R90.reuse ;  /* 0x000000212d197c23 */ /* 0x100fe2000801085a */
[----:B------:R-:W-:Y:S01]  /*3b40*/  ISETP.LT.OR P2, PT, R2, 0x6a, P2 ;  /* 0x0000006a0200780c */ /* 0x000fe20001741670 */
[----:B------:R-:W0:Y:S01]  /*3b50*/  MUFU.EX2 R7, R7 ;  /* 0x0000000700077308 */ /* 0x000e220000000800 */
[----:B------:R-:W-:Y:S01]  /*3b60*/  FMNMX.FTZ R5, R31, R14, !PT ;  /* 0x0000000e1f057209 */ /* 0x000fe20007810000 */
[--C-:B------:R-:W-:Y:S01]  /*3b70*/  FFMA.FTZ R53, R53, UR33, -R90.reuse ;  /* 0x0000002135357c23 */ /* 0x100fe2000801085a */
[----:B------:R-:W-:Y:S01]  /*3b80*/  FSEL R79, R79, -INF , !P2 ;  /* 0xff8000004f4f7808 */ /* 0x000fe20005000000 */
[--C-:B------:R-:W-:Y:S01]  /*3b90*/  FFMA.FTZ R45, R65, UR33, -R90.reuse ;  /* 0x00000021412d7c23 */ /* 0x100fe2000801085a */
[----:B------:R-:W-:Y:S01]  /*3ba0*/  FMNMX.FTZ R14, R34, R5, !PT ;  /* 0x00000005220e7209 */ /* 0x000fe20007810000 */
[--C-:B------:R-:W-:Y:S01]  /*3bb0*/  FFMA.FTZ R44, R68, UR33, -R90.reuse ;  /* 0x00000021442c7c23 */ /* 0x100fe2000801085a */
[----:B------:R-:W-:Y:S01]  /*3bc0*/  ISETP.LT.OR P6, PT, R2, 0x7a, P6 ;  /* 0x0000007a0200780c */ /* 0x000fe200037c1670 */
[--C-:B------:R-:W-:Y:S01]  /*3bd0*/  FFMA.FTZ R2, R60, UR33, -R90.reuse ;  /* 0x000000213c027c23 */ /* 0x100fe2000801085a */
[----:B------:R-:W-:Y:S01]  /*3be0*/  FMNMX.FTZ R5, R35, R14, !PT ;  /* 0x0000000e23057209 */ /* 0x000fe20007810000 */
[--C-:B------:R-:W-:Y:S01]  /*3bf0*/  FFMA.FTZ R14, R36, UR33, -R90.reuse ;  /* 0x00000021240e7c23 */ /* 0x100fe2000801085a */
[----:B------:R-:W-:Y:S01]  /*3c00*/  FSEL R87, R87, -INF , !P6 ;  /* 0xff80000057577808 */ /* 0x000fe20007000000 */
[----:B------:R-:W1:Y:S01]  /*3c10*/  MUFU.EX2 R10, R10 ;  /* 0x0000000a000a7308 */ /* 0x000e620000000800 */
[----:B------:R-:W-:Y:S01]  /*3c20*/  FMNMX.FTZ R20, R38, R5, !PT ;  /* 0x0000000526147209 */ /* 0x000fe20007810000 */
[--C-:B------:R-:W-:Y:S01]  /*3c30*/  FFMA.FTZ R13, R33, UR33, -R90.reuse ;  /* 0x00000021210d7c23 */ /* 0x100fe2000801085a */
[--C-:B------:R-:W-:Y:S01]  /*3c40*/  FFMA.FTZ R21, R41, UR33, -R90.reuse ;  /* 0x0000002129157c23 */ /* 0x100fe2000801085a */
[--C-:B------:R-:W-:Y:S01]  /*3c50*/  FFMA.FTZ R41, R72, UR33, -R90.reuse ;  /* 0x0000002148297c23 */ /* 0x100fe2000801085a */
[----:B------:R-:W-:Y:S01]  /*3c60*/  FMNMX.FTZ R5, R39, R20, !PT ;  /* 0x0000001427057209 */ /* 0x000fe20007810000 */
[--C-:B------:R-:W-:Y:S01]  /*3c70*/  FFMA.FTZ R15, R37, UR33, -R90.reuse ;  /* 0x00000021250f7c23 */ /* 0x100fe2000801085a */
[--C-:B------:R-:W-:Y:S01]  /*3c80*/  FFMA.FTZ R29, R49, UR33, -R90.reuse ;  /* 0x00000021311d7c23 */ /* 0x100fe2000801085a */
[----:B------:R-:W2:Y:S01]  /*3c90*/  MUFU.EX2 R9, R9 ;  /* 0x0000000900097308 */ /* 0x000ea20000000800 */
[----:B------:R-:W-:Y:S01]  /*3ca0*/  FMNMX.FTZ R20, R42, R5, !PT ;  /* 0x000000052a147209 */ /* 0x000fe20007810000 */
[--C-:B------:R-:W-:Y:S01]  /*3cb0*/  FFMA.FTZ R33, R57, UR33, -R90.reuse ;  /* 0x0000002139217c23 */ /* 0x100fe2000801085a */
[--C-:B------:R-:W-:Y:S01]  /*3cc0*/  FFMA.FTZ R37, R61, UR33, -R90.reuse ;  /* 0x000000213d257c23 */ /* 0x100fe2000801085a */
[--C-:B------:R-:W-:Y:S01]  /*3cd0*/  FFMA.FTZ R57, R77, UR33, -R90.reuse ;  /* 0x000000214d397c23 */ /* 0x100fe2000801085a */
[----:B------:R-:W-:Y:S01]  /*3ce0*/  FMNMX.FTZ R5, R43, R20, !PT ;  /* 0x000000142b057209 */ /* 0x000fe20007810000 */
[--C-:B------:R-:W-:Y:S01]  /*3cf0*/  FFMA.FTZ R49, R81, UR33, -R90.reuse ;  /* 0x0000002151317c23 */ /* 0x100fe2000801085a */
[----:B------:R-:W-:Y:S01]  /*3d00*/  FFMA.FTZ R61, R85, UR33, -R90 ;  /* 0x00000021553d7c23 */ /* 0x000fe2000801085a */
[----:B------:R3:W-:Y:S01]  /*3d10*/  MUFU.EX2 R3, R53 ;  /* 0x0000003500037308 */ /* 0x0007e20000000800 */
[----:B------:R-:W-:-:S04]  /*3d20*/  FMNMX.FTZ R20, R46, R5, !PT ;  /* 0x000000052e147209 */ /* 0x000fc80007810000 */
[----:B------:R-:W-:-:S03]  /*3d30*/  FMNMX.FTZ R5, R47, R20, !PT ;  /* 0x000000142f057209 */ /* 0x000fc60007810000 */
[----:B------:R-:W4:Y:S01]  /*3d40*/  MUFU.EX2 R12, R12 ;  /* 0x0000000c000c7308 */ /* 0x000f220000000800 */
[----:B------:R-:W-:Y:S01]  /*3d50*/  FMNMX.FTZ R20, R50, R5, !PT ;  /* 0x0000000532147209 */ /* 0x000fe20007810000 */
[----:B---3--:R-:W-:-:S03]  /*3d60*/  FFMA.FTZ R53, R69, UR33, -R90 ;  /* 0x0000002145357c23 */ /* 0x008fc6000801085a */
[----:B------:R-:W-:-:S03]  /*3d70*/  FMNMX.FTZ R5, R51, R20, !PT ;  /* 0x0000001433057209 */ /* 0x000fc60007810000 */
[----:B------:R-:W3:Y:S01]  /*3d80*/  MUFU.EX2 R13, R13 ;  /* 0x0000000d000d7308 */ /* 0x000ee20000000800 */
[----:B------:R-:W-:-:S04]  /*3d90*/  FMNMX.FTZ R20, R54, R5, !PT ;  /* 0x0000000536147209 */ /* 0x000fc80007810000 */
[----:B------:R-:W-:-:S03]  /*3da0*/  FMNMX.FTZ R5, R55, R20, !PT ;  /* 0x0000001437057209 */ /* 0x000fc60007810000 */
[----:B------:R-:W-:Y:S01]  /*3db0*/  MUFU.EX2 R14, R14 ;  /* 0x0000000e000e7308 */ /* 0x000fe20000000800 */
[----:B------:R-:W-:-:S04]  /*3dc0*/  FMNMX.FTZ R20, R58, R5, !PT ;  /* 0x000000053a147209 */ /* 0x000fc80007810000 */
[----:B------:R-:W-:Y:S01]  /*3dd0*/  FMNMX.FTZ R5, R59, R20, !PT ;  /* 0x000000143b057209 */ /* 0x000fe20007810000 */
[--C-:B------:R-:W-:Y:S01]  /*3de0*/  FFMA.FTZ R20, R48, UR33, -R90.reuse ;  /* 0x0000002130147c23 */ /* 0x100fe2000801085a */
[----:B------:R-:W-:Y:S01]  /*3df0*/  FFMA.FTZ R48, R73, UR33, -R90 ;  /* 0x0000002149307c23 */ /* 0x000fe2000801085a */
[----:B------:R-:W-:Y:S01]  /*3e00*/  MUFU.EX2 R15, R15 ;  /* 0x0000000f000f7308 */ /* 0x000fe20000000800 */
        /* <DEDUP_REMOVED lines=13> */
[----:B------:R-:W-:Y:S02]  /*3ee0*/  FFMA.FTZ R32, R56, UR33, -R90 ;  /* 0x0000002138207c23 */ /* 0x000fe4000801085a */
[----:B------:R-:W-:Y:S01]  /*3ef0*/  MUFU.EX2 R25, R25 ;  /* 0x0000001900197308 */ /* 0x000fe20000000800 */
[----:B------:R-:W-:-:S04]  /*3f00*/  FMNMX.FTZ R36, R78, R5, !PT ;  /* 0x000000054e247209 */ /* 0x000fc80007810000 */
[----:B------:R-:W-:-:S03]  /*3f10*/  FMNMX.FTZ R5, R79, R36, !PT ;  /* 0x000000244f057209 */ /* 0x000fc60007810000 */
[----:B------:R-:W-:Y:S01]  /*3f20*/  MUFU.EX2 R20, R20 ;  /* 0x0000001400147308 */ /* 0x000fe20000000800 */
[----:B------:R-:W-:-:S04]  /*3f30*/  FMNMX.FTZ R36, R82, R5, !PT ;  /* 0x0000000552247209 */ /* 0x000fc80007810000 */
[----:B------:R-:W-:-:S03]  /*3f40*/  FMNMX.FTZ R5, R83, R36, !PT ;  /* 0x0000002453057209 */ /* 0x000fc60007810000 */
[----:B------:R-:W-:Y:S01]  /*3f50*/  MUFU.EX2 R29, R29 ;  /* 0x0000001d001d7308 */ /* 0x000fe20000000800 */
[----:B------:R-:W-:-:S04]  /*3f60*/  FMNMX.FTZ R36, R86, R5, !PT ;  /* 0x0000000556247209 */ /* 0x000fc80007810000 */
[----:B------:R-:W-:Y:S01]  /*3f70*/  FMNMX.FTZ R5, R87, R36, !PT ;  /* 0x0000002457057209 */ /* 0x000fe20007810000 */
[--C-:B------:R-:W-:Y:S02]  /*3f80*/  FFMA.FTZ R36, R64, UR33, -R90.reuse ;  /* 0x0000002140247c23 */ /* 0x100fe4000801085a */
[----:B------:R-:W-:Y:S02]  /*3f90*/  MUFU.EX2 R28, R28 ;  /* 0x0000001c001c7308 */ /* 0x000fe40000000800 */
[----:B------:R-:W5:Y:S06]  /*3fa0*/  SHFL.BFLY PT, R40, R5, 0x2, 0x1f ;  /* 0x0c401f0005287f89 */ /* 0x000f6c00000e0000 */
[----:B------:R-:W-:Y:S08]  /*3fb0*/  MUFU.EX2 R32, R32 ;  /* 0x0000002000207308 */ /* 0x000ff00000000800 */
[----:B------:R-:W-:Y:S08]  /*3fc0*/  MUFU.EX2 R33, R33 ;  /* 0x0000002100217308 */ /* 0x000ff00000000800 */
[----:B------:R-:W-:Y:S01]  /*3fd0*/  MUFU.EX2 R2, R2 ;  /* 0x0000000200027308 */ /* 0x000fe20000000800 */
[----:B-----5:R-:W-:Y:S01]  /*3fe0*/  FMNMX.FTZ R11, R5, R40, !PT ;  /* 0x00000028050b7209 */ /* 0x020fe20007810000 */
[----:B------:R-:W-:-:S04]  /*3ff0*/  FFMA.FTZ R40, R80, UR33, -R90 ;  /* 0x0000002150287c23 */ /* 0x000fc8000801085a */
[----:B------:R-:W5:Y:S02]  /*4000*/  SHFL.BFLY PT, R56, R11, 0x1, 0x1f ;  /* 0x0c201f000b387f89 */ /* 0x000f6400000e0000 */
[----:B------:R-:W-:Y:S08]  /*4010*/  MUFU.EX2 R37, R37 ;  /* 0x0000002500257308 */ /* 0x000ff00000000800 */
[----:B------:R-:W-:Y:S08]  /*4020*/  MUFU.EX2 R36, R36 ;  /* 0x0000002400247308 */ /* 0x000ff00000000800 */
[----:B------:R-:W-:Y:S01]  /*4030*/  MUFU.EX2 R45, R45 ;  /* 0x0000002d002d7308 */ /* 0x000fe20000000800 */
[----:B-----5:R-:W-:-:S07]  /*4040*/  FMNMX.FTZ R5, R11, R56, !PT ;  /* 0x000000380b057209 */ /* 0x020fce0007810000 */
[----:B------:R-:W-:Y:S01]  /*4050*/  MUFU.EX2 R44, R44 ;  /* 0x0000002c002c7308 */ /* 0x000fe20000000800 */
[----:B------:R-:W-:Y:S01]  /*4060*/  FFMA.FTZ R56, R84, UR33, -R90 ;  /* 0x0000002154387c23 */ /* 0x000fe2000801085a */
[C---:B------:R-:W-:Y:S01]  /*4070*/  FSETP.NEU.FTZ.AND P2, PT, R5.reuse, -INF , PT ;  /* 0xff8000000500780b */ /* 0x040fe20003f5d000 */
[----:B------:R-:W-:-:S05]  /*4080*/  FMUL.FTZ R60, R5, UR33 ;  /* 0x00000021053c7c20 */ /* 0x000fca0008410000 */
[----:B------:R-:W-:Y:S01]  /*4090*/  MUFU.EX2 R53, R53 ;  /* 0x0000003500357308 */ /* 0x000fe20000000800 */
[----:B------:R-:W-:Y:S02]  /*40a0*/  FSEL R60, R60, RZ, P2 ;  /* 0x000000ff3c3c7208 */ /* 0x000fe40001000000 */
[----:B------:R-:W-:-:S03]  /*40b0*/  PLOP3.LUT P2, PT, PT, PT, UP1, 0x40, 0x0 ;  /* 0x000000000000781c */ /* 0x000fc60003f4e818 */
[--C-:B------:R-:W-:Y:S01]  /*40c0*/  FFMA.FTZ R11, R4, UR33, -R60.reuse ;  /* 0x00000021040b7c23 */ /* 0x100fe2000801083c */
[--C-:B------:R-:W-:Y:S01]  /*40d0*/  FFMA.FTZ R64, R27, UR33, -R60.reuse ;  /* 0x000000211b407c23 */ /* 0x100fe2000801083c */
[--C-:B------:R-:W-:Y:S01]  /*40e0*/  FFMA.FTZ R65, R30, UR33, -R60.reuse ;  /* 0x000000211e417c23 */ /* 0x100fe2000801083c */
[--C-:B------:R-:W-:Y:S01]  /*40f0*/  FFMA.FTZ R27, R35, UR33, -R60.reuse ;  /* 0x00000021231b7c23 */ /* 0x100fe2000801083c */
[--C-:B------:R-:W-:Y:S01]  /*4100*/  FFMA.FTZ R31, R31, UR33, -R60.reuse ;  /* 0x000000211f1f7c23 */ /* 0x100fe2000801083c */
[----:B------:R5:W-:Y:S01]  /*4110*/  MUFU.EX2 R68, R64 ;  /* 0x0000004000447308 */ /* 0x000be20000000800 */
[--C-:B------:R-:W-:Y:S01]  /*4120*/  FFMA.FTZ R35, R39, UR33, -R60.reuse ;  /* 0x0000002127237c23 */ /* 0x100fe2000801083c */
[--C-:B------:R-:W-:Y:S01]  /*4130*/  FFMA.FTZ R39, R42, UR33, -R60.reuse ;  /* 0x000000212a277c23 */ /* 0x100fe2000801083c */
[--C-:B------:R-:W-:Y:S01]  /*4140*/  FFMA.FTZ R4, R34, UR33, -R60.reuse ;  /* 0x0000002122047c23 */ /* 0x100fe2000801083c */
[--C-:B------:R-:W-:Y:S01]  /*4150*/  FFMA.FTZ R42, R43, UR33, -R60.reuse ;  /* 0x000000212b2a7c23 */ /* 0x100fe2000801083c */
[--C-:B------:R-:W-:Y:S01]  /*4160*/  FFMA.FTZ R43, R55, UR33, -R60.reuse ;  /* 0x00000021372b7c23 */ /* 0x100fe2000801083c */
[----:B0-----:R-:W-:Y:S01]  /*4170*/  FADD.FTZ R55, R8, R7 ;  /* 0x0000000708377221 */ /* 0x001fe20000010000 */
[--C-:B------:R-:W-:Y:S01]  /*4180*/  FFMA.FTZ R30, R38, UR33, -R60.reuse ;  /* 0x00000021261e7c23 */ /* 0x100fe2000801083c */
[----:B------:R-:W0:Y:S01]  /*4190*/  MUFU.EX2 R11, R11 ;  /* 0x0000000b000b7308 */ /* 0x000e220000000800 */
[--C-:B------:R-:W-:Y:S01]  /*41a0*/  FFMA.FTZ R38, R54, UR33, -R60.reuse ;  /* 0x0000002136267c23 */ /* 0x100fe2000801083c */
[----:B-1----:R-:W-:Y:S01]  /*41b0*/  FADD.FTZ R54, R10, R55 ;  /* 0x000000370a367221 */ /* 0x002fe20000010000 */
[--C-:B-----5:R-:W-:Y:S01]  /*41c0*/  FFMA.FTZ R64, R46, UR33, -R60.reuse ;  /* 0x000000212e407c23 */ /* 0x120fe2000801083c */
[--C-:B------:R-:W-:Y:S01]  /*41d0*/  FFMA.FTZ R46, R58, UR33, -R60.reuse ;  /* 0x000000213a2e7c23 */ /* 0x100fe2000801083c */
[----:B------:R-:W-:Y:S01]  /*41e0*/  FFMA.FTZ R34, R51, UR33, -R60 ;  /* 0x0000002133227c23 */ /* 0x000fe2000801083c */
[C---:B--2---:R-:W-:Y:S01]  /*41f0*/  FADD.FTZ R55, R9.reuse, R54 ;  /* 0x0000003609377221 */ /* 0x044fe20000010000 */
[----:B------:R-:W-:Y:S01]  /*4200*/  F2FP.F16.F32.PACK_AB R10, R9, R10 ;  /* 0x0000000a090a723e */ /* 0x000fe200000000ff */
[----:B------:R1:W2:Y:S01]  /*4210*/  MUFU.EX2 R69, R65 ;  /* 0x0000004100457308 */ /* 0x0002a20000000800 */
[----:B------:R-:W-:Y:S01]  /*4220*/  F2FP.F16.F32.PACK_AB R8, R7, R8 ;  /* 0x000000080708723e */ /* 0x000fe200000000ff */
[----:B----4-:R-:W-:Y:S01]  /*4230*/  FADD.FTZ R58, R12, R55 ;  /* 0x000000370c3a7221 */ /* 0x010fe20000010000 */
[----:B---3--:R-:W-:Y:S01]  /*4240*/  F2FP.F16.F32.PACK_AB R12, R13, R12 ;  /* 0x0000000c0d0c723e */ /* 0x008fe200000000ff */
[--C-:B------:R-:W-:Y:S01]  /*4250*/  FFMA.FTZ R51, R63, UR33, -R60.reuse ;  /* 0x000000213f337c23 */ /* 0x100fe2000801083c */
[--C-:B------:R-:W-:Y:S01]  /*4260*/  FFMA.FTZ R7, R66, UR33, -R60.reuse ;  /* 0x0000002142077c23 */ /* 0x100fe2000801083c */
[--C-:B------:R-:W-:Y:S01]  /*4270*/  FFMA.FTZ R70, R70, UR33, -R60.reuse ;  /* 0x0000002146467c23 */ /* 0x100fe2000801083c */
[----:B------:R-:W-:Y:S01]  /*4280*/  FFMA.FTZ R71, R71, UR33, -R60 ;  /* 0x0000002147477c23 */ /* 0x000fe2000801083c */
[----:B------:R3:W4:Y:S01]  /*4290*/  MUFU.EX2 R72, R31 ;  /* 0x0000001f00487308 */ /* 0x0007220000000800 */
[----:B0-----:R-:W-:Y:S01]  /*42a0*/  FADD.FTZ R54, R11, R68 ;  /* 0x000000440b367221 */ /* 0x001fe20000010000 */
[--C-:B-1----:R-:W-:Y:S01]  /*42b0*/  FFMA.FTZ R65, R47, UR33, -R60.reuse ;  /* 0x000000212f417c23 */ /* 0x102fe2000801083c */
[----:B------:R-:W-:Y:S01]  /*42c0*/  FFMA.FTZ R47, R59, UR33, -R60 ;  /* 0x000000213b2f7c23 */ /* 0x000fe2000801083c */
[----:B------:R-:W-:Y:S01]  /*42d0*/  FADD.FTZ R59, R13, R58 ;  /* 0x0000003a0d3b7221 */ /* 0x000fe20000010000 */
[----:B------:R-:W-:Y:S01]  /*42e0*/  F2FP.F16.F32.PACK_AB R9, R68, R11 ;  /* 0x0000000b4409723e */ /* 0x000fe200000000ff */
[--C-:B------:R-:W-:Y:S01]  /*42f0*/  FFMA.FTZ R74, R74, UR33, -R60.reuse ;  /* 0x000000214a4a7c23 */ /* 0x100fe2000801083c */
[----:B------:R-:W-:Y:S01]  /*4300*/  FFMA.FTZ R75, R75, UR33, -R60 ;  /* 0x000000214b4b7c23 */ /* 0x000fe2000801083c */
[----:B------:R-:W0:Y:S01]  /*4310*/  MUFU.EX2 R4, R4 ;  /* 0x0000000400047308 */ /* 0x000e220000000800 */
[----:B--2---:R-:W-:Y:S01]  /*4320*/  FADD.FTZ R55, R69, R54 ;  /* 0x0000003645377221 */ /* 0x004fe20000010000 */
[--C-:B---3--:R-:W-:Y:S01]  /*4330*/  FFMA.FTZ R31, R50, UR33, -R60.reuse ;  /* 0x00000021321f7c23 */ /* 0x108fe2000801083c */
[--C-:B------:R-:W-:Y:S01]  /*4340*/  FFMA.FTZ R50, R62, UR33, -R60.reuse ;  /* 0x000000213e327c23 */ /* 0x100fe2000801083c */
[----:B------:R-:W-:Y:S01]  /*4350*/  FADD.FTZ R62, R14, R59 ;  /* 0x0000003b0e3e7221 */ /* 0x000fe20000010000 */
[----:B------:R-:W-:Y:S01]  /*4360*/  F2FP.F16.F32.PACK_AB R14, R15, R14 ;  /* 0x0000000e0f0e723e */ /* 0x000fe200000000ff */
[--C-:B------:R-:W-:Y:S01]  /*4370*/  FFMA.FTZ R54, R67, UR33, -R60.reuse ;  /* 0x0000002143367c23 */ /* 0x100fe2000801083c */
[----:B------:R-:W-:Y:S01]  /*4380*/  FFMA.FTZ R78, R78, UR33, -R60 ;  /* 0x000000214e4e7c23 */ /* 0x000fe2000801083c */
[----:B------:R-:W1:Y:S01]  /*4390*/  MUFU.EX2 R27, R27 ;  /* 0x0000001b001b7308 */ /* 0x000e620000000800 */
[C---:B----4-:R-:W-:Y:S01]  /*43a0*/  FADD.FTZ R55, R72.reuse, R55 ;  /* 0x0000003748377221 */ /* 0x050fe20000010000 */
[----:B------:R-:W-:Y:S01]  /*43b0*/  FADD.FTZ R59, R15, R62 ;  /* 0x0000003e0f3b7221 */ /* 0x000fe20000010000 */
[----:B------:R-:W-:Y:S01]  /*43c0*/  F2FP.F16.F32.PACK_AB R11, R72, R69 ;  /* 0x00000045480b723e */ /* 0x000fe200000000ff */
[--C-:B------:R-:W-:Y:S01]  /*43d0*/  FFMA.FTZ R79, R79, UR33, -R60.reuse ;  /* 0x000000214f4f7c23 */ /* 0x100fe2000801083c */
[--C-:B------:R-:W-:Y:S01]  /*43e0*/  FFMA.FTZ R82, R82, UR33, -R60.reuse ;  /* 0x0000002152527c23 */ /* 0x100fe2000801083c */
[----:B------:R-:W-:Y:S01]  /*43f0*/  FADD.FTZ R62, R24, R59 ;  /* 0x0000003b183e7221 */ /* 0x000fe20000010000 */
[--C-:B------:R-:W-:Y:S01]  /*4400*/  FFMA.FTZ R83, R83, UR33, -R60.reuse ;  /* 0x0000002153537c23 */ /* 0x100fe2000801083c */
[----:B------:R-:W2:Y:S01]  /*4410*/  MUFU.EX2 R30, R30 ;  /* 0x0000001e001e7308 */ /* 0x000ea20000000800 */
[----:B0-----:R-:W-:Y:S01]  /*4420*/  FADD.FTZ R58, R4, R55 ;  /* 0x00000037043a7221 */ /* 0x001fe20000010000 */
[----:B------:R0:W-:Y:S01]  /*4430*/  STSM.16.M88.4 [R17+0x21800], R8 ;  /* 0x0218000811007844 */ /* 0x0001e20000000200 */
[--C-:B------:R-:W-:Y:S01]  /*4440*/  FFMA.FTZ R86, R86, UR33, -R60.reuse ;  /* 0x0000002156567c23 */ /* 0x100fe2000801083c */
[----:B------:R-:W-:Y:S01]  /*4450*/  FFMA.FTZ R60, R87, UR33, -R60 ;  /* 0x00000021573c7c23 */ /* 0x000fe2000801083c */
[----:B------:R-:W-:-:S03]  /*4460*/  F2FP.F16.F32.PACK_AB R24, R21, R24 ;  /* 0x000000181518723e */ /* 0x000fc600000000ff */
[----:B------:R-:W3:Y:S01]  /*4470*/  MUFU.EX2 R35, R35 ;  /* 0x0000002300237308 */ /* 0x000ee20000000800 */
[----:B-1----:R-:W-:-:S07]  /*4480*/  FADD.FTZ R55, R27, R58 ;  /* 0x0000003a1b377221 */ /* 0x002fce0000010000 */
[----:B------:R-:W1:Y:S01]  /*4490*/  MUFU.EX2 R39, R39 ;  /* 0x0000002700277308 */ /* 0x000e620000000800 */
[----:B--2---:R-:W-:Y:S01]  /*44a0*/  FADD.FTZ R58, R30, R55 ;  /* 0x000000371e3a7221 */ /* 0x004fe20000010000 */
[----:B------:R-:W-:Y:S01]  /*44b0*/  FADD.FTZ R55, R21, R62 ;  /* 0x0000003e15377221 */ /* 0x000fe20000010000 */
[----:B0-----:R-:W-:-:S03]  /*44c0*/  F2FP.F16.F32.PACK_AB R10, R3, R28 ;  /* 0x0000001c030a723e */ /* 0x001fc600000000ff */
[----:B------:R-:W-:Y:S01]  /*44d0*/  FADD.FTZ R62, R26, R55 ;  /* 0x000000371a3e7221 */ /* 0x000fe20000010000 */
[----:B------:R-:W-:Y:S01]  /*44e0*/  F2FP.F16.F32.PACK_AB R26, R25, R26 ;  /* 0x0000001a191a723e */ /* 0x000fe200000000ff */
[----:B------:R-:W0:Y:S01]  /*44f0*/  MUFU.EX2 R42, R42 ;  /* 0x0000002a002a7308 */ /* 0x000e220000000800 */
[----:B---3--:R-:W-:Y:S01]  /*4500*/  FADD.FTZ R58, R35, R58 ;  /* 0x0000003a233a7221 */ /* 0x008fe20000010000 */
[----:B------:R-:W-:-:S04]  /*4510*/  FADD.FTZ R59, R25, R62 ;  /* 0x0000003e193b7221 */ /* 0x000fc80000010000 */
[----:B------:R-:W-:Y:S02]  /*4520*/  FADD.FTZ R62, R20, R59 ;  /* 0x0000003b143e7221 */ /* 0x000fe40000010000 */
[----:B------:R-:W2:Y:S01]  /*4530*/  MUFU.EX2 R64, R64 ;  /* 0x0000004000407308 */ /* 0x000ea20000000800 */
[----:B-1----:R-:W-:-:S07]  /*4540*/  FADD.FTZ R55, R39, R58 ;  /* 0x0000003a27377221 */ /* 0x002fce0000010000 */
[----:B------:R-:W1:Y:S01]  /*4550*/  MUFU.EX2 R65, R65 ;  /* 0x0000004100417308 */ /* 0x000e620000000800 */
[C---:B0-----:R-:W-:Y:S01]  /*4560*/  FADD.FTZ R55, R42.reuse, R55 ;  /* 0x000000372a377221 */ /* 0x041fe20000010000 */
[----:B------:R-:W-:-:S06]  /*4570*/  F2FP.F16.F32.PACK_AB R25, R42, R39 ;  /* 0x000000272a19723e */ /* 0x000fcc00000000ff */
[----:B------:R-:W0:Y:S01]  /*4580*/  MUFU.EX2 R31, R31 ;  /* 0x0000001f001f7308 */ /* 0x000e220000000800 */
[----:B--2---:R-:W-:Y:S01]  /*4590*/  FADD.FTZ R58, R64, R55 ;  /* 0x00000037403a7221 */ /* 0x004fe20000010000 */
[----:B------:R-:W-:-:S04]  /*45a0*/  FADD.FTZ R55, R29, R62 ;  /* 0x0000003e1d377221 */ /* 0x000fc80000010000 */
[----:B------:R-:W-:Y:S01]  /*45b0*/  FADD.FTZ R62, R28, R55 ;  /* 0x000000371c3e7221 */ /* 0x000fe20000010000 */
[----:B------:R-:W-:Y:S01]  /*45c0*/  F2FP.F16.F32.PACK_AB R28, R33, R32 ;  /* 0x00000020211c723e */ /* 0x000fe200000000ff */
[----:B------:R-:W2:Y:S01]  /*45d0*/  MUFU.EX2 R34, R34 ;  /* 0x0000002200227308 */ /* 0x000ea20000000800 */
[----:B-1----:R-:W-:Y:S01]  /*45e0*/  FADD.FTZ R58, R65, R58 ;  /* 0x0000003a413a7221 */ /* 0x002fe20000010000 */
[----:B------:R-:W-:-:S04]  /*45f0*/  FADD.FTZ R15, R3, R62 ;  /* 0x0000003e030f7221 */ /* 0x000fc80000010000 */
[----:B------:R-:W-:Y:S01]  /*4600*/  FADD.FTZ R8, R32, R15 ;  /* 0x0000000f20087221 */ /* 0x000fe20000010000 */
[----:B------:R-:W-:Y:S01]  /*4610*/  F2FP.F16.F32.PACK_AB R15, R35, R30 ;  /* 0x0000001e230f723e */ /* 0x000fe200000000ff */
[----:B------:R-:W1:Y:S01]  /*4620*/  MUFU.EX2 R38, R38 ;  /* 0x0000002600267308 */ /* 0x000e620000000800 */
[----:B0-----:R-:W-:Y:S01]  /*4630*/  FADD.FTZ R13, R31, R58 ;  /* 0x0000003a1f0d7221 */ /* 0x001fe20000010000 */
[----:B------:R-:W-:Y:S01]  /*4640*/  FADD.FTZ R11, R33, R8 ;  /* 0x00000008210b7221 */ /* 0x000fe20000010000 */
[----:B------:R-:W-:-:S03]  /*4650*/  F2FP.F16.F32.PACK_AB R30, R37, R2 ;  /* 0x00000002251e723e */ /* 0x000fc600000000ff */
[----:B------:R-:W-:Y:S02]  /*4660*/  FADD.FTZ R8, R2, R11 ;  /* 0x0000000b02087221 */ /* 0x000fe40000010000 */
[----:B------:R-:W0:Y:S01]  /*4670*/  MUFU.EX2 R43, R43 ;  /* 0x0000002b002b7308 */ /* 0x000e220000000800 */
[----:B--2---:R-:W-:Y:S01]  /*4680*/  FADD.FTZ R9, R34, R13 ;  /* 0x0000000d22097221 */ /* 0x004fe20000010000 */
[----:B------:R-:W-:Y:S01]  /*4690*/  F2FP.F16.F32.PACK_AB R13, R27, R4 ;  /* 0x000000041b0d723e */ /* 0x000fe200000000ff */
[----:B------:R-:W-:Y:S01]  /*46a0*/  FADD.FTZ R11, R37, R8 ;  /* 0x00000008250b7221 */ /* 0x000fe20000010000 */
[----:B------:R-:W-:Y:S02]  /*46b0*/  F2FP.F16.F32.PACK_AB R8, R29, R20 ;  /* 0x000000141d08723e */ /* 0x000fe400000000ff */
[----:B------:R-:W-:Y:S01]  /*46c0*/  F2FP.F16.F32.PACK_AB R27, R65, R64 ;  /* 0x00000040411b723e */ /* 0x000fe200000000ff */
[----:B------:R-:W-:Y:S01]  /*46d0*/  FADD.FTZ R20, R36, R11 ;  /* 0x0000000b24147221 */ /* 0x000fe20000010000 */
[----:B------:R-:W2:Y:S01]  /*46e0*/  MUFU.EX2 R46, R46 ;  /* 0x0000002e002e7308 */ /* 0x000ea20000000800 */
[----:B-1----:R-:W-:Y:S01]  /*46f0*/  FADD.FTZ R4, R38, R9 ;  /* 0x0000000926047221 */ /* 0x002fe20000010000 */
[----:B------:R1:W-:Y:S01]  /*4700*/  STSM.16.M88.4 [R23], R12 ;  /* 0x0000000c17007844 */ /* 0x0003e20000000200 */
[----:B------:R-:W-:-:S03]  /*4710*/  FADD.FTZ R3, R45, R20 ;  /* 0x000000142d037221 */ /* 0x000fc60000010000 */
[----:B------:R3:W-:Y:S01]  /*4720*/  STSM.16.M88.4 [R22], R24 ;  /* 0x0000001816007844 */ /* 0x0007e20000000200 */
[----:B------:R-:W-:Y:S01]  /*4730*/  FADD.FTZ R2, R44, R3 ;  /* 0x000000032c027221 */ /* 0x000fe20000010000 */
[----:B------:R-:W4:Y:S01]  /*4740*/  MUFU.EX2 R47, R47 ;  /* 0x0000002f002f7308 */ /* 0x000f220000000800 */
[C---:B0-----:R-:W-:Y:S01]  /*4750*/  FADD.FTZ R9, R43.reuse, R4 ;  /* 0x000000042b097221 */ /* 0x041fe20000010000 */
[----:B------:R-:W-:-:S06]  /*4760*/  F2FP.F16.F32.PACK_AB R11, R43, R38 ;  /* 0x000000262b0b723e */ /* 0x000fcc00000000ff */
[----:B------:R-:W0:Y:S01]  /*4770*/  MUFU.EX2 R50, R50 ;  /* 0x0000003200327308 */ /* 0x000e220000000800 */
[----:B--2---:R-:W-:Y:S01]  /*4780*/  FADD.FTZ R4, R46, R9 ;  /* 0x000000092e047221 */ /* 0x004fe20000010000 */
[----:B-1----:R-:W-:Y:S02]  /*4790*/  F2FP.F16.F32.PACK_AB R12, R45, R36 ;  /* 0x000000242d0c723e */ /* 0x002fe400000000ff */
[----:B------:R-:W-:-:S04]  /*47a0*/  F2FP.F16.F32.PACK_AB R14, R53, R44 ;  /* 0x0000002c350e723e */ /* 0x000fc800000000ff */
[----:B------:R-:W1:Y:S01]  /*47b0*/  MUFU.EX2 R51, R51 ;  /* 0x0000003300337308 */ /* 0x000e620000000800 */
[C---:B----4-:R-:W-:Y:S01]  /*47c0*/  FADD.FTZ R9, R47.reuse, R4 ;  /* 0x000000042f097221 */ /* 0x050fe20000010000 */
[----:B------:R-:W-:-:S06]  /*47d0*/  F2FP.F16.F32.PACK_AB R29, R47, R46 ;  /* 0x0000002e2f1d723e */ /* 0x000fcc00000000ff */
[----:B------:R-:W2:Y:S01]  /*47e0*/  MUFU.EX2 R7, R7 ;  /* 0x0000000700077308 */ /* 0x000ea20000000800 */
[----:B0-----:R-:W-:Y:S01]  /*47f0*/  FADD.FTZ R4, R50, R9 ;  /* 0x0000000932047221 */ /* 0x001fe20000010000 */
[----:B------:R-:W-:-:S05]  /*4800*/  F2FP.F16.F32.PACK_AB R9, R34, R31 ;  /* 0x0000001f2209723e */ /* 0x000fca00000000ff */
[----:B------:R0:W-:Y:S01]  /*4810*/  STSM.16.M88.4 [R18], R8 ;  /* 0x0000000812007844 */ /* 0x0001e20000000200 */
[----:B------:R-:W4:Y:S01]  /*4820*/  MUFU.EX2 R54, R54 ;  /* 0x0000003600367308 */ /* 0x000f220000000800 */
[C---:B-1----:R-:W-:Y:S01]  /*4830*/  FADD.FTZ R4, R51.reuse, R4 ;  /* 0x0000000433047221 */ /* 0x042fe20000010000 */
[----:B------:R-:W-:-:S05]  /*4840*/  F2FP.F16.F32.PACK_AB R31, R51, R50 ;  /* 0x00000032331f723e */ /* 0x000fca00000000ff */
[----:B------:R1:W-:Y:S01]  /*4850*/  STSM.16.M88.4 [R17+0x27800], R28 ;  /* 0x0278001c11007844 */ /* 0x0003e20000000200 */
[----:B------:R-:W5:Y:S01]  /*4860*/  MUFU.EX2 R70, R70 ;  /* 0x0000004600467308 */ /* 0x000f620000000800 */
[----:B--2---:R-:W-:Y:S01]  /*4870*/  FADD.FTZ R3, R7, R4 ;  /* 0x0000000407037221 */ /* 0x004fe20000010000 */
[----:B------:R-:W-:-:S06]  /*4880*/  FADD.FTZ R4, R53, R2 ;  /* 0x0000000235047221 */ /* 0x000fcc0000010000 */
[----:B------:R-:W2:Y:S01]  /*4890*/  MUFU.EX2 R71, R71 ;  /* 0x0000004700477308 */ /* 0x000ea20000000800 */
[C---:B----4-:R-:W-:Y:S01]  /*48a0*/  FADD.FTZ R3, R54.reuse, R3 ;  /* 0x0000000336037221 */ /* 0x050fe20000010000 */
[----:B------:R-:W-:-:S06]  /*48b0*/  F2FP.F16.F32.PACK_AB R13, R54, R7 ;  /* 0x00000007360d723e */ /* 0x000fcc00000000ff */
[----:B------:R-:W4:Y:S01]  /*48c0*/  MUFU.EX2 R41, R41 ;  /* 0x0000002900297308 */ /* 0x000f220000000800 */
[----:B-----5:R-:W-:-:S07]  /*48d0*/  FADD.FTZ R2, R70, R3 ;  /* 0x0000000346027221 */ /* 0x020fce0000010000 */
[----:B------:R-:W3:Y:S01]  /*48e0*/  MUFU.EX2 R48, R48 ;  /* 0x0000003000307308 */ /* 0x000ee20000000800 */
[C---:B--2---:R-:W-:Y:S01]  /*48f0*/  F2FP.F16.F32.PACK_AB R15, R71.reuse, R70 ;  /* 0x00000046470f723e */ /* 0x044fe200000000ff */
[----:B------:R-:W-:-:S04]  /*4900*/  FADD.FTZ R7, R71, R2 ;  /* 0x0000000247077221 */ /* 0x000fc80000010000 */
[----:B------:R1:W-:Y:S02]  /*4910*/  STSM.16.M88.4 [R136], R12 ;  /* 0x0000000c88007844 */ /* 0x0003e40000000200 */
[----:B------:R-:W-:Y:S01]  /*4920*/  MUFU.EX2 R52, R52 ;  /* 0x0000003400347308 */ /* 0x000fe20000000800 */
[----:B----4-:R-:W-:-:S07]  /*4930*/  FADD.FTZ R21, R41, R4 ;  /* 0x0000000429157221 */ /* 0x010fce0000010000 */
[----:B------:R-:W2:Y:S01]  /*4940*/  MUFU.EX2 R57, R57 ;  /* 0x0000003900397308 */ /* 0x000ea20000000800 */
[C---:B---3--:R-:W-:Y:S01]  /*4950*/  F2FP.F16.F32.PACK_AB R24, R48.reuse, R41 ;  /* 0x000000293018723e */ /* 0x048fe200000000ff */
[----:B------:R-:W-:-:S06]  /*4960*/  FADD.FTZ R21, R48, R21 ;  /* 0x0000001530157221 */ /* 0x000fcc0000010000 */
[----:B------:R-:W3:Y:S08]  /*4970*/  MUFU.EX2 R74, R74 ;  /* 0x0000004a004a7308 */ /* 0x000ef00000000800 */
[----:B------:R-:W4:Y:S01]  /*4980*/  MUFU.EX2 R75, R75 ;  /* 0x0000004b004b7308 */ /* 0x000f220000000800 */
[----:B--2---:R-:W-:-:S07]  /*4990*/  F2FP.F16.F32.PACK_AB R26, R57, R52 ;  /* 0x00000034391a723e */ /* 0x004fce00000000ff */
[----:B------:R-:W2:Y:S01]  /*49a0*/  MUFU.EX2 R78, R78 ;  /* 0x0000004e004e7308 */ /* 0x000ea20000000800 */
[----:B---3--:R-:W-:-:S07]  /*49b0*/  FADD.FTZ R2, R74, R7 ;  /* 0x000000074a027221 */ /* 0x008fce0000010000 */
[----:B------:R-:W3:Y:S01]  /*49c0*/  MUFU.EX2 R79, R79 ;  /* 0x0000004f004f7308 */ /* 0x000ee20000000800 */
[C---:B----4-:R-:W-:Y:S01]  /*49d0*/  F2FP.F16.F32.PACK_AB R25, R75.reuse, R74 ;  /* 0x0000004a4b19723e */ /* 0x050fe200000000ff */
[----:B------:R-:W-:Y:S01]  /*49e0*/  FADD.FTZ R7, R75, R2 ;  /* 0x000000024b077221 */ /* 0x000fe20000010000 */
[----:B------:R-:W-:-:S05]  /*49f0*/  FADD.FTZ R2, R52, R21 ;  /* 0x0000001534027221 */ /* 0x000fca0000010000 */
[----:B------:R-:W-:Y:S01]  /*4a00*/  MUFU.EX2 R40, R40 ;  /* 0x0000002800287308 */ /* 0x000fe20000000800 */
[----:B--2---:R-:W-:Y:S01]  /*4a10*/  FADD.FTZ R4, R78, R7 ;  /* 0x000000074e047221 */ /* 0x004fe20000010000 */
[----:B------:R-:W-:Y:S01]  /*4a20*/  FADD.FTZ R7, R57, R2 ;  /* 0x0000000239077221 */ /* 0x000fe20000010000 */
[----:B------:R-:W-:-:S05]  /*4a30*/  VIADD R2, R88, 0xfffffffe ;  /* 0xfffffffe58027836 */ /* 0x000fca0000000000 */
[----:B------:R-:W0:Y:S01]  /*4a40*/  MUFU.EX2 R49, R49 ;  /* 0x0000003100317308 */ /* 0x000e220000000800 */
[C---:B---3--:R-:W-:Y:S01]  /*4a50*/  F2FP.F16.F32.PACK_AB R27, R79.reuse, R78 ;  /* 0x0000004e4f1b723e */ /* 0x048fe200000000ff */
[----:B------:R-:W-:-:S04]  /*4a60*/  FADD.FTZ R21, R79, R4 ;  /* 0x000000044f157221 */ /* 0x000fc80000010000 */
[----:B------:R1:W-:Y:S02]  /*4a70*/  STSM.16.M88.4 [R22+0x6000], R24 ;  /* 0x0060001816007844 */ /* 0x0003e40000000200 */
[----:B------:R-:W2:Y:S08]  /*4a80*/  MUFU.EX2 R56, R56 ;  /* 0x0000003800387308 */ /* 0x000eb00000000800 */
[----:B------:R-:W3:Y:S01]  /*4a90*/  MUFU.EX2 R61, R61 ;  /* 0x0000003d003d7308 */ /* 0x000ee20000000800 */
[----:B0-----:R-:W-:Y:S01]  /*4aa0*/  F2FP.F16.F32.PACK_AB R8, R49, R40 ;  /* 0x000000283108723e */ /* 0x001fe200000000ff */
[----:B------:R-:W-:-:S04]  /*4ab0*/  FADD.FTZ R40, R40, R7 ;  /* 0x0000000728287221 */ /* 0x000fc80000010000 */
[----:B------:R-:W-:Y:S02]  /*4ac0*/  FADD.FTZ R49, R49, R40 ;  /* 0x0000002831317221 */ /* 0x000fe40000010000 */
[----:B------:R-:W-:Y:S02]  /*4ad0*/  MUFU.EX2 R82, R82 ;  /* 0x0000005200527308 */ /* 0x000fe40000000800 */
[----:B--2---:R-:W-:-:S06]  /*4ae0*/  FADD.FTZ R4, R56, R49 ;  /* 0x0000003138047221 */ /* 0x004fcc0000010000 */
[----:B------:R-:W0:Y:S01]  /*4af0*/  MUFU.EX2 R83, R83 ;  /* 0x0000005300537308 */ /* 0x000e220000000800 */
[C---:B---3--:R-:W-:Y:S01]  /*4b00*/  F2FP.F16.F32.PACK_AB R10, R61.reuse, R56 ;  /* 0x000000383d0a723e */ /* 0x048fe200000000ff */
[----:B------:R-:W-:-:S06]  /*4b10*/  FADD.FTZ R4, R61, R4 ;  /* 0x000000043d047221 */ /* 0x000fcc0000010000 */
[----:B------:R-:W-:Y:S08]  /*4b20*/  MUFU.EX2 R86, R86 ;  /* 0x0000005600567308 */ /* 0x000ff00000000800 */
[----:B------:R-:W2:Y:S01]  /*4b30*/  MUFU.EX2 R3, R60 ;  /* 0x0000003c00037308 */ /* 0x000ea20000000800 */
[----:B0-----:R-:W-:Y:S01]  /*4b40*/  F2FP.F16.F32.PACK_AB R9, R83, R82 ;  /* 0x000000525309723e */ /* 0x001fe200000000ff */
[----:B------:R-:W-:-:S04]  /*4b50*/  FADD.FTZ R82, R82, R21 ;  /* 0x0000001552527221 */ /* 0x000fc80000010000 */
[----:B------:R-:W-:Y:S01]  /*4b60*/  FADD.FTZ R83, R83, R82 ;  /* 0x0000005253537221 */ /* 0x000fe20000010000 */
[----:B--2---:R-:W-:-:S03]  /*4b70*/  F2FP.F16.F32.PACK_AB R11, R3, R86 ;  /* 0x00000056030b723e */ /* 0x004fc600000000ff */
[----:B------:R-:W-:Y:S02]  /*4b80*/  FADD.FTZ R86, R86, R83 ;  /* 0x0000005356567221 */ /* 0x000fe40000010000 */
[----:B------:R1:W-:Y:S02]  /*4b90*/  STSM.16.M88.4 [R18+0x6000], R8 ;  /* 0x0060000812007844 */ /* 0x0003e40000000200 */
[----:B------:R-:W-:Y:S01]  /*4ba0*/  FADD.FTZ R3, R3, R86 ;  /* 0x0000005603037221 */ /* 0x000fe20000010000 */
[----:B------:R0:W-:Y:S06]  /*4bb0*/  MEMBAR.ALL.CTA ;  /* 0x0000000000007992 */ /* 0x0001ec0000008000 */
[----:B0-----:R-:W0:Y:S02]  /*4bc0*/  FENCE.VIEW.ASYNC.S ;  /* 0x00000000000073c6 */ /* 0x001e240000000000 */
[----:B0-----:R-:W-:Y:S01]  /*4bd0*/  NOP ;  /* 0x0000000000007918 */ /* 0x001fe20000000000 */
[----:B------:R-:W-:Y:S05]  /*4be0*/  @P2 BRA `(.L_x_842) ;  /* 0x0000000000442947 */ /* 0x000fea0003800000 */
        /* <DEDUP_REMOVED lines=10> */
.L_x_843:
[----:B------:R-:W-:-:S11]  /*4c90*/  UISETP.NE.AND UP2, UPT, UR7, 0x1, UPT ;  /* 0x000000010700788c */ /* 0x000fd6000bf45270 */
[----:B------:R-:W-:Y:S02]  /*4ca0*/  @UP2 ULDC.64 UR10, c[0x0][0x9e8] ;  /* 0x00027a00000a2ab9 */ /* 0x000fe40000000a00 */
[----:B------:R-:W-:-:S04]  /*4cb0*/  UIMAD.WIDE.U32 UR14, UR18, UR10, URZ ;  /* 0x0000000a120e72a5 */ /* 0x000fc8000f8e003f */
[----:B------:R-:W-:-:S12]  /*4cc0*/  @UP2 USHF.R.U32.HI UR18, URZ, UR11, UR15 ;  /* 0x0000000b3f122299 */ /* 0x000fd8000801160f */
.L_x_844:
[----:B------:R-:W-:-:S04]  /*4cd0*/  UIMAD UR7, UR18, UR7, UR7 ;  /* 0x00000007120772a4 */ /* 0x000fc8000f8e0207 */
[----:B------:R-:W-:-:S04]  /*4ce0*/  UISETP.LT.AND UP2, UPT, UR6, UR7, UPT ;  /* 0x000000070600728c */ /* 0x000fc8000bf41270 */
[----:B------:R-:W-:-:S12]  /*4cf0*/  USEL UR6, UR6, UR7, UP2 ;  /* 0x0000000706067287 */ /* 0x000fd80009000000 */
.L_x_842:
[----:B------:R-:W-:Y:S01]  /*4d00*/  USHF.R.S32.HI UR7, URZ, 0x1f, UR6 ;  /* 0x0000001f3f077899 */ /* 0x000fe20008011406 */
[----:B------:R-:W-:Y:S02]  /*4d10*/  CS2R R134, SRZ ;  /* 0x0000000000867805 */ /* 0x000fe4000001ff00 */
[----:B------:R-:W-:Y:S02]  /*4d20*/  CS2R R132, SRZ ;  /* 0x0000000000847805 */ /* 0x000fe4000001ff00 */
[----:B------:R-:W-:Y:S01]  /*4d30*/  CS2R R130, SRZ ;  /* 0x0000000000827805 */ /* 0x000fe2000001ff00 */
[----:B------:R-:W-:Y:S01]  /*4d40*/  ULEA.HI UR7, UR7, UR6, URZ, 0x7 ;  /* 0x0000000607077291 */ /* 0x000fe2000f8f383f */
[----:B------:R-:W-:Y:S02]  /*4d50*/  CS2R R128, SRZ ;  /* 0x0000000000807805 */ /* 0x000fe4000001ff00 */
[----:B------:R-:W-:Y:S02]  /*4d60*/  CS2R R126, SRZ ;  /* 0x00000000007e7805 */ /* 0x000fe4000001ff00 */
[----:B------:R-:W-:Y:S01]  /*4d70*/  CS2R R124, SRZ ;  /* 0x00000000007c7805 */ /* 0x000fe2000001ff00 */
[----:B------:R-:W-:Y:S01]  /*4d80*/  USHF.R.S32.HI UR7, URZ, 0x7, UR7 ;  /* 0x000000073f077899 */ /* 0x000fe20008011407 */
[----:B------:R-:W-:-:S02]  /*4d90*/  CS2R R122, SRZ ;  /* 0x00000000007a7805 */ /* 0x000fc4000001ff00 */
[----:B------:R-:W-:Y:S02]  /*4da0*/  CS2R R120, SRZ ;  /* 0x0000000000787805 */ /* 0x000fe4000001ff00 */
[----:B------:R-:W-:Y:S01]  /*4db0*/  CS2R R118, SRZ ;  /* 0x0000000000767805 */ /* 0x000fe2000001ff00 */
[----:B------:R-:W-:Y:S01]  /*4dc0*/  UISETP.LT.AND UP2, UPT, UR39, UR7, UPT ;  /* 0x000000072700728c */ /* 0x000fe2000bf41270 */
[----:B------:R-:W-:Y:S02]  /*4dd0*/  CS2R R116, SRZ ;  /* 0x0000000000747805 */ /* 0x000fe4000001ff00 */
[----:B------:R-:W-:Y:S02]  /*4de0*/  CS2R R114, SRZ ;  /* 0x0000000000727805 */ /* 0x000fe4000001ff00 */
[----:B------:R-:W-:Y:S01]  /*4df0*/  CS2R R112, SRZ ;  /* 0x0000000000707805 */ /* 0x000fe2000001ff00 */
[----:B------:R-:W-:Y:S01]  /*4e00*/  USEL UR55, UR39, UR7, !UP2 ;  /* 0x0000000727377287 */ /* 0x000fe2000d000000 */
[----:B------:R-:W-:-:S02]  /*4e10*/  CS2R R110, SRZ ;  /* 0x00000000006e7805 */ /* 0x000fc4000001ff00 */
[----:B------:R-:W-:Y:S02]  /*4e20*/  CS2R R108, SRZ ;  /* 0x00000000006c7805 */ /* 0x000fe4000001ff00 */
[----:B------:R-:W-:Y:S02]  /*4e30*/  CS2R R106, SRZ ;  /* 0x00000000006a7805 */ /* 0x000fe4000001ff00 */
[----:B------:R-:W-:Y:S02]  /*4e40*/  CS2R R104, SRZ ;  /* 0x0000000000687805 */ /* 0x000fe4000001ff00 */
[----:B------:R-:W-:Y:S02]  /*4e50*/  CS2R R102, SRZ ;  /* 0x0000000000667805 */ /* 0x000fe4000001ff00 */
[----:B------:R-:W-:Y:S02]  /*4e60*/  ISETP.GE.AND P2, PT, R2, UR55, PT ;  /* 0x0000003702007c0c */ /* 0x000fe4000bf46270 */
[----:B------:R-:W-:-:S02]  /*4e70*/  CS2R R100, SRZ ;  /* 0x0000000000647805 */ /* 0x000fc4000001ff00 */
[----:B------:R-:W-:Y:S02]  /*4e80*/  CS2R R98, SRZ ;  /* 0x0000000000627805 */ /* 0x000fe4000001ff00 */
[----:B------:R-:W-:Y:S02]  /*4e90*/  CS2R R96, SRZ ;  /* 0x0000000000607805 */ /* 0x000fe4000001ff00 */
[----:B------:R-:W-:Y:S02]  /*4ea0*/  CS2R R94, SRZ ;  /* 0x00000000005e7805 */ /* 0x000fe4000001ff00 */
[----:B------:R-:W-:Y:S02]  /*4eb0*/  CS2R R92, SRZ ;  /* 0x00000000005c7805 */ /* 0x000fe4000001ff00 */
[----:B------:R-:W-:Y:S02]  /*4ec0*/  CS2R R90, SRZ ;  /* 0x00000000005a7805 */ /* 0x000fe4000001ff00 */
[----:B------:R-:W-:Y:S01]  /*4ed0*/  CS2R R88, SRZ ;  /* 0x0000000000587805 */ /* 0x000fe2000001ff00 */
[----:B------:R-:W-:Y:S06]  /*4ee0*/  @!P2 BRA `(.L_x_845) ;  /* 0x000000300074a947 */ /* 0x000fec0003800000 */
[----:B------:R-:W-:Y:S01]  /*4ef0*/  IMAD.MOV.U32 R135, RZ, RZ, RZ ;  /* 0x000000ffff877224 */ /* 0x000fe200078e00ff */
[----:B------:R-:W-:Y:S01]  /*4f00*/  ULDC UR34, c[0x0][0x9e4] ;  /* 0x0002790000227ab9 */ /* 0x000fe20000000800 */
[----:B------:R-:W-:Y:S01]  /*4f10*/  ULDC UR35, c[0x0][0x9dc] ;  /* 0x0002770000237ab9 */ /* 0x000fe20000000800 */
[----:B------:R-:W-:Y:S01]  /*4f20*/  ULDC UR33, c[0x0][0x988] ;  /* 0x0002620000217ab9 */ /* 0x000fe20000000800 */
[----:B------:R-:W-:-:S05]  /*4f30*/  ULDC UR52, c[0x0][0x9e0] ;  /* 0x0002780000347ab9 */ /* 0x000fca0000000800 */
.L_x_862:
[----:B------:R-:W-:Y:S01]  /*4f40*/  UIADD3 UR54, UR45, 0x1, URZ ;  /* 0x000000012d367890 */ /* 0x000fe2000fffe03f */
[----:B------:R-:W-:-:S03]  /*4f50*/  ISETP.NE.AND P3, PT, RZ, UR37, PT ;  /* 0x00000025ff007c0c */ /* 0x000fc6000bf65270 */
[----:B------:R-:W-:-:S04]  /*4f60*/  UISETP.NE.AND UP2, UPT, UR54, 0x2, UPT ;  /* 0x000000023600788c */ /* 0x000fc8000bf45270 */
[----:B------:R-:W-:Y:S02]  /*4f70*/  USEL UR53, URZ, 0x1, UP2 ;  /* 0x000000013f357887 */ /* 0x000fe40009000000 */
[----:B------:R-:W-:Y:S02]  /*4f80*/  USEL UR54, UR54, URZ, UP2 ;  /* 0x0000003f36367287 */ /* 0x000fe40009000000 */
[----:B------:R-:W-:Y:S02]  /*4f90*/  ULOP3.LUT UR53, UR50, UR53, URZ, 0x3c, !UPT ;  /* 0x0000003532357292 */ /* 0x000fe4000f8e3c3f */
[----:B0-----:R-:W-:Y:S10]  /*4fa0*/  @P3 BRA `(.L_x_846) ;  /* 0x00000000002c3947 */ /* 0x001ff40003800000 */
[----:B------:R-:W-:Y:S05]  /*4fb0*/  @!P0 BRA `(.L_x_847) ;  /* 0x0000000000048947 */ /* 0x000fea0003800000 */
[----:B------:R-:W-:Y:S01]  /*4fc0*/  BPT.TRAP 0x1 ;  /* 0x000000040000795c */ /* 0x000fe20000300000 */
.L_x_847:
[----:B------:R-:W-:Y:S01]  /*4fd0*/  ULEA UR6, UR54, UR42, 0x3 ;  /* 0x0000002a36067291 */ /* 0x000fe2000f8e183f */
[----:B------:R-:W-:-:S05]  /*4fe0*/  IMAD.U32 R6, RZ, RZ, UR53 ;  /* 0x00000035ff067e24 */ /* 0x000fca000f8e00ff */
[----:B------:R-:W-:-:S04]  /*4ff0*/  SHF.L.U32 R6, R6, 0x1f, RZ ;  /* 0x0000001f06067819 */ /* 0x000fc800000006ff */
[----:B------:R0:W2:Y:S01]  /*5000*/  SYNCS.PHASECHK.TRANS64.TRYWAIT P2, [UR6+0x2d830], R6 ;  /* 0x02d83006ff0075a7 */ /* 0x0000a20008040146 */
[----:B------:R-:W-:Y:S05]  /*5010*/  @!P0 BRA `(.L_x_848) ;  /* 0x0000000000048947 */ /* 0x000fea0003800000 */
[----:B------:R-:W-:Y:S01]  /*5020*/  BPT.TRAP 0x1 ;  /* 0x000000040000795c */ /* 0x000fe20000300000 */
.L_x_848:
[----:B--2---:R-:W-:Y:S05]  /*5030*/  @P2 BRA `(.L_x_846) ;  /* 0x0000000000082947 */ /* 0x004fea0003800000 */
[----:B------:R-:W2:Y:S02]  /*5040*/  SYNCS.PHASECHK.TRANS64.TRYWAIT P2, [UR6+0x2d830], R6 ;  /* 0x02d83006ff0075a7 */ /* 0x000ea40008040146 */
[----:B--2---:R-:W-:Y:S05]  /*5050*/  @!P2 BRA `(.L_x_849) ;  /* 0x000000f40038a947 */ /* 0x004fea0003800000 */
.L_x_846:
[----:B--2---:R-:W2:Y:S01]  /*5060*/  S2R R7, SR_TID.X ;  /* 0x0000000000077919 */ /* 0x004ea20000002100 */
[----:B------:R-:W-:Y:S01]  /*5070*/  UIMAD UR6, UR54, 0x600, UR32 ;  /* 0x00000600360678a4 */ /* 0x000fe2000f8e0220 */
[----:B------:R-:W-:Y:S01]  /*5080*/  UMOV UR7, 0x80000020 ;  /* 0x8000002000077882 */ /* 0x000fe20000000000 */
[----:B------:R-:W-:Y:S02]  /*5090*/  UMOV UR11, 0x80000020 ;  /* 0x80000020000b7882 */ /* 0x000fe40000000000 */
[----:B------:R-:W-:Y:S02]  /*50a0*/  UIADD3 UR10, UR6, 0x2, URZ ;  /* 0x00000002060a7890 */ /* 0x000fe4000fffe03f */
[----:B------:R-:W-:Y:S01]  /*50b0*/  UIADD3 UR14, UR6, 0x200, URZ ;  /* 0x00000200060e7890 */ /* 0x000fe2000fffe03f */
[----:B------:R-:W-:Y:S01]  /*50c0*/  UMOV UR15, 0x80000020 ;  /* 0x80000020000f7882 */ /* 0x000fe20000000000 */
[----:B------:R-:W-:Y:S01]  /*50d0*/  UIADD3 UR18, UR6, 0x202, URZ ;  /* 0x0000020206127890 */ /* 0x000fe2000fffe03f */
[----:B------:R-:W-:Y:S01]  /*50e0*/  UMOV UR19, 0x80000020 ;  /* 0x8000002000137882 */ /* 0x000fe20000000000 */
[----:B------:R-:W-:Y:S01]  /*50f0*/  UIADD3 UR22, UR6, 0x400, URZ ;  /* 0x0000040006167890 */ /* 0x000fe2000fffe03f */
[----:B------:R-:W-:Y:S01]  /*5100*/  UMOV UR23, 0x80000020 ;  /* 0x8000002000177882 */ /* 0x000fe20000000000 */
[----:B------:R-:W-:Y:S01]  /*5110*/  UIADD3 UR26, UR6, 0x402, URZ ;  /* 0x00000402061a7890 */ /* 0x000fe2000fffe03f */
[----:B------:R-:W-:Y:S01]  /*5120*/  UMOV UR27, 0x80000020 ;  /* 0x80000020001b7882 */ /* 0x000fe20000000000 */
[----:B--2---:R-:W-:-:S05]  /*5130*/  SHF.R.U32.HI R7, RZ, 0x7, R7 ;  /* 0x00000007ff077819 */ /* 0x004fca0000011607 */
[----:B0-----:R-:W-:-:S05]  /*5140*/  VIADD R6, R7, 0x8 ;  /* 0x0000000807067836 */ /* 0x001fca0000000000 */
[----:B------:R0:W-:Y:S06]  /*5150*/  BAR.SYNC.DEFER_BLOCKING R6, 0x100 ;  /* 0x000400060000751d */ /* 0x0001ec0000010000 */
[----:B-1----:R-:W-:-:S06]  /*5160*/  WARPGROUP.ARRIVE ;  /* 0x00000000000079c5 */ /* 0x002fcc0000000000 */
[----:B------:R-:W-:Y:S03]  /*5170*/  HGMMA.64x128x16.F32 R24, gdesc[UR4], RZ, !UPT, gsb0 ;  /* 0x01e00000041879f0 */ /* 0x000fe6000c0008ff */
        /* <DEDUP_REMOVED lines=16> */
[----:B0-----:R-:W-:Y:S05]  /*5280*/  @P3 BRA `(.L_x_850) ;  /* 0x00000000002c3947 */ /* 0x001fea0003800000 */
[----:B------:R-:W-:Y:S05]  /*5290*/  @!P0 BRA `(.L_x_851) ;  /* 0x0000000000048947 */ /* 0x000fea0003800000 */
[----:B------:R-:W-:Y:S01]  /*52a0*/  BPT.TRAP 0x1 ;  /* 0x000000040000795c */ /* 0x000fe20000300000 */
.L_x_851:
[----:B------:R-:W-:Y:S01]  /*52b0*/  ULEA UR6, UR45, UR42, 0x3 ;  /* 0x0000002a2d067291 */ /* 0x000fe2000f8e183f */
[----:B------:R-:W-:-:S05]  /*52c0*/  IMAD.U32 R6, RZ, RZ, UR50 ;  /* 0x00000032ff067e24 */ /* 0x000fca000f8e00ff */
[----:B------:R-:W-:-:S04]  /*52d0*/  SHF.L.U32 R6, R6, 0x1f, RZ ;  /* 0x0000001f06067819 */ /* 0x000fc800000006ff */
[----:B------:R0:W1:Y:S01]  /*52e0*/  SYNCS.PHASECHK.TRANS64.TRYWAIT P2, [UR6+0x2d850], R6 ;  /* 0x02d85006ff0075a7 */ /* 0x0000620008040146 */
[----:B------:R-:W-:Y:S05]  /*52f0*/  @!P0 BRA `(.L_x_852) ;  /* 0x0000000000048947 */ /* 0x000fea0003800000 */
[----:B------:R-:W-:Y:S01]  /*5300*/  BPT.TRAP 0x1 ;  /* 0x000000040000795c */ /* 0x000fe20000300000 */
.L_x_852:
[----:B-1----:R-:W-:Y:S05]  /*5310*/  @P2 BRA `(.L_x_850) ;  /* 0x0000000000082947 */ /* 0x002fea0003800000 */
[----:B------:R-:W1:Y:S02]  /*5320*/  SYNCS.PHASECHK.TRANS64.TRYWAIT P2, [UR6+0x2d850], R6 ;  /* 0x02d85006ff0075a7 */ /* 0x000e640008040146 */
[----:B-1----:R-:W-:Y:S05]  /*5330*/  @!P2 BRA `(.L_x_853) ;  /* 0x000000f00098a947 */ /* 0x002fea0003800000 */
.L_x_850:
[----:B------:R-:W-:Y:S01]  /*5340*/  UIADD3 UR6, UR42, 0x400, URZ ;  /* 0x000004002a067890 */ /* 0x000fe2000fffe03f */
[----:B------:R-:W-:Y:S01]  /*5350*/  WARPGROUP.ARRIVE ;  /* 0x00000000000079c5 */ /* 0x000fe20000000000 */
[----:B------:R-:W-:-:S05]  /*5360*/  ULEA UR7, UR51, UR42, 0xd ;  /* 0x0000002a33077291 */ /* 0x000fca000f8e683f */
[----:B------:R-:W1:Y:S01]  /*5370*/  S2R R9, SR_TID.X ;  /* 0x0000000000097919 */ /* 0x000e620000002100 */
[----:B------:R-:W-:Y:S01]  /*5380*/  USHF.R.U32.HI UR6, URZ, 0x4, UR6 ;  /* 0x000000043f067899 */ /* 0x000fe20008011606 */
[----:B------:R-:W-:Y:S01]  /*5390*/  PLOP3.LUT P2, PT, PT, PT, UP0, 0x80, 0x0 ;  /* 0x000000000000781c */ /* 0x000fe20003f4f008 */
[----:B------:R-:W-:Y:S01]  /*53a0*/  UIADD3 UR7, UR7, 0x21800, URZ ;  /* 0x0002180007077890 */ /* 0x000fe2000fffe03f */
[----:B------:R-:W-:Y:S01]  /*53b0*/  PLOP3.LUT P3, PT, PT, PT, UP0, 0x80, 0x0 ;  /* 0x000000000000781c */ /* 0x000fe20003f6f008 */
[----:B------:R-:W-:Y:S01]  /*53c0*/  ULOP3.LUT UR6, UR6, 0x3fff, URZ, 0xc0, !UPT ;  /* 0x00003fff06067892 */ /* 0x000fe2000f8ec03f */
[----:B------:R-:W-:Y:S01]  /*53d0*/  VIADD R14, R137, UR41 ;  /* 0x00000029890e7c36 */ /* 0x000fe20008000000 */
[----:B------:R-:W-:Y:S01]  /*53e0*/  USHF.R.U32.HI UR7, URZ, 0x4, UR7 ;  /* 0x000000043f077899 */ /* 0x000fe20008011607 */
[----:B------:R-:W-:Y:S01]  /*53f0*/  IMAD.U32 R8, RZ, RZ, UR54 ;  /* 0x00000036ff087e24 */ /* 0x000fe2000f8e00ff */
[----:B------:R-:W-:Y:S01]  /*5400*/  ULOP3.LUT UR10, UR6, 0x2000000, URZ, 0xfc, !UPT ;  /* 0x02000000060a7892 */ /* 0x000fe2000f8efc3f */
[----:B------:R-:W2:Y:S01]  /*5410*/  LDC R143, c[0x0][0x288] ;  /* 0x0000a200ff8f7b82 */ /* 0x000ea20000000800 */
[----:B------:R-:W-:Y:S01]  /*5420*/  ULOP3.LUT UR6, UR7, 0x3fff, URZ, 0xc0, !UPT ;  /* 0x00003fff07067892 */ /* 0x000fe2000f8ec03f */
[----:B------:R-:W-:Y:S01]  /*5430*/  IMAD.SHL.U32 R13, R2, 0x80, RZ ;  /* 0x00000080020d7824 */ /* 0x000fe200078e00ff */
[----:B------:R-:W-:Y:S01]  /*5440*/  UIMAD UR7, UR45, 0x600, UR10 ;  /* 0x000006002d0778a4 */ /* 0x000fe2000f8e020a */
[----:B------:R-:W-:Y:S01]  /*5450*/  @!P1 LEA R8, R8, UR42, 0x3 ;  /* 0x0000002a08089c11 */ /* 0x000fe2000f8e18ff */
[----:B------:R-:W-:Y:S01]  /*5460*/  ULOP3.LUT UR6, UR6, 0x10000, URZ, 0xfc, !UPT ;  /* 0x0001000006067892 */ /* 0x000fe2000f8efc3f */
[----:B------:R-:W-:Y:S01]  /*5470*/  UMOV UR31, 0x80000020 ;  /* 0x80000020001f7882 */ /* 0x000fe20000000000 */
[----:B------:R-:W-:-:S02]  /*5480*/  UMOV UR29, 0x40000040 ;  /* 0x40000040001d7882 */ /* 0x000fc40000000000 */
[----:B------:R-:W-:Y:S01]  /*5490*/  @!P1 VIADD R8, R8, 0x2d840 ;  /* 0x0002d84008089836 */ /* 0x000fe20000000000 */
[----:B------:R-:W-:Y:S02]  /*54a0*/  UMOV UR30, UR7 ;  /* 0x00000007001e7c82 */ /* 0x000fe40008000000 */
[----:B------:R-:W-:Y:S02]  /*54b0*/  UMOV UR28, UR6 ;  /* 0x00000006001c7c82 */ /* 0x000fe40008000000 */
[----:B------:R-:W-:Y:S01]  /*54c0*/  HGMMA.64x96x16.F32 R88, gdesc[UR28].tnspB, R88, gsb0 ;  /* 0x416000001c5879f0 */ /* 0x000fe20008000858 */
[----:B------:R-:W-:Y:S01]  /*54d0*/  UIADD3 UR30, UR7, 0x40, URZ ;  /* 0x00000040071e7890 */ /* 0x000fe2000fffe03f */
[----:B------:R-:W-:Y:S01]  /*54e0*/  @!P1 PRMT R8, RZ, 0x654, R8 ;  /* 0x00000654ff089816 */ /* 0x000fe20000000008 */
[----:B------:R-:W-:Y:S01]  /*54f0*/  UIADD3 UR28, UR6, 0x2, URZ ;  /* 0x00000002061c7890 */ /* 0x000fe2000fffe03f */
[----:B------:R-:W-:Y:S01]  /*5500*/  UMOV UR31, 0x80000020 ;  /* 0x80000020001f7882 */ /* 0x000fe20000000000 */
[----:B------:R-:W-:Y:S01]  /*5510*/  UMOV UR29, 0x40000040 ;  /* 0x40000040001d7882 */ /* 0x000fe20000000000 */
[----:B-1----:R-:W-:-:S05]  /*5520*/  SHF.R.U32.HI R7, RZ, 0x7, R9 ;  /* 0x00000007ff077819 */ /* 0x002fca0000011609 */
[----:B------:R-:W-:Y:S01]  /*5530*/  VIADD R7, R7, 0x9 ;  /* 0x0000000907077836 */ /* 0x000fe20000000000 */
        /* <DEDUP_REMOVED lines=42> */
[----:B------:R-:W-:Y:S02]  /*57e0*/  @UP0 ULDC UR6, c[0x0][0x44c] ;  /* 0x0001130000060ab9 */ /* 0x000fe40000000800 */
[----:B0-----:R-:W-:Y:S01]  /*57f0*/  @P2 IMAD.HI.U32 R6, R14, UR6, RZ ;  /* 0x000000060e062c27 */ /* 0x001fe2000f8e00ff */
[----:B------:R-:W-:Y:S01]  /*5800*/  @UP0 ULDC UR6, c[0x0][0x450] ;  /* 0x0001140000060ab9 */ /* 0x000fe20000000800 */
[----:B------:R-:W-:-:S02]  /*5810*/  ISETP.GE.U32.AND P2, PT, R9, 0x180, PT ;  /* 0x000001800900780c */ /* 0x000fc40003f46070 */
[----:B------:R-:W-:Y:S02]  /*5820*/  IADD3 R9, -R13, 0x1, RZ ;  /* 0x000000010d097810 */ /* 0x000fe40007ffe1ff */
[----:B------:R-:W-:Y:S01]  /*5830*/  @P3 SHF.R.U32.HI R14, RZ, UR6, R6 ;  /* 0x00000006ff0e3c19 */ /* 0x000fe20008011606 */
[----:B------:R-:W-:Y:S01]  /*5840*/  ULOP3.LUT UR6, URZ, UR35, URZ, 0x33, !UPT ;  /* 0x000000233f067292 */ /* 0x000fe2000f8e333f */
[----:B------:R-:W0:Y:S01]  /*5850*/  LDC R6, c[0x0][0x2f0] ;  /* 0x0000bc00ff067b82 */ /* 0x000e220000000800 */
[----:B------:R-:W-:Y:S01]  /*5860*/  SEL R7, R7, 0x9, !P2 ;  /* 0x0000000907077807 */ /* 0x000fe20005000000 */
[----:B------:R-:W-:Y:S01]  /*5870*/  IMAD R9, R16, -0x2, R9 ;  /* 0xfffffffe10097824 */ /* 0x000fe200078e0209 */
[----:B------:R-:W1:Y:S01]  /*5880*/  SHFL.IDX PT, R15, R14, RZ, 0x1c1f ;  /* 0x001c1fff0e0f7589 */ /* 0x000e6200000e0000 */
[----:B------:R-:W-:Y:S01]  /*5890*/  PLOP3.LUT P2, PT, PT, PT, UP1, 0x40, 0x0 ;  /* 0x000000000000781c */ /* 0x000fe20003f4e818 */
[----:B------:R-:W-:Y:S02]  /*58a0*/  WARPGROUP.DEPBAR.LE gsb0, 0x0 ;  /* 0x00008000000079c5 */ /* 0x000fe40000010000 */
[----:B------:R-:W-:-:S06]  /*58b0*/  WARPGROUP.ARRIVE ;  /* 0x00000000000079c5 */ /* 0x000fcc0000000000 */
[----:B------:R-:W-:Y:S03]  /*58c0*/  HGMMA.64x96x16.F32 R88, gdesc[UR28].tnspB, R88, gsb0 ;  /* 0x416000001c5879f0 */ /* 0x000fe60008000858 */
[----:B------:R-:W-:Y:S02]  /*58d0*/  WARPGROUP.DEPBAR.LE gsb0, 0x0 ;  /* 0x00008000000079c5 */ /* 0x000fe40000010000 */
[----:B------:R3:W-:Y:S06]  /*58e0*/  BAR.ARV R7, 0x100 ;  /* 0x000400070000751d */ /* 0x0007ec0000002000 */
[----:B------:R0:W-:Y:S02]  /*58f0*/  @!P1 SYNCS.ARRIVE.TRANS64.RED.A1T0 RZ, [R8+URZ], RZ ;  /* 0x000000ff08ff99a7 */ /* 0x0001e4000810043f */
[----:B0-----:R-:W-:-:S04]  /*5900*/  IMAD R8, R6, UR43, R9 ;  /* 0x0000002b06087c24 */ /* 0x001fc8000f8e0209 */
[----:B--2---:R-:W-:-:S04]  /*5910*/  IMAD.IADD R8, R8, 0x1, -R143 ;  /* 0x0000000108087824 */ /* 0x004fc800078e0a8f */
[C---:B------:R-:W-:Y:S02]  /*5920*/  VIADD R12, R8.reuse, UR52 ;  /* 0x00000034080c7c36 */ /* 0x040fe40008000000 */
[----:B------:R-:W-:Y:S02]  /*5930*/  VIADD R11, R8, UR6 ;  /* 0x00000006080b7c36 */ /* 0x000fe40008000000 */
[C---:B-1----:R-:W-:Y:S02]  /*5940*/  IMAD.IADD R10, R15.reuse, 0x1, R12 ;  /* 0x000000010f0a7824 */ /* 0x042fe400078e020c */
[----:B---3--:R-:W-:Y:S01]  /*5950*/  IMAD.IADD R7, R15, 0x1, R11 ;  /* 0x000000010f077824 */ /* 0x008fe200078e020b */
[----:B------:R-:W-:Y:S06]  /*5960*/  @P2 BRA `(.L_x_854) ;  /* 0x00000000005c2947 */ /* 0x000fec0003800000 */
[----:B------:R-:W-:Y:S01]  /*5970*/  IMAD R8, R6, UR43, R15 ;  /* 0x0000002b06087c24 */ /* 0x000fe2000f8e020f */
[----:B------:R-:W-:Y:S03]  /*5980*/  BSSY B0, `(.L_x_855) ;  /* 0x0000011000007945 */ /* 0x000fe60003800000 */
[----:B------:R-:W-:-:S05]  /*5990*/  IMAD.IADD R20, R8, 0x1, -R143 ;  /* 0x0000000108147824 */ /* 0x000fca00078e0a8f */
[----:B------:R-:W-:-:S13]  /*59a0*/  ISETP.GT.AND P2, PT, R20, -0x1, PT ;  /* 0xffffffff1400780c */ /* 0x000fda0003f44270 */
[----:B------:R-:W-:Y:S05]  /*59b0*/  @P2 BRA `(.L_x_856) ;  /* 0x0000000000202947 */ /* 0x000fea0003800000 */
[----:B------:R-:W-:Y:S01]  /*59c0*/  IMAD.U32 R15, RZ, RZ, UR34 ;  /* 0x00000022ff0f7e24 */ /* 0x000fe2000f8e00ff */
[----:B------:R-:W-:-:S04]  /*59d0*/  LOP3.LUT R21, RZ, R20, RZ, 0x33, !PT ;  /* 0x00000014ff157212 */ /* 0x000fc800078e33ff */
[----:B------:R-:W-:-:S13]  /*59e0*/  ISETP.NE.AND P2, PT, R15, 0x1, PT ;  /* 0x000000010f00780c */ /* 0x000fda0003f45270 */
[----:B------:R-:W0:Y:S02]  /*59f0*/  @P2 LDC.64 R8, c[0x0][0x9e8] ;  /* 0x00027a00ff082b82 */ /* 0x000e240000000a00 */
[----:B0-----:R-:W-:-:S05]  /*5a00*/  @P2 IMAD.HI.U32 R8, R21, R8, RZ ;  /* 0x0000000815082227 */ /* 0x001fca00078e00ff */
[----:B------:R-:W-:-:S04]  /*5a10*/  @P2 SHF.R.U32.HI R21, RZ, R9, R8 ;  /* 0x00000009ff152219 */ /* 0x000fc80000011608 */
[----:B------:R-:W-:Y:S01]  /*5a20*/  LOP3.LUT R20, RZ, R21, RZ, 0x33, !PT ;  /* 0x00000015ff147212 */ /* 0x000fe200078e33ff */
[----:B------:R-:W-:Y:S06]  /*5a30*/  BRA `(.L_x_857) ;  /* 0x0000000000147947 */ /* 0x000fec0003800000 */
.L_x_856:
[----:B------:R-:W-:-:S05]  /*5a40*/  IMAD.U32 R15, RZ, RZ, UR34 ;  /* 0x00000022ff0f7e24 */ /* 0x000fca000f8e00ff */
[----:B------:R-:W-:-:S13]  /*5a50*/  ISETP.NE.AND P2, PT, R15, 0x1, PT ;  /* 0x000000010f00780c */ /* 0x000fda0003f45270 */
[----:B------:R-:W0:Y:S02]  /*5a60*/  @P2 LDC.64 R8, c[0x0][0x9e8] ;  /* 0x00027a00ff082b82 */ /* 0x000e240000000a00 */
[----:B0-----:R-:W-:-:S05]  /*5a70*/  @P2 IMAD.HI.U32 R8, R20, R8, RZ ;  /* 0x0000000814082227 */ /* 0x001fca00078e00ff */
[----:B------:R-:W-:-:S07]  /*5a80*/  @P2 SHF.R.U32.HI R20, RZ, R9, R8 ;  /* 0x00000009ff142219 */ /* 0x000fce0000011608 */
.L_x_857:
[----:B------:R-:W-:Y:S05]  /*5a90*/  BSYNC B0 ;  /* 0x0000000000007941 */ /* 0x000fea0003800000 */
.L_x_855:
[----:B------:R-:W-:-:S04]  /*5aa0*/  IMAD R9, R20, R15, -R13 ;  /* 0x0000000f14097224 */ /* 0x000fc800078e0a0d */
[----:B------:R-:W-:-:S05]  /*5ab0*/  IMAD R8, R16, -0x2, R9 ;  /* 0xfffffffe10087824 */ /* 0x000fca00078e0209 */
[----:B------:R-:W-:Y:S02]  /*5ac0*/  VIADDMNMX R10, R8, R15, R10, PT ;  /* 0x0000000f080a7246 */ /* 0x000fe4000380010a */
[----:B------:R-:W-:-:S07]  /*5ad0*/  VIMNMX R7, R7, R8, !PT ;  /* 0x0000000807077248 */ /* 0x000fce0007fe0100 */
.L_x_854:
[----:B------:R-:W-:Y:S01]  /*5ae0*/  ISETP.GT.AND P2, PT, R2, -0x1, PT ;  /* 0xffffffff0200780c */ /* 0x000fe20003f44270 */
[----:B------:R-:W0:Y:S03]  /*5af0*/  SHFL.IDX PT, R8, R14, 0x1, 0x1c1f ;  /* 0x003c1f000e087f89 */ /* 0x000e2600000e0000 */
[C---:B------:R-:W-:Y:S02]  /*5b00*/  ISETP.GT.AND P5, PT, R7.reuse, RZ, P2 ;  /* 0x000000ff0700720c */ /* 0x040fe400017a4270 */
[C---:B------:R-:W-:Y:S02]  /*5b10*/  ISETP.GT.AND P4, PT, R7.reuse, 0x1, P2 ;  /* 0x000000010700780c */ /* 0x040fe40001784270 */
[----:B------:R-:W-:Y:S02]  /*5b20*/  ISETP.LT.OR P5, PT, R10, 0x1, P5 ;  /* 0x000000010a00780c */ /* 0x000fe40002fa1670 */
[----:B------:R-:W-:-:S02]  /*5b30*/  ISETP.GT.AND P6, PT, R7, 0x8, P2 ;  /* 0x000000080700780c */ /* 0x000fc400017c4270 */
[----:B------:R-:W-:Y:S02]  /*5b40*/  FSEL R24, R24, -INF , !P5 ;  /* 0xff80000018187808 */ /* 0x000fe40006800000 */
[C---:B------:R-:W-:Y:S02]  /*5b50*/  ISETP.GT.AND P5, PT, R7.reuse, 0x10, P2 ;  /* 0x000000100700780c */ /* 0x040fe400017a4270 */
[----:B------:R-:W-:Y:S02]  /*5b60*/  ISETP.GT.AND P3, PT, R7, 0x9, P2 ;  /* 0x000000090700780c */ /* 0x000fe40001764270 */
[C---:B------:R-:W-:Y:S02]  /*5b70*/  ISETP.LT.OR P5, PT, R10.reuse, 0x11, P5 ;  /* 0x000000110a00780c */ /* 0x040fe40002fa1670 */
[----:B------:R-:W-:Y:S02]  /*5b80*/  ISETP.LT.OR P4, PT, R10, 0x2, P4 ;  /* 0x000000020a00780c */ /* 0x000fe40002781670 */
[----:B------:R-:W-:-:S02]  /*5b90*/  FSEL R32, R32, -INF , !P5 ;  /* 0xff80000020207808 */ /* 0x000fc40006800000 */
[----:B------:R-:W-:Y:S01]  /*5ba0*/  ISETP.GT.AND P5, PT, R7, 0x20, P2 ;  /* 0x000000200700780c */ /* 0x000fe200017a4270 */
[--C-:B0-----:R-:W-:Y:S01]  /*5bb0*/  IMAD.IADD R12, R12, 0x1, R8.reuse ;  /* 0x000000010c0c7824 */ /* 0x101fe200078e0208 */
[C---:B------:R-:W-:Y:S01]  /*5bc0*/  ISETP.LT.OR P6, PT, R10.reuse, 0x9, P6 ;  /* 0x000000090a00780c */ /* 0x040fe200037c1670 */
[----:B------:R-:W-:Y:S01]  /*5bd0*/  IMAD.IADD R11, R11, 0x1, R8 ;  /* 0x000000010b0b7824 */ /* 0x000fe200078e0208 */
[C---:B------:R-:W-:Y:S02]  /*5be0*/  ISETP.LT.OR P3, PT, R10.reuse, 0xa, P3 ;  /* 0x0000000a0a00780c */ /* 0x040fe40001f61670 */
[----:B------:R-:W-:Y:S02]  /*5bf0*/  ISETP.LT.OR P5, PT, R10, 0x21, P5 ;  /* 0x000000210a00780c */ /* 0x000fe40002fa1670 */
[----:B------:R-:W-:Y:S02]  /*5c00*/  FSEL R25, R25, -INF , !P4 ;  /* 0xff80000019197808 */ /* 0x000fe40006000000 */
[----:B------:R-:W-:-:S02]  /*5c10*/  FSEL R28, R28, -INF , !P6 ;  /* 0xff8000001c1c7808 */ /* 0x000fc40007000000 */
[----:B------:R-:W-:Y:S02]  /*5c20*/  FSEL R29, R29, -INF , !P3 ;  /* 0xff8000001d1d7808 */ /* 0x000fe40005800000 */
[C---:B------:R-:W-:Y:S02]  /*5c30*/  ISETP.GT.AND P4, PT, R7.reuse, 0x11, P2 ;  /* 0x000000110700780c */ /* 0x040fe40001784270 */
[C---:B------:R-:W-:Y:S02]  /*5c40*/  ISETP.GT.AND P6, PT, R7.reuse, 0x18, P2 ;  /* 0x000000180700780c */ /* 0x040fe400017c4270 */
[C---:B------:R-:W-:Y:S02]  /*5c50*/  ISETP.GT.AND P3, PT, R7.reuse, 0x19, P2 ;  /* 0x000000190700780c */ /* 0x040fe40001764270 */
[----:B------:R-:W-:Y:S02]  /*5c60*/  FSEL R40, R40, -INF , !P5 ;  /* 0xff80000028287808 */ /* 0x000fe40006800000 */
[----:B------:R-:W-:-:S02]  /*5c70*/  ISETP.GT.AND P5, PT, R7, 0x30, P2 ;  /* 0x000000300700780c */ /* 0x000fc400017a4270 */
[C---:B------:R-:W-:Y:S02]  /*5c80*/  ISETP.LT.OR P4, PT, R10.reuse, 0x12, P4 ;  /* 0x000000120a00780c */ /* 0x040fe40002781670 */
[C---:B------:R-:W-:Y:S02]  /*5c90*/  ISETP.LT.OR P6, PT, R10.reuse, 0x19, P6 ;  /* 0x000000190a00780c */ /* 0x040fe400037c1670 */
        /* <DEDUP_REMOVED lines=55> */
[----:B------:R-:W-:Y:S02]  /*6010*/  ISETP.GT.AND P3, PT, R7, 0x69, P2 ;  /* 0x000000690700780c */ /* 0x000fe40001764270 */
[----:B------:R-:W-:Y:S02]  /*6020*/  FSEL R80, R80, -INF , !P5 ;  /* 0xff80000050507808 */ /* 0x000fe40006800000 */
[----:B------:R-:W-:-:S02]  /*6030*/  PLOP3.LUT P5, PT, PT, PT, UP1, 0x40, 0x0 ;  /* 0x000000000000781c */ /* 0x000fc40003fae818 */
[C---:B------:R-:W-:Y:S02]  /*6040*/  ISETP.LT.OR P4, PT, R10.reuse, 0x62, P4 ;  /* 0x000000620a00780c */ /* 0x040fe40002781670 */
[C---:B------:R-:W-:Y:S02]  /*6050*/  ISETP.LT.OR P6, PT, R10.reuse, 0x69, P6 ;  /* 0x000000690a00780c */ /* 0x040fe400037c1670 */
[----:B------:R-:W-:Y:S02]  /*6060*/  ISETP.LT.OR P3, PT, R10, 0x6a, P3 ;  /* 0x0000006a0a00780c */ /* 0x000fe40001f61670 */
[----:B------:R-:W-:Y:S02]  /*6070*/  FSEL R73, R73, -INF , !P4 ;  /* 0xff80000049497808 */ /* 0x000fe40006000000 */
[----:B------:R-:W-:Y:S02]  /*6080*/  FSEL R76, R76, -INF , !P6 ;  /* 0xff8000004c4c7808 */ /* 0x000fe40007000000 */
[----:B------:R-:W-:-:S02]  /*6090*/  FSEL R77, R77, -INF , !P3 ;  /* 0xff8000004d4d7808 */ /* 0x000fc40005800000 */
[C---:B------:R-:W-:Y:S02]  /*60a0*/  ISETP.GT.AND P4, PT, R7.reuse, 0x71, P2 ;  /* 0x000000710700780c */ /* 0x040fe40001784270 */
[C---:B------:R-:W-:Y:S02]  /*60b0*/  ISETP.GT.AND P6, PT, R7.reuse, 0x78, P2 ;  /* 0x000000780700780c */ /* 0x040fe400017c4270 */
[----:B------:R-:W-:Y:S02]  /*60c0*/  ISETP.GT.AND P3, PT, R7, 0x79, P2 ;  /* 0x000000790700780c */ /* 0x000fe40001764270 */
[C---:B------:R-:W-:Y:S02]  /*60d0*/  ISETP.LT.OR P4, PT, R10.reuse, 0x72, P4 ;  /* 0x000000720a00780c */ /* 0x040fe40002781670 */
[C---:B------:R-:W-:Y:S02]  /*60e0*/  ISETP.LT.OR P6, PT, R10.reuse, 0x79, P6 ;  /* 0x000000790a00780c */ /* 0x040fe400037c1670 */
[----:B------:R-:W-:-:S02]  /*60f0*/  ISETP.LT.OR P3, PT, R10, 0x7a, P3 ;  /* 0x0000007a0a00780c */ /* 0x000fc40001f61670 */
[----:B------:R-:W-:Y:S02]  /*6100*/  FSEL R81, R81, -INF , !P4 ;  /* 0xff80000051517808 */ /* 0x000fe40006000000 */
[----:B------:R-:W-:Y:S02]  /*6110*/  FSEL R84, R84, -INF , !P6 ;  /* 0xff80000054547808 */ /* 0x000fe40007000000 */
[----:B------:R-:W-:Y:S01]  /*6120*/  FSEL R85, R85, -INF , !P3 ;  /* 0xff80000055557808 */ /* 0x000fe20005800000 */
        /* <DEDUP_REMOVED lines=14> */
.L_x_860:
[----:B------:R-:W-:-:S05]  /*6210*/  IMAD.U32 R10, RZ, RZ, UR34 ;  /* 0x00000022ff0a7e24 */ /* 0x000fca000f8e00ff */
[----:B------:R-:W-:-:S13]  /*6220*/  ISETP.NE.AND P3, PT, R10, 0x1, PT ;  /* 0x000000010a00780c */ /* 0x000fda0003f65270 */
[----:B------:R-:W0:Y:S02]  /*6230*/  @P3 LDC.64 R8, c[0x0][0x9e8] ;  /* 0x00027a00ff083b82 */ /* 0x000e240000000a00 */
[----:B0-----:R-:W-:-:S05]  /*6240*/  @P3 IMAD.HI.U32 R8, R7, R8, RZ ;  /* 0x0000000807083227 */ /* 0x001fca00078e00ff */
[----:B------:R-:W-:-:S07]  /*6250*/  @P3 SHF.R.U32.HI R7, RZ, R9, R8 ;  /* 0x00000009ff073219 */ /* 0x000fce0000011608 */
.L_x_861:
[----:B------:R-:W-:Y:S05]  /*6260*/  BSYNC B0 ;  /* 0x0000000000007941 */ /* 0x000fea0003800000 */
.L_x_859:
[----:B------:R-:W-:-:S04]  /*6270*/  IMAD R7, R7, R10, -R13 ;  /* 0x0000000a07077224 */ /* 0x000fc800078e0a0d */
[----:B------:R-:W-:-:S05]  /*6280*/  IMAD R7, R16, -0x2, R7 ;  /* 0xfffffffe10077824 */ /* 0x000fca00078e0207 */
[----:B------:R-:W-:Y:S02]  /*6290*/  VIADDMNMX R12, R7, R10, R12, PT ;  /* 0x0000000a070c7246 */ /* 0x000fe4000380010c */
[----:B------:R-:W-:-:S07]  /*62a0*/  VIMNMX R11, R11, R7, !PT ;  /* 0x000000070b0b7248 */ /* 0x000fce0007fe0100 */
.L_x_858:
[----:B------:R-:W-:Y:S01]  /*62b0*/  FMNMX.FTZ R8, R24, R0, !PT ;  /* 0x0000000018087209 */ /* 0x000fe20007810000 */
[----:B------:R-:W-:Y:S01]  /*62c0*/  UMOV UR50, UR53 ;  /* 0x0000003500327c82 */ /* 0x000fe20008000000 */
[----:B------:R-:W-:Y:S02]  /*62d0*/  ISETP.GT.AND P5, PT, R11, 0x9, P2 ;  /* 0x000000090b00780c */ /* 0x000fe400017a4270 */
[----:B------:R-:W-:Y:S02]  /*62e0*/  FMNMX.FTZ R7, R25, R8, !PT ;  /* 0x0000000819077209 */ /* 0x000fe40007810000 */
[----:B------:R-:W-:Y:S02]  /*62f0*/  ISETP.LT.OR P5, PT, R12, 0xa, P5 ;  /* 0x0000000a0c00780c */ /* 0x000fe40002fa1670 */
[----:B------:R-:W-:Y:S02]  /*6300*/  FMNMX.FTZ R8, R28, R7, !PT ;  /* 0x000000071c087209 */ /* 0x000fe40007810000 */
[----:B------:R-:W-:-:S02]  /*6310*/  FSEL R31, R31, -INF , !P5 ;  /* 0xff8000001f1f7808 */ /* 0x000fc40006800000 */
[----:B------:R-:W-:Y:S02]  /*6320*/  FMNMX.FTZ R7, R29, R8, !PT ;  /* 0x000000081d077209 */ /* 0x000fe40007810000 */
        /* <DEDUP_REMOVED lines=12> */
[C---:B------:R-:W-:Y:S02]  /*63f0*/  ISETP.GT.AND P5, PT, R11.reuse, RZ, P2 ;  /* 0x000000ff0b00720c */ /* 0x040fe400017a4270 */
[----:B------:R-:W-:Y:S02]  /*6400*/  FMNMX.FTZ R8, R44, R7, !PT ;  /* 0x000000072c087209 */ /* 0x000fe40007810000 */
[----:B------:R-:W-:Y:S02]  /*6410*/  ISETP.GT.AND P4, PT, R11, 0x1, P2 ;  /* 0x000000010b00780c */ /* 0x000fe40001784270 */
[----:B------:R-:W-:Y:S02]  /*6420*/  FMNMX.FTZ R7, R45, R8, !PT ;  /* 0x000000082d077209 */ /* 0x000fe40007810000 */
[----:B------:R-:W-:-:S02]  /*6430*/  ISETP.LT.OR P5, PT, R12, 0x1, P5 ;  /* 0x000000010c00780c */ /* 0x000fc40002fa1670 */
[----:B------:R-:W-:Y:S02]  /*6440*/  FMNMX.FTZ R8, R48, R7, !PT ;  /* 0x0000000730087209 */ /* 0x000fe40007810000 */
[----:B------:R-:W-:Y:S02]  /*6450*/  ISETP.GT.AND P3, PT, R11, 0x8, P2 ;  /* 0x000000080b00780c */ /* 0x000fe40001764270 */
[----:B------:R-:W-:Y:S02]  /*6460*/  FMNMX.FTZ R7, R49, R8, !PT ;  /* 0x0000000831077209 */ /* 0x000fe40007810000 */
[----:B------:R-:W-:Y:S02]  /*6470*/  ISETP.LT.OR P4, PT, R12, 0x2, P4 ;  /* 0x000000020c00780c */ /* 0x000fe40002781670 */
[----:B------:R-:W-:Y:S02]  /*6480*/  FMNMX.FTZ R8, R52, R7, !PT ;  /* 0x0000000734087209 */ /* 0x000fe40007810000 */
[----:B------:R-:W-:-:S02]  /*6490*/  FSEL R26, R26, -INF , !P5 ;  /* 0xff8000001a1a7808 */ /* 0x000fc40006800000 */
[----:B------:R-:W-:Y:S02]  /*64a0*/  FMNMX.FTZ R7, R53, R8, !PT ;  /* 0x0000000835077209 */ /* 0x000fe40007810000 */
[----:B------:R-:W-:Y:S02]  /*64b0*/  ISETP.LT.OR P3, PT, R12, 0x9, P3 ;  /* 0x000000090c00780c */ /* 0x000fe40001f61670 */
[----:B------:R-:W-:Y:S02]  /*64c0*/  FMNMX.FTZ R8, R56, R7, !PT ;  /* 0x0000000738087209 */ /* 0x000fe40007810000 */
[----:B------:R-:W-:Y:S02]  /*64d0*/  FSEL R27, R27, -INF , !P4 ;  /* 0xff8000001b1b7808 */ /* 0x000fe40006000000 */
[----:B------:R-:W-:Y:S02]  /*64e0*/  FMNMX.FTZ R7, R57, R8, !PT ;  /* 0x0000000839077209 */ /* 0x000fe40007810000 */
[----:B------:R-:W-:-:S02]  /*64f0*/  FMNMX.FTZ R20, R26, R5, !PT ;  /* 0x000000051a147209 */ /* 0x000fc40007810000 */
[----:B------:R-:W-:Y:S02]  /*6500*/  FMNMX.FTZ R8, R60, R7, !PT ;  /* 0x000000073c087209 */ /* 0x000fe40007810000 */
[----:B------:R-:W-:Y:S02]  /*6510*/  ISETP.GT.AND P4, PT, R11, 0x10, P2 ;  /* 0x000000100b00780c */ /* 0x000fe40001784270 */
[----:B------:R-:W-:Y:S02]  /*6520*/  FMNMX.FTZ R7, R61, R8, !PT ;  /* 0x000000083d077209 */ /* 0x000fe40007810000 */
[----:B------:R-:W-:Y:S02]  /*6530*/  FSEL R30, R30, -INF , !P3 ;  /* 0xff8000001e1e7808 */ /* 0x000fe40005800000 */
[----:B------:R-:W-:Y:S02]  /*6540*/  FMNMX.FTZ R8, R64, R7, !PT ;  /* 0x0000000740087209 */ /* 0x000fe40007810000 */
[----:B------:R-:W-:-:S02]  /*6550*/  FMNMX.FTZ R21, R27, R20, !PT ;  /* 0x000000141b157209 */ /* 0x000fc40007810000 */
[----:B------:R-:W-:Y:S02]  /*6560*/  FMNMX.FTZ R7, R65, R8, !PT ;  /* 0x0000000841077209 */ /* 0x000fe40007810000 */
[----:B------:R-:W-:Y:S02]  /*6570*/  ISETP.GT.AND P3, PT, R11, 0x11, P2 ;  /* 0x000000110b00780c */ /* 0x000fe40001764270 */
[----:B------:R-:W-:Y:S02]  /*6580*/  FMNMX.FTZ R8, R68, R7, !PT ;  /* 0x0000000744087209 */ /* 0x000fe40007810000 */
[C---:B------:R-:W-:Y:S02]  /*6590*/  ISETP.LT.OR P4, PT, R12.reuse, 0x11, P4 ;  /* 0x000000110c00780c */ /* 0x040fe40002781670 */
[----:B------:R-:W-:Y:S02]  /*65a0*/  FMNMX.FTZ R7, R69, R8, !PT ;  /* 0x0000000845077209 */ /* 0x000fe40007810000 */
[----:B------:R-:W-:-:S02]  /*65b0*/  ISETP.LT.OR P3, PT, R12, 0x12, P3 ;  /* 0x000000120c00780c */ /* 0x000fc40001f61670 */
[----:B------:R-:W-:Y:S02]  /*65c0*/  FMNMX.FTZ R8, R72, R7, !PT ;  /* 0x0000000748087209 */ /* 0x000fe40007810000 */
[----:B------:R-:W-:Y:S02]  /*65d0*/  FSEL R34, R34, -INF , !P4 ;  /* 0xff80000022227808 */ /* 0x000fe40006000000 */
[----:B------:R-:W-:Y:S02]  /*65e0*/  FMNMX.FTZ R7, R73, R8, !PT ;  /* 0x0000000849077209 */ /* 0x000fe40007810000 */
[----:B------:R-:W-:Y:S02]  /*65f0*/  ISETP.GT.AND P4, PT, R11, 0x19, P2 ;  /* 0x000000190b00780c */ /* 0x000fe40001784270 */
[----:B------:R-:W-:Y:S02]  /*6600*/  FMNMX.FTZ R8, R76, R7, !PT ;  /* 0x000000074c087209 */ /* 0x000fe40007810000 */
[----:B------:R-:W-:-:S02]  /*6610*/  FSEL R35, R35, -INF , !P3 ;  /* 0xff80000023237808 */ /* 0x000fc40005800000 */
        /* <DEDUP_REMOVED lines=9> */
[C---:B------:R-:W-:Y:S02]  /*66b0*/  ISETP.GT.AND P4, PT, R11.reuse, 0x28, P2 ;  /* 0x000000280b00780c */ /* 0x040fe40001784270 */
[----:B------:R-:W-:Y:S01]  /*66c0*/  FSEL R42, R42, -INF , !P3 ;  /* 0xff8000002a2a7808 */ /* 0x000fe20005800000 */
[----:B------:R-:W0:Y:S01]  /*66d0*/  SHFL.BFLY PT, R7, R8, 0x2, 0x1f ;  /* 0x0c401f0008077f89 */ /* 0x000e2200000e0000 */
[----:B------:R-:W-:-:S02]  /*66e0*/  ISETP.GT.AND P3, PT, R11, 0x29, P2 ;  /* 0x000000290b00780c */ /* 0x000fc40001764270 */
[C---:B------:R-:W-:Y:S02]  /*66f0*/  ISETP.LT.OR P4, PT, R12.reuse, 0x29, P4 ;  /* 0x000000290c00780c */ /* 0x040fe40002781670 */
[----:B------:R-:W-:Y:S02]  /*6700*/  ISETP.LT.OR P3, PT, R12, 0x2a, P3 ;  /* 0x0000002a0c00780c */ /* 0x000fe40001f61670 */
[----:B------:R-:W-:Y:S02]  /*6710*/  FSEL R46, R46, -INF , !P4 ;  /* 0xff8000002e2e7808 */ /* 0x000fe40006000000 */
[----:B------:R-:W-:Y:S02]  /*6720*/  ISETP.GT.AND P4, PT, R11, 0x30, P2 ;  /* 0x000000300b00780c */ /* 0x000fe40001784270 */
[----:B------:R-:W-:Y:S02]  /*6730*/  FSEL R47, R47, -INF , !P3 ;  /* 0xff8000002f2f7808 */ /* 0x000fe40005800000 */
[----:B------:R-:W-:-:S02]  /*6740*/  ISETP.GT.AND P3, PT, R11, 0x31, P2 ;  /* 0x000000310b00780c */ /* 0x000fc40001764270 */
[C---:B------:R-:W-:Y:S02]  /*6750*/  ISETP.LT.OR P4, PT, R12.reuse, 0x31, P4 ;  /* 0x000000310c00780c */ /* 0x040fe40002781670 */
[C---:B------:R-:W-:Y:S02]  /*6760*/  ISETP.GT.AND P5, PT, R11.reuse, 0x38, P2 ;  /* 0x000000380b00780c */ /* 0x040fe400017a4270 */
[----:B------:R-:W-:Y:S02]  /*6770*/  ISETP.LT.OR P3, PT, R12, 0x32, P3 ;  /* 0x000000320c00780c */ /* 0x000fe40001f61670 */
[----:B------:R-:W-:Y:S02]  /*6780*/  FSEL R50, R50, -INF , !P4 ;  /* 0xff80000032327808 */ /* 0x000fe40006000000 */
[----:B------:R-:W-:Y:S02]  /*6790*/  ISETP.GT.AND P4, PT, R11, 0x39, P2 ;  /* 0x000000390b00780c */ /* 0x000fe40001784270 */
[----:B0-----:R-:W-:-:S02]  /*67a0*/  FMNMX.FTZ R9, R8, R7, !PT ;  /* 0x0000000708097209 */ /* 0x001fc40007810000 */
[----:B------:R-:W-:Y:S02]  /*67b0*/  FSEL R51, R51, -INF , !P3 ;  /* 0xff80000033337808 */ /* 0x000fe40005800000 */
[C---:B------:R-:W-:Y:S01]  /*67c0*/  ISETP.LT.OR P5, PT, R12.reuse, 0x39, P5 ;  /* 0x000000390c00780c */ /* 0x040fe20002fa1670 */
[----:B------:R-:W0:Y:S01]  /*67d0*/  SHFL.BFLY PT, R10, R9, 0x1, 0x1f ;  /* 0x0c201f00090a7f89 */ /* 0x000e2200000e0000 */
[C---:B------:R-:W-:Y:S02]  /*67e0*/  ISETP.GT.AND P3, PT, R11.reuse, 0x40, P2 ;  /* 0x000000400b00780c */ /* 0x040fe40001764270 */
[----:B------:R-:W-:Y:S02]  /*67f0*/  ISETP.LT.OR P4, PT, R12, 0x3a, P4 ;  /* 0x0000003a0c00780c */ /* 0x000fe40002781670 */
[----:B------:R-:W-:Y:S02]  /*6800*/  FSEL R54, R54, -INF , !P5 ;  /* 0xff80000036367808 */ /* 0x000fe40006800000 */
[----:B------:R-:W-:-:S02]  /*6810*/  ISETP.GT.AND P5, PT, R11, 0x41, P2 ;  /* 0x000000410b00780c */ /* 0x000fc400017a4270 */
[----:B------:R-:W-:Y:S02]  /*6820*/  FSEL R55, R55, -INF , !P4 ;  /* 0xff80000037377808 */ /* 0x000fe40006000000 */
[C---:B------:R-:W-:Y:S02]  /*6830*/  ISETP.LT.OR P3, PT, R12.reuse, 0x41, P3 ;  /* 0x000000410c00780c */ /* 0x040fe40001f61670 */
[C---:B------:R-:W-:Y:S02]  /*6840*/  ISETP.GT.AND P4, PT, R11.reuse, 0x48, P2 ;  /* 0x000000480b00780c */ /* 0x040fe40001784270 */
[----:B------:R-:W-:Y:S02]  /*6850*/  ISETP.LT.OR P5, PT, R12, 0x42, P5 ;  /* 0x000000420c00780c */ /* 0x000fe40002fa1670 */
[----:B------:R-:W-:Y:S02]  /*6860*/  FSEL R58, R58, -INF , !P3 ;  /* 0xff8000003a3a7808 */ /* 0x000fe40005800000 */
[----:B------:R-:W-:-:S02]  /*6870*/  ISETP.GT.AND P3, PT, R11, 0x49, P2 ;  /* 0x000000490b00780c */ /* 0x000fc40001764270 */
[----:B------:R-:W-:Y:S02]  /*6880*/  FSEL R59, R59, -INF , !P5 ;  /* 0xff8000003b3b7808 */ /* 0x000fe40006800000 */
[C---:B------:R-:W-:Y:S02]  /*6890*/  ISETP.LT.OR P4, PT, R12.reuse, 0x49, P4 ;  /* 0x000000490c00780c */ /* 0x040fe40002781670 */
[----:B0-----:R-:W-:Y:S02]  /*68a0*/  FMNMX.FTZ R7, R9, R10, !PT ;  /* 0x0000000a09077209 */ /* 0x001fe40007810000 */
[----:B------:R-:W-:Y:S02]  /*68b0*/  ISETP.GT.AND P5, PT, R11, 0x50, P2 ;  /* 0x000000500b00780c */ /* 0x000fe400017a4270 */
[C---:B------:R-:W-:Y:S01]  /*68c0*/  FSETP.NEU.FTZ.AND P6, PT, R7.reuse, -INF , PT ;  /* 0xff8000000700780b */ /* 0x040fe20003fdd000 */
[----:B------:R-:W-:Y:S01]  /*68d0*/  FMUL.FTZ R10, R7, UR33 ;  /* 0x00000021070a7c20 */ /* 0x000fe20008410000 */
[----:B------:R-:W-:-:S02]  /*68e0*/  ISETP.LT.OR P3, PT, R12, 0x4a, P3 ;  /* 0x0000004a0c00780c */ /* 0x000fc40001f61670 */
[----:B------:R-:W-:Y:S02]  /*68f0*/  FSEL R62, R62, -INF , !P4 ;  /* 0xff8000003e3e7808 */ /* 0x000fe40006000000 */
[----:B------:R-:W-:Y:S02]  /*6900*/  FSEL R8, R10, RZ, P6 ;  /* 0x000000ff0a087208 */ /* 0x000fe40003000000 */
[----:B------:R-:W-:Y:S02]  /*6910*/  ISETP.GT.AND P4, PT, R11, 0x51, P2 ;  /* 0x000000510b00780c */ /* 0x000fe40001784270 */
[----:B------:R-:W-:Y:S01]  /*6920*/  FSEL R63, R63, -INF , !P3 ;  /* 0xff8000003f3f7808 */ /* 0x000fe20005800000 */
[--C-:B------:R-:W-:Y:S01]  /*6930*/  FFMA.FTZ R9, R24, UR33, -R8.reuse ;  /* 0x0000002118097c23 */ /* 0x100fe20008010808 */
[----:B------:R-:W-:Y:S01]  /*6940*/  FMNMX.FTZ R24, R30, R21, !PT ;  /* 0x000000151e187209 */ /* 0x000fe20007810000 */
[--C-:B------:R-:W-:Y:S01]  /*6950*/  FFMA.FTZ R10, R25, UR33, -R8.reuse ;  /* 0x00000021190a7c23 */ /* 0x100fe20008010808 */
[--C-:B------:R-:W-:Y:S01]  /*6960*/  FFMA.FTZ R13, R28, UR33, -R8.reuse ;  /* 0x000000211c0d7c23 */ /* 0x100fe20008010808 */
[--C-:B------:R-:W-:Y:S01]  /*6970*/  FFMA.FTZ R14, R29, UR33, -R8.reuse ;  /* 0x000000211d0e7c23 */ /* 0x100fe20008010808 */
[----:B------:R-:W-:Y:S01]  /*6980*/  FMNMX.FTZ R25, R31, R24, !PT ;  /* 0x000000181f197209 */ /* 0x000fe20007810000 */
[--C-:B------:R-:W-:Y:S01]  /*6990*/  FFMA.FTZ R15, R32, UR33, -R8.reuse ;  /* 0x00000021200f7c23 */ /* 0x100fe20008010808 */
[--C-:B------:R-:W-:Y:S01]  /*69a0*/  FFMA.FTZ R33, R33, UR33, -R8.reuse ;  /* 0x0000002121217c23 */ /* 0x100fe20008010808 */
[--C-:B------:R-:W-:Y:S01]  /*69b0*/  FFMA.FTZ R21, R36, UR33, -R8.reuse ;  /* 0x0000002124157c23 */ /* 0x100fe20008010808 */
[----:B------:R-:W-:Y:S01]  /*69c0*/  FMNMX.FTZ R24, R34, R25, !PT ;  /* 0x0000001922187209 */ /* 0x000fe20007810000 */
[--C-:B------:R-:W-:Y:S01]  /*69d0*/  FFMA.FTZ R37, R37, UR33, -R8.reuse ;  /* 0x0000002125257c23 */ /* 0x100fe20008010808 */
[----:B------:R0:W-:Y:S01]  /*69e0*/  MUFU.EX2 R20, R33 ;  /* 0x0000002100147308 */ /* 0x0001e20000000800 */
[--C-:B------:R-:W-:Y:S01]  /*69f0*/  FFMA.FTZ R41, R41, UR33, -R8.reuse ;  /* 0x0000002129297c23 */ /* 0x100fe20008010808 */
[----:B------:R-:W-:Y:S01]  /*6a00*/  FMNMX.FTZ R25, R35, R24, !PT ;  /* 0x0000001823197209 */ /* 0x000fe20007810000 */
[--C-:B------:R-:W-:Y:S01]  /*6a10*/  FFMA.FTZ R45, R45, UR33, -R8.reuse ;  /* 0x000000212d2d7c23 */ /* 0x100fe20008010808 */
[----:B------:R-:W-:Y:S01]  /*6a20*/  ISETP.LT.OR P5, PT, R12, 0x51, P5 ;  /* 0x000000510c00780c */ /* 0x000fe20002fa1670 */
[--C-:B------:R-:W-:Y:S01]  /*6a30*/  FFMA.FTZ R53, R53, UR33, -R8.reuse ;  /* 0x0000002135357c23 */ /* 0x100fe20008010808 */
[----:B------:R-:W-:Y:S01]  /*6a40*/  FMNMX.FTZ R28, R38, R25, !PT ;  /* 0x00000019261c7209 */ /* 0x000fe20007810000 */
[--C-:B------:R-:W-:Y:S01]  /*6a50*/  FFMA.FTZ R25, R40, UR33, -R8.reuse ;  /* 0x0000002128197c23 */ /* 0x100fe20008010808 */
[----:B------:R1:W-:Y:S01]  /*6a60*/  MUFU.EX2 R24, R37 ;  /* 0x0000002500187308 */ /* 0x0003e20000000800 */
[----:B------:R-:W-:Y:S01]  /*6a70*/  ISETP.LT.OR P4, PT, R12, 0x52, P4 ;  /* 0x000000520c00780c */ /* 0x000fe20002781670 */
[--C-:B------:R-:W-:Y:S01]  /*6a80*/  FFMA.FTZ R49, R49, UR33, -R8.reuse ;  /* 0x0000002131317c23 */ /* 0x100fe20008010808 */
[----:B------:R-:W-:Y:S01]  /*6a90*/  FMNMX.FTZ R29, R39, R28, !PT ;  /* 0x0000001c271d7209 */ /* 0x000fe20007810000 */
[--C-:B------:R-:W-:Y:S01]  /*6aa0*/  FFMA.FTZ R57, R57, UR33, -R8.reuse ;  /* 0x0000002139397c23 */ /* 0x100fe20008010808 */
[----:B------:R-:W-:Y:S01]  /*6ab0*/  ISETP.GT.AND P3, PT, R11, 0x58, P2 ;  /* 0x000000580b00780c */ /* 0x000fe20001764270 */
[----:B------:R-:W-:Y:S01]  /*6ac0*/  FFMA.FTZ R64, R64, UR33, -R8 ;  /* 0x0000002140407c23 */ /* 0x000fe20008010808 */
[----:B------:R-:W-:Y:S01]  /*6ad0*/  FMNMX.FTZ R28, R42, R29, !PT ;  /* 0x0000001d2a1c7209 */ /* 0x000fe20007810000 */
[----:B------:R-:W-:Y:S01]  /*6ae0*/  MUFU.EX2 R9, R9 ;  /* 0x0000000900097308 */ /* 0x000fe20000000800 */
[----:B------:R-:W-:-:S02]  /*6af0*/  FSEL R66, R66, -INF , !P5 ;  /* 0xff80000042427808 */ /* 0x000fc40006800000 */
[----:B------:R-:W-:Y:S02]  /*6b00*/  FMNMX.FTZ R29, R43, R28, !PT ;  /* 0x0000001c2b1d7209 */ /* 0x000fe40007810000 */
[----:B------:R-:W-:Y:S02]  /*6b10*/  FSEL R67, R67, -INF , !P4 ;  /* 0xff80000043437808 */ /* 0x000fe40006000000 */
[----:B------:R-:W-:Y:S01]  /*6b20*/  FMNMX.FTZ R32, R46, R29, !PT ;  /* 0x0000001d2e207209 */ /* 0x000fe20007810000 */
[----:B------:R2:W-:Y:S01]  /*6b30*/  MUFU.EX2 R28, R41 ;  /* 0x00000029001c7308 */ /* 0x0005e20000000800 */
[----:B------:R-:W-:Y:S01]  /*6b40*/  ISETP.GT.AND P5, PT, R11, 0x59, P2 ;  /* 0x000000590b00780c */ /* 0x000fe200017a4270 */
[----:B------:R-:W-:Y:S01]  /*6b50*/  FFMA.FTZ R29, R44, UR33, -R8 ;  /* 0x000000212c1d7c23 */ /* 0x000fe20008010808 */
[----:B0-----:R-:W-:Y:S02]  /*6b60*/  FMNMX.FTZ R33, R47, R32, !PT ;  /* 0x000000202f217209 */ /* 0x001fe40007810000 */
[----:B------:R-:W-:-:S02]  /*6b70*/  ISETP.GT.AND P4, PT, R11, 0x60, P2 ;  /* 0x000000600b00780c */ /* 0x000fc40001784270 */
[----:B------:R-:W-:Y:S01]  /*6b80*/  FMNMX.FTZ R32, R50, R33, !PT ;  /* 0x0000002132207209 */ /* 0x000fe20007810000 */
[----:B------:R-:W-:Y:S01]  /*6b90*/  MUFU.EX2 R10, R10 ;  /* 0x0000000a000a7308 */ /* 0x000fe20000000800 */
[C---:B------:R-:W-:Y:S02]  /*6ba0*/  ISETP.LT.OR P3, PT, R12.reuse, 0x59, P3 ;  /* 0x000000590c00780c */ /* 0x040fe40001f61670 */
[----:B------:R-:W-:Y:S02]  /*6bb0*/  FMNMX.FTZ R33, R51, R32, !PT ;  /* 0x0000002033217209 */ /* 0x000fe40007810000 */
[----:B------:R-:W-:Y:S02]  /*6bc0*/  ISETP.LT.OR P5, PT, R12, 0x5a, P5 ;  /* 0x0000005a0c00780c */ /* 0x000fe40002fa1670 */
[----:B------:R-:W-:Y:S01]  /*6bd0*/  FMNMX.FTZ R36, R54, R33, !PT ;  /* 0x0000002136247209 */ /* 0x000fe20007810000 */
[----:B------:R-:W-:Y:S01]  /*6be0*/  MUFU.EX2 R32, R45 ;  /* 0x0000002d00207308 */ /* 0x000fe20000000800 */
[----:B------:R-:W-:Y:S01]  /*6bf0*/  FSEL R70, R70, -INF , !P3 ;  /* 0xff80000046467808 */ /* 0x000fe20005800000 */
[----:B------:R-:W-:Y:S01]  /*6c00*/  FFMA.FTZ R33, R48, UR33, -R8 ;  /* 0x0000002130217c23 */ /* 0x000fe20008010808 */
[----:B-1----:R-:W-:-:S02]  /*6c10*/  FMNMX.FTZ R37, R55, R36, !PT ;  /* 0x0000002437257209 */ /* 0x002fc40007810000 */
[----:B------:R-:W-:Y:S02]  /*6c20*/  ISETP.LT.OR P4, PT, R12, 0x61, P4 ;  /* 0x000000610c00780c */ /* 0x000fe40002781670 */
[----:B------:R-:W-:Y:S01]  /*6c30*/  FMNMX.FTZ R36, R58, R37, !PT ;  /* 0x000000253a247209 */ /* 0x000fe20007810000 */
[----:B------:R-:W-:Y:S01]  /*6c40*/  MUFU.EX2 R13, R13 ;  /* 0x0000000d000d7308 */ /* 0x000fe20000000800 */
[----:B------:R-:W-:Y:S02]  /*6c50*/  ISETP.GT.AND P3, PT, R11, 0x61, P2 ;  /* 0x000000610b00780c */ /* 0x000fe40001764270 */
[----:B------:R-:W-:Y:S02]  /*6c60*/  FMNMX.FTZ R37, R59, R36, !PT ;  /* 0x000000243b257209 */ /* 0x000fe40007810000 */
[----:B------:R-:W-:Y:S02]  /*6c70*/  FSEL R71, R71, -INF , !P5 ;  /* 0xff80000047477808 */ /* 0x000fe40006800000 */
[----:B------:R-:W-:Y:S01]  /*6c80*/  FMNMX.FTZ R40, R62, R37, !PT ;  /* 0x000000253e287209 */ /* 0x000fe20007810000 */
[----:B------:R0:W-:Y:S01]  /*6c90*/  MUFU.EX2 R36, R49 ;  /* 0x0000003100247308 */ /* 0x0001e20000000800 */
[----:B------:R-:W-:Y:S01]  /*6ca0*/  FSEL R74, R74, -INF , !P4 ;  /* 0xff8000004a4a7808 */ /* 0x000fe20006000000 */
[--C-:B------:R-:W-:Y:S01]  /*6cb0*/  FFMA.FTZ R37, R52, UR33, -R8.reuse ;  /* 0x0000002134257c23 */ /* 0x100fe20008010808 */
[----:B--2---:R-:W-:Y:S01]  /*6cc0*/  FMNMX.FTZ R41, R63, R40, !PT ;  /* 0x000000283f297209 */ /* 0x004fe20007810000 */
[--C-:B------:R-:W-:Y:S01]  /*6cd0*/  FFMA.FTZ R52, R68, UR33, -R8.reuse ;  /* 0x0000002144347c23 */ /* 0x100fe20008010808 */
[----:B------:R-:W-:Y:S01]  /*6ce0*/  ISETP.GT.AND P5, PT, R11, 0x68, P2 ;  /* 0x000000680b00780c */ /* 0x000fe200017a4270 */
[--C-:B------:R-:W-:Y:S01]  /*6cf0*/  FFMA.FTZ R68, R81, UR33, -R8.reuse ;  /* 0x0000002151447c23 */ /* 0x100fe20008010808 */
[----:B------:R-:W-:Y:S01]  /*6d00*/  FMNMX.FTZ R40, R66, R41, !PT ;  /* 0x0000002942287209 */ /* 0x000fe20007810000 */
[----:B------:R-:W-:Y:S01]  /*6d10*/  MUFU.EX2 R14, R14 ;  /* 0x0000000e000e7308 */ /* 0x000fe20000000800 */
[----:B------:R-:W-:Y:S01]  /*6d20*/  ISETP.GT.AND P4, PT, R11, 0x69, P2 ;  /* 0x000000690b00780c */ /* 0x000fe20001784270 */
[--C-:B0-----:R-:W-:Y:S01]  /*6d30*/  FFMA.FTZ R49, R65, UR33, -R8.reuse ;  /* 0x0000002141317c23 */ /* 0x101fe20008010808 */
[----:B------:R-:W-:Y:S01]  /*6d40*/  FMNMX.FTZ R41, R67, R40, !PT ;  /* 0x0000002843297209 */ /* 0x000fe20007810000 */
[----:B------:R-:W-:Y:S01]  /*6d50*/  FFMA.FTZ R65, R84, UR33, -R8 ;  /* 0x0000002154417c23 */ /* 0x000fe20008010808 */
[----:B------:R-:W-:-:S02]  /*6d60*/  ISETP.LT.OR P3, PT, R12, 0x62, P3 ;  /* 0x000000620c00780c */ /* 0x000fc40001f61670 */
[----:B------:R-:W-:Y:S01]  /*6d70*/  FMNMX.FTZ R44, R70, R41, !PT ;  /* 0x00000029462c7209 */ /* 0x000fe20007810000 */
[----:B------:R0:W-:Y:S01]  /*6d80*/  MUFU.EX2 R40, R53 ;  /* 0x0000003500287308 */ /* 0x0001e20000000800 */
[----:B------:R-:W-:Y:S01]  /*6d90*/  ISETP.LT.OR P5, PT, R12, 0x69, P5 ;  /* 0x000000690c00780c */ /* 0x000fe20002fa1670 */
[--C-:B------:R-:W-:Y:S01]  /*6da0*/  FFMA.FTZ R41, R56, UR33, -R8.reuse ;  /* 0x0000002138297c23 */ /* 0x100fe20008010808 */
[----:B------:R-:W-:Y:S01]  /*6db0*/  FMNMX.FTZ R45, R71, R44, !PT ;  /* 0x0000002c472d7209 */ /* 0x000fe20007810000 */
[--C-:B------:R-:W-:Y:S01]  /*6dc0*/  FFMA.FTZ R56, R72, UR33, -R8.reuse ;  /* 0x0000002148387c23 */ /* 0x100fe20008010808 */
[----:B------:R-:W-:Y:S02]  /*6dd0*/  ISETP.LT.OR P4, PT, R12, 0x6a, P4 ;  /* 0x0000006a0c00780c */ /* 0x000fe40002781670 */
[----:B------:R-:W-:Y:S01]  /*6de0*/  FSEL R75, R75, -INF , !P3 ;  /* 0xff8000004b4b7808 */ /* 0x000fe20005800000 */
[----:B------:R-:W-:Y:S01]  /*6df0*/  MUFU.EX2 R15, R15 ;  /* 0x0000000f000f7308 */ /* 0x000fe20000000800 */
[----:B------:R-:W-:Y:S01]  /*6e00*/  FMNMX.FTZ R44, R74, R45, !PT ;  /* 0x0000002d4a2c7209 */ /* 0x000fe20007810000 */
[--C-:B------:R-:W-:Y:S01]  /*6e10*/  FFMA.FTZ R45, R60, UR33, -R8.reuse ;  /* 0x000000213c2d7c23 */ /* 0x100fe20008010808 */
[----:B------:R-:W-:Y:S01]  /*6e20*/  FSEL R78, R78, -INF , !P5 ;  /* 0xff8000004e4e7808 */ /* 0x000fe20006800000 */
[----:B0-----:R-:W-:Y:S01]  /*6e30*/  FFMA.FTZ R53, R69, UR33, -R8 ;  /* 0x0000002145357c23 */ /* 0x001fe20008010808 */
[----:B------:R-:W-:-:S02]  /*6e40*/  FSEL R79, R79, -INF , !P4 ;  /* 0xff8000004f4f7808 */ /* 0x000fc40006000000 */
[C---:B------:R-:W-:Y:S01]  /*6e50*/  ISETP.GT.AND P3, PT, R11.reuse, 0x70, P2 ;  /* 0x000000700b00780c */ /* 0x040fe20001764270 */
[----:B------:R-:W-:Y:S01]  /*6e60*/  MUFU.EX2 R21, R21 ;  /* 0x0000001500157308 */ /* 0x000fe20000000800 */
[C---:B------:R-:W-:Y:S02]  /*6e70*/  ISETP.GT.AND P5, PT, R11.reuse, 0x71, P2 ;  /* 0x000000710b00780c */ /* 0x040fe400017a4270 */
[C---:B------:R-:W-:Y:S02]  /*6e80*/  ISETP.GT.AND P4, PT, R11.reuse, 0x78, P2 ;  /* 0x000000780b00780c */ /* 0x040fe40001784270 */
[----:B------:R-:W-:Y:S02]  /*6e90*/  ISETP.GT.AND P2, PT, R11, 0x79, P2 ;  /* 0x000000790b00780c */ /* 0x000fe40001744270 */
[----:B------:R-:W-:Y:S01]  /*6ea0*/  FMNMX.FTZ R11, R75, R44, !PT ;  /* 0x0000002c4b0b7209 */ /* 0x000fe20007810000 */
[----:B------:R-:W-:Y:S01]  /*6eb0*/  MUFU.EX2 R25, R25 ;  /* 0x0000001900197308 */ /* 0x000fe20000000800 */
[----:B------:R-:W-:-:S02]  /*6ec0*/  ISETP.LT.OR P3, PT, R12, 0x71, P3 ;  /* 0x000000710c00780c */ /* 0x000fc40001f61670 */
[----:B------:R-:W-:Y:S02]  /*6ed0*/  FMNMX.FTZ R48, R78, R11, !PT ;  /* 0x0000000b4e307209 */ /* 0x000fe40007810000 */
[----:B------:R-:W-:Y:S02]  /*6ee0*/  ISETP.LT.OR P5, PT, R12, 0x72, P5 ;  /* 0x000000720c00780c */ /* 0x000fe40002fa1670 */
[----:B------:R-:W-:Y:S01]  /*6ef0*/  FSEL R82, R82, -INF , !P3 ;  /* 0xff80000052527808 */ /* 0x000fe20005800000 */
[----:B------:R0:W-:Y:S01]  /*6f00*/  MUFU.EX2 R44, R57 ;  /* 0x00000039002c7308 */ /* 0x0001e20000000800 */
[----:B------:R-:W-:Y:S02]  /*6f10*/  FMNMX.FTZ R11, R79, R48, !PT ;  /* 0x000000304f0b7209 */ /* 0x000fe40007810000 */
[----:B------:R-:W-:Y:S02]  /*6f20*/  ISETP.LT.OR P4, PT, R12, 0x79, P4 ;  /* 0x000000790c00780c */ /* 0x000fe40002781670 */
[----:B------:R-:W-:-:S02]  /*6f30*/  FSEL R83, R83, -INF , !P5 ;  /* 0xff80000053537808 */ /* 0x000fc40006800000 */
[----:B------:R-:W-:Y:S01]  /*6f40*/  FMNMX.FTZ R48, R82, R11, !PT ;  /* 0x0000000b52307209 */ /* 0x000fe20007810000 */
[----:B------:R-:W-:Y:S01]  /*6f50*/  MUFU.EX2 R29, R29 ;  /* 0x0000001d001d7308 */ /* 0x000fe20000000800 */
[----:B------:R-:W-:Y:S01]  /*6f60*/  ISETP.LT.OR P2, PT, R12, 0x7a, P2 ;  /* 0x0000007a0c00780c */ /* 0x000fe20001741670 */
[--C-:B------:R-:W-:Y:S01]  /*6f70*/  FFMA.FTZ R12, R61, UR33, -R8.reuse ;  /* 0x000000213d0c7c23 */ /* 0x100fe20008010808 */
[----:B------:R-:W-:Y:S01]  /*6f80*/  FSEL R86, R86, -INF , !P4 ;  /* 0xff80000056567808 */ /* 0x000fe20006000000 */
[--C-:B0-----:R-:W-:Y:S01]  /*6f90*/  FFMA.FTZ R57, R73, UR33, -R8.reuse ;  /* 0x0000002149397c23 */ /* 0x101fe20008010808 */
[----:B------:R-:W-:Y:S01]  /*6fa0*/  FMNMX.FTZ R11, R83, R48, !PT ;  /* 0x00000030530b7209 */ /* 0x000fe20007810000 */
[----:B------:R-:W-:Y:S01]  /*6fb0*/  FFMA.FTZ R61, R77, UR33, -R8 ;  /* 0x000000214d3d7c23 */ /* 0x000fe20008010808 */
[----:B------:R-:W-:Y:S01]  /*6fc0*/  FSEL R87, R87, -INF , !P2 ;  /* 0xff80000057577808 */ /* 0x000fe20005000000 */
[----:B------:R-:W-:Y:S01]  /*6fd0*/  MUFU.EX2 R33, R33 ;  /* 0x0000002100217308 */ /* 0x000fe20000000800 */
[----:B------:R-:W-:-:S04]  /*6fe0*/  FMNMX.FTZ R48, R86, R11, !PT ;  /* 0x0000000b56307209 */ /* 0x000fc80007810000 */
[----:B------:R-:W-:-:S03]  /*6ff0*/  FMNMX.FTZ R11, R87, R48, !PT ;  /* 0x00000030570b7209 */ /* 0x000fc60007810000 */
[----:B------:R0:W-:Y:S02]  /*7000*/  MUFU.EX2 R48, R64 ;  /* 0x0000004000307308 */ /* 0x0001e40000000800 */
[----:B------:R-:W1:Y:S06]  /*7010*/  SHFL.BFLY PT, R60, R11, 0x2, 0x1f ;  /* 0x0c401f000b3c7f89 */ /* 0x000e6c00000e0000 */
[----:B------:R-:W-:Y:S01]  /*7020*/  MUFU.EX2 R37, R37 ;  /* 0x0000002500257308 */ /* 0x000fe20000000800 */
[----:B0-----:R-:W-:-:S07]  /*7030*/  FFMA.FTZ R64, R80, UR33, -R8 ;  /* 0x0000002150407c23 */ /* 0x001fce0008010808 */
[----:B------:R-:W-:Y:S08]  /*7040*/  MUFU.EX2 R41, R41 ;  /* 0x0000002900297308 */ /* 0x000ff00000000800 */
[----:B------:R-:W-:Y:S01]  /*7050*/  MUFU.EX2 R45, R45 ;  /* 0x0000002d002d7308 */ /* 0x000fe20000000800 */
[----:B-1----:R-:W-:Y:S01]  /*7060*/  FMNMX.FTZ R69, R11, R60, !PT ;  /* 0x0000003c0b457209 */ /* 0x002fe20007810000 */
[--C-:B------:R-:W-:Y:S01]  /*7070*/  FFMA.FTZ R60, R76, UR33, -R8.reuse ;  /* 0x000000214c3c7c23 */ /* 0x100fe20008010808 */
[----:B------:R-:W-:Y:S01]  /*7080*/  FSEL R11, R7, RZ, P6 ;  /* 0x000000ff070b7208 */ /* 0x000fe20003000000 */
[----:B------:R-:W-:-:S02]  /*7090*/  FFMA.FTZ R8, R85, UR33, -R8 ;  /* 0x0000002155087c23 */ /* 0x000fc40008010808 */
[----:B------:R-:W0:Y:S02]  /*70a0*/  SHFL.BFLY PT, R72, R69, 0x1, 0x1f ;  /* 0x0c201f0045487f89 */ /* 0x000e2400000e0000 */
[----:B------:R-:W-:Y:S01]  /*70b0*/  MUFU.EX2 R12, R12 ;  /* 0x0000000c000c7308 */ /* 0x000fe20000000800 */
[----:B------:R-:W-:-:S07]  /*70c0*/  FADD.FTZ R11, -R11, R0 ;  /* 0x000000000b0b7221 */ /* 0x000fce0000010100 */
[----:B------:R1:W-:Y:S08]  /*70d0*/  MUFU.EX2 R0, R8 ;  /* 0x0000000800007308 */ /* 0x0003f00000000800 */
[----:B------:R-:W-:Y:S01]  /*70e0*/  MUFU.EX2 R49, R49 ;  /* 0x0000003100317308 */ /* 0x000fe20000000800 */
[----:B0-----:R-:W-:Y:S01]  /*70f0*/  FMNMX.FTZ R69, R69, R72, !PT ;  /* 0x0000004845457209 */ /* 0x001fe20007810000 */
[----:B------:R-:W-:-:S06]  /*7100*/  FMUL.FTZ R72, R11, UR33 ;  /* 0x000000210b487c20 */ /* 0x000fcc0008410000 */
[----:B------:R-:W-:Y:S01]  /*7110*/  MUFU.EX2 R52, R52 ;  /* 0x0000003400347308 */ /* 0x000fe20000000800 */
[C---:B------:R-:W-:Y:S01]  /*7120*/  FSETP.NEU.FTZ.AND P2, PT, R69.reuse, -INF , PT ;  /* 0xff8000004500780b */ /* 0x040fe20003f5d000 */
[----:B------:R-:W-:-:S03]  /*7130*/  FMUL.FTZ R73, R69, UR33 ;  /* 0x0000002145497c20 */ /* 0x000fc60008410000 */
[----:B-1----:R-:W-:Y:S02]  /*7140*/  FSEL R8, R69, RZ, P2 ;  /* 0x000000ff45087208 */ /* 0x002fe40001000000 */
[----:B------:R-:W-:Y:S01]  /*7150*/  FSEL R73, R73, RZ, P2 ;  /* 0x000000ff49497208 */ /* 0x000fe20001000000 */
[----:B------:R-:W0:Y:S01]  /*7160*/  MUFU.EX2 R72, R72 ;  /* 0x0000004800487308 */ /* 0x000e220000000800 */
[----:B------:R-:W-:Y:S01]  /*7170*/  ISETP.GT.AND P2, PT, R2, UR55, PT ;  /* 0x0000003702007c0c */ /* 0x000fe2000bf44270 */
[----:B------:R-:W-:Y:S01]  /*7180*/  FADD.FTZ R8, -R8, R5 ;  /* 0x0000000508087221 */ /* 0x000fe20000010100 */
[----:B------:R-:W-:Y:S02]  /*7190*/  VIADD R2, R2, 0xffffffff ;  /* 0xffffffff02027836 */ /* 0x000fe40000000000 */
[--C-:B------:R-:W-:Y:S01]  /*71a0*/  FFMA.FTZ R11, R26, UR33, -R73.reuse ;  /* 0x000000211a0b7c23 */ /* 0x100fe20008010849 */
[----:B------:R-:W-:Y:S01]  /*71b0*/  FFMA.FTZ R76, R27, UR33, -R73 ;  /* 0x000000211b4c7c23 */ /* 0x000fe20008010849 */
[----:B------:R-:W-:Y:S01]  /*71c0*/  FMUL.FTZ R5, R8, UR33 ;  /* 0x0000002108057c20 */ /* 0x000fe20008410000 */
[----:B------:R-:W-:-:S02]  /*71d0*/  IMAD.U32 R8, RZ, RZ, UR45 ;  /* 0x0000002dff087e24 */ /* 0x000fc4000f8e00ff */
[--C-:B------:R-:W-:Y:S01]  /*71e0*/  FFMA.FTZ R30, R30, UR33, -R73.reuse ;  /* 0x000000211e1e7c23 */ /* 0x100fe20008010849 */
[--C-:B------:R-:W-:Y:S01]  /*71f0*/  FFMA.FTZ R80, R31, UR33, -R73.reuse ;  /* 0x000000211f507c23 */ /* 0x100fe20008010849 */
[----:B------:R-:W-:Y:S01]  /*7200*/  MUFU.EX2 R11, R11 ;  /* 0x0000000b000b7308 */ /* 0x000fe20000000800 */
[--C-:B------:R-:W-:Y:S01]  /*7210*/  FFMA.FTZ R77, R47, UR33, -R73.reuse ;  /* 0x000000212f4d7c23 */ /* 0x100fe20008010849 */
[----:B------:R-:W-:Y:S01]  /*7220*/  @!P1 LEA R8, R8, UR42, 0x3 ;  /* 0x0000002a08089c11 */ /* 0x000fe2000f8e18ff */
[--C-:B------:R-:W-:Y:S01]  /*7230*/  FFMA.FTZ R31, R35, UR33, -R73.reuse ;  /* 0x00000021231f7c23 */ /* 0x100fe20008010849 */
[--C-:B------:R-:W-:Y:S01]  /*7240*/  FFMA.FTZ R47, R55, UR33, -R73.reuse ;  /* 0x00000021372f7c23 */ /* 0x100fe20008010849 */
[--C-:B------:R-:W-:Y:S01]  /*7250*/  FFMA.FTZ R27, R34, UR33, -R73.reuse ;  /* 0x00000021221b7c23 */ /* 0x100fe20008010849 */
[----:B------:R-:W-:Y:S01]  /*7260*/  FFMA.FTZ R35, R38, UR33, -R73 ;  /* 0x0000002126237c23 */ /* 0x000fe20008010849 */
[----:B------:R-:W-:Y:S01]  /*7270*/  @!P1 VIADD R8, R8, 0x2d860 ;  /* 0x0002d86008089836 */ /* 0x000fe20000000000 */
[----:B------:R-:W1:Y:S01]  /*7280*/  MUFU.EX2 R5, R5 ;  /* 0x0000000500057308 */ /* 0x000e620000000800 */
[----:B0-----:R-:W-:Y:S01]  /*7290*/  FFMA.FTZ R55, R72, R4, R9 ;  /* 0x0000000448377223 */ /* 0x001fe20000010009 */
[--C-:B------:R-:W-:Y:S01]  /*72a0*/  FFMA.FTZ R38, R39, UR33, -R73.reuse ;  /* 0x0000002127267c23 */ /* 0x100fe20008010849 */
[----:B------:R-:W-:Y:S01]  /*72b0*/  FFMA.FTZ R39, R54, UR33, -R73 ;  /* 0x0000002136277c23 */ /* 0x000fe20008010849 */
[----:B------:R-:W-:Y:S01]  /*72c0*/  @!P1 PRMT R54, RZ, 0x654, R8 ;  /* 0x00000654ff369816 */ /* 0x000fe20000000008 */
[----:B------:R-:W-:Y:S01]  /*72d0*/  FADD.FTZ R8, R10, R55 ;  /* 0x000000370a087221 */ /* 0x000fe20000010000 */
[--C-:B------:R-:W-:Y:S01]  /*72e0*/  FFMA.FTZ R34, R51, UR33, -R73.reuse ;  /* 0x0000002133227c23 */ /* 0x100fe20008010849 */
[--C-:B------:R-:W-:Y:S01]  /*72f0*/  FFMA.FTZ R51, R59, UR33, -R73.reuse ;  /* 0x000000213b337c23 */ /* 0x100fe20008010849 */
[----:B------:R-:W0:Y:S01]  /*7300*/  MUFU.EX2 R76, R76 ;  /* 0x0000004c004c7308 */ /* 0x000e220000000800 */
[----:B------:R-:W-:Y:S01]  /*7310*/  FADD.FTZ R55, R13, R8 ;  /* 0x000000080d377221 */ /* 0x000fe20000010000 */
[----:B------:R2:W-:Y:S01]  /*7320*/  @!P1 SYNCS.ARRIVE.TRANS64.RED.A1T0 RZ, [R54+URZ], RZ ;  /* 0x000000ff36ff99a7 */ /* 0x0005e2000810043f */
[--C-:B------:R-:W-:Y:S01]  /*7330*/  FFMA.FTZ R42, R42, UR33, -R73.reuse ;  /* 0x000000212a2a7c23 */ /* 0x100fe20008010849 */
[--C-:B------:R-:W-:Y:S01]  /*7340*/  FFMA.FTZ R26, R50, UR33, -R73.reuse ;  /* 0x00000021321a7c23 */ /* 0x100fe20008010849 */
[--C-:B------:R-:W-:Y:S01]  /*7350*/  FFMA.FTZ R50, R58, UR33, -R73.reuse ;  /* 0x000000213a327c23 */ /* 0x100fe20008010849 */
[----:B------:R-:W-:Y:S01]  /*7360*/  FFMA.FTZ R43, R43, UR33, -R73 ;  /* 0x000000212b2b7c23 */ /* 0x000fe20008010849 */
[----:B------:R-:W-:Y:S01]  /*7370*/  F2FP.F16.F32.PACK_AB R8, R10, R9 ;  /* 0x000000090a08723e */ /* 0x000fe200000000ff */
[----:B------:R-:W3:Y:S01]  /*7380*/  MUFU.EX2 R30, R30 ;  /* 0x0000001e001e7308 */ /* 0x000ee20000000800 */
[----:B-1----:R-:W-:Y:S01]  /*7390*/  FFMA.FTZ R3, R5, R3, R11 ;  /* 0x0000000305037223 */ /* 0x002fe2000001000b */
[----:B--2---:R-:W-:Y:S01]  /*73a0*/  FADD.FTZ R54, R14, R55 ;  /* 0x000000370e367221 */ /* 0x004fe20000010000 */
[--C-:B------:R-:W-:Y:S01]  /*73b0*/  FFMA.FTZ R46, R46, UR33, -R73.reuse ;  /* 0x000000212e2e7c23 */ /* 0x100fe20008010849 */
[--C-:B------:R-:W-:Y:S01]  /*73c0*/  FFMA.FTZ R63, R63, UR33, -R73.reuse ;  /* 0x000000213f3f7c23 */ /* 0x100fe20008010849 */
[----:B------:R-:W-:Y:S01]  /*73d0*/  F2FP.F16.F32.PACK_AB R10, R14, R13 ;  /* 0x0000000d0e0a723e */ /* 0x000fe200000000ff */
[----:B------:R-:W-:Y:S01]  /*73e0*/  FADD.FTZ R59, R15, R54 ;  /* 0x000000360f3b7221 */ /* 0x000fe20000010000 */
[----:B------:R-:W-:Y:S01]  /*73f0*/  FFMA.FTZ R14, R67, UR33, -R73 ;  /* 0x00000021430e7c23 */ /* 0x000fe20008010849 */
[----:B------:R-:W1:Y:S01]  /*7400*/  MUFU.EX2 R80, R80 ;  /* 0x0000005000507308 */ /* 0x000e620000000800 */
[----:B0-----:R-:W-:Y:S01]  /*7410*/  FADD.FTZ R3, R76, R3 ;  /* 0x000000034c037221 */ /* 0x001fe20000010000 */
[----:B------:R-:W-:Y:S01]  /*7420*/  FADD.FTZ R58, R20, R59 ;  /* 0x0000003b143a7221 */ /* 0x000fe20000010000 */
[----:B------:R-:W-:Y:S01]  /*7430*/  F2FP.F16.F32.PACK_AB R9, R76, R11 ;  /* 0x0000000b4c09723e */ /* 0x000fe200000000ff */
[--C-:B------:R-:W-:Y:S01]  /*7440*/  FFMA.FTZ R4, R62, UR33, -R73.reuse ;  /* 0x000000213e047c23 */ /* 0x100fe20008010849 */
[--C-:B------:R-:W-:Y:S01]  /*7450*/  FFMA.FTZ R75, R75, UR33, -R73.reuse ;  /* 0x000000214b4b7c23 */ /* 0x100fe20008010849 */
[----:B------:R-:W-:Y:S01]  /*7460*/  FADD.FTZ R59, R21, R58 ;  /* 0x0000003a153b7221 */ /* 0x000fe20000010000 */
[----:B------:R-:W-:Y:S01]  /*7470*/  FFMA.FTZ R78, R78, UR33, -R73 ;  /* 0x000000214e4e7c23 */ /* 0x000fe20008010849 */
[----:B------:R-:W0:Y:S01]  /*7480*/  MUFU.EX2 R27, R27 ;  /* 0x0000001b001b7308 */ /* 0x000e220000000800 */
[----:B---3--:R-:W-:Y:S01]  /*7490*/  FADD.FTZ R55, R30, R3 ;  /* 0x000000031e377221 */ /* 0x008fe20000010000 */
[----:B------:R-:W-:Y:S01]  /*74a0*/  FADD.FTZ R58, R24, R59 ;  /* 0x0000003b183a7221 */ /* 0x000fe20000010000 */
[--C-:B------:R-:W-:Y:S01]  /*74b0*/  FFMA.FTZ R3, R66, UR33, -R73.reuse ;  /* 0x0000002142037c23 */ /* 0x100fe20008010849 */
[--C-:B------:R-:W-:Y:S01]  /*74c0*/  FFMA.FTZ R59, R74, UR33, -R73.reuse ;  /* 0x000000214a3b7c23 */ /* 0x100fe20008010849 */
[--C-:B------:R-:W-:Y:S01]  /*74d0*/  FFMA.FTZ R79, R79, UR33, -R73.reuse ;  /* 0x000000214f4f7c23 */ /* 0x100fe20008010849 */
[----:B------:R-:W-:Y:S01]  /*74e0*/  FADD.FTZ R67, R25, R58 ;  /* 0x0000003a19437221 */ /* 0x000fe20000010000 */
[----:B------:R-:W-:Y:S01]  /*74f0*/  FFMA.FTZ R83, R83, UR33, -R73 ;  /* 0x0000002153537c23 */ /* 0x000fe20008010849 */
[----:B------:R-:W2:Y:S01]  /*7500*/  MUFU.EX2 R31, R31 ;  /* 0x0000001f001f7308 */ /* 0x000ea20000000800 */
[C---:B-1----:R-:W-:Y:S01]  /*7510*/  FADD.FTZ R54, R80.reuse, R55 ;  /* 0x0000003750367221 */ /* 0x042fe20000010000 */
[----:B------:R-:W-:Y:S01]  /*7520*/  F2FP.F16.F32.PACK_AB R11, R80, R30 ;  /* 0x0000001e500b723e */ /* 0x000fe200000000ff */
[----:B------:R-:W-:Y:S01]  /*7530*/  FADD.FTZ R58, R28, R67 ;  /* 0x000000431c3a7221 */ /* 0x000fe20000010000 */
[--C-:B------:R-:W-:Y:S01]  /*7540*/  FFMA.FTZ R55, R71, UR33, -R73.reuse ;  /* 0x0000002147377c23 */ /* 0x100fe20008010849 */
[--C-:B------:R-:W-:Y:S01]  /*7550*/  FFMA.FTZ R82, R82, UR33, -R73.reuse ;  /* 0x0000002152527c23 */ /* 0x100fe20008010849 */
[----:B------:R-:W-:Y:S01]  /*7560*/  FFMA.FTZ R86, R86, UR33, -R73 ;  /* 0x0000002156567c23 */ /* 0x000fe20008010849 */
[----:B------:R-:W-:Y:S01]  /*7570*/  FADD.FTZ R67, R29, R58 ;  /* 0x0000003a1d437221 */ /* 0x000fe20000010000 */
[----:B------:R-:W-:Y:S01]  /*7580*/  MUFU.EX2 R35, R35 ;  /* 0x0000002300237308 */ /* 0x000fe20000000800 */
[----:B0-----:R-:W-:Y:S01]  /*7590*/  FADD.FTZ R30, R27, R54 ;  /* 0x000000361b1e7221 */ /* 0x001fe20000010000 */
[----:B------:R0:W-:Y:S01]  /*75a0*/  STSM.16.M88.4 [R17+0x21800], R8 ;  /* 0x0218000811007844 */ /* 0x0001e20000000200 */
[----:B------:R-:W-:Y:S01]  /*75b0*/  FADD.FTZ R58, R32, R67 ;  /* 0x00000043203a7221 */ /* 0x000fe20000010000 */
[--C-:B------:R-:W-:Y:S01]  /*75c0*/  FFMA.FTZ R54, R70, UR33, -R73.reuse ;  /* 0x0000002146367c23 */ /* 0x100fe20008010849 */
[----:B------:R-:W-:Y:S01]  /*75d0*/  FFMA.FTZ R73, R87, UR33, -R73 ;  /* 0x0000002157497c23 */ /* 0x000fe20008010849 */
[----:B------:R-:W-:Y:S01]  /*75e0*/  F2FP.F16.F32.PACK_AB R28, R28, R25 ;  /* 0x000000191c1c723e */ /* 0x000fe200000000ff */
[----:B------:R-:W-:Y:S01]  /*75f0*/  FADD.FTZ R67, R33, R58 ;  /* 0x0000003a21437221 */ /* 0x000fe20000010000 */
[----:B------:R-:W1:Y:S01]  /*7600*/  MUFU.EX2 R38, R38 ;  /* 0x0000002600267308 */ /* 0x000e620000000800 */
[----:B--2---:R-:W-:Y:S01]  /*7610*/  FADD.FTZ R30, R31, R30 ;  /* 0x0000001e1f1e7221 */ /* 0x004fe20000010000 */
[----:B------:R-:W-:Y:S01]  /*7620*/  UMOV UR45, UR54 ;  /* 0x00000036002d7c82 */ /* 0x000fe20008000000 */
[-C--:B------:R-:W-:Y:S01]  /*7630*/  FMUL.FTZ R90, R90, R5.reuse ;  /* 0x000000055a5a7220 */ /* 0x080fe20000410000 */
[-C--:B------:R-:W-:Y:S01]  /*7640*/  FMUL.FTZ R91, R91, R5.reuse ;  /* 0x000000055b5b7220 */ /* 0x080fe20000410000 */
[-C--:B------:R-:W-:Y:S01]  /*7650*/  FMUL.FTZ R94, R94, R5.reuse ;  /* 0x000000055e5e7220 */ /* 0x080fe20000410000 */
[-C--:B------:R-:W-:Y:S01]  /*7660*/  FMUL.FTZ R95, R95, R5.reuse ;  /* 0x000000055f5f7220 */ /* 0x080fe20000410000 */
[-C--:B------:R-:W-:Y:S01]  /*7670*/  FMUL.FTZ R98, R98, R5.reuse ;  /* 0x0000000562627220 */ /* 0x080fe20000410000 */
[----:B------:R-:W2:Y:S01]  /*7680*/  MUFU.EX2 R42, R42 ;  /* 0x0000002a002a7308 */ /* 0x000ea20000000800 */
[----:B------:R-:W-:Y:S01]  /*7690*/  FMUL.FTZ R99, R99, R5 ;  /* 0x0000000563637220 */ /* 0x000fe20000410000 */
[----:B0-----:R-:W-:Y:S01]  /*76a0*/  F2FP.F16.F32.PACK_AB R8, R20, R15 ;  /* 0x0000000f1408723e */ /* 0x001fe200000000ff */
[----:B------:R-:W-:Y:S01]  /*76b0*/  FMUL.FTZ R102, R102, R5 ;  /* 0x0000000566667220 */ /* 0x000fe20000410000 */
[----:B------:R-:W-:Y:S01]  /*76c0*/  F2FP.F16.F32.PACK_AB R10, R24, R21 ;  /* 0x00000015180a723e */ /* 0x000fe200000000ff */
[----:B------:R-:W-:Y:S01]  /*76d0*/  FMUL.FTZ R103, R103, R5 ;  /* 0x0000000567677220 */ /* 0x000fe20000410000 */
[----:B------:R-:W-:Y:S01]  /*76e0*/  F2FP.F16.F32.PACK_AB R9, R31, R27 ;  /* 0x0000001b1f09723e */ /* 0x000fe200000000ff */
[----:B------:R-:W-:Y:S01]  /*76f0*/  FMUL.FTZ R106, R106, R5 ;  /* 0x000000056a6a7220 */ /* 0x000fe20000410000 */
[----:B------:R-:W0:Y:S01]  /*7700*/  MUFU.EX2 R43, R43 ;  /* 0x0000002b002b7308 */ /* 0x000e220000000800 */
[----:B-1----:R-:W-:Y:S01]  /*7710*/  F2FP.F16.F32.PACK_AB R11, R38, R35 ;  /* 0x00000023260b723e */ /* 0x002fe200000000ff */
[-C--:B------:R-:W-:Y:S01]  /*7720*/  FMUL.FTZ R107, R107, R5.reuse ;  /* 0x000000056b6b7220 */ /* 0x080fe20000410000 */
[-C--:B------:R-:W-:Y:S01]  /*7730*/  FMUL.FTZ R110, R110, R5.reuse ;  /* 0x000000056e6e7220 */ /* 0x080fe20000410000 */
[-C--:B------:R-:W-:Y:S01]  /*7740*/  FMUL.FTZ R111, R111, R5.reuse ;  /* 0x000000056f6f7220 */ /* 0x080fe20000410000 */
[-C--:B------:R-:W-:Y:S01]  /*7750*/  FMUL.FTZ R114, R114, R5.reuse ;  /* 0x0000000572727220 */ /* 0x080fe20000410000 */
[----:B------:R1:W-:Y:S01]  /*7760*/  STSM.16.M88.4 [R23], R8 ;  /* 0x0000000817007844 */ /* 0x0003e20000000200 */
[-C--:B------:R-:W-:Y:S01]  /*7770*/  FMUL.FTZ R115, R115, R5.reuse ;  /* 0x0000000573737220 */ /* 0x080fe20000410000 */
[----:B------:R-:W3:Y:S01]  /*7780*/  MUFU.EX2 R46, R46 ;  /* 0x0000002e002e7308 */ /* 0x000ee20000000800 */
[-C--:B------:R-:W-:Y:S01]  /*7790*/  FMUL.FTZ R118, R118, R5.reuse ;  /* 0x0000000576767220 */ /* 0x080fe20000410000 */
[-C--:B------:R-:W-:Y:S01]  /*77a0*/  FMUL.FTZ R119, R119, R5.reuse ;  /* 0x0000000577777220 */ /* 0x080fe20000410000 */
[-C--:B------:R-:W-:Y:S01]  /*77b0*/  FMUL.FTZ R122, R122, R5.reuse ;  /* 0x000000057a7a7220 */ /* 0x080fe20000410000 */
[-C--:B------:R-:W-:Y:S01]  /*77c0*/  FMUL.FTZ R123, R123, R5.reuse ;  /* 0x000000057b7b7220 */ /* 0x080fe20000410000 */
[-C--:B------:R-:W-:Y:S01]  /*77d0*/  FMUL.FTZ R126, R126, R5.reuse ;  /* 0x000000057e7e7220 */ /* 0x080fe20000410000 */
[-C--:B------:R-:W-:Y:S01]  /*77e0*/  FMUL.FTZ R127, R127, R5.reuse ;  /* 0x000000057f7f7220 */ /* 0x080fe20000410000 */
[-C--:B------:R-:W-:Y:S01]  /*77f0*/  FMUL.FTZ R130, R130, R5.reuse ;  /* 0x0000000582827220 */ /* 0x080fe20000410000 */
[----:B------:R4:W-:Y:S01]  /*7800*/  MUFU.EX2 R13, R63 ;  /* 0x0000003f000d7308 */ /* 0x0009e20000000800 */
[-C--:B------:R-:W-:Y:S01]  /*7810*/  FMUL.FTZ R131, R131, R5.reuse ;  /* 0x0000000583837220 */ /* 0x080fe20000410000 */
[-C--:B------:R-:W-:Y:S01]  /*7820*/  FMUL.FTZ R134, R134, R5.reuse ;  /* 0x0000000586867220 */ /* 0x080fe20000410000 */
[----:B------:R-:W-:Y:S01]  /*7830*/  FMUL.FTZ R135, R135, R5 ;  /* 0x0000000587877220 */ /* 0x000fe20000410000 */
[-C--:B------:R-:W-:Y:S01]  /*7840*/  FMUL.FTZ R88, R88, R72.reuse ;  /* 0x0000004858587220 */ /* 0x080fe20000410000 */
[-C--:B------:R-:W-:Y:S01]  /*7850*/  FMUL.FTZ R89, R89, R72.reuse ;  /* 0x0000004859597220 */ /* 0x080fe20000410000 */
[-C--:B------:R-:W-:Y:S01]  /*7860*/  FMUL.FTZ R92, R92, R72.reuse ;  /* 0x000000485c5c7220 */ /* 0x080fe20000410000 */
[-C--:B------:R-:W-:Y:S01]  /*7870*/  FMUL.FTZ R93, R93, R72.reuse ;  /* 0x000000485d5d7220 */ /* 0x080fe20000410000 */
[----:B------:R-:W5:Y:S01]  /*7880*/  MUFU.EX2 R77, R77 ;  /* 0x0000004d004d7308 */ /* 0x000f620000000800 */
[----:B----4-:R-:W-:Y:S01]  /*7890*/  FADD.FTZ R63, R35, R30 ;  /* 0x0000001e233f7221 */ /* 0x010fe20000010000 */
[-C--:B------:R-:W-:Y:S01]  /*78a0*/  FMUL.FTZ R96, R96, R72.reuse ;  /* 0x0000004860607220 */ /* 0x080fe20000410000 */
[-C--:B------:R-:W-:Y:S01]  /*78b0*/  FMUL.FTZ R97, R97, R72.reuse ;  /* 0x0000004861617220 */ /* 0x080fe20000410000 */
[-C--:B------:R-:W-:Y:S01]  /*78c0*/  FMUL.FTZ R100, R100, R72.reuse ;  /* 0x0000004864647220 */ /* 0x080fe20000410000 */
[----:B------:R-:W-:Y:S01]  /*78d0*/  FADD.FTZ R63, R38, R63 ;  /* 0x0000003f263f7221 */ /* 0x000fe20000010000 */
[----:B------:R-:W-:Y:S01]  /*78e0*/  F2FP.F16.F32.PACK_AB R38, R40, R37 ;  /* 0x000000252826723e */ /* 0x000fe200000000ff */
[-C--:B------:R-:W-:Y:S01]  /*78f0*/  FMUL.FTZ R101, R101, R72.reuse ;  /* 0x0000004865657220 */ /* 0x080fe20000410000 */
[----:B------:R-:W4:Y:S01]  /*7900*/  MUFU.EX2 R26, R26 ;  /* 0x0000001a001a7308 */ /* 0x000f220000000800 */
[----:B--2---:R-:W-:Y:S01]  /*7910*/  FADD.FTZ R30, R42, R63 ;  /* 0x0000003f2a1e7221 */ /* 0x004fe20000010000 */
[-C--:B------:R-:W-:Y:S01]  /*7920*/  FMUL.FTZ R104, R104, R72.reuse ;  /* 0x0000004868687220 */ /* 0x080fe20000410000 */
[-C--:B------:R-:W-:Y:S01]  /*7930*/  FMUL.FTZ R105, R105, R72.reuse ;  /* 0x0000004869697220 */ /* 0x080fe20000410000 */
[-C--:B------:R-:W-:Y:S01]  /*7940*/  FMUL.FTZ R108, R108, R72.reuse ;  /* 0x000000486c6c7220 */ /* 0x080fe20000410000 */
[----:B0-----:R-:W-:Y:S01]  /*7950*/  FADD.FTZ R63, R43, R30 ;  /* 0x0000001e2b3f7221 */ /* 0x001fe20000010000 */
[-C--:B------:R-:W-:Y:S01]  /*7960*/  FMUL.FTZ R109, R109, R72.reuse ;  /* 0x000000486d6d7220 */ /* 0x080fe20000410000 */
[----:B------:R-:W-:Y:S01]  /*7970*/  FMUL.FTZ R112, R112, R72 ;  /* 0x0000004870707220 */ /* 0x000fe20000410000 */
[----:B------:R-:W0:Y:S01]  /*7980*/  MUFU.EX2 R34, R34 ;  /* 0x0000002200227308 */ /* 0x000e220000000800 */
[----:B---3--:R-:W-:Y:S01]  /*7990*/  FADD.FTZ R30, R46, R63 ;  /* 0x0000003f2e1e7221 */ /* 0x008fe20000010000 */
[----:B-----5:R-:W-:Y:S01]  /*79a0*/  F2FP.F16.F32.PACK_AB R31, R77, R46 ;  /* 0x0000002e4d1f723e */ /* 0x020fe200000000ff */
[-C--:B------:R-:W-:Y:S01]  /*79b0*/  FMUL.FTZ R113, R113, R72.reuse ;  /* 0x0000004871717220 */ /* 0x080fe20000410000 */
[----:B------:R-:W-:Y:S01]  /*79c0*/  F2FP.F16.F32.PACK_AB R46, R12, R45 ;  /* 0x0000002d0c2e723e */ /* 0x000fe200000000ff */
[----:B------:R-:W-:Y:S01]  /*79d0*/  FADD.FTZ R63, R77, R30 ;  /* 0x0000001e4d3f7221 */ /* 0x000fe20000010000 */
[C---:B------:R-:W-:Y:S01]  /*79e0*/  FADD.FTZ R30, R36.reuse, R67 ;  /* 0x00000043241e7221 */ /* 0x040fe20000010000 */
[----:B------:R-:W-:Y:S01]  /*79f0*/  F2FP.F16.F32.PACK_AB R36, R36, R33 ;  /* 0x000000212424723e */ /* 0x000fe200000000ff */
[----:B------:R-:W2:Y:S01]  /*7a00*/  MUFU.EX2 R39, R39 ;  /* 0x0000002700277308 */ /* 0x000ea20000000800 */
[----:B----4-:R-:W-:Y:S01]  /*7a10*/  FADD.FTZ R63, R26, R63 ;  /* 0x0000003f1a3f7221 */ /* 0x010fe20000010000 */
[----:B------:R-:W-:Y:S01]  /*7a20*/  FADD.FTZ R15, R37, R30 ;  /* 0x0000001e250f7221 */ /* 0x000fe20000010000 */
[----:B------:R-:W-:Y:S01]  /*7a30*/  F2FP.F16.F32.PACK_AB R30, R32, R29 ;  /* 0x0000001d201e723e */ /* 0x000fe200000000ff */
[----:B------:R-:W-:Y:S01]  /*7a40*/  FMUL.FTZ R116, R116, R72 ;  /* 0x0000004874747220 */ /* 0x000fe20000410000 */
[----:B------:R-:W-:Y:S01]  /*7a50*/  F2FP.F16.F32.PACK_AB R29, R43, R42 ;  /* 0x0000002a2b1d723e */ /* 0x000fe200000000ff */
[----:B------:R-:W-:Y:S01]  /*7a60*/  FADD.FTZ R58, R40, R15 ;  /* 0x0000000f283a7221 */ /* 0x000fe20000010000 */
[----:B------:R-:W-:Y:S01]  /*7a70*/  FMUL.FTZ R117, R117, R72 ;  /* 0x0000004875757220 */ /* 0x000fe20000410000 */
[----:B------:R-:W3:Y:S01]  /*7a80*/  MUFU.EX2 R47, R47 ;  /* 0x0000002f002f7308 */ /* 0x000ee20000000800 */
[C---:B0-----:R-:W-:Y:S01]  /*7a90*/  FADD.FTZ R24, R34.reuse, R63 ;  /* 0x0000003f22187221 */ /* 0x041fe20000010000 */
[----:B------:R-:W-:Y:S01]  /*7aa0*/  FADD.FTZ R21, R41, R58 ;  /* 0x0000003a29157221 */ /* 0x000fe20000010000 */
[----:B------:R-:W-:Y:S01]  /*7ab0*/  F2FP.F16.F32.PACK_AB R37, R34, R26 ;  /* 0x0000001a2225723e */ /* 0x000fe200000000ff */
[----:B------:R0:W-:Y:S01]  /*7ac0*/  STSM.16.M88.4 [R22], R28 ;  /* 0x0000001c16007844 */ /* 0x0001e20000000200 */
[-C--:B------:R-:W-:Y:S01]  /*7ad0*/  FMUL.FTZ R120, R120, R72.reuse ;  /* 0x0000004878787220 */ /* 0x080fe20000410000 */
[C---:B------:R-:W-:Y:S01]  /*7ae0*/  FADD.FTZ R32, R44.reuse, R21 ;  /* 0x000000152c207221 */ /* 0x040fe20000010000 */
[----:B------:R-:W-:Y:S01]  /*7af0*/  F2FP.F16.F32.PACK_AB R44, R44, R41 ;  /* 0x000000292c2c723e */ /* 0x000fe200000000ff */
[----:B------:R-:W4:Y:S01]  /*7b00*/  MUFU.EX2 R50, R50 ;  /* 0x0000003200327308 */ /* 0x000f220000000800 */
[----:B--2---:R-:W-:Y:S01]  /*7b10*/  FADD.FTZ R24, R39, R24 ;  /* 0x0000001827187221 */ /* 0x004fe20000010000 */
[----:B------:R-:W-:Y:S01]  /*7b20*/  FADD.FTZ R21, R45, R32 ;  /* 0x000000202d157221 */ /* 0x000fe20000010000 */
[-C--:B------:R-:W-:Y:S01]  /*7b30*/  FMUL.FTZ R121, R121, R72.reuse ;  /* 0x0000004879797220 */ /* 0x080fe20000410000 */
[-C--:B------:R-:W-:Y:S01]  /*7b40*/  FMUL.FTZ R124, R124, R72.reuse ;  /* 0x000000487c7c7220 */ /* 0x080fe20000410000 */
[-C--:B------:R-:W-:Y:S01]  /*7b50*/  FMUL.FTZ R125, R125, R72.reuse ;  /* 0x000000487d7d7220 */ /* 0x080fe20000410000 */
[----:B------:R-:W-:Y:S01]  /*7b60*/  FADD.FTZ R21, R12, R21 ;  /* 0x000000150c157221 */ /* 0x000fe20000010000 */
[-C--:B------:R-:W-:Y:S01]  /*7b70*/  FMUL.FTZ R128, R128, R72.reuse ;  /* 0x0000004880807220 */ /* 0x080fe20000410000 */
[----:B------:R-:W2:Y:S01]  /*7b80*/  MUFU.EX2 R51, R51 ;  /* 0x0000003300337308 */ /* 0x000ea20000000800 */
[C---:B---3--:R-:W-:Y:S01]  /*7b90*/  FADD.FTZ R15, R47.reuse, R24 ;  /* 0x000000182f0f7221 */ /* 0x048fe20000010000 */
[----:B------:R-:W-:Y:S01]  /*7ba0*/  FADD.FTZ R32, R48, R21 ;  /* 0x0000001530207221 */ /* 0x000fe20000010000 */
[----:B------:R-:W-:Y:S01]  /*7bb0*/  F2FP.F16.F32.PACK_AB R39, R47, R39 ;  /* 0x000000272f27723e */ /* 0x000fe200000000ff */
[----:B------:R-:W-:Y:S01]  /*7bc0*/  FMUL.FTZ R129, R129, R72 ;  /* 0x0000004881817220 */ /* 0x000fe20000410000 */
[----:B------:R-:W-:Y:S01]  /*7bd0*/  F2FP.F16.F32.PACK_AB R48, R49, R48 ;  /* 0x000000303130723e */ /* 0x000fe200000000ff */
[-C--:B------:R-:W-:Y:S01]  /*7be0*/  FMUL.FTZ R132, R132, R72.reuse ;  /* 0x0000004884847220 */ /* 0x080fe20000410000 */
[----:B------:R-:W-:Y:S01]  /*7bf0*/  FMUL.FTZ R133, R133, R72 ;  /* 0x0000004885857220 */ /* 0x000fe20000410000 */
[----:B------:R-:W3:Y:S01]  /*7c00*/  MUFU.EX2 R4, R4 ;  /* 0x0000000400047308 */ /* 0x000ee20000000800 */
[----:B----4-:R-:W-:Y:S01]  /*7c10*/  FADD.FTZ R24, R50, R15 ;  /* 0x0000000f32187221 */ /* 0x010fe20000010000 */
[----:B------:R0:W-:Y:S01]  /*7c20*/  STSM.16.M88.4 [R18], R36 ;  /* 0x0000002412007844 */ /* 0x0001e20000000200 */
[----:B------:R-:W-:-:S05]  /*7c30*/  IMAD.MOV.U32 R5, RZ, RZ, R69 ;  /* 0x000000ffff057224 */ /* 0x000fca00078e0045 */
[----:B------:R-:W4:Y:S01]  /*7c40*/  MUFU.EX2 R53, R53 ;  /* 0x0000003500357308 */ /* 0x000f220000000800 */
[C---:B--2---:R-:W-:Y:S01]  /*7c50*/  FADD.FTZ R15, R51.reuse, R24 ;  /* 0x00000018330f7221 */ /* 0x044fe20000010000 */
[----:B------:R-:W-:-:S06]  /*7c60*/  F2FP.F16.F32.PACK_AB R45, R51, R50 ;  /* 0x00000032332d723e */ /* 0x000fcc00000000ff */
[----:B------:R-:W2:Y:S01]  /*7c70*/  MUFU.EX2 R3, R3 ;  /* 0x0000000300037308 */ /* 0x000ea20000000800 */
[----:B---3--:R-:W-:Y:S01]  /*7c80*/  FADD.FTZ R24, R4, R15 ;  /* 0x0000000f04187221 */ /* 0x008fe20000010000 */
[----:B------:R-:W-:Y:S01]  /*7c90*/  FADD.FTZ R15, R49, R32 ;  /* 0x00000020310f7221 */ /* 0x000fe20000010000 */
[C---:B------:R-:W-:Y:S02]  /*7ca0*/  F2FP.F16.F32.PACK_AB R47, R13.reuse, R4 ;  /* 0x000000040d2f723e */ /* 0x040fe400000000ff */
[----:B------:R-:W-:Y:S01]  /*7cb0*/  FADD.FTZ R24, R13, R24 ;  /* 0x000000180d187221 */ /* 0x000fe20000010000 */
[----:B-1----:R-:W-:Y:S02]  /*7cc0*/  FADD.FTZ R8, R52, R15 ;  /* 0x0000000f34087221 */ /* 0x002fe40000010000 */
[----:B------:R-:W1:Y:S01]  /*7cd0*/  MUFU.EX2 R56, R56 ;  /* 0x0000003800387308 */ /* 0x000e620000000800 */
[C---:B----4-:R-:W-:Y:S01]  /*7ce0*/  F2FP.F16.F32.PACK_AB R50, R53.reuse, R52 ;  /* 0x000000343532723e */ /* 0x050fe200000000ff */
[----:B------:R-:W-:Y:S01]  /*7cf0*/  FADD.FTZ R11, R53, R8 ;  /* 0x00000008350b7221 */ /* 0x000fe20000010000 */
[----:B------:R0:W-:Y:S05]  /*7d00*/  STSM.16.M88.4 [R17+0x27800], R44 ;  /* 0x0278002c11007844 */ /* 0x0001ea0000000200 */
[----:B------:R-:W3:Y:S01]  /*7d10*/  MUFU.EX2 R14, R14 ;  /* 0x0000000e000e7308 */ /* 0x000ee20000000800 */
[----:B--2---:R-:W-:-:S07]  /*7d20*/  FADD.FTZ R9, R3, R24 ;  /* 0x0000001803097221 */ /* 0x004fce0000010000 */
[----:B------:R-:W2:Y:S01]  /*7d30*/  MUFU.EX2 R57, R57 ;  /* 0x0000003900397308 */ /* 0x000ea20000000800 */
[----:B-1----:R-:W-:-:S07]  /*7d40*/  FADD.FTZ R10, R56, R11 ;  /* 0x0000000b380a7221 */ /* 0x002fce0000010000 */
[----:B------:R-:W1:Y:S01]  /*7d50*/  MUFU.EX2 R54, R54 ;  /* 0x0000003600367308 */ /* 0x000e620000000800 */
[C---:B---3--:R-:W-:Y:S01]  /*7d60*/  FADD.FTZ R9, R14.reuse, R9 ;  /* 0x000000090e097221 */ /* 0x048fe20000010000 */
[----:B------:R-:W-:-:S06]  /*7d70*/  F2FP.F16.F32.PACK_AB R49, R14, R3 ;  /* 0x000000030e31723e */ /* 0x000fcc00000000ff */
[----:B------:R-:W3:Y:S01]  /*7d80*/  MUFU.EX2 R60, R60 ;  /* 0x0000003c003c7308 */ /* 0x000ee20000000800 */
[C---:B--2---:R-:W-:Y:S01]  /*7d90*/  FADD.FTZ R11, R57.reuse, R10 ;  /* 0x0000000a390b7221 */ /* 0x044fe20000010000 */
[----:B------:R-:W-:-:S06]  /*7da0*/  F2FP.F16.F32.PACK_AB R56, R57, R56 ;  /* 0x000000383938723e */ /* 0x000fcc00000000ff */
[----:B------:R-:W2:Y:S01]  /*7db0*/  MUFU.EX2 R55, R55 ;  /* 0x0000003700377308 */ /* 0x000ea20000000800 */
[----:B-1----:R-:W-:-:S07]  /*7dc0*/  FADD.FTZ R8, R54, R9 ;  /* 0x0000000936087221 */ /* 0x002fce0000010000 */
[----:B------:R-:W1:Y:S01]  /*7dd0*/  MUFU.EX2 R61, R61 ;  /* 0x0000003d003d7308 */ /* 0x000e620000000800 */
[----:B---3--:R-:W-:-:S07]  /*7de0*/  FADD.FTZ R4, R60, R11 ;  /* 0x0000000b3c047221 */ /* 0x008fce0000010000 */
[----:B------:R-:W3:Y:S01]  /*7df0*/  MUFU.EX2 R59, R59 ;  /* 0x0000003b003b7308 */ /* 0x000ee20000000800 */
[C---:B--2---:R-:W-:Y:S01]  /*7e00*/  FADD.FTZ R8, R55.reuse, R8 ;  /* 0x0000000837087221 */ /* 0x044fe20000010000 */
[----:B------:R-:W-:-:S05]  /*7e10*/  F2FP.F16.F32.PACK_AB R51, R55, R54 ;  /* 0x000000363733723e */ /* 0x000fca00000000ff */
[----:B------:R0:W-:Y:S01]  /*7e20*/  STSM.16.M88.4 [R136], R48 ;  /* 0x0000003088007844 */ /* 0x0001e20000000200 */
[----:B------:R-:W2:Y:S01]  /*7e30*/  MUFU.EX2 R64, R64 ;  /* 0x0000004000407308 */ /* 0x000ea20000000800 */
[C---:B-1----:R-:W-:Y:S01]  /*7e40*/  FADD.FTZ R11, R61.reuse, R4 ;  /* 0x000000043d0b7221 */ /* 0x042fe20000010000 */
[----:B------:R-:W-:-:S06]  /*7e50*/  F2FP.F16.F32.PACK_AB R58, R61, R60 ;  /* 0x0000003c3d3a723e */ /* 0x000fcc00000000ff */
[----:B------:R-:W1:Y:S01]  /*7e60*/  MUFU.EX2 R20, R75 ;  /* 0x0000004b00147308 */ /* 0x000e620000000800 */
[----:B---3--:R-:W-:-:S07]  /*7e70*/  FADD.FTZ R9, R59, R8 ;  /* 0x000000083b097221 */ /* 0x008fce0000010000 */
[----:B------:R-:W3:Y:S01]  /*7e80*/  MUFU.EX2 R68, R68 ;  /* 0x0000004400447308 */ /* 0x000ee20000000800 */
[----:B--2---:R-:W-:-:S07]  /*7e90*/  FADD.FTZ R11, R64, R11 ;  /* 0x0000000b400b7221 */ /* 0x004fce0000010000 */
[----:B------:R-:W2:Y:S01]  /*7ea0*/  MUFU.EX2 R78, R78 ;  /* 0x0000004e004e7308 */ /* 0x000ea20000000800 */
[C---:B-1----:R-:W-:Y:S01]  /*7eb0*/  FADD.FTZ R9, R20.reuse, R9 ;  /* 0x0000000914097221 */ /* 0x042fe20000010000 */
[----:B------:R-:W-:-:S06]  /*7ec0*/  F2FP.F16.F32.PACK_AB R57, R20, R59 ;  /* 0x0000003b1439723e */ /* 0x000fcc00000000ff */
[----:B------:R-:W1:Y:S01]  /*7ed0*/  MUFU.EX2 R79, R79 ;  /* 0x0000004f004f7308 */ /* 0x000e620000000800 */
[C---:B---3--:R-:W-:Y:S01]  /*7ee0*/  FADD.FTZ R12, R68.reuse, R11 ;  /* 0x0000000b440c7221 */ /* 0x048fe20000010000 */
[----:B------:R-:W-:-:S06]  /*7ef0*/  F2FP.F16.F32.PACK_AB R8, R68, R64 ;  /* 0x000000404408723e */ /* 0x000fcc00000000ff */
[----:B------:R-:W3:Y:S01]  /*7f00*/  MUFU.EX2 R65, R65 ;  /* 0x0000004100417308 */ /* 0x000ee20000000800 */
[----:B--2---:R-:W-:-:S07]  /*7f10*/  FADD.FTZ R4, R78, R9 ;  /* 0x000000094e047221 */ /* 0x004fce0000010000 */
[----:B------:R-:W2:Y:S01]  /*7f20*/  MUFU.EX2 R21, R82 ;  /* 0x0000005200157308 */ /* 0x000ea20000000800 */
[C---:B-1----:R-:W-:Y:S01]  /*7f30*/  F2FP.F16.F32.PACK_AB R59, R79.reuse, R78 ;  /* 0x0000004e4f3b723e */ /* 0x042fe200000000ff */
[----:B------:R-:W-:-:S04]  /*7f40*/  FADD.FTZ R4, R79, R4 ;  /* 0x000000044f047221 */ /* 0x000fc80000010000 */
[----:B------:R0:W-:Y:S02]  /*7f50*/  STSM.16.M88.4 [R22+0x6000], R56 ;  /* 0x0060003816007844 */ /* 0x0001e40000000200 */
[----:B------:R-:W1:Y:S01]  /*7f60*/  MUFU.EX2 R83, R83 ;  /* 0x0000005300537308 */ /* 0x000e620000000800 */
[----:B---3--:R-:W-:Y:S01]  /*7f70*/  F2FP.F16.F32.PACK_AB R10, R0, R65 ;  /* 0x00000041000a723e */ /* 0x008fe200000000ff */
[----:B------:R-:W-:-:S06]  /*7f80*/  FADD.FTZ R65, R65, R12 ;  /* 0x0000000c41417221 */ /* 0x000fcc0000010000 */
[----:B------:R-:W3:Y:S01]  /*7f90*/  MUFU.EX2 R13, R86 ;  /* 0x00000056000d7308 */ /* 0x000ee20000000800 */
[----:B--2---:R-:W-:-:S07]  /*7fa0*/  FADD.FTZ R4, R21, R4 ;  /* 0x0000000415047221 */ /* 0x004fce0000010000 */
[----:B------:R-:W2:Y:S01]  /*7fb0*/  MUFU.EX2 R24, R73 ;  /* 0x0000004900187308 */ /* 0x000ea20000000800 */
[C---:B-1----:R-:W-:Y:S01]  /*7fc0*/  F2FP.F16.F32.PACK_AB R9, R83.reuse, R21 ;  /* 0x000000155309723e */ /* 0x042fe200000000ff */
[----:B------:R-:W-:-:S04]  /*7fd0*/  FADD.FTZ R4, R83, R4 ;  /* 0x0000000453047221 */ /* 0x000fc80000010000 */
[----:B---3--:R-:W-:Y:S01]  /*7fe0*/  FADD.FTZ R3, R13, R4 ;  /* 0x000000040d037221 */ /* 0x008fe20000010000 */
[----:B------:R-:W-:Y:S01]  /*7ff0*/  FADD.FTZ R4, R0, R65 ;  /* 0x0000004100047221 */ /* 0x000fe20000010000 */
[----:B------:R-:W-:Y:S01]  /*8000*/  IMAD.MOV.U32 R0, RZ, RZ, R7 ;  /* 0x000000ffff007224 */ /* 0x000fe200078e0007 */
[C---:B--2---:R-:W-:Y:S01]  /*8010*/  F2FP.F16.F32.PACK_AB R11, R24.reuse, R13 ;  /* 0x0000000d180b723e */ /* 0x044fe200000000ff */
[----:B------:R-:W-:-:S04]  /*8020*/  FADD.FTZ R3, R24, R3 ;  /* 0x0000000318037221 */ /* 0x000fc80000010000 */
[----:B------:R0:W-:Y:S01]  /*8030*/  STSM.16.M88.4 [R18+0x6000], R8 ;  /* 0x0060000812007844 */ /* 0x0001e20000000200 */
[----:B------:R1:W-:Y:S06]  /*8040*/  MEMBAR.ALL.CTA ;  /* 0x0000000000007992 */ /* 0x0003ec0000008000 */
[----:B-1----:R-:W1:Y:S02]  /*8050*/  FENCE.VIEW.ASYNC.S ;  /* 0x00000000000073c6 */ /* 0x002e640000000000 */
[----:B-1----:R-:W-:Y:S01]  /*8060*/  NOP ;  /* 0x0000000000007918 */ /* 0x002fe20000000000 */
[----:B------:R-:W-:Y:S05]  /*8070*/  @P2 BRA `(.L_x_862) ;  /* 0xffffffcc00b02947 */ /* 0x000fea000383ffff */
[----:B------:R-:W-:Y:S01]  /*8080*/  IMAD.MOV.U32 R5, RZ, RZ, R69 ;  /* 0x000000ffff057224 */ /* 0x000fe200078e0045 */
[----:B------:R-:W-:Y:S01]  /*8090*/  UMOV UR45, UR54 ;  /* 0x00000036002d7c82 */ /* 0x000fe20008000000 */
[----:B------:R-:W-:Y:S01]  /*80a0*/  IMAD.MOV.U32 R0, RZ, RZ, R7 ;  /* 0x000000ffff007224 */ /* 0x000fe200078e0007 */
[----:B------:R-:W-:-:S06]  /*80b0*/  UMOV UR50, UR53 ;  /* 0x0000003500327c82 */ /* 0x000fcc0008000000 */
.L_x_845:
[----:B------:R-:W2:Y:S01]  /*80c0*/  LDC R7, c[0x0][0x448] ;  /* 0x00011200ff077b82 */ /* 0x000ea20000000800 */
[----:B------:R-:W-:Y:S01]  /*80d0*/  UIADD3 UR6, UR41, 0xbf, URZ ;  /* 0x000000bf29067890 */ /* 0x000fe2000fffe03f */
[----:B------:R-:W-:-:S05]  /*80e0*/  IADD3 R143, -R143, 0x1, RZ ;  /* 0x000000018f8f7810 */ /* 0x000fca0007ffe1ff */
[----:B------:R-:W-:Y:S01]  /*80f0*/  IMAD R6, R6, UR43, R143 ;  /* 0x0000002b06067c24 */ /* 0x000fe2000f8e028f */
[----:B01----:R-:W0:Y:S01]  /*8100*/  LDC R10, c[0x0][0x9e4] ;  /* 0x00027900ff0a7b82 */ /* 0x003e220000000800 */
[----:B--2---:R-:W-:Y:S02]  /*8110*/  ISETP.NE.AND P5, PT, R7, 0x1, PT ;  /* 0x000000010700780c */ /* 0x004fe40003fa5270 */
[----:B0-----:R-:W-:-:S11]  /*8120*/  ISETP.GE.AND P6, PT, R10, 0x1, PT ;  /* 0x000000010a00780c */ /* 0x001fd60003fc6270 */
[----:B------:R-:W0:Y:S08]  /*8130*/  @P5 LDC R7, c[0x0][0x44c] ;  /* 0x00011300ff075b82 */ /* 0x000e300000000800 */
[----:B------:R-:W1:Y:S01]  /*8140*/  @P5 LDC R9, c[0x0][0x450] ;  /* 0x00011400ff095b82 */ /* 0x000e620000000800 */
[----:B0-----:R-:W-:-:S04]  /*8150*/  @P5 IMAD.HI.U32 R8, R7, UR6, RZ ;  /* 0x0000000607085c27 */ /* 0x001fc8000f8e00ff */
[----:B------:R-:W-:Y:S01]  /*8160*/  IMAD.U32 R7, RZ, RZ, UR6 ;  /* 0x00000006ff077e24 */ /* 0x000fe2000f8e00ff */
[----:B-1----:R-:W-:-:S05]  /*8170*/  @P5 SHF.R.U32.HI R7, RZ, R9, R8 ;  /* 0x00000009ff075219 */ /* 0x002fca0000011608 */
[----:B------:R-:W-:-:S04]  /*8180*/  IMAD.IADD R7, R6, 0x1, R7 ;  /* 0x0000000106077824 */ /* 0x000fc800078e0207 */
[----:B------:R-:W-:Y:S01]  /*8190*/  VIADD R6, R7, -UR35 ;  /* 0x8000002307067c36 */ /* 0x000fe20008000000 */
[----:B------:R-:W-:Y:S06]  /*81a0*/  @!P6 BRA `(.L_x_863) ;  /* 0x00000000003ce947 */ /* 0x000fec0003800000 */
[----:B------:R-:W-:-:S13]  /*81b0*/  ISETP.GT.AND P2, PT, R7, -0x1, PT ;  /* 0xffffffff0700780c */ /* 0x000fda0003f44270 */
[----:B------:R-:W-:Y:S05]  /*81c0*/  @P2 BRA `(.L_x_864) ;  /* 0x00000000001c2947 */ /* 0x000fea0003800000 */
[----:B------:R-:W-:Y:S02]  /*81d0*/  ISETP.NE.AND P2, PT, R10, 0x1, PT ;  /* 0x000000010a00780c */ /* 0x000fe40003f45270 */
[----:B------:R-:W-:-:S11]  /*81e0*/  LOP3.LUT R7, RZ, R7, RZ, 0x33, !PT ;  /* 0x00000007ff077212 */ /* 0x000fd600078e33ff */
[----:B------:R-:W0:Y:S02]  /*81f0*/  @P2 LDC.64 R8, c[0x0][0x9e8] ;  /* 0x00027a00ff082b82 */ /* 0x000e240000000a00 */
[----:B0-----:R-:W-:-:S05]  /*8200*/  @P2 IMAD.HI.U32 R8, R7, R8, RZ ;  /* 0x0000000807082227 */ /* 0x001fca00078e00ff */
[----:B------:R-:W-:-:S04]  /*8210*/  @P2 SHF.R.U32.HI R7, RZ, R9, R8 ;  /* 0x00000009ff072219 */ /* 0x000fc80000011608 */
[----:B------:R-:W-:Y:S01]  /*8220*/  LOP3.LUT R7, RZ, R7, RZ, 0x33, !PT ;  /* 0x00000007ff077212 */ /* 0x000fe200078e33ff */
[----:B------:R-:W-:Y:S06]  /*8230*/  BRA `(.L_x_865) ;  /* 0x0000000000107947 */ /* 0x000fec0003800000 */
.L_x_864:
[----:B------:R-:W-:-:S13]  /*8240*/  ISETP.NE.AND P2, PT, R10, 0x1, PT ;  /* 0x000000010a00780c */ /* 0x000fda0003f45270 */
[----:B------:R-:W0:Y:S02]  /*8250*/  @P2 LDC.64 R8, c[0x0][0x9e8] ;  /* 0x00027a00ff082b82 */ /* 0x000e240000000a00 */
[----:B0-----:R-:W-:-:S05]  /*8260*/  @P2 IMAD.HI.U32 R8, R7, R8, RZ ;  /* 0x0000000807082227 */ /* 0x001fca00078e00ff */
[----:B------:R-:W-:-:S07]  /*8270*/  @P2 SHF.R.U32.HI R7, RZ, R9, R8 ;  /* 0x00000009ff072219 */ /* 0x000fce0000011608 */
.L_x_865:
[----:B------:R-:W-:-:S05]  /*8280*/  IMAD R7, R7, R10, RZ ;  /* 0x0000000a07077224 */ /* 0x000fca00078e02ff */
[----:B------:R-:W-:-:S07]  /*8290*/  VIMNMX R6, R6, R7, !PT ;  /* 0x0000000706067248 */ /* 0x000fce0007fe0100 */
.L_x_863:
[----:B------:R-:W-:-:S05]  /*82a0*/  VIADD R6, R6, 0x7f ;  /* 0x0000007f06067836 */ /* 0x000fca0000000000 */
[----:B------:R-:W-:-:S04]  /*82b0*/  SHF.R.S32.HI R7, RZ, 0x1f, R6 ;  /* 0x0000001fff077819 */ /* 0x000fc80000011406 */
[----:B------:R-:W-:-:S04]  /*82c0*/  LEA.HI R7, R7, R6, RZ, 0x7 ;  /* 0x0000000607077211 */ /* 0x000fc800078f38ff */
[----:B------:R-:W-:-:S04]  /*82d0*/  SHF.R.S32.HI R6, RZ, 0x7, R7 ;  /* 0x00000007ff067819 */ /* 0x000fc80000011407 */
[----:B------:R-:W-:-:S04]  /*82e0*/  VIMNMX R6, R6, UR39, !PT ;  /* 0x0000002706067c48 */ /* 0x000fc8000ffe0100 */
[----:B------:R-:W-:-:S13]  /*82f0*/  ISETP.GE.AND P2, PT, R2, R6, PT ;  /* 0x000000060200720c */ /* 0x000fda0003f46270 */
[----:B------:R-:W-:Y:S05]  /*8300*/  @!P2 BRA `(.L_x_866) ;  /* 0x000000200024a947 */ /* 0x000fea0003800000 */
[----:B------:R-:W-:Y:S01]  /*8310*/  IMAD.MOV.U32 R7, RZ, RZ, R5 ;  /* 0x000000ffff077224 */ /* 0x000fe200078e0005 */
[----:B------:R-:W-:Y:S01]  /*8320*/  UMOV UR28, UR50 ;  /* 0x00000032001c7c82 */ /* 0x000fe20008000000 */
[----:B------:R-:W-:Y:S01]  /*8330*/  IMAD.MOV.U32 R9, RZ, RZ, R0 ;  /* 0x000000ffff097224 */ /* 0x000fe200078e0000 */
[----:B------:R-:W-:Y:S01]  /*8340*/  UMOV UR34, UR45 ;  /* 0x0000002d00227c82 */ /* 0x000fe20008000000 */
[----:B------:R-:W-:-:S05]  /*8350*/  ULDC UR33, c[0x0][0x988] ;  /* 0x0002620000217ab9 */ /* 0x000fca0000000800 */
.L_x_875:
[----:B------:R-:W-:Y:S01]  /*8360*/  UIADD3 UR45, UR34, 0x1, URZ ;  /* 0x00000001222d7890 */ /* 0x000fe2000fffe03f */
[----:B------:R-:W-:-:S03]  /*8370*/  ISETP.NE.AND P2, PT, RZ, UR37, PT ;  /* 0x00000025ff007c0c */ /* 0x000fc6000bf45270 */
[----:B------:R-:W-:-:S04]  /*8380*/  UISETP.NE.AND UP0, UPT, UR45, 0x2, UPT ;  /* 0x000000022d00788c */ /* 0x000fc8000bf05270 */
[----:B------:R-:W-:Y:S02]  /*8390*/  USEL UR50, URZ, 0x1, UP0 ;  /* 0x000000013f327887 */ /* 0x000fe40008000000 */
[----:B------:R-:W-:Y:S02]  /*83a0*/  USEL UR45, UR45, URZ, UP0 ;  /* 0x0000003f2d2d7287 */ /* 0x000fe40008000000 */
[----:B------:R-:W-:Y:S02]  /*83b0*/  ULOP3.LUT UR50, UR28, UR50, URZ, 0x3c, !UPT ;  /* 0x000000321c327292 */ /* 0x000fe4000f8e3c3f */
[----:B------:R-:W-:Y:S10]  /*83c0*/  @P2 BRA `(.L_x_867) ;  /* 0x00000000002c2947 */ /* 0x000ff40003800000 */
[----:B------:R-:W-:Y:S05]  /*83d0*/  @!P0 BRA `(.L_x_868) ;  /* 0x0000000000048947 */ /* 0x000fea0003800000 */
[----:B------:R-:W-:Y:S01]  /*83e0*/  BPT.TRAP 0x1 ;  /* 0x000000040000795c */ /* 0x000fe20000300000 */
.L_x_868:
[----:B------:R-:W-:Y:S01]  /*83f0*/  ULEA UR6, UR45, UR42, 0x3 ;  /* 0x0000002a2d067291 */ /* 0x000fe2000f8e183f */
[----:B------:R-:W-:-:S05]  /*8400*/  IMAD.U32 R0, RZ, RZ, UR50 ;  /* 0x00000032ff007e24 */ /* 0x000fca000f8e00ff */
[----:B------:R-:W-:-:S04]  /*8410*/  SHF.L.U32 R0, R0, 0x1f, RZ ;  /* 0x0000001f00007819 */ /* 0x000fc800000006ff */
[----:B------:R0:W1:Y:S01]  /*8420*/  SYNCS.PHASECHK.TRANS64.TRYWAIT P3, [UR6+0x2d830], R0 ;  /* 0x02d83000ff0075a7 */ /* 0x0000620008060146 */
[----:B------:R-:W-:Y:S05]  /*8430*/  @!P0 BRA `(.L_x_869) ;  /* 0x0000000000048947 */ /* 0x000fea0003800000 */
[----:B------:R-:W-:Y:S01]  /*8440*/  BPT.TRAP 0x1 ;  /* 0x000000040000795c */ /* 0x000fe20000300000 */
.L_x_869:
[----:B-1----:R-:W-:Y:S05]  /*8450*/  @P3 BRA `(.L_x_867) ;  /* 0x0000000000083947 */ /* 0x002fea0003800000 */
[----:B------:R-:W1:Y:S02]  /*8460*/  SYNCS.PHASECHK.TRANS64.TRYWAIT P3, [UR6+0x2d830], R0 ;  /* 0x02d83000ff0075a7 */ /* 0x000e640008060146 */
[----:B-1----:R-:W-:Y:S05]  /*8470*/  @!P3 BRA `(.L_x_870) ;  /* 0x000000c00060b947 */ /* 0x002fea0003800000 */
.L_x_867:
[----:B-1----:R-:W1:Y:S01]  /*8480*/  S2R R5, SR_TID.X ;  /* 0x0000000000057919 */ /* 0x002e620000002100 */
        /* <DEDUP_REMOVED lines=12> */
[----:B-1----:R-:W-:-:S05]  /*8550*/  SHF.R.U32.HI R5, RZ, 0x7, R5 ;  /* 0x00000007ff057819 */ /* 0x002fca0000011605 */
[----:B0-----:R-:W-:-:S05]  /*8560*/  VIADD R0, R5, 0x8 ;  /* 0x0000000805007836 */ /* 0x001fca0000000000 */
[----:B------:R0:W-:Y:S06]  /*8570*/  BAR.SYNC.DEFER_BLOCKING R0, 0x100 ;  /* 0x000400000000751d */ /* 0x0001ec0000010000 */
[----:B------:R-:W-:-:S06]  /*8580*/  WARPGROUP.ARRIVE ;  /* 0x00000000000079c5 */ /* 0x000fcc0000000000 */
        /* <DEDUP_REMOVED lines=20> */
.L_x_872:
[----:B------:R-:W-:Y:S01]  /*86d0*/  ULEA UR6, UR34, UR42, 0x3 ;  /* 0x0000002a22067291 */ /* 0x000fe2000f8e183f */
[----:B------:R-:W-:-:S05]  /*86e0*/  IMAD.U32 R0, RZ, RZ, UR28 ;  /* 0x0000001cff007e24 */ /* 0x000fca000f8e00ff */
[----:B------:R-:W-:-:S04]  /*86f0*/  SHF.L.U32 R0, R0, 0x1f, RZ ;  /* 0x0000001f00007819 */ /* 0x000fc800000006ff */
[----:B------:R0:W1:Y:S01]  /*8700*/  SYNCS.PHASECHK.TRANS64.TRYWAIT P2, [UR6+0x2d850], R0 ;  /* 0x02d85000ff0075a7 */ /* 0x0000620008040146 */
[----:B------:R-:W-:Y:S05]  /*8710*/  @!P0 BRA `(.L_x_873) ;  /* 0x0000000000048947 */ /* 0x000fea0003800000 */
[----:B------:R-:W-:Y:S01]  /*8720*/  BPT.TRAP 0x1 ;  /* 0x000000040000795c */ /* 0x000fe20000300000 */
.L_x_873:
[----:B-1----:R-:W-:Y:S05]  /*8730*/  @P2 BRA `(.L_x_871) ;  /* 0x0000000000082947 */ /* 0x002fea0003800000 */
[----:B------:R-:W1:Y:S02]  /*8740*/  SYNCS.PHASECHK.TRANS64.TRYWAIT P2, [UR6+0x2d850], R0 ;  /* 0x02d85000ff0075a7 */ /* 0x000e640008040146 */
[----:B-1----:R-:W-:Y:S05]  /*8750*/  @!P2 BRA `(.L_x_874) ;  /* 0x000000bc00c0a947 */ /* 0x002fea0003800000 */
.L_x_871:
[----:B------:R-:W-:Y:S01]  /*8760*/  UIADD3 UR6, UR42, 0x400, URZ ;  /* 0x000004002a067890 */ /* 0x000fe2000fffe03f */
[----:B------:R-:W-:Y:S01]  /*8770*/  WARPGROUP.ARRIVE ;  /* 0x00000000000079c5 */ /* 0x000fe20000000000 */
[----:B------:R-:W-:Y:S01]  /*8780*/  UMOV UR29, 0x40000040 ;  /* 0x40000040001d7882 */ /* 0x000fe20000000000 */
[----:B------:R-:W-:Y:S01]  /*8790*/  UMOV UR31, 0x80000020 ;  /* 0x80000020001f7882 */ /* 0x000fe20000000000 */
[----:B------:R-:W-:Y:S01]  /*87a0*/  USHF.R.U32.HI UR6, URZ, 0x4, UR6 ;  /* 0x000000043f067899 */ /* 0x000fe20008011606 */
[----:B01----:R-:W-:Y:S02]  /*87b0*/  FMNMX.FTZ R0, R24, R9, !PT ;  /* 0x0000000918007209 */ /* 0x003fe40007810000 */
[----:B------:R-:W0:Y:S01]  /*87c0*/  S2R R151, SR_TID.X ;  /* 0x0000000000977919 */ /* 0x000e220000002100 */
[----:B------:R-:W-:Y:S01]  /*87d0*/  FMNMX.FTZ R20, R26, R7, !PT ;  /* 0x000000071a147209 */ /* 0x000fe20007810000 */
[----:B------:R-:W-:Y:S01]  /*87e0*/  ULOP3.LUT UR6, UR6, 0x3fff, URZ, 0xc0, !UPT ;  /* 0x00003fff06067892 */ /* 0x000fe2000f8ec03f */
[----:B------:R-:W-:-:S03]  /*87f0*/  FMNMX.FTZ R5, R25, R0, !PT ;  /* 0x0000000019057209 */ /* 0x000fc60007810000 */
[----:B------:R-:W-:Y:S01]  /*8800*/  ULOP3.LUT UR7, UR6, 0x2000000, URZ, 0xfc, !UPT ;  /* 0x0200000006077892 */ /* 0x000fe2000f8efc3f */
[----:B------:R-:W-:Y:S01]  /*8810*/  FMNMX.FTZ R0, R28, R5, !PT ;  /* 0x000000051c007209 */ /* 0x000fe20007810000 */
[----:B------:R-:W-:Y:S02]  /*8820*/  ULOP3.LUT UR6, UR36, 0x10000, URZ, 0xfc, !UPT ;  /* 0x0001000024067892 */ /* 0x000fe4000f8efc3f */
[----:B------:R-:W-:Y:S01]  /*8830*/  UIMAD UR7, UR34, 0x600, UR7 ;  /* 0x00000600220778a4 */ /* 0x000fe2000f8e0207 */
[----:B------:R-:W-:-:S04]  /*8840*/  FMNMX.FTZ R5, R29, R0, !PT ;  /* 0x000000001d057209 */ /* 0x000fc80007810000 */
[----:B------:R-:W-:Y:S01]  /*8850*/  UMOV UR28, UR6 ;  /* 0x00000006001c7c82 */ /* 0x000fe20008000000 */
[----:B------:R-:W-:Y:S01]  /*8860*/  FMNMX.FTZ R0, R32, R5, !PT ;  /* 0x0000000520007209 */ /* 0x000fe20007810000 */
        /* <DEDUP_REMOVED lines=8> */
[----:B------:R-:W-:Y:S02]  /*88f0*/  FMNMX.FTZ R5, R37, R0, !PT ;  /* 0x0000000025057209 */ /* 0x000fe40007810000 */
[----:B0-----:R-:W-:Y:S02]  /*8900*/  SHF.R.U32.HI R143, RZ, 0x7, R151 ;  /* 0x00000007ff8f7819 */ /* 0x001fe40000011697 */
[----:B------:R-:W-:Y:S02]  /*8910*/  FMNMX.FTZ R0, R40, R5, !PT ;  /* 0x0000000528007209 */ /* 0x000fe40007810000 */
[----:B------:R-:W-:Y:S02]  /*8920*/  ISETP.GE.U32.AND P2, PT, R151, 0x180, PT ;  /* 0x000001809700780c */ /* 0x000fe40003f46070 */
        /* <DEDUP_REMOVED lines=28> */
[----:B------:R-:W0:Y:S01]  /*8af0*/  SHFL.BFLY PT, R0, R5, 0x2, 0x1f ;  /* 0x0c401f0005007f89 */ /* 0x000e2200000e0000 */
[----:B------:R-:W-:Y:S01]  /*8b00*/  UMOV UR29, 0x40000040 ;  /* 0x40000040001d7882 */ /* 0x000fe20000000000 */
[----:B------:R-:W-:Y:S01]  /*8b10*/  UMOV UR31, 0x80000020 ;  /* 0x80000020001f7882 */ /* 0x000fe20000000000 */
[----:B0-----:R-:W-:Y:S02]  /*8b20*/  FMNMX.FTZ R12, R5, R0, !PT ;  /* 0x00000000050c7209 */ /* 0x001fe40007810000 */
[----:B------:R-:W-:-:S03]  /*8b30*/  FMNMX.FTZ R5, R27, R20, !PT ;  /* 0x000000141b057209 */ /* 0x000fc60007810000 */
[----:B------:R-:W0:Y:S01]  /*8b40*/  SHFL.BFLY PT, R11, R12, 0x1, 0x1f ;  /* 0x0c201f000c0b7f89 */ /* 0x000e2200000e0000 */
[----:B------:R-:W-:-:S04]  /*8b50*/  FMNMX.FTZ R20, R30, R5, !PT ;  /* 0x000000051e147209 */ /* 0x000fc80007810000 */
[----:B------:R-:W-:Y:S02]  /*8b60*/  FMNMX.FTZ R5, R31, R20, !PT ;  /* 0x000000141f057209 */ /* 0x000fe40007810000 */
[----:B0-----:R-:W-:-:S05]  /*8b70*/  FMNMX.FTZ R0, R12, R11, !PT ;  /* 0x0000000b0c007209 */ /* 0x001fca0007810000 */
[C---:B------:R-:W-:Y:S01]  /*8b80*/  FADD.FTZ R8, -R0.reuse, R9 ;  /* 0x0000000900087221 */ /* 0x040fe20000010100 */
[----:B------:R-:W-:-:S03]  /*8b90*/  FMUL.FTZ R9, R0, UR33 ;  /* 0x0000002100097c20 */ /* 0x000fc60008410000 */
[----:B------:R-:W-:Y:S01]  /*8ba0*/  FMUL.FTZ R8, R8, UR33 ;  /* 0x0000002108087c20 */ /* 0x000fe20008410000 */
        /* <DEDUP_REMOVED lines=16> */
[----:B------:R-:W-:Y:S01]  /*8cb0*/  MUFU.EX2 R8, R8 ;  /* 0x0000000800087308 */ /* 0x000fe20000000800 */
[----:B------:R-:W-:Y:S01]  /*8cc0*/  FMNMX.FTZ R28, R42, R5, !PT ;  /* 0x000000052a1c7209 */ /* 0x000fe20007810000 */
[--C-:B------:R-:W-:Y:S01]  /*8cd0*/  FFMA.FTZ R69, R81, UR33, -R9.reuse ;  /* 0x0000002151457c23 */ /* 0x100fe20008010809 */
[--C-:B------:R-:W-:Y:S01]  /*8ce0*/  FFMA.FTZ R24, R40, UR33, -R9.reuse ;  /* 0x0000002128187c23 */ /* 0x100fe20008010809 */
[--C-:B------:R-:W-:Y:S01]  /*8cf0*/  FFMA.FTZ R14, R32, UR33, -R9.reuse ;  /* 0x00000021200e7c23 */ /* 0x100fe20008010809 */
[----:B------:R-:W-:Y:S01]  /*8d00*/  FMNMX.FTZ R5, R43, R28, !PT ;  /* 0x0000001c2b057209 */ /* 0x000fe20007810000 */
[--C-:B------:R-:W-:Y:S01]  /*8d10*/  FFMA.FTZ R40, R52, UR33, -R9.reuse ;  /* 0x0000002134287c23 */ /* 0x100fe20008010809 */
[--C-:B------:R-:W-:Y:S01]  /*8d20*/  FFMA.FTZ R52, R64, UR33, -R9.reuse ;  /* 0x0000002140347c23 */ /* 0x100fe20008010809 */
[----:B------:R-:W0:Y:S01]  /*8d30*/  MUFU.EX2 R10, R10 ;  /* 0x0000000a000a7308 */ /* 0x000e220000000800 */
[----:B------:R-:W-:Y:S01]  /*8d40*/  FMNMX.FTZ R28, R46, R5, !PT ;  /* 0x000000052e1c7209 */ /* 0x000fe20007810000 */
[--C-:B------:R-:W-:Y:S01]  /*8d50*/  FFMA.FTZ R64, R76, UR33, -R9.reuse ;  /* 0x000000214c407c23 */ /* 0x100fe20008010809 */
[--C-:B------:R-:W-:Y:S01]  /*8d60*/  FFMA.FTZ R32, R44, UR33, -R9.reuse ;  /* 0x000000212c207c23 */ /* 0x100fe20008010809 */
[--C-:B------:R-:W-:Y:S01]  /*8d70*/  FFMA.FTZ R44, R56, UR33, -R9.reuse ;  /* 0x00000021382c7c23 */ /* 0x100fe20008010809 */
[----:B------:R-:W-:Y:S01]  /*8d80*/  FMNMX.FTZ R5, R47, R28, !PT ;  /* 0x0000001c2f057209 */ /* 0x000fe20007810000 */
[--C-:B------:R-:W-:Y:S01]  /*8d90*/  FFMA.FTZ R56, R68, UR33, -R9.reuse ;  /* 0x0000002144387c23 */ /* 0x100fe20008010809 */
[--C-:B------:R-:W-:Y:S01]  /*8da0*/  FFMA.FTZ R68, R80, UR33, -R9.reuse ;  /* 0x0000002150447c23 */ /* 0x100fe20008010809 */
[----:B------:R-:W1:Y:S01]  /*8db0*/  MUFU.EX2 R11, R11 ;  /* 0x0000000b000b7308 */ /* 0x000e620000000800 */
[----:B------:R-:W-:Y:S01]  /*8dc0*/  FMNMX.FTZ R28, R50, R5, !PT ;  /* 0x00000005321c7209 */ /* 0x000fe20007810000 */
[----:B------:R-:W-:Y:S01]  /*8dd0*/  FFMA.FTZ R21, R37, UR33, -R9 ;  /* 0x0000002125157c23 */ /* 0x000fe20008010809 */
[----:B------:R-:W-:-:S02]  /*8de0*/  WARPGROUP.DEPBAR.LE gsb0, 0x0 ;  /* 0x00008000000079c5 */ /* 0x000fc40000010000 */
[----:B------:R-:W-:Y:S01]  /*8df0*/  WARPGROUP.ARRIVE ;  /* 0x00000000000079c5 */ /* 0x000fe20000000000 */
[----:B------:R-:W-:Y:S01]  /*8e00*/  FMNMX.FTZ R5, R51, R28, !PT ;  /* 0x0000001c33057209 */ /* 0x000fe20007810000 */
[--C-:B------:R-:W-:Y:S01]  /*8e10*/  FFMA.FTZ R20, R36, UR33, -R9.reuse ;  /* 0x0000002124147c23 */ /* 0x100fe20008010809 */
[----:B------:R-:W2:Y:S01]  /*8e20*/  MUFU.EX2 R12, R12 ;  /* 0x0000000c000c7308 */ /* 0x000ea20000000800 */
[----:B0-----:R-:W-:Y:S01]  /*8e30*/  FFMA.FTZ R4, R8, R4, R10 ;  /* 0x0000000408047223 */ /* 0x001fe2000001000a */
[----:B------:R-:W-:Y:S01]  /*8e40*/  FMNMX.FTZ R28, R54, R5, !PT ;  /* 0x00000005361c7209 */ /* 0x000fe20007810000 */
[----:B------:R-:W-:Y:S01]  /*8e50*/  HGMMA.64x96x16.F32 R88, gdesc[UR28].tnspB, R88, gsb0 ;  /* 0x416000001c5879f0 */ /* 0x000fe20008000858 */
[----:B------:R-:W-:Y:S01]  /*8e60*/  UIADD3 UR28, UR6, 0x6, URZ ;  /* 0x00000006061c7890 */ /* 0x000fe2000fffe03f */
[--C-:B------:R-:W-:Y:S01]  /*8e70*/  FFMA.FTZ R37, R49, UR33, -R9.reuse ;  /* 0x0000002131257c23 */ /* 0x100fe20008010809 */
[----:B------:R-:W-:Y:S01]  /*8e80*/  UIADD3 UR30, UR7, 0xc0, URZ ;  /* 0x000000c0071e7890 */ /* 0x000fe2000fffe03f */
[----:B------:R-:W-:Y:S01]  /*8e90*/  FMNMX.FTZ R5, R55, R28, !PT ;  /* 0x0000001c37057209 */ /* 0x000fe20007810000 */
[----:B------:R-:W-:Y:S01]  /*8ea0*/  UMOV UR29, 0x40000040 ;  /* 0x40000040001d7882 */ /* 0x000fe20000000000 */
[----:B------:R-:W-:Y:S01]  /*8eb0*/  UMOV UR31, 0x80000020 ;  /* 0x80000020001f7882 */ /* 0x000fe20000000000 */
        /* <DEDUP_REMOVED lines=11> */
[----:B------:R-:W-:-:S02]  /*8f70*/  FFMA.FTZ R9, R85, UR33, -R9 ;  /* 0x0000002155097c23 */ /* 0x000fc40008010809 */
[----:B------:R-:W-:-:S03]  /*8f80*/  FMNMX.FTZ R5, R63, R28, !PT ;  /* 0x0000001c3f057209 */ /* 0x000fc60007810000 */
        /* <DEDUP_REMOVED lines=18> */
[----:B------:R-:W-:Y:S02]  /*90b0*/  MUFU.EX2 R33, R33 ;  /* 0x0000002100217308 */ /* 0x000fe40000000800 */
[----:B------:R-:W0:Y:S06]  /*90c0*/  SHFL.BFLY PT, R5, R28, 0x2, 0x1f ;  /* 0x0c401f001c057f89 */ /* 0x000e2c00000e0000 */
[----:B------:R-:W-:Y:S08]  /*90d0*/  MUFU.EX2 R36, R36 ;  /* 0x0000002400247308 */ /* 0x000ff00000000800 */
[----:B------:R-:W-:Y:S08]  /*90e0*/  MUFU.EX2 R37, R37 ;  /* 0x0000002500257308 */ /* 0x000ff00000000800 */
[----:B------:R-:W-:Y:S01]  /*90f0*/  MUFU.EX2 R40, R40 ;  /* 0x0000002800287308 */ /* 0x000fe20000000800 */
[----:B0-----:R-:W-:Y:S01]  /*9100*/  FMNMX.FTZ R5, R28, R5, !PT ;  /* 0x000000051c057209 */ /* 0x001fe20007810000 */
[----:B------:R-:W-:-:S02]  /*9110*/  WARPGROUP.DEPBAR.LE gsb0, 0x0 ;  /* 0x00008000000079c5 */ /* 0x000fc40000010000 */
[----:B------:R-:W-:Y:S02]  /*9120*/  WARPGROUP.ARRIVE ;  /* 0x00000000000079c5 */ /* 0x000fe40000000000 */
[----:B------:R-:W0:Y:S02]  /*9130*/  SHFL.BFLY PT, R28, R5, 0x1, 0x1f ;  /* 0x0c201f00051c7f89 */ /* 0x000e2400000e0000 */
[----:B------:R-:W-:Y:S02]  /*9140*/  MUFU.EX2 R41, R41 ;  /* 0x0000002900297308 */ /* 0x000fe40000000800 */
[----:B------:R-:W-:Y:S01]  /*9150*/  HGMMA.64x96x16.F32 R88, gdesc[UR28].tnspB, R88, gsb0 ;  /* 0x416000001c5879f0 */ /* 0x000fe20008000858 */
[----:B------:R-:W-:Y:S02]  /*9160*/  UIADD3 UR28, UR6, 0x600, URZ ;  /* 0x00000600061c7890 */ /* 0x000fe4000fffe03f */
[----:B------:R-:W-:-:S03]  /*9170*/  UIADD3 UR30, UR7, 0x100, URZ ;  /* 0x00000100071e7890 */ /* 0x000fc6000fffe03f */
[----:B------:R-:W-:Y:S01]  /*9180*/  MUFU.EX2 R44, R44 ;  /* 0x0000002c002c7308 */ /* 0x000fe20000000800 */
[----:B------:R-:W-:Y:S01]  /*9190*/  UMOV UR29, 0x40000040 ;  /* 0x40000040001d7882 */ /* 0x000fe20000000000 */
[----:B------:R-:W-:-:S06]  /*91a0*/  UMOV UR31, 0x80000020 ;  /* 0x80000020001f7882 */ /* 0x000fcc0000000000 */
[----:B------:R-:W-:Y:S01]  /*91b0*/  MUFU.EX2 R45, R45 ;  /* 0x0000002d002d7308 */ /* 0x000fe20000000800 */
[----:B0-----:R-:W-:-:S07]  /*91c0*/  FMNMX.FTZ R5, R5, R28, !PT ;  /* 0x0000001c05057209 */ /* 0x001fce0007810000 */
[----:B------:R-:W-:Y:S01]  /*91d0*/  MUFU.EX2 R48, R48 ;  /* 0x0000003000307308 */ /* 0x000fe20000000800 */
[C---:B------:R-:W-:Y:S01]  /*91e0*/  FADD.FTZ R7, -R5.reuse, R7 ;  /* 0x0000000705077221 */ /* 0x040fe20000010100 */
[----:B------:R-:W-:-:S03]  /*91f0*/  FMUL.FTZ R28, R5, UR33 ;  /* 0x00000021051c7c20 */ /* 0x000fc60008410000 */
[----:B------:R-:W-:Y:S01]  /*9200*/  FMUL.FTZ R7, R7, UR33 ;  /* 0x0000002107077c20 */ /* 0x000fe20008410000 */
[--C-:B------:R-:W-:Y:S01]  /*9210*/  FFMA.FTZ R29, R26, UR33, -R28.reuse ;  /* 0x000000211a1d7c23 */ /* 0x100fe2000801081c */
[--C-:B------:R-:W-:Y:S01]  /*9220*/  FFMA.FTZ R77, R30, UR33, -R28.reuse ;  /* 0x000000211e4d7c23 */ /* 0x100fe2000801081c */
[----:B------:R-:W-:Y:S02]  /*9230*/  VIADD R30, R143, 0x9 ;  /* 0x000000098f1e7836 */ /* 0x000fe40000000000 */
[--C-:B------:R-:W-:Y:S01]  /*9240*/  FFMA.FTZ R26, R27, UR33, -R28.reuse ;  /* 0x000000211b1a7c23 */ /* 0x100fe2000801081c */
[--C-:B------:R-:W-:Y:S01]  /*9250*/  FFMA.FTZ R81, R39, UR33, -R28.reuse ;  /* 0x0000002127517c23 */ /* 0x100fe2000801081c */
[----:B------:R-:W-:Y:S01]  /*9260*/  FFMA.FTZ R39, R54, UR33, -R28 ;  /* 0x0000002136277c23 */ /* 0x000fe2000801081c */
[----:B------:R-:W-:Y:S01]  /*9270*/  MUFU.EX2 R7, R7 ;  /* 0x0000000700077308 */ /* 0x000fe20000000800 */
[----:B------:R-:W-:Y:S01]  /*9280*/  SEL R54, R30, 0x9, !P2 ;  /* 0x000000091e367807 */ /* 0x000fe20005000000 */
[----:B------:R-:W-:-:S02]  /*9290*/  IMAD.U32 R30, RZ, RZ, UR45 ;  /* 0x0000002dff1e7e24 */ /* 0x000fc4000f8e00ff */
[--C-:B------:R-:W-:Y:S01]  /*92a0*/  FFMA.FTZ R31, R31, UR33, -R28.reuse ;  /* 0x000000211f1f7c23 */ /* 0x100fe2000801081c */
[--C-:B------:R-:W-:Y:S01]  /*92b0*/  FFMA.FTZ R27, R46, UR33, -R28.reuse ;  /* 0x000000212e1b7c23 */ /* 0x100fe2000801081c */
[--C-:B------:R-:W-:Y:S01]  /*92c0*/  FFMA.FTZ R46, R51, UR33, -R28.reuse ;  /* 0x00000021332e7c23 */ /* 0x100fe2000801081c */
[----:B------:R-:W-:Y:S01]  /*92d0*/  IMAD.U32 R51, RZ, RZ, UR34 ;  /* 0x00000022ff337e24 */ /* 0x000fe2000f8e00ff */
[----:B------:R-:W-:Y:S01]  /*92e0*/  @!P1 LEA R30, R30, UR42, 0x3 ;  /* 0x0000002a1e1e9c11 */ /* 0x000fe2000f8e18ff */
[----:B------:R-:W0:Y:S01]  /*92f0*/  MUFU.EX2 R29, R29 ;  /* 0x0000001d001d7308 */ /* 0x000e220000000800 */
[--C-:B------:R-:W-:Y:S01]  /*9300*/  FFMA.FTZ R76, R34, UR33, -R28.reuse ;  /* 0x00000021224c7c23 */ /* 0x100fe2000801081c */
[--C-:B------:R-:W-:Y:S01]  /*9310*/  FFMA.FTZ R80, R35, UR33, -R28.reuse ;  /* 0x0000002123507c23 */ /* 0x100fe2000801081c */
[----:B------:R-:W-:Y:S01]  /*9320*/  @!P1 LEA R51, R51, UR42, 0x3 ;  /* 0x0000002a33339c11 */ /* 0x000fe2000f8e18ff */
[----:B------:R-:W-:Y:S02]  /*9330*/  @!P1 VIADD R30, R30, 0x2d840 ;  /* 0x0002d8401e1e9836 */ /* 0x000fe40000000000 */
[--C-:B------:R-:W-:Y:S01]  /*9340*/  FFMA.FTZ R35, R50, UR33, -R28.reuse ;  /* 0x0000002132237c23 */ /* 0x100fe2000801081c */
[--C-:B------:R-:W-:Y:S01]  /*9350*/  FFMA.FTZ R50, R59, UR33, -R28.reuse ;  /* 0x000000213b327c23 */ /* 0x100fe2000801081c */
[----:B------:R-:W-:Y:S01]  /*9360*/  FFMA.FTZ R73, R38, UR33, -R28 ;  /* 0x0000002126497c23 */ /* 0x000fe2000801081c */
[----:B------:R-:W3:Y:S01]  /*9370*/  MUFU.EX2 R26, R26 ;  /* 0x0000001a001a7308 */ /* 0x000ee20000000800 */
[----:B------:R-:W-:Y:S01]  /*9380*/  @!P1 PRMT R30, RZ, 0x654, R30 ;  /* 0x00000654ff1e9816 */ /* 0x000fe2000000001e */
[----:B------:R-:W-:-:S02]  /*9390*/  @!P1 VIADD R51, R51, 0x2d860 ;  /* 0x0002d86033339836 */ /* 0x000fc40000000000 */
[----:B-1----:R-:W-:Y:S01]  /*93a0*/  FADD.FTZ R59, R11, R4 ;  /* 0x000000040b3b7221 */ /* 0x002fe20000010000 */
[--C-:B------:R-:W-:Y:S01]  /*93b0*/  FFMA.FTZ R34, R58, UR33, -R28.reuse ;  /* 0x000000213a227c23 */ /* 0x100fe2000801081c */
[--C-:B------:R-:W-:Y:S01]  /*93c0*/  FFMA.FTZ R38, R42, UR33, -R28.reuse ;  /* 0x000000212a267c23 */ /* 0x100fe2000801081c */
[--C-:B------:R-:W-:Y:S01]  /*93d0*/  FFMA.FTZ R42, R43, UR33, -R28.reuse ;  /* 0x000000212b2a7c23 */ /* 0x100fe2000801081c */
[----:B--2---:R-:W-:Y:S01]  /*93e0*/  FADD.FTZ R58, R12, R59 ;  /* 0x0000003b0c3a7221 */ /* 0x004fe20000010000 */
[----:B------:R-:W-:Y:S01]  /*93f0*/  MUFU.EX2 R77, R77 ;  /* 0x0000004d004d7308 */ /* 0x000fe20000000800 */
[----:B0-----:R-:W-:Y:S01]  /*9400*/  FFMA.FTZ R3, R7, R3, R29 ;  /* 0x0000000307037223 */ /* 0x001fe2000001001d */
[----:B------:R-:W-:Y:S01]  /*9410*/  FFMA.FTZ R43, R47, UR33, -R28 ;  /* 0x000000212f2b7c23 */ /* 0x000fe2000801081c */
[----:B------:R-:W-:Y:S01]  /*9420*/  FADD.FTZ R59, R13, R58 ;  /* 0x0000003a0d3b7221 */ /* 0x000fe20000010000 */
[--C-:B------:R-:W-:Y:S01]  /*9430*/  FFMA.FTZ R63, R63, UR33, -R28.reuse ;  /* 0x000000213f3f7c23 */ /* 0x100fe2000801081c */
[--C-:B------:R-:W-:Y:S01]  /*9440*/  FFMA.FTZ R47, R55, UR33, -R28.reuse ;  /* 0x00000021372f7c23 */ /* 0x100fe2000801081c */
[--C-:B------:R-:W-:Y:S01]  /*9450*/  FFMA.FTZ R66, R66, UR33, -R28.reuse ;  /* 0x0000002142427c23 */ /* 0x100fe2000801081c */
[--C-:B------:R-:W-:Y:S01]  /*9460*/  FFMA.FTZ R55, R70, UR33, -R28.reuse ;  /* 0x0000002146377c23 */ /* 0x100fe2000801081c */
[----:B------:R-:W-:Y:S01]  /*9470*/  MUFU.EX2 R31, R31 ;  /* 0x0000001f001f7308 */ /* 0x000fe20000000800 */
[--C-:B------:R-:W-:Y:S01]  /*9480*/  FFMA.FTZ R71, R71, UR33, -R28.reuse ;  /* 0x0000002147477c23 */ /* 0x100fe2000801081c */
[--C-:B------:R-:W-:Y:S01]  /*9490*/  FFMA.FTZ R74, R74, UR33, -R28.reuse ;  /* 0x000000214a4a7c23 */ /* 0x100fe2000801081c */
[--C-:B------:R-:W-:Y:S01]  /*94a0*/  FFMA.FTZ R75, R75, UR33, -R28.reuse ;  /* 0x000000214b4b7c23 */ /* 0x100fe2000801081c */
[--C-:B------:R-:W-:Y:S01]  /*94b0*/  FFMA.FTZ R78, R78, UR33, -R28.reuse ;  /* 0x000000214e4e7c23 */ /* 0x100fe2000801081c */
[--C-:B------:R-:W-:Y:S01]  /*94c0*/  FFMA.FTZ R79, R79, UR33, -R28.reuse ;  /* 0x000000214f4f7c23 */ /* 0x100fe2000801081c */
[--C-:B------:R-:W-:Y:S01]  /*94d0*/  FFMA.FTZ R82, R82, UR33, -R28.reuse ;  /* 0x0000002152527c23 */ /* 0x100fe2000801081c */
[--C-:B------:R-:W-:Y:S01]  /*94e0*/  FFMA.FTZ R83, R83, UR33, -R28.reuse ;  /* 0x0000002153537c23 */ /* 0x100fe2000801081c */
[----:B------:R-:W-:Y:S01]  /*94f0*/  MUFU.EX2 R76, R76 ;  /* 0x0000004c004c7308 */ /* 0x000fe20000000800 */
[--C-:B------:R-:W-:Y:S01]  /*9500*/  FFMA.FTZ R86, R86, UR33, -R28.reuse ;  /* 0x0000002156567c23 */ /* 0x100fe2000801081c */
[----:B------:R-:W-:Y:S01]  /*9510*/  FFMA.FTZ R87, R87, UR33, -R28 ;  /* 0x0000002157577c23 */ /* 0x000fe2000801081c */
[----:B---3--:R-:W-:Y:S01]  /*9520*/  F2FP.F16.F32.PACK_AB R29, R26, R29 ;  /* 0x0000001d1a1d723e */ /* 0x008fe200000000ff */
[----:B------:R-:W-:Y:S01]  /*9530*/  UMOV UR34, UR45 ;  /* 0x0000002d00227c82 */ /* 0x000fe20008000000 */
[C---:B------:R-:W-:Y:S01]  /*9540*/  ISETP.GT.AND P2, PT, R2.reuse, R6, PT ;  /* 0x000000060200720c */ /* 0x040fe20003f44270 */
[----:B------:R-:W-:-:S02]  /*9550*/  VIADD R2, R2, 0xffffffff ;  /* 0xffffffff02027836 */ /* 0x000fc40000000000 */
        /* <DEDUP_REMOVED lines=43> */
[----:B------:R-:W0:Y:S01]  /*9810*/  MUFU.EX2 R9, R9 ;  /* 0x0000000900097308 */ /* 0x000e220000000800 */
        /* <DEDUP_REMOVED lines=8> */
[----:B------:R-:W-:Y:S01]  /*98a0*/  MUFU.EX2 R83, R83 ;  /* 0x0000005300537308 */ /* 0x000fe20000000800 */
[----:B0-----:R-:W-:-:S07]  /*98b0*/  F2FP.F16.F32.PACK_AB R70, R9, R72 ;  /* 0x000000480946723e */ /* 0x001fce00000000ff */
[----:B------:R-:W-:Y:S08]  /*98c0*/  MUFU.EX2 R86, R86 ;  /* 0x0000005600567308 */ /* 0x000ff00000000800 */
[----:B------:R-:W-:Y:S01]  /*98d0*/  MUFU.EX2 R87, R87 ;  /* 0x0000005700577308 */ /* 0x000fe20000000800 */
[----:B------:R-:W-:Y:S02]  /*98e0*/  WARPGROUP.DEPBAR.LE gsb0, 0x0 ;  /* 0x00008000000079c5 */ /* 0x000fe40000010000 */
[----:B------:R-:W-:-:S06]  /*98f0*/  WARPGROUP.ARRIVE ;  /* 0x00000000000079c5 */ /* 0x000fcc0000000000 */
[----:B------:R-:W-:Y:S01]  /*9900*/  HGMMA.64x96x16.F32 R88, gdesc[UR28].tnspB, R88, gsb0 ;  /* 0x416000001c5879f0 */ /* 0x000fe20008000858 */
[----:B------:R-:W-:Y:S02]  /*9910*/  UMOV UR28, UR50 ;  /* 0x00000032001c7c82 */ /* 0x000fe40008000000 */
[----:B------:R-:W-:Y:S02]  /*9920*/  WARPGROUP.DEPBAR.LE gsb0, 0x0 ;  /* 0x00008000000079c5 */ /* 0x000fe40000010000 */
[----:B------:R0:W-:Y:S06]  /*9930*/  BAR.ARV R54, 0x100 ;  /* 0x000400360000751d */ /* 0x0001ec0000002000 */
[----:B------:R1:W-:Y:S01]  /*9940*/  @!P1 SYNCS.ARRIVE.TRANS64.RED.A1T0 RZ, [R30+URZ], RZ ;  /* 0x000000ff1eff99a7 */ /* 0x0003e2000810043f */
[-C--:B------:R-:W-:Y:S01]  /*9950*/  FMUL.FTZ R90, R90, R7.reuse ;  /* 0x000000075a5a7220 */ /* 0x080fe20000410000 */
[----:B0-----:R-:W-:Y:S01]  /*9960*/  @!P1 PRMT R54, RZ, 0x654, R51 ;  /* 0x00000654ff369816 */ /* 0x001fe20000000033 */
[----:B------:R-:W-:Y:S01]  /*9970*/  FFMA.FTZ R51, R62, UR33, -R28 ;  /* 0x000000213e337c23 */ /* 0x000fe2000801081c */
[----:B------:R-:W-:Y:S01]  /*9980*/  F2FP.F16.F32.PACK_AB R62, R65, R64 ;  /* 0x00000040413e723e */ /* 0x000fe200000000ff */
[-C--:B------:R-:W-:Y:S01]  /*9990*/  FMUL.FTZ R91, R91, R7.reuse ;  /* 0x000000075b5b7220 */ /* 0x080fe20000410000 */
[-C--:B------:R-:W-:Y:S01]  /*99a0*/  FMUL.FTZ R94, R94, R7.reuse ;  /* 0x000000075e5e7220 */ /* 0x080fe20000410000 */
[-C--:B------:R-:W-:Y:S01]  /*99b0*/  FMUL.FTZ R95, R95, R7.reuse ;  /* 0x000000075f5f7220 */ /* 0x080fe20000410000 */
[----:B-1----:R-:W-:Y:S01]  /*99c0*/  FADD.FTZ R30, R26, R3 ;  /* 0x000000031a1e7221 */ /* 0x002fe20000010000 */
[----:B------:R0:W-:Y:S01]  /*99d0*/  @!P1 SYNCS.ARRIVE.TRANS64.RED.A1T0 RZ, [R54+URZ], RZ ;  /* 0x000000ff36ff99a7 */ /* 0x0001e2000810043f */
[----:B------:R-:W1:Y:S01]  /*99e0*/  MUFU.EX2 R51, R51 ;  /* 0x0000003300337308 */ /* 0x000e620000000800 */
[-C--:B------:R-:W-:Y:S01]  /*99f0*/  FMUL.FTZ R98, R98, R7.reuse ;  /* 0x0000000762627220 */ /* 0x080fe20000410000 */
[----:B------:R-:W-:Y:S01]  /*9a00*/  FADD.FTZ R30, R77, R30 ;  /* 0x0000001e4d1e7221 */ /* 0x000fe20000010000 */
[-C--:B------:R-:W-:Y:S01]  /*9a10*/  FMUL.FTZ R99, R99, R7.reuse ;  /* 0x0000000763637220 */ /* 0x080fe20000410000 */
[-C--:B------:R-:W-:Y:S01]  /*9a20*/  FMUL.FTZ R102, R102, R7.reuse ;  /* 0x0000000766667220 */ /* 0x080fe20000410000 */
[-C--:B------:R-:W-:Y:S01]  /*9a30*/  FMUL.FTZ R103, R103, R7.reuse ;  /* 0x0000000767677220 */ /* 0x080fe20000410000 */
[----:B------:R-:W-:Y:S01]  /*9a40*/  FMUL.FTZ R106, R106, R7 ;  /* 0x000000076a6a7220 */ /* 0x000fe20000410000 */
[----:B0-----:R-:W-:Y:S01]  /*9a50*/  FFMA.FTZ R54, R67, UR33, -R28 ;  /* 0x0000002143367c23 */ /* 0x001fe2000801081c */
[----:B------:R-:W-:Y:S01]  /*9a60*/  FADD.FTZ R67, R31, R30 ;  /* 0x0000001e1f437221 */ /* 0x000fe20000010000 */
[----:B------:R-:W-:Y:S01]  /*9a70*/  FADD.FTZ R30, R14, R59 ;  /* 0x0000003b0e1e7221 */ /* 0x000fe20000010000 */
[----:B------:R-:W-:Y:S01]  /*9a80*/  F2FP.F16.F32.PACK_AB R28, R11, R10 ;  /* 0x0000000a0b1c723e */ /* 0x000fe200000000ff */
[----:B------:R-:W0:Y:S01]  /*9a90*/  MUFU.EX2 R3, R66 ;  /* 0x0000004200037308 */ /* 0x000e220000000800 */
[----:B------:R-:W-:Y:S01]  /*9aa0*/  FADD.FTZ R67, R76, R67 ;  /* 0x000000434c437221 */ /* 0x000fe20000010000 */
[----:B------:R-:W-:Y:S01]  /*9ab0*/  FADD.FTZ R59, R15, R30 ;  /* 0x0000001e0f3b7221 */ /* 0x000fe20000010000 */
[----:B------:R-:W-:Y:S01]  /*9ac0*/  F2FP.F16.F32.PACK_AB R31, R31, R77 ;  /* 0x0000004d1f1f723e */ /* 0x000fe200000000ff */
[-C--:B------:R-:W-:Y:S01]  /*9ad0*/  FMUL.FTZ R107, R107, R7.reuse ;  /* 0x000000076b6b7220 */ /* 0x080fe20000410000 */
[----:B------:R-:W-:Y:S01]  /*9ae0*/  FADD.FTZ R30, R80, R67 ;  /* 0x00000043501e7221 */ /* 0x000fe20000010000 */
[----:B------:R-:W-:Y:S01]  /*9af0*/  FADD.FTZ R58, R20, R59 ;  /* 0x0000003b143a7221 */ /* 0x000fe20000010000 */
[-C--:B------:R-:W-:Y:S01]  /*9b00*/  FMUL.FTZ R110, R110, R7.reuse ;  /* 0x000000076e6e7220 */ /* 0x080fe20000410000 */
[----:B------:R-:W2:Y:S01]  /*9b10*/  MUFU.EX2 R54, R54 ;  /* 0x0000003600367308 */ /* 0x000ea20000000800 */
[----:B------:R-:W-:Y:S01]  /*9b20*/  FADD.FTZ R30, R73, R30 ;  /* 0x0000001e491e7221 */ /* 0x000fe20000010000 */
[----:B------:R-:W-:Y:S01]  /*9b30*/  FADD.FTZ R59, R21, R58 ;  /* 0x0000003a153b7221 */ /* 0x000fe20000010000 */
[-C--:B------:R-:W-:Y:S01]  /*9b40*/  FMUL.FTZ R111, R111, R7.reuse ;  /* 0x000000076f6f7220 */ /* 0x080fe20000410000 */
[-C--:B------:R-:W-:Y:S01]  /*9b50*/  FMUL.FTZ R114, R114, R7.reuse ;  /* 0x0000000772727220 */ /* 0x080fe20000410000 */
[----:B------:R-:W-:Y:S01]  /*9b60*/  FADD.FTZ R63, R81, R30 ;  /* 0x0000001e513f7221 */ /* 0x000fe20000010000 */
[----:B------:R-:W-:Y:S01]  /*9b70*/  FADD.FTZ R58, R24, R59 ;  /* 0x0000003b183a7221 */ /* 0x000fe20000010000 */
[----:B------:R-:W-:Y:S01]  /*9b80*/  F2FP.F16.F32.PACK_AB R30, R13, R12 ;  /* 0x0000000c0d1e723e */ /* 0x000fe200000000ff */
[----:B------:R-:W3:Y:S01]  /*9b90*/  MUFU.EX2 R10, R71 ;  /* 0x00000047000a7308 */ /* 0x000ee20000000800 */
[----:B------:R-:W-:Y:S01]  /*9ba0*/  FADD.FTZ R63, R38, R63 ;  /* 0x0000003f263f7221 */ /* 0x000fe20000010000 */
[C---:B------:R-:W-:Y:S01]  /*9bb0*/  FADD.FTZ R11, R25.reuse, R58 ;  /* 0x0000003a190b7221 */ /* 0x040fe20000010000 */
[----:B------:R-:W-:Y:S01]  /*9bc0*/  F2FP.F16.F32.PACK_AB R24, R25, R24 ;  /* 0x000000181918723e */ /* 0x000fe200000000ff */
[----:B------:R-:W-:Y:S01]  /*9bd0*/  STSM.16.M88.4 [R17+0x21800], R28 ;  /* 0x0218001c11007844 */ /* 0x000fe20000000200 */
[----:B------:R-:W-:Y:S01]  /*9be0*/  FADD.FTZ R12, R42, R63 ;  /* 0x0000003f2a0c7221 */ /* 0x000fe20000010000 */
[----:B------:R-:W-:Y:S01]  /*9bf0*/  FADD.FTZ R26, R32, R11 ;  /* 0x0000000b201a7221 */ /* 0x000fe20000010000 */
[----:B------:R-:W-:Y:S01]  /*9c00*/  F2FP.F16.F32.PACK_AB R25, R42, R38 ;  /* 0x000000262a19723e */ /* 0x000fe200000000ff */
[----:B------:R-:W4:Y:S01]  /*9c10*/  MUFU.EX2 R63, R78 ;  /* 0x0000004e003f7308 */ /* 0x000f220000000800 */
[----:B------:R-:W-:Y:S01]  /*9c20*/  FADD.FTZ R58, R27, R12 ;  /* 0x0000000c1b3a7221 */ /* 0x000fe20000010000 */
[----:B------:R-:W-:Y:S01]  /*9c30*/  FADD.FTZ R11, R33, R26 ;  /* 0x0000001a210b7221 */ /* 0x000fe20000010000 */
[----:B------:R-:W-:Y:S01]  /*9c40*/  F2FP.F16.F32.PACK_AB R12, R15, R14 ;  /* 0x0000000e0f0c723e */ /* 0x000fe200000000ff */
[-C--:B------:R-:W-:Y:S01]  /*9c50*/  FMUL.FTZ R115, R115, R7.reuse ;  /* 0x0000000773737220 */ /* 0x080fe20000410000 */
        /* <DEDUP_REMOVED lines=11> */
[----:B------:R-:W-:Y:S01]  /*9d10*/  FMUL.FTZ R122, R122, R7 ;  /* 0x000000077a7a7220 */ /* 0x000fe20000410000 */
[----:B------:R-:W-:Y:S01]  /*9d20*/  FADD.FTZ R20, R39, R20 ;  /* 0x0000001427147221 */ /* 0x000fe20000010000 */
[----:B------:R-:W-:Y:S01]  /*9d30*/  FADD.FTZ R11, R41, R58 ;  /* 0x0000003a290b7221 */ /* 0x000fe20000010000 */
[----:B------:R-:W-:Y:S01]  /*9d40*/  F2FP.F16.F32.PACK_AB R15, R81, R73 ;  /* 0x00000049510f723e */ /* 0x000fe200000000ff */
[----:B------:R-:W-:Y:S01]  /*9d50*/  FMUL.FTZ R123, R123, R7 ;  /* 0x000000077b7b7220 */ /* 0x000fe20000410000 */
[C---:B------:R-:W-:Y:S01]  /*9d60*/  FADD.FTZ R21, R47.reuse, R20 ;  /* 0x000000142f157221 */ /* 0x040fe20000010000 */
[----:B------:R-:W-:Y:S01]  /*9d70*/  FADD.FTZ R20, R44, R11 ;  /* 0x0000000b2c147221 */ /* 0x000fe20000010000 */
[----:B------:R-:W-:Y:S01]  /*9d80*/  F2FP.F16.F32.PACK_AB R39, R47, R39 ;  /* 0x000000272f27723e */ /* 0x000fe200000000ff */
[----:B------:R5:W-:Y:S01]  /*9d90*/  STSM.16.M88.4 [R23], R12 ;  /* 0x0000000c17007844 */ /* 0x000be20000000200 */
[----:B------:R-:W-:Y:S01]  /*9da0*/  FADD.FTZ R21, R34, R21 ;  /* 0x0000001522157221 */ /* 0x000fe20000010000 */
[----:B------:R-:W-:Y:S01]  /*9db0*/  FADD.FTZ R11, R45, R20 ;  /* 0x000000142d0b7221 */ /* 0x000fe20000010000 */
[----:B-1----:R-:W-:Y:S01]  /*9dc0*/  F2FP.F16.F32.PACK_AB R47, R4, R51 ;  /* 0x00000033042f723e */ /* 0x002fe200000000ff */
[----:B------:R-:W1:Y:S01]  /*9dd0*/  MUFU.EX2 R20, R79 ;  /* 0x0000004f00147308 */ /* 0x000e620000000800 */
[----:B------:R-:W-:Y:S01]  /*9de0*/  FADD.FTZ R32, R50, R21 ;  /* 0x0000001532207221 */ /* 0x000fe20000010000 */
[----:B------:R-:W-:Y:S01]  /*9df0*/  FADD.FTZ R38, R48, R11 ;  /* 0x0000000b30267221 */ /* 0x000fe20000010000 */
[----:B------:R-:W-:Y:S01]  /*9e00*/  F2FP.F16.F32.PACK_AB R27, R43, R27 ;  /* 0x0000001b2b1b723e */ /* 0x000fe200000000ff */
[----:B------:R-:W-:Y:S01]  /*9e10*/  FMUL.FTZ R126, R126, R7 ;  /* 0x000000077e7e7220 */ /* 0x000fe20000410000 */
[----:B------:R-:W-:Y:S01]  /*9e20*/  FADD.FTZ R11, R51, R32 ;  /* 0x00000020330b7221 */ /* 0x000fe20000010000 */
[----:B------:R-:W-:Y:S01]  /*9e30*/  FADD.FTZ R21, R49, R38 ;  /* 0x0000002631157221 */ /* 0x000fe20000010000 */
[----:B------:R-:W-:Y:S01]  /*9e40*/  F2FP.F16.F32.PACK_AB R36, R37, R36 ;  /* 0x000000242524723e */ /* 0x000fe200000000ff */
[----:B------:R1:W-:Y:S01]  /*9e50*/  STSM.16.M88.4 [R22], R24 ;  /* 0x0000001816007844 */ /* 0x0003e20000000200 */
[----:B------:R-:W-:Y:S01]  /*9e60*/  F2FP.F16.F32.PACK_AB R37, R46, R35 ;  /* 0x000000232e25723e */ /* 0x000fe200000000ff */
[-C--:B------:R-:W-:Y:S01]  /*9e70*/  FMUL.FTZ R127, R127, R7.reuse ;  /* 0x000000077f7f7220 */ /* 0x080fe20000410000 */
[----:B------:R-:W-:Y:S01]  /*9e80*/  F2FP.F16.F32.PACK_AB R38, R41, R40 ;  /* 0x000000282926723e */ /* 0x000fe200000000ff */
[----:B-----5:R-:W-:Y:S01]  /*9e90*/  FADD.FTZ R12, R4, R11 ;  /* 0x0000000b040c7221 */ /* 0x020fe20000010000 */
[----:B------:R-:W-:Y:S01]  /*9ea0*/  FADD.FTZ R14, R52, R21 ;  /* 0x00000015340e7221 */ /* 0x000fe20000010000 */
[----:B------:R-:W-:Y:S01]  /*9eb0*/  F2FP.F16.F32.PACK_AB R44, R45, R44 ;  /* 0x0000002c2d2c723e */ /* 0x000fe200000000ff */
[-C--:B------:R-:W-:Y:S01]  /*9ec0*/  FMUL.FTZ R130, R130, R7.reuse ;  /* 0x0000000782827220 */ /* 0x080fe20000410000 */
[----:B0-----:R-:W-:Y:S01]  /*9ed0*/  FADD.FTZ R11, R3, R12 ;  /* 0x0000000c030b7221 */ /* 0x001fe20000010000 */
[C---:B------:R-:W-:Y:S01]  /*9ee0*/  FADD.FTZ R13, R53.reuse, R14 ;  /* 0x0000000e350d7221 */ /* 0x040fe20000010000 */
[----:B------:R-:W-:Y:S01]  /*9ef0*/  F2FP.F16.F32.PACK_AB R52, R53, R52 ;  /* 0x000000343534723e */ /* 0x000fe200000000ff */
[----:B------:R0:W-:Y:S01]  /*9f00*/  STSM.16.M88.4 [R18], R36 ;  /* 0x0000002412007844 */ /* 0x0001e20000000200 */
[----:B--2---:R-:W-:Y:S01]  /*9f10*/  FADD.FTZ R12, R54, R11 ;  /* 0x0000000b360c7221 */ /* 0x004fe20000010000 */
[----:B------:R-:W-:Y:S01]  /*9f20*/  FADD.FTZ R14, R56, R13 ;  /* 0x0000000d380e7221 */ /* 0x000fe20000010000 */
[----:B------:R-:W-:Y:S01]  /*9f30*/  F2FP.F16.F32.PACK_AB R45, R50, R34 ;  /* 0x00000022322d723e */ /* 0x000fe200000000ff */
[-C--:B------:R-:W-:Y:S01]  /*9f40*/  FMUL.FTZ R131, R131, R7.reuse ;  /* 0x0000000783837220 */ /* 0x080fe20000410000 */
[----:B------:R-:W-:Y:S01]  /*9f50*/  FADD.FTZ R11, R55, R12 ;  /* 0x0000000c370b7221 */ /* 0x000fe20000010000 */
[----:B------:R-:W-:Y:S01]  /*9f60*/  FADD.FTZ R13, R57, R14 ;  /* 0x0000000e390d7221 */ /* 0x000fe20000010000 */
[----:B------:R-:W-:Y:S01]  /*9f70*/  F2FP.F16.F32.PACK_AB R46, R49, R48 ;  /* 0x00000030312e723e */ /* 0x000fe200000000ff */
[----:B------:R-:W-:Y:S01]  /*9f80*/  FMUL.FTZ R134, R134, R7 ;  /* 0x0000000786867220 */ /* 0x000fe20000410000 */
[----:B---3--:R-:W-:Y:S01]  /*9f90*/  FADD.FTZ R11, R10, R11 ;  /* 0x0000000b0a0b7221 */ /* 0x008fe20000010000 */
[----:B------:R-:W-:Y:S01]  /*9fa0*/  FADD.FTZ R4, R60, R13 ;  /* 0x0000000d3c047221 */ /* 0x000fe20000010000 */
[----:B------:R-:W-:Y:S01]  /*9fb0*/  F2FP.F16.F32.PACK_AB R53, R54, R3 ;  /* 0x000000033635723e */ /* 0x000fe200000000ff */
[----:B------:R0:W-:Y:S01]  /*9fc0*/  STSM.16.M88.4 [R17+0x27800], R44 ;  /* 0x0278002c11007844 */ /* 0x0001e20000000200 */
        /* <DEDUP_REMOVED lines=8> */
[----:B----4-:R-:W-:Y:S01]  /*a050*/  FADD.FTZ R3, R63, R12 ;  /* 0x0000000c3f037221 */ /* 0x010fe20000010000 */
[----:B------:R-:W-:Y:S01]  /*a060*/  FADD.FTZ R11, R65, R4 ;  /* 0x00000004410b7221 */ /* 0x000fe20000010000 */
[----:B------:R-:W-:Y:S01]  /*a070*/  F2FP.F16.F32.PACK_AB R60, R61, R60 ;  /* 0x0000003c3d3c723e */ /* 0x000fe200000000ff */
[----:B------:R0:W-:Y:S01]  /*a080*/  STSM.16.M88.4 [R136], R52 ;  /* 0x0000003488007844 */ /* 0x0001e20000000200 */
[----:B------:R-:W-:Y:S01]  /*a090*/  F2FP.F16.F32.PACK_AB R61, R75, R74 ;  /* 0x0000004a4b3d723e */ /* 0x000fe200000000ff */
[----:B------:R-:W-:Y:S01]  /*a0a0*/  FADD.FTZ R4, R68, R11 ;  /* 0x0000000b44047221 */ /* 0x000fe20000010000 */
[C---:B-1----:R-:W-:Y:S01]  /*a0b0*/  F2FP.F16.F32.PACK_AB R63, R20.reuse, R63 ;  /* 0x0000003f143f723e */ /* 0x042fe200000000ff */
[----:B------:R-:W-:Y:S01]  /*a0c0*/  FADD.FTZ R3, R20, R3 ;  /* 0x0000000314037221 */ /* 0x000fe20000010000 */
[C---:B------:R-:W-:Y:S01]  /*a0d0*/  F2FP.F16.F32.PACK_AB R68, R69.reuse, R68 ;  /* 0x000000444544723e */ /* 0x040fe200000000ff */
[----:B------:R-:W-:Y:S01]  /*a0e0*/  FADD.FTZ R11, R69, R4 ;  /* 0x00000004450b7221 */ /* 0x000fe20000010000 */
[----:B------:R-:W-:Y:S01]  /*a0f0*/  F2FP.F16.F32.PACK_AB R69, R83, R82 ;  /* 0x000000525345723e */ /* 0x000fe200000000ff */
[----:B------:R0:W-:Y:S01]  /*a100*/  STSM.16.M88.4 [R22+0x6000], R60 ;  /* 0x0060003c16007844 */ /* 0x0001e20000000200 */
[----:B------:R-:W-:Y:S01]  /*a110*/  F2FP.F16.F32.PACK_AB R71, R87, R86 ;  /* 0x000000565747723e */ /* 0x000fe200000000ff */
[----:B------:R-:W-:Y:S01]  /*a120*/  FADD.FTZ R3, R82, R3 ;  /* 0x0000000352037221 */ /* 0x000fe20000010000 */
[----:B------:R-:W-:Y:S01]  /*a130*/  FADD.FTZ R4, R72, R11 ;  /* 0x0000000b48047221 */ /* 0x000fe20000010000 */
[-C--:B------:R-:W-:Y:S01]  /*a140*/  FMUL.FTZ R89, R89, R8.reuse ;  /* 0x0000000859597220 */ /* 0x080fe20000410000 */
[-C--:B------:R-:W-:Y:S01]  /*a150*/  FMUL.FTZ R92, R92, R8.reuse ;  /* 0x000000085c5c7220 */ /* 0x080fe20000410000 */
[----:B------:R0:W-:Y:S01]  /*a160*/  STSM.16.M88.4 [R18+0x6000], R68 ;  /* 0x0060004412007844 */ /* 0x0001e20000000200 */
[----:B------:R-:W-:Y:S01]  /*a170*/  FADD.FTZ R3, R83, R3 ;  /* 0x0000000353037221 */ /* 0x000fe20000010000 */
[----:B------:R-:W-:Y:S01]  /*a180*/  FADD.FTZ R4, R9, R4 ;  /* 0x0000000409047221 */ /* 0x000fe20000010000 */
[-C--:B------:R-:W-:Y:S01]  /*a190*/  FMUL.FTZ R93, R93, R8.reuse ;  /* 0x000000085d5d7220 */ /* 0x080fe20000410000 */
[----:B------:R-:W-:Y:S01]  /*a1a0*/  @!PT LDS RZ, [RZ] ;  /* 0x00000000fffff984 */ /* 0x000fe20000000800 */
[----:B------:R-:W-:Y:S01]  /*a1b0*/  @!PT LDS RZ, [RZ] ;  /* 0x00000000fffff984 */ /* 0x000fe20000000800 */
[----:B------:R-:W-:Y:S01]  /*a1c0*/  @!PT LDS RZ, [RZ] ;  /* 0x00000000fffff984 */ /* 0x000fe20000000800 */
[----:B------:R-:W-:Y:S01]  /*a1d0*/  @!PT LDS RZ, [RZ] ;  /* 0x00000000fffff984 */ /* 0x000fe20000000800 */
[----:B------:R1:W-:Y:S06]  /*a1e0*/  MEMBAR.ALL.CTA ;  /* 0x0000000000007992 */ /* 0x0003ec0000008000 */
[----:B-1----:R-:W1:Y:S01]  /*a1f0*/  FENCE.VIEW.ASYNC.S ;  /* 0x00000000000073c6 */ /* 0x002e620000000000 */
[----:B------:R-:W-:Y:S01]  /*a200*/  FADD.FTZ R3, R86, R3 ;  /* 0x0000000356037221 */ /* 0x000fe20000010000 */
[-C--:B------:R-:W-:Y:S01]  /*a210*/  FMUL.FTZ R96, R96, R8.reuse ;  /* 0x0000000860607220 */ /* 0x080fe20000410000 */
[-C--:B------:R-:W-:Y:S01]  /*a220*/  FMUL.FTZ R97, R97, R8.reuse ;  /* 0x0000000861617220 */ /* 0x080fe20000410000 */
[-C--:B------:R-:W-:Y:S01]  /*a230*/  FMUL.FTZ R100, R100, R8.reuse ;  /* 0x0000000864647220 */ /* 0x080fe20000410000 */
[----:B------:R-:W-:Y:S01]  /*a240*/  FADD.FTZ R3, R87, R3 ;  /* 0x0000000357037221 */ /* 0x000fe20000010000 */
        /* <DEDUP_REMOVED lines=19> */
[----:B-1----:R-:W-:Y:S01]  /*a380*/  NOP ;  /* 0x0000000000007918 */ /* 0x002fe20000000000 */
[----:B0-----:R-:W-:Y:S05]  /*a390*/  @P2 BRA `(.L_x_875) ;  /* 0xffffffdc00f02947 */ /* 0x001fea000383ffff */
.L_x_866:
[----:B------:R-:W-:-:S13]  /*a3a0*/  ISETP.GE.AND P2, PT, R2, UR39, PT ;  /* 0x0000002702007c0c */ /* 0x000fda000bf46270 */
[----:B------:R-:W-:Y:S05]  /*a3b0*/  @!P2 BRA `(.L_x_876) ;  /* 0x000000300050a947 */ /* 0x000fea0003800000 */
[----:B------:R-:W-:Y:S01]  /*a3c0*/  IMAD.MOV.U32 R7, RZ, RZ, R5 ;  /* 0x000000ffff077224 */ /* 0x000fe200078e0005 */
[----:B------:R-:W-:Y:S01]  /*a3d0*/  UMOV UR28, UR50 ;  /* 0x00000032001c7c82 */ /* 0x000fe20008000000 */
[----:B------:R-:W-:Y:S01]  /*a3e0*/  IMAD.MOV.U32 R6, RZ, RZ, R0 ;  /* 0x000000ffff067224 */ /* 0x000fe200078e0000 */
[----:B------:R-:W-:Y:S01]  /*a3f0*/  UMOV UR53, UR45 ;  /* 0x0000002d00357c82 */ /* 0x000fe20008000000 */
[----:B------:R-:W-:Y:S01]  /*a400*/  ULDC UR34, c[0x0][0x9e4] ;  /* 0x0002790000227ab9 */ /* 0x000fe20000000800 */
[----:B------:R-:W-:Y:S01]  /*a410*/  ULDC UR51, c[0x0][0x288] ;  /* 0x0000a20000337ab9 */ /* 0x000fe20000000800 */
[----:B------:R-:W-:Y:S01]  /*a420*/  ULDC UR52, c[0x0][0x9dc] ;  /* 0x0002770000347ab9 */ /* 0x000fe20000000800 */
[----:B------:R-:W-:Y:S01]  /*a430*/  ULDC UR33, c[0x0][0x988] ;  /* 0x0002620000217ab9 */ /* 0x000fe20000000800 */
[----:B------:R-:W-:-:S05]  /*a440*/  ULDC UR35, c[0x0][0x9e0] ;  /* 0x0002780000237ab9 */ /* 0x000fca0000000800 */
.L_x_893:
[----:B------:R-:W-:Y:S01]  /*a450*/  UIADD3 UR45, UR53, 0x1, URZ ;  /* 0x00000001352d7890 */ /* 0x000fe2000fffe03f */
[----:B------:R-:W-:-:S03]  /*a460*/  ISETP.NE.AND P2, PT, RZ, UR37, PT ;  /* 0x00000025ff007c0c */ /* 0x000fc6000bf45270 */
[----:B------:R-:W-:-:S04]  /*a470*/  UISETP.NE.AND UP0, UPT, UR45, 0x2, UPT ;  /* 0x000000022d00788c */ /* 0x000fc8000bf05270 */
[----:B------:R-:W-:Y:S02]  /*a480*/  USEL UR50, URZ, 0x1, UP0 ;  /* 0x000000013f327887 */ /* 0x000fe40008000000 */
[----:B------:R-:W-:Y:S02]  /*a490*/  USEL UR45, UR45, URZ, UP0 ;  /* 0x0000003f2d2d7287 */ /* 0x000fe40008000000 */
[----:B------:R-:W-:Y:S02]  /*a4a0*/  ULOP3.LUT UR50, UR28, UR50, URZ, 0x3c, !UPT ;  /* 0x000000321c327292 */ /* 0x000fe4000f8e3c3f */
[----:B--2---:R-:W-:Y:S10]  /*a4b0*/  @P2 BRA `(.L_x_877) ;  /* 0x00000000002c2947 */ /* 0x004ff40003800000 */
[----:B------:R-:W-:Y:S05]  /*a4c0*/  @!P0 BRA `(.L_x_878) ;  /* 0x0000000000048947 */ /* 0x000fea0003800000 */
[----:B------:R-:W-:Y:S01]  /*a4d0*/  BPT.TRAP 0x1 ;  /* 0x000000040000795c */ /* 0x000fe20000300000 */
.L_x_878:
[----:B------:R-:W-:Y:S01]  /*a4e0*/  ULEA UR6, UR45, UR42, 0x3 ;  /* 0x0000002a2d067291 */ /* 0x000fe2000f8e183f */
[----:B------:R-:W-:-:S05]  /*a4f0*/  IMAD.U32 R0, RZ, RZ, UR50 ;  /* 0x00000032ff007e24 */ /* 0x000fca000f8e00ff */
[----:B------:R-:W-:-:S04]  /*a500*/  SHF.L.U32 R0, R0, 0x1f, RZ ;  /* 0x0000001f00007819 */ /* 0x000fc800000006ff */
[----:B------:R0:W1:Y:S01]  /*a510*/  SYNCS.PHASECHK.TRANS64.TRYWAIT P3, [UR6+0x2d830], R0 ;  /* 0x02d83000ff0075a7 */ /* 0x0000620008060146 */
[----:B------:R-:W-:Y:S05]  /*a520*/  @!P0 BRA `(.L_x_879) ;  /* 0x0000000000048947 */ /* 0x000fea0003800000 */
[----:B------:R-:W-:Y:S01]  /*a530*/  BPT.TRAP 0x1 ;  /* 0x000000040000795c */ /* 0x000fe20000300000 */
.L_x_879:
[----:B-1----:R-:W-:Y:S05]  /*a540*/  @P3 BRA `(.L_x_877) ;  /* 0x0000000000083947 */ /* 0x002fea0003800000 */
[----:B------:R-:W1:Y:S02]  /*a550*/  SYNCS.PHASECHK.TRANS64.TRYWAIT P3, [UR6+0x2d830], R0 ;  /* 0x02d83000ff0075a7 */ /* 0x000e640008060146 */
[----:B-1----:R-:W-:Y:S05]  /*a560*/  @!P3 BRA `(.L_x_880) ;  /* 0x000000a00054b947 */ /* 0x002fea0003800000 */
.L_x_877:
        /* <DEDUP_REMOVED lines=37> */
.L_x_882:
[----:B------:R-:W-:Y:S01]  /*a7c0*/  ULEA UR6, UR53, UR42, 0x3 ;  /* 0x0000002a35067291 */ /* 0x000fe2000f8e183f */
[----:B------:R-:W-:-:S05]  /*a7d0*/  IMAD.U32 R0, RZ, RZ, UR28 ;  /* 0x0000001cff007e24 */ /* 0x000fca000f8e00ff */
[----:B------:R-:W-:-:S04]  /*a7e0*/  SHF.L.U32 R0, R0, 0x1f, RZ ;  /* 0x0000001f00007819 */ /* 0x000fc800000006ff */
[----:B------:R0:W1:Y:S01]  /*a7f0*/  SYNCS.PHASECHK.TRANS64.TRYWAIT P2, [UR6+0x2d850], R0 ;  /* 0x02d85000ff0075a7 */ /* 0x0000620008040146 */
[----:B------:R-:W-:Y:S05]  /*a800*/  @!P0 BRA `(.L_x_883) ;  /* 0x0000000000048947 */ /* 0x000fea0003800000 */
[----:B------:R-:W-:Y:S01]  /*a810*/  BPT.TRAP 0x1 ;  /* 0x000000040000795c */ /* 0x000fe20000300000 */
.L_x_883:
[----:B-1----:R-:W-:Y:S05]  /*a820*/  @P2 BRA `(.L_x_881) ;  /* 0x0000000000082947 */ /* 0x002fea0003800000 */
[----:B------:R-:W1:Y:S02]  /*a830*/  SYNCS.PHASECHK.TRANS64.TRYWAIT P2, [UR6+0x2d850], R0 ;  /* 0x02d85000ff0075a7 */ /* 0x000e640008040146 */
[----:B-1----:R-:W-:Y:S05]  /*a840*/  @!P2 BRA `(.L_x_884) ;  /* 0x0000009c00b4a947 */ /* 0x002fea0003800000 */
.L_x_881:
[----:B------:R-:W-:Y:S01]  /*a850*/  UIADD3 UR6, UR42, 0x400, URZ ;  /* 0x000004002a067890 */ /* 0x000fe2000fffe03f */
[----:B------:R-:W-:Y:S01]  /*a860*/  WARPGROUP.ARRIVE ;  /* 0x00000000000079c5 */ /* 0x000fe20000000000 */
[----:B------:R-:W-:Y:S01]  /*a870*/  UMOV UR29, 0x40000040 ;  /* 0x40000040001d7882 */ /* 0x000fe20000000000 */
[----:B------:R-:W-:Y:S01]  /*a880*/  UMOV UR31, 0x80000020 ;  /* 0x80000020001f7882 */ /* 0x000fe20000000000 */
[----:B------:R-:W-:Y:S01]  /*a890*/  USHF.R.U32.HI UR6, URZ, 0x4, UR6 ;  /* 0x000000043f067899 */ /* 0x000fe20008011606 */
[----:B-1----:R-:W1:Y:S02]  /*a8a0*/  @P5 LDC R5, c[0x0][0x44c] ;  /* 0x00011300ff055b82 */ /* 0x002e640000000800 */
[----:B------:R-:W2:Y:S01]  /*a8b0*/  S2R R10, SR_TID.X ;  /* 0x00000000000a7919 */ /* 0x000ea20000002100 */
[----:B------:R-:W-:Y:S01]  /*a8c0*/  VIADD R14, R137, UR41 ;  /* 0x00000029890e7c36 */ /* 0x000fe20008000000 */
[----:B------:R-:W-:Y:S01]  /*a8d0*/  ULOP3.LUT UR6, UR6, 0x3fff, URZ, 0xc0, !UPT ;  /* 0x00003fff06067892 */ /* 0x000fe2000f8ec03f */
[----:B------:R-:W-:-:S02]  /*a8e0*/  IMAD.U32 R8, RZ, RZ, UR45 ;  /* 0x0000002dff087e24 */ /* 0x000fc4000f8e00ff */
[----:B------:R-:W-:Y:S01]  /*a8f0*/  IMAD.SHL.U32 R12, R2, 0x80, RZ ;  /* 0x00000080020c7824 */ /* 0x000fe200078e00ff */
[----:B------:R-:W-:Y:S01]  /*a900*/  ULOP3.LUT UR7, UR6, 0x2000000, URZ, 0xfc, !UPT ;  /* 0x0200000006077892 */ /* 0x000fe2000f8efc3f */
[----:B0-----:R-:W0:Y:S01]  /*a910*/  @P5 LDC R0, c[0x0][0x450] ;  /* 0x00011400ff005b82 */ /* 0x001e220000000800 */
[----:B------:R-:W-:Y:S02]  /*a920*/  ULOP3.LUT UR6, UR36, 0x10000, URZ, 0xfc, !UPT ;  /* 0x0001000024067892 */ /* 0x000fe4000f8efc3f */
[----:B------:R-:W-:-:S05]  /*a930*/  UIMAD UR7, UR53, 0x600, UR7 ;  /* 0x00000600350778a4 */ /* 0x000fca000f8e0207 */
[----:B------:R-:W-:Y:S01]  /*a940*/  UMOV UR28, UR6 ;  /* 0x00000006001c7c82 */ /* 0x000fe20008000000 */
[----:B------:R-:W3:Y:S01]  /*a950*/  LDC R13, c[0x0][0x2f0] ;  /* 0x0000bc00ff0d7b82 */ /* 0x000ee20000000800 */
[----:B------:R-:W-:Y:S02]  /*a960*/  UMOV UR30, UR7 ;  /* 0x00000007001e7c82 */ /* 0x000fe40008000000 */
[----:B------:R-:W-:Y:S01]  /*a970*/  HGMMA.64x96x16.F32 R88, gdesc[UR28].tnspB, R88, gsb0 ;  /* 0x416000001c5879f0 */ /* 0x000fe20008000858 */
[----:B------:R-:W-:Y:S02]  /*a980*/  UIADD3 UR28, UR6, 0x2, URZ ;  /* 0x00000002061c7890 */ /* 0x000fe4000fffe03f */
[----:B------:R-:W-:Y:S01]  /*a990*/  UIADD3 UR30, UR7, 0x40, URZ ;  /* 0x00000040071e7890 */ /* 0x000fe2000fffe03f */
[----:B-1----:R-:W-:Y:S01]  /*a9a0*/  @P5 IMAD.HI.U32 R5, R14, R5, RZ ;  /* 0x000000050e055227 */ /* 0x002fe200078e00ff */
[----:B------:R-:W-:Y:S01]  /*a9b0*/  UMOV UR29, 0x40000040 ;  /* 0x40000040001d7882 */ /* 0x000fe20000000000 */
[----:B------:R-:W-:-:S03]  /*a9c0*/  UMOV UR31, 0x80000020 ;  /* 0x80000020001f7882 */ /* 0x000fc60000000000 */
[----:B0-----:R-:W-:Y:S02]  /*a9d0*/  @P5 SHF.R.U32.HI R14, RZ, R0, R5 ;  /* 0x00000000ff0e5219 */ /* 0x001fe40000011605 */
[----:B------:R-:W-:Y:S02]  /*a9e0*/  @!P1 LEA R5, R8, UR42, 0x3 ;  /* 0x0000002a08059c11 */ /* 0x000fe4000f8e18ff */
[----:B--2---:R-:W-:Y:S02]  /*a9f0*/  SHF.R.U32.HI R9, RZ, 0x7, R10 ;  /* 0x00000007ff097819 */ /* 0x004fe4000001160a */
[----:B------:R-:W-:Y:S01]  /*aa00*/  ISETP.GE.U32.AND P2, PT, R10, 0x180, PT ;  /* 0x000001800a00780c */ /* 0x000fe20003f46070 */
[----:B------:R-:W-:Y:S01]  /*aa10*/  @!P1 VIADD R8, R5, 0x2d840 ;  /* 0x0002d84005089836 */ /* 0x000fe20000000000 */
[----:B------:R-:W-:Y:S01]  /*aa20*/  IADD3 R5, -R12, 0x1, RZ ;  /* 0x000000010c057810 */ /* 0x000fe20007ffe1ff */
[----:B------:R-:W-:-:S03]  /*aa30*/  VIADD R0, R9, 0x9 ;  /* 0x0000000909007836 */ /* 0x000fc60000000000 */
[----:B------:R-:W-:Y:S02]  /*aa40*/  @!P1 PRMT R10, RZ, 0x654, R8 ;  /* 0x00000654ff0a9816 */ /* 0x000fe40000000008 */
[----:B------:R-:W0:Y:S01]  /*aa50*/  SHFL.IDX PT, R8, R14, RZ, 0x1c1f ;  /* 0x001c1fff0e087589 */ /* 0x000e2200000e0000 */
[----:B------:R-:W-:Y:S01]  /*aa60*/  SEL R9, R0, 0x9, !P2 ;  /* 0x0000000900097807 */ /* 0x000fe20005000000 */
[----:B------:R-:W-:-:S04]  /*aa70*/  IMAD R0, R16, -0x2, R5 ;  /* 0xfffffffe10007824 */ /* 0x000fc800078e0205 */
[----:B---3--:R-:W-:-:S04]  /*aa80*/  IMAD R0, R13, UR43, R0 ;  /* 0x0000002b0d007c24 */ /* 0x008fc8000f8e0200 */
[----:B------:R-:W-:-:S04]  /*aa90*/  VIADD R0, R0, -UR51 ;  /* 0x8000003300007c36 */ /* 0x000fc80008000000 */
[----:B------:R-:W-:-:S04]  /*aaa0*/  VIADD R11, R0, UR35 ;  /* 0x00000023000b7c36 */ /* 0x000fc80008000000 */
[----:B0-----:R-:W-:Y:S01]  /*aab0*/  IMAD.IADD R5, R8, 0x1, R11 ;  /* 0x0000000108057824 */ /* 0x001fe200078e020b */
        /* <DEDUP_REMOVED lines=42> */
[----:B------:R-:W-:Y:S01]  /*ad60*/  ULOP3.LUT UR6, URZ, UR52, URZ, 0x33, !UPT ;  /* 0x000000343f067292 */ /* 0x000fe2000f8e333f */
[----:B------:R-:W-:Y:S02]  /*ad70*/  WARPGROUP.DEPBAR.LE gsb0, 0x0 ;  /* 0x00008000000079c5 */ /* 0x000fe40000010000 */
[----:B------:R-:W-:-:S06]  /*ad80*/  WARPGROUP.ARRIVE ;  /* 0x00000000000079c5 */ /* 0x000fcc0000000000 */
[----:B------:R-:W-:Y:S03]  /*ad90*/  HGMMA.64x96x16.F32 R88, gdesc[UR28].tnspB, R88, gsb0 ;  /* 0x416000001c5879f0 */ /* 0x000fe60008000858 */
[----:B------:R-:W-:Y:S02]  /*ada0*/  WARPGROUP.DEPBAR.LE gsb0, 0x0 ;  /* 0x00008000000079c5 */ /* 0x000fe40000010000 */
[----:B------:R0:W-:Y:S06]  /*adb0*/  BAR.ARV R9, 0x100 ;  /* 0x000400090000751d */ /* 0x0001ec0000002000 */
[----:B------:R1:W-:Y:S02]  /*adc0*/  @!P1 SYNCS.ARRIVE.TRANS64.RED.A1T0 RZ, [R10+URZ], RZ ;  /* 0x000000ff0aff99a7 */ /* 0x0003e4000810043f */
[----:B-1----:R-:W-:-:S04]  /*add0*/  VIADD R10, R0, UR6 ;  /* 0x00000006000a7c36 */ /* 0x002fc80008000000 */
[----:B------:R-:W-:Y:S01]  /*ade0*/  IMAD.IADD R0, R8, 0x1, R10 ;  /* 0x0000000108007824 */ /* 0x000fe200078e020a */
[----:B0-----:R-:W-:Y:S06]  /*adf0*/  @!P6 BRA `(.L_x_885) ;  /* 0x00000000005ce947 */ /* 0x001fec0003800000 */
[----:B------:R-:W-:Y:S01]  /*ae00*/  IMAD R8, R13, UR43, R8 ;  /* 0x0000002b0d087c24 */ /* 0x000fe2000f8e0208 */
[----:B------:R-:W-:Y:S03]  /*ae10*/  BSSY B0, `(.L_x_886) ;  /* 0x0000011000007945 */ /* 0x000fe60003800000 */
[----:B------:R-:W-:-:S05]  /*ae20*/  VIADD R15, R8, -UR51 ;  /* 0x80000033080f7c36 */ /* 0x000fca0008000000 */
        /* <DEDUP_REMOVED lines=10> */
.L_x_887:
[----:B------:R-:W-:-:S05]  /*aed0*/  IMAD.U32 R20, RZ, RZ, UR34 ;  /* 0x00000022ff147e24 */ /* 0x000fca000f8e00ff */
[----:B------:R-:W-:-:S13]  /*aee0*/  ISETP.NE.AND P2, PT, R20, 0x1, PT ;  /* 0x000000011400780c */ /* 0x000fda0003f45270 */
[----:B------:R-:W0:Y:S02]  /*aef0*/  @P2 LDC.64 R8, c[0x0][0x9e8] ;  /* 0x00027a00ff082b82 */ /* 0x000e240000000a00 */
[----:B0-----:R-:W-:-:S05]  /*af00*/  @P2 IMAD.HI.U32 R8, R15, R8, RZ ;  /* 0x000000080f082227 */ /* 0x001fca00078e00ff */
[----:B------:R-:W-:-:S07]  /*af10*/  @P2 SHF.R.U32.HI R15, RZ, R9, R8 ;  /* 0x00000009ff0f2219 */ /* 0x000fce0000011608 */
.L_x_888:
[----:B------:R-:W-:Y:S05]  /*af20*/  BSYNC B0 ;  /* 0x0000000000007941 */ /* 0x000fea0003800000 */
.L_x_886:
[----:B------:R-:W-:-:S04]  /*af30*/  IMAD R15, R15, R20, -R12 ;  /* 0x000000140f0f7224 */ /* 0x000fc800078e0a0c */
[----:B------:R-:W-:-:S05]  /*af40*/  IMAD R15, R16, -0x2, R15 ;  /* 0xfffffffe100f7824 */ /* 0x000fca00078e020f */
[----:B------:R-:W-:Y:S02]  /*af50*/  VIADDMNMX R5, R15, R20, R5, PT ;  /* 0x000000140f057246 */ /* 0x000fe40003800105 */
[----:B------:R-:W-:-:S07]  /*af60*/  VIMNMX R0, R0, R15, !PT ;  /* 0x0000000f00007248 */ /* 0x000fce0007fe0100 */
.L_x_885:
[----:B------:R-:W-:Y:S01]  /*af70*/  ISETP.GT.AND P2, PT, R2, -0x1, PT ;  /* 0xffffffff0200780c */ /* 0x000fe20003f44270 */
[----:B------:R-:W0:Y:S03]  /*af80*/  SHFL.IDX PT, R14, R14, 0x1, 0x1c1f ;  /* 0x003c1f000e0e7f89 */ /* 0x000e2600000e0000 */
[C---:B------:R-:W-:Y:S02]  /*af90*/  ISETP.GT.AND P4, PT, R0.reuse, RZ, P2 ;  /* 0x000000ff0000720c */ /* 0x040fe40001784270 */
[----:B------:R-:W-:Y:S02]  /*afa0*/  ISETP.GT.AND P3, PT, R0, 0x1, P2 ;  /* 0x000000010000780c */ /* 0x000fe40001764270 */
[C---:B------:R-:W-:Y:S02]  /*afb0*/  ISETP.LT.OR P4, PT, R5.reuse, 0x1, P4 ;  /* 0x000000010500780c */ /* 0x040fe40002781670 */
[----:B------:R-:W-:-:S02]  /*afc0*/  ISETP.LT.OR P3, PT, R5, 0x2, P3 ;  /* 0x000000020500780c */ /* 0x000fc40001f61670 */
[----:B------:R-:W-:Y:S02]  /*afd0*/  FSEL R24, R24, -INF , !P4 ;  /* 0xff80000018187808 */ /* 0x000fe40006000000 */
[----:B------:R-:W-:Y:S02]  /*afe0*/  FSEL R25, R25, -INF , !P3 ;  /* 0xff80000019197808 */ /* 0x000fe40005800000 */
[C---:B------:R-:W-:Y:S02]  /*aff0*/  ISETP.GT.AND P4, PT, R0.reuse, 0x8, P2 ;  /* 0x000000080000780c */ /* 0x040fe40001784270 */
[----:B------:R-:W-:Y:S02]  /*b000*/  ISETP.GT.AND P3, PT, R0, 0x9, P2 ;  /* 0x000000090000780c */ /* 0x000fe40001764270 */
[C---:B------:R-:W-:Y:S02]  /*b010*/  ISETP.LT.OR P4, PT, R5.reuse, 0x9, P4 ;  /* 0x000000090500780c */ /* 0x040fe40002781670 */
[----:B------:R-:W-:-:S02]  /*b020*/  ISETP.LT.OR P3, PT, R5, 0xa, P3 ;  /* 0x0000000a0500780c */ /* 0x000fc40001f61670 */
[----:B------:R-:W-:Y:S01]  /*b030*/  FSEL R28, R28, -INF , !P4 ;  /* 0xff8000001c1c7808 */ /* 0x000fe20006000000 */
[--C-:B0-----:R-:W-:Y:S01]  /*b040*/  IMAD.IADD R11, R11, 0x1, R14.reuse ;  /* 0x000000010b0b7824 */ /* 0x101fe200078e020e */
[----:B------:R-:W-:Y:S01]  /*b050*/  FSEL R29, R29, -INF , !P3 ;  /* 0xff8000001d1d7808 */ /* 0x000fe20005800000 */
[----:B------:R-:W-:Y:S01]  /*b060*/  IMAD.IADD R10, R10, 0x1, R14 ;  /* 0x000000010a0a7824 */ /* 0x000fe200078e020e */
[C---:B------:R-:W-:Y:S02]  /*b070*/  ISETP.GT.AND P4, PT, R0.reuse, 0x10, P2 ;  /* 0x000000100000780c */ /* 0x040fe40001784270 */
        /* <DEDUP_REMOVED lines=82> */
[----:B------:R-:W-:Y:S01]  /*b5a0*/  FSEL R85, R85, -INF , !P3 ;  /* 0xff80000055557808 */ /* 0x000fe20005800000 */
[----:B------:R-:W-:Y:S08]  /*b5b0*/  @!P6 BRA `(.L_x_889) ;  /* 0x00000000005ce947 */ /* 0x000ff00003800000 */
        /* <DEDUP_REMOVED lines=13> */
.L_x_891:
[----:B------:R-:W-:-:S05]  /*b690*/  IMAD.U32 R0, RZ, RZ, UR34 ;  /* 0x00000022ff007e24 */ /* 0x000fca000f8e00ff */
[----:B------:R-:W-:-:S13]  /*b6a0*/  ISETP.NE.AND P3, PT, R0, 0x1, PT ;  /* 0x000000010000780c */ /* 0x000fda0003f65270 */
[----:B------:R-:W0:Y:S02]  /*b6b0*/  @P3 LDC.64 R8, c[0x0][0x9e8] ;  /* 0x00027a00ff083b82 */ /* 0x000e240000000a00 */
[----:B0-----:R-:W-:-:S05]  /*b6c0*/  @P3 IMAD.HI.U32 R8, R13, R8, RZ ;  /* 0x000000080d083227 */ /* 0x001fca00078e00ff */
[----:B------:R-:W-:-:S07]  /*b6d0*/  @P3 SHF.R.U32.HI R13, RZ, R9, R8 ;  /* 0x00000009ff0d3219 */ /* 0x000fce0000011608 */
.L_x_892:
[----:B------:R-:W-:Y:S05]  /*b6e0*/  BSYNC B0 ;  /* 0x0000000000007941 */ /* 0x000fea0003800000 */
.L_x_890:
[----:B------:R-:W-:-:S04]  /*b6f0*/  IMAD R13, R13, R0, -R12 ;  /* 0x000000000d0d7224 */ /* 0x000fc800078e0a0c */
[----:B------:R-:W-:-:S05]  /*b700*/  IMAD R13, R16, -0x2, R13 ;  /* 0xfffffffe100d7824 */ /* 0x000fca00078e020d */
[----:B------:R-:W-:Y:S02]  /*b710*/  VIADDMNMX R11, R13, R0, R11, PT ;  /* 0x000000000d0b7246 */ /* 0x000fe4000380010b */
[----:B------:R-:W-:-:S07]  /*b720*/  VIMNMX R10, R10, R13, !PT ;  /* 0x0000000d0a0a7248 */ /* 0x000fce0007fe0100 */
.L_x_889:
        /* <DEDUP_REMOVED lines=26> */
[C---:B------:R-:W-:Y:S02]  /*b8d0*/  ISETP.GT.AND P3, PT, R10.reuse, 0x1, P2 ;  /* 0x000000010a00780c */ /* 0x040fe40001764270 */
[----:B------:R-:W-:Y:S02]  /*b8e0*/  FMNMX.FTZ R5, R49, R0, !PT ;  /* 0x0000000031057209 */ /* 0x000fe40007810000 */
[----:B------:R-:W-:Y:S02]  /*b8f0*/  ISETP.GT.AND P4, PT, R10, 0x28, P2 ;  /* 0x000000280a00780c */ /* 0x000fe40001784270 */
[----:B------:R-:W-:Y:S02]  /*b900*/  FMNMX.FTZ R0, R52, R5, !PT ;  /* 0x0000000534007209 */ /* 0x000fe40007810000 */
[----:B------:R-:W-:-:S02]  /*b910*/  ISETP.LT.OR P3, PT, R11, 0x2, P3 ;  /* 0x000000020b00780c */ /* 0x000fc40001f61670 */
[----:B------:R-:W-:Y:S02]  /*b920*/  FMNMX.FTZ R5, R53, R0, !PT ;  /* 0x0000000035057209 */ /* 0x000fe40007810000 */
[----:B------:R-:W-:Y:S02]  /*b930*/  ISETP.LT.OR P4, PT, R11, 0x29, P4 ;  /* 0x000000290b00780c */ /* 0x000fe40002781670 */
[----:B------:R-:W-:Y:S02]  /*b940*/  FMNMX.FTZ R0, R56, R5, !PT ;  /* 0x0000000538007209 */ /* 0x000fe40007810000 */
[----:B------:R-:W-:Y:S02]  /*b950*/  FSEL R27, R27, -INF , !P3 ;  /* 0xff8000001b1b7808 */ /* 0x000fe40005800000 */
        /* <DEDUP_REMOVED lines=30> */
[C---:B------:R-:W-:Y:S01]  /*bb40*/  ISETP.LT.OR P3, PT, R11.reuse, 0x1a, P3 ;  /* 0x0000001a0b00780c */ /* 0x040fe20001f61670 */
[----:B------:R-:W0:Y:S01]  /*bb50*/  SHFL.BFLY PT, R5, R0, 0x2, 0x1f ;  /* 0x0c401f0000057f89 */ /* 0x000e2200000e0000 */
        /* <DEDUP_REMOVED lines=11> */
[----:B------:R-:W-:Y:S02]  /*bc10*/  ISETP.LT.OR P3, PT, R11, 0x2a, P3 ;  /* 0x0000002a0b00780c */ /* 0x000fe40001f61670 */
[----:B0-----:R-:W-:-:S02]  /*bc20*/  FMNMX.FTZ R0, R0, R5, !PT ;  /* 0x0000000500007209 */ /* 0x001fc40007810000 */
[----:B------:R-:W-:Y:S02]  /*bc30*/  ISETP.LT.OR P4, PT, R11, 0x49, P4 ;  /* 0x000000490b00780c */ /* 0x000fe40002781670 */
[----:B------:R-:W-:Y:S01]  /*bc40*/  FSEL R47, R47, -INF , !P3 ;  /* 0xff8000002f2f7808 */ /* 0x000fe20005800000 */
[----:B------:R-:W0:Y:S01]  /*bc50*/  SHFL.BFLY PT, R5, R0, 0x1, 0x1f ;  /* 0x0c201f0000057f89 */ /* 0x000e2200000e0000 */
[----:B------:R-:W-:Y:S02]  /*bc60*/  FSEL R62, R62, -INF , !P4 ;  /* 0xff8000003e3e7808 */ /* 0x000fe40006000000 */
[C---:B------:R-:W-:Y:S02]  /*bc70*/  ISETP.GT.AND P3, PT, R10.reuse, 0x31, P2 ;  /* 0x000000310a00780c */ /* 0x040fe40001764270 */
[----:B------:R-:W-:Y:S02]  /*bc80*/  ISETP.GT.AND P4, PT, R10, RZ, P2 ;  /* 0x000000ff0a00720c */ /* 0x000fe40001784270 */
[----:B------:R-:W-:-:S02]  /*bc90*/  ISETP.LT.OR P3, PT, R11, 0x32, P3 ;  /* 0x000000320b00780c */ /* 0x000fc40001f61670 */
[----:B------:R-:W-:Y:S02]  /*bca0*/  ISETP.LT.OR P4, PT, R11, 0x1, P4 ;  /* 0x000000010b00780c */ /* 0x000fe40002781670 */
[----:B------:R-:W-:Y:S02]  /*bcb0*/  FSEL R51, R51, -INF , !P3 ;  /* 0xff80000033337808 */ /* 0x000fe40005800000 */
[----:B------:R-:W-:Y:S02]  /*bcc0*/  FSEL R26, R26, -INF , !P4 ;  /* 0xff8000001a1a7808 */ /* 0x000fe40006000000 */
[----:B------:R-:W-:Y:S02]  /*bcd0*/  ISETP.GT.AND P3, PT, R10, 0x39, P2 ;  /* 0x000000390a00780c */ /* 0x000fe40001764270 */
[----:B------:R-:W-:Y:S02]  /*bce0*/  FMNMX.FTZ R20, R26, R7, !PT ;  /* 0x000000071a147209 */ /* 0x000fe40007810000 */
[----:B------:R-:W-:-:S02]  /*bcf0*/  ISETP.LT.OR P3, PT, R11, 0x3a, P3 ;  /* 0x0000003a0b00780c */ /* 0x000fc40001f61670 */
[----:B------:R-:W-:Y:S02]  /*bd00*/  FMNMX.FTZ R21, R27, R20, !PT ;  /* 0x000000141b157209 */ /* 0x000fe40007810000 */
[----:B------:R-:W-:Y:S02]  /*bd10*/  FSEL R55, R55, -INF , !P3 ;  /* 0xff80000037377808 */ /* 0x000fe40005800000 */
[----:B0-----:R-:W-:Y:S02]  /*bd20*/  FMNMX.FTZ R0, R0, R5, !PT ;  /* 0x0000000500007209 */ /* 0x001fe40007810000 */
[----:B------:R-:W-:Y:S02]  /*bd30*/  FMNMX.FTZ R20, R30, R21, !PT ;  /* 0x000000151e147209 */ /* 0x000fe40007810000 */
[C---:B------:R-:W-:Y:S01]  /*bd40*/  FSETP.NEU.FTZ.AND P3, PT, R0.reuse, -INF , PT ;  /* 0xff8000000000780b */ /* 0x040fe20003f7d000 */
[----:B------:R-:W-:Y:S01]  /*bd50*/  FMUL.FTZ R5, R0, UR33 ;  /* 0x0000002100057c20 */ /* 0x000fe20008410000 */
[----:B------:R-:W-:-:S02]  /*bd60*/  ISETP.GT.AND P4, PT, R10, 0x49, P2 ;  /* 0x000000490a00780c */ /* 0x000fc40001784270 */
[----:B------:R-:W-:Y:S02]  /*bd70*/  FMNMX.FTZ R21, R31, R20, !PT ;  /* 0x000000141f157209 */ /* 0x000fe40007810000 */
[----:B------:R-:W-:Y:S02]  /*bd80*/  FSEL R5, R5, RZ, P3 ;  /* 0x000000ff05057208 */ /* 0x000fe40001800000 */
[----:B------:R-:W-:-:S03]  /*bd90*/  ISETP.LT.OR P4, PT, R11, 0x4a, P4 ;  /* 0x0000004a0b00780c */ /* 0x000fc60002781670 */
[--C-:B------:R-:W-:Y:S01]  /*bda0*/  FFMA.FTZ R8, R24, UR33, -R5.reuse ;  /* 0x0000002118087c23 */ /* 0x100fe20008010805 */
[----:B------:R-:W-:Y:S01]  /*bdb0*/  FMNMX.FTZ R24, R34, R21, !PT ;  /* 0x0000001522187209 */ /* 0x000fe20007810000 */
[--C-:B------:R-:W-:Y:S01]  /*bdc0*/  FFMA.FTZ R9, R25, UR33, -R5.reuse ;  /* 0x0000002119097c23 */ /* 0x100fe20008010805 */
[----:B------:R-:W-:Y:S01]  /*bdd0*/  FSEL R63, R63, -INF , !P4 ;  /* 0xff8000003f3f7808 */ /* 0x000fe20006000000 */
[--C-:B------:R-:W-:Y:S01]  /*bde0*/  FFMA.FTZ R12, R28, UR33, -R5.reuse ;  /* 0x000000211c0c7c23 */ /* 0x100fe20008010805 */
[----:B------:R-:W-:Y:S01]  /*bdf0*/  ISETP.GT.AND P4, PT, R10, 0x50, P2 ;  /* 0x000000500a00780c */ /* 0x000fe20001784270 */
        /* <DEDUP_REMOVED lines=8> */
[--C-:B------:R-:W-:Y:S01]  /*be80*/  FFMA.FTZ R21, R37, UR33, -R5.reuse ;  /* 0x0000002125157c23 */ /* 0x100fe20008010805 */
[----:B------:R-:W-:Y:S01]  /*be90*/  ISETP.GT.AND P4, PT, R10, 0x51, P2 ;  /* 0x000000510a00780c */ /* 0x000fe20001784270 */
[----:B------:R0:W-:Y:S01]  /*bea0*/  MUFU.EX2 R20, R36 ;  /* 0x0000002400147308 */ /* 0x0001e20000000800 */
[----:B------:R-:W-:Y:S01]  /*beb0*/  FMNMX.FTZ R25, R39, R24, !PT ;  /* 0x0000001827197209 */ /* 0x000fe20007810000 */
[--C-:B------:R-:W-:Y:S01]  /*bec0*/  FFMA.FTZ R40, R40, UR33, -R5.reuse ;  /* 0x0000002128287c23 */ /* 0x100fe20008010805 */
[----:B------:R-:W-:Y:S01]  /*bed0*/  ISETP.LT.OR P4, PT, R11, 0x52, P4 ;  /* 0x000000520b00780c */ /* 0x000fe20002781670 */
[--C-:B------:R-:W-:Y:S01]  /*bee0*/  FFMA.FTZ R44, R44, UR33, -R5.reuse ;  /* 0x000000212c2c7c23 */ /* 0x100fe20008010805 */
[----:B------:R-:W-:Y:S01]  /*bef0*/  FMNMX.FTZ R28, R42, R25, !PT ;  /* 0x000000192a1c7209 */ /* 0x000fe20007810000 */
[--C-:B------:R-:W-:Y:S01]  /*bf00*/  FFMA.FTZ R25, R41, UR33, -R5.reuse ;  /* 0x0000002129197c23 */ /* 0x100fe20008010805 */
[----:B------:R-:W-:Y:S01]  /*bf10*/  FSEL R67, R67, -INF , !P4 ;  /* 0xff80000043437808 */ /* 0x000fe20006000000 */
[----:B------:R-:W-:Y:S01]  /*bf20*/  MUFU.EX2 R24, R40 ;  /* 0x0000002800187308 */ /* 0x000fe20000000800 */
        /* <DEDUP_REMOVED lines=9> */
[----:B------:R-:W-:Y:S01]  /*bfc0*/  FFMA.FTZ R85, R85, UR33, -R5 ;  /* 0x0000002155557c23 */ /* 0x000fe20008010805 */
[----:B------:R-:W-:Y:S01]  /*bfd0*/  FMNMX.FTZ R29, R47, R28, !PT ;  /* 0x0000001c2f1d7209 */ /* 0x000fe20007810000 */
[----:B------:R-:W-:Y:S01]  /*bfe0*/  MUFU.EX2 R8, R8 ;  /* 0x0000000800087308 */ /* 0x000fe20000000800 */
[----:B------:R-:W-:-:S02]  /*bff0*/  ISETP.GT.AND P4, PT, R10, 0x59, P2 ;  /* 0x000000590a00780c */ /* 0x000fc40001784270 */
[----:B------:R-:W-:Y:S01]  /*c000*/  FMNMX.FTZ R32, R50, R29, !PT ;  /* 0x0000001d32207209 */ /* 0x000fe20007810000 */
[----:B------:R-:W-:Y:S01]  /*c010*/  FFMA.FTZ R29, R45, UR33, -R5 ;  /* 0x000000212d1d7c23 */ /* 0x000fe20008010805 */
[----:B------:R-:W-:Y:S02]  /*c020*/  ISETP.LT.OR P4, PT, R11, 0x5a, P4 ;  /* 0x0000005a0b00780c */ /* 0x000fe40002781670 */
[----:B------:R-:W-:Y:S01]  /*c030*/  FMNMX.FTZ R33, R51, R32, !PT ;  /* 0x0000002033217209 */ /* 0x000fe20007810000 */
[----:B------:R-:W-:Y:S01]  /*c040*/  MUFU.EX2 R28, R44 ;  /* 0x0000002c001c7308 */ /* 0x000fe20000000800 */
[----:B------:R-:W-:Y:S02]  /*c050*/  FSEL R71, R71, -INF , !P4 ;  /* 0xff80000047477808 */ /* 0x000fe40006000000 */
[----:B------:R-:W-:Y:S02]  /*c060*/  ISETP.GT.AND P4, PT, R10, 0x60, P2 ;  /* 0x000000600a00780c */ /* 0x000fe40001784270 */
[----:B------:R-:W-:-:S02]  /*c070*/  FMNMX.FTZ R32, R54, R33, !PT ;  /* 0x0000002136207209 */ /* 0x000fc40007810000 */
[----:B------:R-:W-:Y:S01]  /*c080*/  ISETP.LT.OR P4, PT, R11, 0x61, P4 ;  /* 0x000000610b00780c */ /* 0x000fe20002781670 */
[----:B------:R-:W-:Y:S01]  /*c090*/  MUFU.EX2 R9, R9 ;  /* 0x0000000900097308 */ /* 0x000fe20000000800 */
[----:B------:R-:W-:Y:S02]  /*c0a0*/  FMNMX.FTZ R33, R55, R32, !PT ;  /* 0x0000002037217209 */ /* 0x000fe40007810000 */
[----:B------:R-:W-:Y:S02]  /*c0b0*/  FSEL R74, R74, -INF , !P4 ;  /* 0xff8000004a4a7808 */ /* 0x000fe40006000000 */
[----:B------:R-:W-:Y:S02]  /*c0c0*/  ISETP.GT.AND P4, PT, R10, 0x61, P2 ;  /* 0x000000610a00780c */ /* 0x000fe40001784270 */
[----:B0-----:R-:W-:Y:S01]  /*c0d0*/  FMNMX.FTZ R36, R58, R33, !PT ;  /* 0x000000213a247209 */ /* 0x001fe20007810000 */
[----:B------:R0:W-:Y:S01]  /*c0e0*/  MUFU.EX2 R32, R48 ;  /* 0x0000003000207308 */ /* 0x0001e20000000800 */
[----:B------:R-:W-:Y:S01]  /*c0f0*/  ISETP.LT.OR P4, PT, R11, 0x62, P4 ;  /* 0x000000620b00780c */ /* 0x000fe20002781670 */
[--C-:B------:R-:W-:Y:S01]  /*c100*/  FFMA.FTZ R33, R49, UR33, -R5.reuse ;  /* 0x0000002131217c23 */ /* 0x100fe20008010805 */
[----:B------:R-:W-:Y:S01]  /*c110*/  FMNMX.FTZ R37, R59, R36, !PT ;  /* 0x000000243b257209 */ /* 0x000fe20007810000 */
[--C-:B------:R-:W-:Y:S01]  /*c120*/  FFMA.FTZ R49, R65, UR33, -R5.reuse ;  /* 0x0000002141317c23 */ /* 0x100fe20008010805 */
[----:B------:R-:W-:Y:S01]  /*c130*/  FSEL R75, R75, -INF , !P4 ;  /* 0xff8000004b4b7808 */ /* 0x000fe20006000000 */
[--C-:B------:R-:W-:Y:S01]  /*c140*/  FFMA.FTZ R65, R84, UR33, -R5.reuse ;  /* 0x0000002154417c23 */ /* 0x100fe20008010805 */
[----:B------:R-:W-:Y:S01]  /*c150*/  ISETP.GT.AND P4, PT, R10, 0x68, P2 ;  /* 0x000000680a00780c */ /* 0x000fe20001784270 */
[----:B------:R-:W-:Y:S01]  /*c160*/  MUFU.EX2 R12, R12 ;  /* 0x0000000c000c7308 */ /* 0x000fe20000000800 */
[----:B------:R-:W-:Y:S01]  /*c170*/  FMNMX.FTZ R36, R62, R37, !PT ;  /* 0x000000253e247209 */ /* 0x000fe20007810000 */
[--C-:B0-----:R-:W-:Y:S01]  /*c180*/  FFMA.FTZ R48, R64, UR33, -R5.reuse ;  /* 0x0000002140307c23 */ /* 0x101fe20008010805 */
[----:B------:R-:W-:Y:S01]  /*c190*/  ISETP.LT.OR P4, PT, R11, 0x69, P4 ;  /* 0x000000690b00780c */ /* 0x000fe20002781670 */
[----:B------:R-:W-:Y:S01]  /*c1a0*/  FFMA.FTZ R64, R80, UR33, -R5 ;  /* 0x0000002150407c23 */ /* 0x000fe20008010805 */
[----:B------:R-:W-:-:S02]  /*c1b0*/  FMNMX.FTZ R37, R63, R36, !PT ;  /* 0x000000243f257209 */ /* 0x000fc40007810000 */
[----:B------:R-:W-:Y:S01]  /*c1c0*/  FSEL R78, R78, -INF , !P4 ;  /* 0xff8000004e4e7808 */ /* 0x000fe20006000000 */
[----:B------:R0:W-:Y:S01]  /*c1d0*/  MUFU.EX2 R36, R52 ;  /* 0x0000003400247308 */ /* 0x0001e20000000800 */
[----:B------:R-:W-:Y:S01]  /*c1e0*/  FMNMX.FTZ R40, R66, R37, !PT ;  /* 0x0000002542287209 */ /* 0x000fe20007810000 */
[--C-:B------:R-:W-:Y:S01]  /*c1f0*/  FFMA.FTZ R37, R53, UR33, -R5.reuse ;  /* 0x0000002135257c23 */ /* 0x100fe20008010805 */
[----:B------:R-:W-:Y:S01]  /*c200*/  ISETP.GT.AND P4, PT, R10, 0x69, P2 ;  /* 0x000000690a00780c */ /* 0x000fe20001784270 */
[--C-:B------:R-:W-:Y:S01]  /*c210*/  FFMA.FTZ R53, R69, UR33, -R5.reuse ;  /* 0x0000002145357c23 */ /* 0x100fe20008010805 */
[----:B------:R-:W-:Y:S02]  /*c220*/  FMNMX.FTZ R41, R67, R40, !PT ;  /* 0x0000002843297209 */ /* 0x000fe40007810000 */
[----:B------:R-:W-:Y:S01]  /*c230*/  ISETP.LT.OR P4, PT, R11, 0x6a, P4 ;  /* 0x0000006a0b00780c */ /* 0x000fe20002781670 */
[----:B------:R-:W-:Y:S01]  /*c240*/  MUFU.EX2 R13, R13 ;  /* 0x0000000d000d7308 */ /* 0x000fe20000000800 */
[----:B------:R-:W-:Y:S01]  /*c250*/  FMNMX.FTZ R40, R70, R41, !PT ;  /* 0x0000002946287209 */ /* 0x000fe20007810000 */
[--C-:B0-----:R-:W-:Y:S01]  /*c260*/  FFMA.FTZ R52, R68, UR33, -R5.reuse ;  /* 0x0000002144347c23 */ /* 0x101fe20008010805 */
[----:B------:R-:W-:Y:S01]  /*c270*/  FSEL R79, R79, -INF , !P4 ;  /* 0xff8000004f4f7808 */ /* 0x000fe20006000000 */
[----:B------:R-:W-:Y:S01]  /*c280*/  FFMA.FTZ R68, R81, UR33, -R5 ;  /* 0x0000002151447c23 */ /* 0x000fe20008010805 */
[----:B------:R-:W-:-:S02]  /*c290*/  ISETP.GT.AND P4, PT, R10, 0x70, P2 ;  /* 0x000000700a00780c */ /* 0x000fc40001784270 */
[----:B------:R-:W-:Y:S01]  /*c2a0*/  FMNMX.FTZ R41, R71, R40, !PT ;  /* 0x0000002847297209 */ /* 0x000fe20007810000 */
[----:B------:R-:W-:Y:S01]  /*c2b0*/  MUFU.EX2 R14, R14 ;  /* 0x0000000e000e7308 */ /* 0x000fe20000000800 */
[----:B------:R-:W-:Y:S02]  /*c2c0*/  ISETP.LT.OR P4, PT, R11, 0x71, P4 ;  /* 0x000000710b00780c */ /* 0x000fe40002781670 */
[----:B------:R-:W-:Y:S01]  /*c2d0*/  FMNMX.FTZ R44, R74, R41, !PT ;  /* 0x000000294a2c7209 */ /* 0x000fe20007810000 */
[--C-:B------:R-:W-:Y:S01]  /*c2e0*/  FFMA.FTZ R41, R57, UR33, -R5.reuse ;  /* 0x0000002139297c23 */ /* 0x100fe20008010805 */
[----:B------:R-:W-:Y:S01]  /*c2f0*/  FSEL R82, R82, -INF , !P4 ;  /* 0xff80000052527808 */ /* 0x000fe20006000000 */
[----:B------:R-:W-:Y:S01]  /*c300*/  FFMA.FTZ R57, R73, UR33, -R5 ;  /* 0x0000002149397c23 */ /* 0x000fe20008010805 */
[----:B------:R-:W-:Y:S01]  /*c310*/  ISETP.GT.AND P4, PT, R10, 0x71, P2 ;  /* 0x000000710a00780c */ /* 0x000fe20001784270 */
[----:B------:R0:W-:Y:S01]  /*c320*/  MUFU.EX2 R40, R56 ;  /* 0x0000003800287308 */ /* 0x0001e20000000800 */
[----:B------:R-:W-:-:S02]  /*c330*/  FMNMX.FTZ R45, R75, R44, !PT ;  /* 0x0000002c4b2d7209 */ /* 0x000fc40007810000 */
[----:B------:R-:W-:Y:S02]  /*c340*/  ISETP.LT.OR P4, PT, R11, 0x72, P4 ;  /* 0x000000720b00780c */ /* 0x000fe40002781670 */
[----:B------:R-:W-:Y:S02]  /*c350*/  FMNMX.FTZ R44, R78, R45, !PT ;  /* 0x0000002d4e2c7209 */ /* 0x000fe40007810000 */
[----:B------:R-:W-:Y:S01]  /*c360*/  FSEL R83, R83, -INF , !P4 ;  /* 0xff80000053537808 */ /* 0x000fe20006000000 */
[----:B------:R-:W-:Y:S01]  /*c370*/  MUFU.EX2 R15, R15 ;  /* 0x0000000f000f7308 */ /* 0x000fe20000000800 */
[----:B------:R-:W-:Y:S01]  /*c380*/  ISETP.GT.AND P4, PT, R10, 0x78, P2 ;  /* 0x000000780a00780c */ /* 0x000fe20001784270 */
[----:B0-----:R-:W-:Y:S01]  /*c390*/  FFMA.FTZ R56, R72, UR33, -R5 ;  /* 0x0000002148387c23 */ /* 0x001fe20008010805 */
[----:B------:R-:W-:Y:S02]  /*c3a0*/  FMNMX.FTZ R45, R79, R44, !PT ;  /* 0x0000002c4f2d7209 */ /* 0x000fe40007810000 */
[----:B------:R-:W-:-:S02]  /*c3b0*/  ISETP.GT.AND P2, PT, R10, 0x79, P2 ;  /* 0x000000790a00780c */ /* 0x000fc40001744270 */
[----:B------:R-:W-:Y:S01]  /*c3c0*/  ISETP.LT.OR P4, PT, R11, 0x79, P4 ;  /* 0x000000790b00780c */ /* 0x000fe20002781670 */
[----:B------:R0:W-:Y:S01]  /*c3d0*/  MUFU.EX2 R44, R60 ;  /* 0x0000003c002c7308 */ /* 0x0001e20000000800 */
[----:B------:R-:W-:Y:S01]  /*c3e0*/  FMNMX.FTZ R10, R82, R45, !PT ;  /* 0x0000002d520a7209 */ /* 0x000fe20007810000 */
[--C-:B------:R-:W-:Y:S01]  /*c3f0*/  FFMA.FTZ R45, R61, UR33, -R5.reuse ;  /* 0x000000213d2d7c23 */ /* 0x100fe20008010805 */
[----:B------:R-:W-:Y:S01]  /*c400*/  ISETP.LT.OR P2, PT, R11, 0x7a, P2 ;  /* 0x0000007a0b00780c */ /* 0x000fe20001741670 */
[--C-:B------:R-:W-:Y:S01]  /*c410*/  FFMA.FTZ R61, R77, UR33, -R5.reuse ;  /* 0x000000214d3d7c23 */ /* 0x100fe20008010805 */
[----:B------:R-:W-:Y:S02]  /*c420*/  FSEL R86, R86, -INF , !P4 ;  /* 0xff80000056567808 */ /* 0x000fe40006000000 */
[----:B------:R-:W-:Y:S01]  /*c430*/  FMNMX.FTZ R11, R83, R10, !PT ;  /* 0x0000000a530b7209 */ /* 0x000fe20007810000 */
[----:B------:R-:W-:Y:S01]  /*c440*/  MUFU.EX2 R21, R21 ;  /* 0x0000001500157308 */ /* 0x000fe20000000800 */
[----:B------:R-:W-:Y:S01]  /*c450*/  FSEL R87, R87, -INF , !P2 ;  /* 0xff80000057577808 */ /* 0x000fe20005000000 */
[----:B0-----:R-:W-:Y:S01]  /*c460*/  FFMA.FTZ R60, R76, UR33, -R5 ;  /* 0x000000214c3c7c23 */ /* 0x001fe20008010805 */
[----:B------:R-:W-:-:S02]  /*c470*/  FMNMX.FTZ R10, R86, R11, !PT ;  /* 0x0000000b560a7209 */ /* 0x000fc40007810000 */
[----:B------:R-:W-:Y:S02]  /*c480*/  FSEL R69, R0, RZ, P3 ;  /* 0x000000ff00457208 */ /* 0x000fe40001800000 */
[----:B------:R-:W-:Y:S01]  /*c490*/  FMNMX.FTZ R10, R87, R10, !PT ;  /* 0x0000000a570a7209 */ /* 0x000fe20007810000 */
[----:B------:R-:W-:Y:S02]  /*c4a0*/  MUFU.EX2 R25, R25 ;  /* 0x0000001900197308 */ /* 0x000fe40000000800 */
[----:B------:R-:W-:Y:S02]  /*c4b0*/  FADD.FTZ R69, -R69, R6 ;  /* 0x0000000645457221 */ /* 0x000fe40000010100 */
[----:B------:R-:W0:Y:S02]  /*c4c0*/  SHFL.BFLY PT, R11, R10, 0x2, 0x1f ;  /* 0x0c401f000a0b7f89 */ /* 0x000e2400000e0000 */
[----:B------:R-:W-:Y:S02]  /*c4d0*/  FMUL.FTZ R69, R69, UR33 ;  /* 0x0000002145457c20 */ /* 0x000fe40008410000 */
[----:B------:R-:W-:Y:S08]  /*c4e0*/  MUFU.EX2 R29, R29 ;  /* 0x0000001d001d7308 */ /* 0x000ff00000000800 */
[----:B------:R-:W1:Y:S08]  /*c4f0*/  MUFU.EX2 R69, R69 ;  /* 0x0000004500457308 */ /* 0x000e700000000800 */
[----:B------:R-:W-:Y:S01]  /*c500*/  MUFU.EX2 R33, R33 ;  /* 0x0000002100217308 */ /* 0x000fe20000000800 */
[----:B0-----:R-:W-:-:S07]  /*c510*/  FMNMX.FTZ R11, R10, R11, !PT ;  /* 0x0000000b0a0b7209 */ /* 0x001fce0007810000 */
[----:B------:R-:W-:Y:S01]  /*c520*/  MUFU.EX2 R37, R37 ;  /* 0x0000002500257308 */ /* 0x000fe20000000800 */
[----:B------:R-:W0:Y:S01]  /*c530*/  SHFL.BFLY PT, R10, R11, 0x1, 0x1f ;  /* 0x0c201f000b0a7f89 */ /* 0x000e2200000e0000 */
[-C--:B-1----:R-:W-:Y:S01]  /*c540*/  FMUL.FTZ R88, R88, R69.reuse ;  /* 0x0000004558587220 */ /* 0x082fe20000410000 */
[-C--:B------:R-:W-:Y:S01]  /*c550*/  FMUL.FTZ R89, R89, R69.reuse ;  /* 0x0000004559597220 */ /* 0x080fe20000410000 */
[-C--:B------:R-:W-:Y:S01]  /*c560*/  FMUL.FTZ R92, R92, R69.reuse ;  /* 0x000000455c5c7220 */ /* 0x080fe20000410000 */
[-C--:B------:R-:W-:Y:S01]  /*c570*/  FMUL.FTZ R93, R93, R69.reuse ;  /* 0x000000455d5d7220 */ /* 0x080fe20000410000 */
[-C--:B------:R-:W-:Y:S01]  /*c580*/  FMUL.FTZ R96, R96, R69.reuse ;  /* 0x0000004560607220 */ /* 0x080fe20000410000 */
[-C--:B------:R-:W-:Y:S01]  /*c590*/  FMUL.FTZ R97, R97, R69.reuse ;  /* 0x0000004561617220 */ /* 0x080fe20000410000 */
[----:B------:R-:W-:Y:S01]  /*c5a0*/  MUFU.EX2 R41, R41 ;  /* 0x0000002900297308 */ /* 0x000fe20000000800 */
[-C--:B------:R-:W-:Y:S01]  /*c5b0*/  FMUL.FTZ R100, R100, R69.reuse ;  /* 0x0000004564647220 */ /* 0x080fe20000410000 */
[-C--:B------:R-:W-:Y:S01]  /*c5c0*/  FMUL.FTZ R101, R101, R69.reuse ;  /* 0x0000004565657220 */ /* 0x080fe20000410000 */
        /* <DEDUP_REMOVED lines=14> */
[----:B0-----:R-:W-:Y:S01]  /*c6b0*/  FMNMX.FTZ R5, R11, R10, !PT ;  /* 0x0000000a0b057209 */ /* 0x001fe20007810000 */
[-C--:B------:R-:W-:Y:S01]  /*c6c0*/  FMUL.FTZ R128, R128, R69.reuse ;  /* 0x0000004580807220 */ /* 0x080fe20000410000 */
[-C--:B------:R-:W-:Y:S01]  /*c6d0*/  FMUL.FTZ R129, R129, R69.reuse ;  /* 0x0000004581817220 */ /* 0x080fe20000410000 */
[-C--:B------:R-:W-:Y:S01]  /*c6e0*/  FMUL.FTZ R132, R132, R69.reuse ;  /* 0x0000004584847220 */ /* 0x080fe20000410000 */
[C---:B------:R-:W-:Y:S01]  /*c6f0*/  FSETP.NEU.FTZ.AND P2, PT, R5.reuse, -INF , PT ;  /* 0xff8000000500780b */ /* 0x040fe20003f5d000 */
[----:B------:R-:W-:Y:S01]  /*c700*/  FMUL.FTZ R72, R5, UR33 ;  /* 0x0000002105487c20 */ /* 0x000fe20008410000 */
[----:B------:R-:W-:Y:S01]  /*c710*/  FMUL.FTZ R133, R133, R69 ;  /* 0x0000004585857220 */ /* 0x000fe20000410000 */
[----:B------:R-:W-:Y:S01]  /*c720*/  MUFU.EX2 R49, R49 ;  /* 0x0000003100317308 */ /* 0x000fe20000000800 */
[----:B------:R-:W-:-:S02]  /*c730*/  FSEL R10, R5, RZ, P2 ;  /* 0x000000ff050a7208 */ /* 0x000fc40001000000 */
[----:B------:R-:W-:Y:S02]  /*c740*/  FSEL R72, R72, RZ, P2 ;  /* 0x000000ff48487208 */ /* 0x000fe40001000000 */
[----:B------:R-:W-:Y:S01]  /*c750*/  ISETP.GT.AND P2, PT, R2, UR39, PT ;  /* 0x0000002702007c0c */ /* 0x000fe2000bf44270 */
[----:B------:R-:W-:Y:S01]  /*c760*/  FADD.FTZ R10, -R10, R7 ;  /* 0x000000070a0a7221 */ /* 0x000fe20000010100 */
[----:B------:R-:W-:Y:S02]  /*c770*/  VIADD R2, R2, 0xffffffff ;  /* 0xffffffff02027836 */ /* 0x000fe40000000000 */
[--C-:B------:R-:W-:Y:S01]  /*c780*/  FFMA.FTZ R11, R26, UR33, -R72.reuse ;  /* 0x000000211a0b7c23 */ /* 0x100fe20008010848 */
[--C-:B------:R-:W-:Y:S01]  /*c790*/  FFMA.FTZ R26, R27, UR33, -R72.reuse ;  /* 0x000000211b1a7c23 */ /* 0x100fe20008010848 */
[----:B------:R-:W-:Y:S01]  /*c7a0*/  FMUL.FTZ R7, R10, UR33 ;  /* 0x000000210a077c20 */ /* 0x000fe20008410000 */
[--C-:B------:R-:W-:Y:S01]  /*c7b0*/  FFMA.FTZ R27, R34, UR33, -R72.reuse ;  /* 0x00000021221b7c23 */ /* 0x100fe20008010848 */
[--C-:B------:R-:W-:Y:S01]  /*c7c0*/  FFMA.FTZ R34, R35, UR33, -R72.reuse ;  /* 0x0000002123227c23 */ /* 0x100fe20008010848 */
[----:B------:R-:W-:Y:S01]  /*c7d0*/  FFMA.FTZ R35, R54, UR33, -R72 ;  /* 0x0000002136237c23 */ /* 0x000fe20008010848 */
[----:B------:R-:W-:Y:S01]  /*c7e0*/  MUFU.EX2 R11, R11 ;  /* 0x0000000b000b7308 */ /* 0x000fe20000000800 */
[----:B------:R-:W-:-:S02]  /*c7f0*/  IMAD.U32 R54, RZ, RZ, UR53 ;  /* 0x00000035ff367e24 */ /* 0x000fc4000f8e00ff */
[--C-:B------:R-:W-:Y:S01]  /*c800*/  FFMA.FTZ R73, R30, UR33, -R72.reuse ;  /* 0x000000211e497c23 */ /* 0x100fe20008010848 */
[----:B------:R-:W-:Y:S01]  /*c810*/  FFMA.FTZ R77, R31, UR33, -R72 ;  /* 0x000000211f4d7c23 */ /* 0x000fe20008010848 */
[----:B------:R-:W-:Y:S01]  /*c820*/  FFMA.FTZ R10, R69, R4, R8 ;  /* 0x00000004450a7223 */ /* 0x000fe20000010008 */
[--C-:B------:R-:W-:Y:S01]  /*c830*/  FFMA.FTZ R76, R47, UR33, -R72.reuse ;  /* 0x000000212f4c7c23 */ /* 0x100fe20008010848 */
[----:B------:R-:W-:Y:S01]  /*c840*/  @!P1 LEA R54, R54, UR42, 0x3 ;  /* 0x0000002a36369c11 */ /* 0x000fe2000f8e18ff */
[----:B------:R-:W-:Y:S01]  /*c850*/  FFMA.FTZ R47, R55, UR33, -R72 ;  /* 0x00000021372f7c23 */ /* 0x000fe20008010848 */
[----:B------:R-:W0:Y:S01]  /*c860*/  MUFU.EX2 R7, R7 ;  /* 0x0000000700077308 */ /* 0x000e220000000800 */
[----:B------:R-:W-:Y:S01]  /*c870*/  FADD.FTZ R55, R9, R10 ;  /* 0x0000000a09377221 */ /* 0x000fe20000010000 */
[--C-:B------:R-:W-:Y:S01]  /*c880*/  FFMA.FTZ R38, R38, UR33, -R72.reuse ;  /* 0x0000002126267c23 */ /* 0x100fe20008010848 */
[----:B------:R-:W-:Y:S02]  /*c890*/  @!P1 VIADD R54, R54, 0x2d860 ;  /* 0x0002d86036369836 */ /* 0x000fe40000000000 */
[--C-:B------:R-:W-:Y:S01]  /*c8a0*/  FFMA.FTZ R39, R39, UR33, -R72.reuse ;  /* 0x0000002127277c23 */ /* 0x100fe20008010848 */
[----:B------:R-:W-:Y:S01]  /*c8b0*/  FADD.FTZ R10, R12, R55 ;  /* 0x000000370c0a7221 */ /* 0x000fe20000010000 */
[----:B------:R-:W-:Y:S01]  /*c8c0*/  FFMA.FTZ R42, R42, UR33, -R72 ;  /* 0x000000212a2a7c23 */ /* 0x000fe20008010848 */
[----:B------:R-:W-:Y:S01]  /*c8d0*/  F2FP.F16.F32.PACK_AB R8, R9, R8 ;  /* 0x000000080908723e */ /* 0x000fe200000000ff */
[----:B------:R-:W1:Y:S01]  /*c8e0*/  MUFU.EX2 R26, R26 ;  /* 0x0000001a001a7308 */ /* 0x000e620000000800 */
[----:B------:R-:W-:Y:S01]  /*c8f0*/  @!P1 PRMT R54, RZ, 0x654, R54 ;  /* 0x00000654ff369816 */ /* 0x000fe20000000036 */
[--C-:B------:R-:W-:Y:S01]  /*c900*/  FFMA.FTZ R43, R43, UR33, -R72.reuse ;  /* 0x000000212b2b7c23 */ /* 0x100fe20008010848 */
[--C-:B------:R-:W-:Y:S01]  /*c910*/  FFMA.FTZ R31, R51, UR33, -R72.reuse ;  /* 0x00000021331f7c23 */ /* 0x100fe20008010848 */
[--C-:B------:R-:W-:Y:S01]  /*c920*/  FFMA.FTZ R51, R59, UR33, -R72.reuse ;  /* 0x000000213b337c23 */ /* 0x100fe20008010848 */
[----:B------:R1:W-:Y:S01]  /*c930*/  @!P1 SYNCS.ARRIVE.TRANS64.RED.A1T0 RZ, [R54+URZ], RZ ;  /* 0x000000ff36ff99a7 */ /* 0x0003e2000810043f */
[--C-:B------:R-:W-:Y:S01]  /*c940*/  FFMA.FTZ R63, R63, UR33, -R72.reuse ;  /* 0x000000213f3f7c23 */ /* 0x100fe20008010848 */
[--C-:B------:R-:W-:Y:S01]  /*c950*/  FFMA.FTZ R46, R46, UR33, -R72.reuse ;  /* 0x000000212e2e7c23 */ /* 0x100fe20008010848 */
[----:B------:R-:W2:Y:S01]  /*c960*/  MUFU.EX2 R73, R73 ;  /* 0x0000004900497308 */ /* 0x000ea20000000800 */
[----:B0-----:R-:W-:Y:S01]  /*c970*/  FFMA.FTZ R3, R7, R3, R11 ;  /* 0x0000000307037223 */ /* 0x001fe2000001000b */
[--C-:B------:R-:W-:Y:S01]  /*c980*/  FFMA.FTZ R30, R50, UR33, -R72.reuse ;  /* 0x00000021321e7c23 */ /* 0x100fe20008010848 */
[--C-:B------:R-:W-:Y:S01]  /*c990*/  FFMA.FTZ R50, R58, UR33, -R72.reuse ;  /* 0x000000213a327c23 */ /* 0x100fe20008010848 */
[--C-:B------:R-:W-:Y:S01]  /*c9a0*/  FFMA.FTZ R4, R62, UR33, -R72.reuse ;  /* 0x000000213e047c23 */ /* 0x100fe20008010848 */
[--C-:B------:R-:W-:Y:S01]  /*c9b0*/  FFMA.FTZ R75, R75, UR33, -R72.reuse ;  /* 0x000000214b4b7c23 */ /* 0x100fe20008010848 */
[--C-:B------:R-:W-:Y:S01]  /*c9c0*/  FFMA.FTZ R78, R78, UR33, -R72.reuse ;  /* 0x000000214e4e7c23 */ /* 0x100fe20008010848 */
[----:B------:R-:W-:Y:S01]  /*c9d0*/  FFMA.FTZ R79, R79, UR33, -R72 ;  /* 0x000000214f4f7c23 */ /* 0x000fe20008010848 */
[----:B------:R-:W0:Y:S01]  /*c9e0*/  MUFU.EX2 R77, R77 ;  /* 0x0000004d004d7308 */ /* 0x000e220000000800 */
[----:B-1----:R-:W-:Y:S01]  /*c9f0*/  FADD.FTZ R54, R26, R3 ;  /* 0x000000031a367221 */ /* 0x002fe20000010000 */
[C---:B------:R-:W-:Y:S01]  /*ca00*/  FADD.FTZ R3, R13.reuse, R10 ;  /* 0x0000000a0d037221 */ /* 0x040fe20000010000 */
[----:B------:R-:W-:Y:S01]  /*ca10*/  F2FP.F16.F32.PACK_AB R10, R13, R12 ;  /* 0x0000000c0d0a723e */ /* 0x000fe200000000ff */
[--C-:B------:R-:W-:Y:S01]  /*ca20*/  FFMA.FTZ R82, R82, UR33, -R72.reuse ;  /* 0x0000002152527c23 */ /* 0x100fe20008010848 */
[----:B------:R-:W-:Y:S01]  /*ca30*/  F2FP.F16.F32.PACK_AB R9, R26, R11 ;  /* 0x0000000b1a09723e */ /* 0x000fe200000000ff */
[----:B------:R-:W-:Y:S01]  /*ca40*/  FADD.FTZ R12, R14, R3 ;  /* 0x000000030e0c7221 */ /* 0x000fe20000010000 */
[----:B------:R-:W-:Y:S01]  /*ca50*/  FFMA.FTZ R3, R66, UR33, -R72 ;  /* 0x0000002142037c23 */ /* 0x000fe20008010848 */
[----:B------:R-:W1:Y:S01]  /*ca60*/  MUFU.EX2 R27, R27 ;  /* 0x0000001b001b7308 */ /* 0x000e620000000800 */
[----:B--2---:R-:W-:Y:S01]  /*ca70*/  FADD.FTZ R54, R73, R54 ;  /* 0x0000003649367221 */ /* 0x004fe20000010000 */
[----:B------:R-:W-:Y:S01]  /*ca80*/  FADD.FTZ R55, R15, R12 ;  /* 0x0000000c0f377221 */ /* 0x000fe20000010000 */
[--C-:B------:R-:W-:Y:S01]  /*ca90*/  FFMA.FTZ R12, R67, UR33, -R72.reuse ;  /* 0x00000021430c7c23 */ /* 0x100fe20008010848 */
[--C-:B------:R-:W-:Y:S01]  /*caa0*/  FFMA.FTZ R83, R83, UR33, -R72.reuse ;  /* 0x0000002153537c23 */ /* 0x100fe20008010848 */
[--C-:B------:R-:W-:Y:S01]  /*cab0*/  FFMA.FTZ R86, R86, UR33, -R72.reuse ;  /* 0x0000002156567c23 */ /* 0x100fe20008010848 */
[----:B------:R-:W-:Y:S01]  /*cac0*/  FADD.FTZ R26, R20, R55 ;  /* 0x00000037141a7221 */ /* 0x000fe20000010000 */
[----:B------:R-:W-:Y:S01]  /*cad0*/  FFMA.FTZ R55, R71, UR33, -R72 ;  /* 0x0000002147377c23 */ /* 0x000fe20008010848 */
[----:B------:R-:W2:Y:S01]  /*cae0*/  MUFU.EX2 R34, R34 ;  /* 0x0000002200227308 */ /* 0x000ea20000000800 */
[----:B0-----:R-:W-:Y:S01]  /*caf0*/  FADD.FTZ R54, R77, R54 ;  /* 0x000000364d367221 */ /* 0x001fe20000010000 */
[----:B------:R-:W-:Y:S01]  /*cb00*/  FADD.FTZ R67, R21, R26 ;  /* 0x0000001a15437221 */ /* 0x000fe20000010000 */
[----:B------:R-:W-:Y:S01]  /*cb10*/  F2FP.F16.F32.PACK_AB R11, R77, R73 ;  /* 0x000000494d0b723e */ /* 0x000fe200000000ff */
[----:B------:R-:W-:Y:S01]  /*cb20*/  UMOV UR53, UR45 ;  /* 0x0000002d00357c82 */ /* 0x000fe20008000000 */
[-C--:B------:R-:W-:Y:S01]  /*cb30*/  FMUL.FTZ R90, R90, R7.reuse ;  /* 0x000000075a5a7220 */ /* 0x080fe20000410000 */
[----:B------:R-:W-:Y:S01]  /*cb40*/  FADD.FTZ R58, R24, R67 ;  /* 0x00000043183a7221 */ /* 0x000fe20000010000 */
[----:B------:R-:W-:Y:S01]  /*cb50*/  F2FP.F16.F32.PACK_AB R24, R25, R24 ;  /* 0x000000181918723e */ /* 0x000fe200000000ff */
[----:B------:R-:W-:Y:S01]  /*cb60*/  MUFU.EX2 R38, R38 ;  /* 0x0000002600267308 */ /* 0x000fe20000000800 */
[----:B-1----:R-:W-:Y:S01]  /*cb70*/  FADD.FTZ R59, R27, R54 ;  /* 0x000000361b3b7221 */ /* 0x002fe20000010000 */
[----:B------:R-:W-:Y:S01]  /*cb80*/  FADD.FTZ R67, R25, R58 ;  /* 0x0000003a19437221 */ /* 0x000fe20000010000 */
[----:B------:R0:W-:Y:S01]  /*cb90*/  STSM.16.M88.4 [R17+0x21800], R8 ;  /* 0x0218000811007844 */ /* 0x0001e20000000200 */
[----:B------:R-:W-:Y:S01]  /*cba0*/  FFMA.FTZ R54, R70, UR33, -R72 ;  /* 0x0000002146367c23 */ /* 0x000fe20008010848 */
[-C--:B------:R-:W-:Y:S01]  /*cbb0*/  FMUL.FTZ R91, R91, R7.reuse ;  /* 0x000000075b5b7220 */ /* 0x080fe20000410000 */
[----:B------:R-:W-:Y:S01]  /*cbc0*/  FADD.FTZ R58, R28, R67 ;  /* 0x000000431c3a7221 */ /* 0x000fe20000010000 */
[-C--:B------:R-:W-:Y:S01]  /*cbd0*/  FMUL.FTZ R94, R94, R7.reuse ;  /* 0x000000075e5e7220 */ /* 0x080fe20000410000 */
[----:B------:R-:W1:Y:S01]  /*cbe0*/  MUFU.EX2 R39, R39 ;  /* 0x0000002700277308 */ /* 0x000e620000000800 */
[-C--:B------:R-:W-:Y:S01]  /*cbf0*/  FMUL.FTZ R95, R95, R7.reuse ;  /* 0x000000075f5f7220 */ /* 0x080fe20000410000 */
[----:B------:R-:W-:Y:S01]  /*cc00*/  FADD.FTZ R67, R29, R58 ;  /* 0x0000003a1d437221 */ /* 0x000fe20000010000 */
        /* <DEDUP_REMOVED lines=8> */
[----:B0-----:R-:W-:Y:S01]  /*cc90*/  F2FP.F16.F32.PACK_AB R8, R15, R14 ;  /* 0x0000000e0f08723e */ /* 0x001fe200000000ff */
[-C--:B------:R-:W-:Y:S01]  /*cca0*/  FMUL.FTZ R111, R111, R7.reuse ;  /* 0x000000076f6f7220 */ /* 0x080fe20000410000 */
[----:B------:R-:W-:Y:S01]  /*ccb0*/  F2FP.F16.F32.PACK_AB R10, R21, R20 ;  /* 0x00000014150a723e */ /* 0x000fe200000000ff */
[----:B------:R-:W-:Y:S01]  /*ccc0*/  FMUL.FTZ R114, R114, R7 ;  /* 0x0000000772727220 */ /* 0x000fe20000410000 */
[----:B--2---:R-:W-:Y:S01]  /*ccd0*/  F2FP.F16.F32.PACK_AB R9, R34, R27 ;  /* 0x0000001b2209723e */ /* 0x004fe200000000ff */
        /* <DEDUP_REMOVED lines=8> */
[----:B------:R2:W-:Y:S01]  /*cd60*/  MUFU.EX2 R13, R63 ;  /* 0x0000003f000d7308 */ /* 0x0005e20000000800 */
[-C--:B------:R-:W-:Y:S01]  /*cd70*/  FMUL.FTZ R126, R126, R7.reuse ;  /* 0x000000077e7e7220 */ /* 0x080fe20000410000 */
[-C--:B------:R-:W-:Y:S01]  /*cd80*/  FMUL.FTZ R127, R127, R7.reuse ;  /* 0x000000077f7f7220 */ /* 0x080fe20000410000 */
[-C--:B------:R-:W-:Y:S01]  /*cd90*/  FMUL.FTZ R130, R130, R7.reuse ;  /* 0x0000000782827220 */ /* 0x080fe20000410000 */
[-C--:B------:R-:W-:Y:S01]  /*cda0*/  FMUL.FTZ R131, R131, R7.reuse ;  /* 0x0000000783837220 */ /* 0x080fe20000410000 */
[-C--:B------:R-:W-:Y:S01]  /*cdb0*/  FMUL.FTZ R134, R134, R7.reuse ;  /* 0x0000000786867220 */ /* 0x080fe20000410000 */
[----:B------:R-:W-:Y:S01]  /*cdc0*/  FMUL.FTZ R135, R135, R7 ;  /* 0x0000000787877220 */ /* 0x000fe20000410000 */
[----:B------:R-:W-:Y:S01]  /*cdd0*/  IMAD.MOV.U32 R7, RZ, RZ, R5 ;  /* 0x000000ffff077224 */ /* 0x000fe200078e0005 */
[----:B------:R-:W3:Y:S01]  /*cde0*/  MUFU.EX2 R46, R46 ;  /* 0x0000002e002e7308 */ /* 0x000ee20000000800 */
[----:B--2---:R-:W-:Y:S01]  /*cdf0*/  FADD.FTZ R63, R34, R59 ;  /* 0x0000003b223f7221 */ /* 0x004fe20000010000 */
[--C-:B------:R-:W-:Y:S01]  /*ce00*/  FFMA.FTZ R59, R74, UR33, -R72.reuse ;  /* 0x000000214a3b7c23 */ /* 0x100fe20008010848 */
[----:B------:R-:W-:Y:S01]  /*ce10*/  FFMA.FTZ R72, R87, UR33, -R72 ;  /* 0x0000002157487c23 */ /* 0x000fe20008010848 */
[----:B0-----:R-:W-:Y:S01]  /*ce20*/  F2FP.F16.F32.PACK_AB R25, R43, R42 ;  /* 0x0000002a2b19723e */ /* 0x001fe200000000ff */
[----:B------:R-:W-:Y:S01]  /*ce30*/  FADD.FTZ R26, R38, R63 ;  /* 0x0000003f261a7221 */ /* 0x000fe20000010000 */
[----:B------:R-:W-:-:S02]  /*ce40*/  F2FP.F16.F32.PACK_AB R34, R37, R36 ;  /* 0x000000242522723e */ /* 0x000fc400000000ff */
[----:B------:R-:W0:Y:S01]  /*ce50*/  MUFU.EX2 R76, R76 ;  /* 0x0000004c004c7308 */ /* 0x000e220000000800 */
[----:B------:R-:W-:-:S04]  /*ce60*/  FADD.FTZ R63, R39, R26 ;  /* 0x0000001a273f7221 */ /* 0x000fc80000010000 */
[----:B------:R-:W-:Y:S01]  /*ce70*/  FADD.FTZ R26, R42, R63 ;  /* 0x0000003f2a1a7221 */ /* 0x000fe20000010000 */
[----:B------:R-:W-:Y:S02]  /*ce80*/  F2FP.F16.F32.PACK_AB R42, R45, R44 ;  /* 0x0000002c2d2a723e */ /* 0x000fe400000000ff */
[----:B------:R-:W2:Y:S01]  /*ce90*/  MUFU.EX2 R30, R30 ;  /* 0x0000001e001e7308 */ /* 0x000ea20000000800 */
[----:B------:R-:W-:Y:S01]  /*cea0*/  FADD.FTZ R63, R43, R26 ;  /* 0x0000001a2b3f7221 */ /* 0x000fe20000010000 */
[----:B------:R-:W-:Y:S01]  /*ceb0*/  FADD.FTZ R26, R32, R67 ;  /* 0x00000043201a7221 */ /* 0x000fe20000010000 */
[C---:B------:R-:W-:Y:S02]  /*cec0*/  F2FP.F16.F32.PACK_AB R32, R33.reuse, R32 ;  /* 0x000000202120723e */ /* 0x040fe400000000ff */
[----:B---3--:R-:W-:Y:S01]  /*ced0*/  FADD.FTZ R63, R46, R63 ;  /* 0x0000003f2e3f7221 */ /* 0x008fe20000010000 */
[----:B------:R-:W-:Y:S02]  /*cee0*/  FADD.FTZ R67, R33, R26 ;  /* 0x0000001a21437221 */ /* 0x000fe40000010000 */
[----:B------:R-:W3:Y:S01]  /*cef0*/  MUFU.EX2 R31, R31 ;  /* 0x0000001f001f7308 */ /* 0x000ee20000000800 */
[----:B0-----:R-:W-:Y:S01]  /*cf00*/  FADD.FTZ R63, R76, R63 ;  /* 0x0000003f4c3f7221 */ /* 0x001fe20000010000 */
[----:B------:R-:W-:Y:S01]  /*cf10*/  FADD.FTZ R26, R36, R67 ;  /* 0x00000043241a7221 */ /* 0x000fe20000010000 */
[----:B------:R-:W-:-:S03]  /*cf20*/  F2FP.F16.F32.PACK_AB R27, R76, R46 ;  /* 0x0000002e4c1b723e */ /* 0x000fc600000000ff */
[----:B------:R-:W-:Y:S01]  /*cf30*/  FADD.FTZ R15, R37, R26 ;  /* 0x0000001a250f7221 */ /* 0x000fe20000010000 */
[----:B------:R-:W-:Y:S01]  /*cf40*/  F2FP.F16.F32.PACK_AB R26, R29, R28 ;  /* 0x0000001c1d1a723e */ /* 0x000fe200000000ff */
[----:B------:R-:W0:Y:S01]  /*cf50*/  MUFU.EX2 R35, R35 ;  /* 0x0000002300237308 */ /* 0x000e220000000800 */
[----:B--2---:R-:W-:Y:S01]  /*cf60*/  FADD.FTZ R14, R30, R63 ;  /* 0x0000003f1e0e7221 */ /* 0x004fe20000010000 */
[----:B------:R-:W-:Y:S01]  /*cf70*/  FADD.FTZ R28, R40, R15 ;  /* 0x0000000f281c7221 */ /* 0x000fe20000010000 */
[C---:B------:R-:W-:Y:S01]  /*cf80*/  F2FP.F16.F32.PACK_AB R40, R41.reuse, R40 ;  /* 0x000000282928723e */ /* 0x040fe200000000ff */
[----:B------:R2:W-:Y:S02]  /*cf90*/  STSM.16.M88.4 [R22], R24 ;  /* 0x0000001816007844 */ /* 0x0005e40000000200 */
[----:B------:R-:W-:Y:S02]  /*cfa0*/  FADD.FTZ R21, R41, R28 ;  /* 0x0000001c29157221 */ /* 0x000fe40000010000 */
[----:B------:R-:W4:Y:S01]  /*cfb0*/  MUFU.EX2 R47, R47 ;  /* 0x0000002f002f7308 */ /* 0x000f220000000800 */
[C---:B---3--:R-:W-:Y:S01]  /*cfc0*/  FADD.FTZ R20, R31.reuse, R14 ;  /* 0x0000000e1f147221 */ /* 0x048fe20000010000 */
[----:B------:R-:W-:Y:S01]  /*cfd0*/  FADD.FTZ R28, R44, R21 ;  /* 0x000000152c1c7221 */ /* 0x000fe20000010000 */
[----:B------:R-:W-:-:S03]  /*cfe0*/  F2FP.F16.F32.PACK_AB R33, R31, R30 ;  /* 0x0000001e1f21723e */ /* 0x000fc600000000ff */
[----:B------:R-:W-:Y:S02]  /*cff0*/  FADD.FTZ R21, R45, R28 ;  /* 0x0000001c2d157221 */ /* 0x000fe40000010000 */
[----:B------:R-:W3:Y:S01]  /*d000*/  MUFU.EX2 R50, R50 ;  /* 0x0000003200327308 */ /* 0x000ee20000000800 */
[----:B0-----:R-:W-:Y:S01]  /*d010*/  FADD.FTZ R20, R35, R20 ;  /* 0x0000001423147221 */ /* 0x001fe20000010000 */
[----:B------:R-:W-:Y:S01]  /*d020*/  FADD.FTZ R28, R48, R21 ;  /* 0x00000015301c7221 */ /* 0x000fe20000010000 */
[----:B------:R-:W-:-:S05]  /*d030*/  F2FP.F16.F32.PACK_AB R48, R49, R48 ;  /* 0x000000303130723e */ /* 0x000fca00000000ff */
[----:B------:R-:W0:Y:S01]  /*d040*/  MUFU.EX2 R51, R51 ;  /* 0x0000003300337308 */ /* 0x000e220000000800 */
[C---:B----4-:R-:W-:Y:S01]  /*d050*/  FADD.FTZ R15, R47.reuse, R20 ;  /* 0x000000142f0f7221 */ /* 0x050fe20000010000 */
[----:B------:R-:W-:-:S05]  /*d060*/  F2FP.F16.F32.PACK_AB R35, R47, R35 ;  /* 0x000000232f23723e */ /* 0x000fca00000000ff */
[----:B------:R2:W-:Y:S01]  /*d070*/  STSM.16.M88.4 [R18], R32 ;  /* 0x0000002012007844 */ /* 0x0005e20000000200 */
[----:B------:R-:W4:Y:S01]  /*d080*/  MUFU.EX2 R4, R4 ;  /* 0x0000000400047308 */ /* 0x000f220000000800 */
[----:B---3--:R-:W-:-:S07]  /*d090*/  FADD.FTZ R20, R50, R15 ;  /* 0x0000000f32147221 */ /* 0x008fce0000010000 */
[----:B------:R-:W1:Y:S01]  /*d0a0*/  MUFU.EX2 R52, R52 ;  /* 0x0000003400347308 */ /* 0x000e620000000800 */
[C---:B0-----:R-:W-:Y:S01]  /*d0b0*/  FADD.FTZ R15, R51.reuse, R20 ;  /* 0x00000014330f7221 */ /* 0x041fe20000010000 */
[----:B------:R-:W-:-:S06]  /*d0c0*/  F2FP.F16.F32.PACK_AB R41, R51, R50 ;  /* 0x000000323329723e */ /* 0x000fcc00000000ff */
[----:B------:R-:W0:Y:S01]  /*d0d0*/  MUFU.EX2 R53, R53 ;  /* 0x0000003500357308 */ /* 0x000e220000000800 */
[----:B----4-:R-:W-:Y:S01]  /*d0e0*/  FADD.FTZ R20, R4, R15 ;  /* 0x0000000f04147221 */ /* 0x010fe20000010000 */
[----:B------:R-:W-:Y:S01]  /*d0f0*/  FADD.FTZ R15, R49, R28 ;  /* 0x0000001c310f7221 */ /* 0x000fe20000010000 */
[C---:B------:R-:W-:Y:S02]  /*d100*/  F2FP.F16.F32.PACK_AB R43, R13.reuse, R4 ;  /* 0x000000040d2b723e */ /* 0x040fe400000000ff */
[----:B------:R-:W-:-:S03]  /*d110*/  FADD.FTZ R20, R13, R20 ;  /* 0x000000140d147221 */ /* 0x000fc60000010000 */
[----:B------:R-:W3:Y:S01]  /*d120*/  MUFU.EX2 R3, R3 ;  /* 0x0000000300037308 */ /* 0x000ee20000000800 */
[----:B-1----:R-:W-:Y:S01]  /*d130*/  FADD.FTZ R8, R52, R15 ;  /* 0x0000000f34087221 */ /* 0x002fe20000010000 */
[----:B------:R2:W-:Y:S06]  /*d140*/  STSM.16.M88.4 [R17+0x27800], R40 ;  /* 0x0278002811007844 */ /* 0x0005ec0000000200 */
[----:B------:R-:W1:Y:S01]  /*d150*/  MUFU.EX2 R56, R56 ;  /* 0x0000003800387308 */ /* 0x000e620000000800 */
[C---:B0-----:R-:W-:Y:S01]  /*d160*/  FADD.FTZ R11, R53.reuse, R8 ;  /* 0x00000008350b7221 */ /* 0x041fe20000010000 */
[----:B------:R-:W-:-:S06]  /*d170*/  F2FP.F16.F32.PACK_AB R50, R53, R52 ;  /* 0x000000343532723e */ /* 0x000fcc00000000ff */
[----:B------:R-:W0:Y:S01]  /*d180*/  MUFU.EX2 R12, R12 ;  /* 0x0000000c000c7308 */ /* 0x000e220000000800 */
[----:B---3--:R-:W-:-:S07]  /*d190*/  FADD.FTZ R9, R3, R20 ;  /* 0x0000001403097221 */ /* 0x008fce0000010000 */
[----:B------:R-:W3:Y:S01]  /*d1a0*/  MUFU.EX2 R57, R57 ;  /* 0x0000003900397308 */ /* 0x000ee20000000800 */
[----:B-1----:R-:W-:-:S07]  /*d1b0*/  FADD.FTZ R10, R56, R11 ;  /* 0x0000000b380a7221 */ /* 0x002fce0000010000 */
[----:B------:R-:W1:Y:S01]  /*d1c0*/  MUFU.EX2 R54, R54 ;  /* 0x0000003600367308 */ /* 0x000e620000000800 */
[C---:B0-----:R-:W-:Y:S01]  /*d1d0*/  FADD.FTZ R9, R12.reuse, R9 ;  /* 0x000000090c097221 */ /* 0x041fe20000010000 */
[----:B------:R-:W-:-:S06]  /*d1e0*/  F2FP.F16.F32.PACK_AB R49, R12, R3 ;  /* 0x000000030c31723e */ /* 0x000fcc00000000ff */
[----:B------:R-:W0:Y:S01]  /*d1f0*/  MUFU.EX2 R60, R60 ;  /* 0x0000003c003c7308 */ /* 0x000e220000000800 */
[C---:B---3--:R-:W-:Y:S01]  /*d200*/  FADD.FTZ R11, R57.reuse, R10 ;  /* 0x0000000a390b7221 */ /* 0x048fe20000010000 */
[----:B------:R-:W-:-:S06]  /*d210*/  F2FP.F16.F32.PACK_AB R56, R57, R56 ;  /* 0x000000383938723e */ /* 0x000fcc00000000ff */
[----:B------:R-:W3:Y:S01]  /*d220*/  MUFU.EX2 R55, R55 ;  /* 0x0000003700377308 */ /* 0x000ee20000000800 */
[----:B-1----:R-:W-:-:S07]  /*d230*/  FADD.FTZ R8, R54, R9 ;  /* 0x0000000936087221 */ /* 0x002fce0000010000 */
[----:B------:R-:W1:Y:S01]  /*d240*/  MUFU.EX2 R61, R61 ;  /* 0x0000003d003d7308 */ /* 0x000e620000000800 */
[----:B0-----:R-:W-:-:S07]  /*d250*/  FADD.FTZ R4, R60, R11 ;  /* 0x0000000b3c047221 */ /* 0x001fce0000010000 */
[----:B------:R-:W0:Y:S01]  /*d260*/  MUFU.EX2 R59, R59 ;  /* 0x0000003b003b7308 */ /* 0x000e220000000800 */
[C---:B---3--:R-:W-:Y:S01]  /*d270*/  FADD.FTZ R8, R55.reuse, R8 ;  /* 0x0000000837087221 */ /* 0x048fe20000010000 */
[----:B------:R-:W-:-:S05]  /*d280*/  F2FP.F16.F32.PACK_AB R51, R55, R54 ;  /* 0x000000363733723e */ /* 0x000fca00000000ff */
[----:B------:R2:W-:Y:S01]  /*d290*/  STSM.16.M88.4 [R136], R48 ;  /* 0x0000003088007844 */ /* 0x0005e20000000200 */
[----:B------:R-:W3:Y:S01]  /*d2a0*/  MUFU.EX2 R64, R64 ;  /* 0x0000004000407308 */ /* 0x000ee20000000800 */
[C---:B-1----:R-:W-:Y:S01]  /*d2b0*/  FADD.FTZ R11, R61.reuse, R4 ;  /* 0x000000043d0b7221 */ /* 0x042fe20000010000 */
[----:B------:R-:W-:-:S06]  /*d2c0*/  F2FP.F16.F32.PACK_AB R58, R61, R60 ;  /* 0x0000003c3d3a723e */ /* 0x000fcc00000000ff */
[----:B------:R-:W1:Y:S01]  /*d2d0*/  MUFU.EX2 R14, R75 ;  /* 0x0000004b000e7308 */ /* 0x000e620000000800 */
[----:B0-----:R-:W-:-:S07]  /*d2e0*/  FADD.FTZ R9, R59, R8 ;  /* 0x000000083b097221 */ /* 0x001fce0000010000 */
[----:B------:R-:W0:Y:S01]  /*d2f0*/  MUFU.EX2 R68, R68 ;  /* 0x0000004400447308 */ /* 0x000e220000000800 */
[----:B---3--:R-:W-:-:S07]  /*d300*/  FADD.FTZ R11, R64, R11 ;  /* 0x0000000b400b7221 */ /* 0x008fce0000010000 */
[----:B------:R-:W3:Y:S01]  /*d310*/  MUFU.EX2 R78, R78 ;  /* 0x0000004e004e7308 */ /* 0x000ee20000000800 */
[C---:B-1----:R-:W-:Y:S01]  /*d320*/  FADD.FTZ R9, R14.reuse, R9 ;  /* 0x000000090e097221 */ /* 0x042fe20000010000 */
[----:B------:R-:W-:-:S06]  /*d330*/  F2FP.F16.F32.PACK_AB R57, R14, R59 ;  /* 0x0000003b0e39723e */ /* 0x000fcc00000000ff */
[----:B------:R-:W1:Y:S01]  /*d340*/  MUFU.EX2 R79, R79 ;  /* 0x0000004f004f7308 */ /* 0x000e620000000800 */
[C---:B0-----:R-:W-:Y:S01]  /*d350*/  FADD.FTZ R20, R68.reuse, R11 ;  /* 0x0000000b44147221 */ /* 0x041fe20000010000 */
[----:B------:R-:W-:-:S06]  /*d360*/  F2FP.F16.F32.PACK_AB R8, R68, R64 ;  /* 0x000000404408723e */ /* 0x000fcc00000000ff */
[----:B------:R-:W-:Y:S01]  /*d370*/  MUFU.EX2 R65, R65 ;  /* 0x0000004100417308 */ /* 0x000fe20000000800 */
[----:B---3--:R-:W-:-:S07]  /*d380*/  FADD.FTZ R4, R78, R9 ;  /* 0x000000094e047221 */ /* 0x008fce0000010000 */
[----:B------:R-:W0:Y:S01]  /*d390*/  MUFU.EX2 R6, R85 ;  /* 0x0000005500067308 */ /* 0x000e220000000800 */
[C---:B-1----:R-:W-:Y:S01]  /*d3a0*/  F2FP.F16.F32.PACK_AB R59, R79.reuse, R78 ;  /* 0x0000004e4f3b723e */ /* 0x042fe200000000ff */
[----:B------:R-:W-:-:S04]  /*d3b0*/  FADD.FTZ R4, R79, R4 ;  /* 0x000000044f047221 */ /* 0x000fc80000010000 */
[----:B------:R2:W-:Y:S02]  /*d3c0*/  STSM.16.M88.4 [R22+0x6000], R56 ;  /* 0x0060003816007844 */ /* 0x0005e40000000200 */
[----:B------:R-:W1:Y:S08]  /*d3d0*/  MUFU.EX2 R21, R82 ;  /* 0x0000005200157308 */ /* 0x000e700000000800 */
[----:B------:R-:W3:Y:S01]  /*d3e0*/  MUFU.EX2 R83, R83 ;  /* 0x0000005300537308 */ /* 0x000ee20000000800 */
[----:B0-----:R-:W-:Y:S01]  /*d3f0*/  F2FP.F16.F32.PACK_AB R10, R6, R65 ;  /* 0x00000041060a723e */ /* 0x001fe200000000ff */
[----:B------:R-:W-:-:S06]  /*d400*/  FADD.FTZ R65, R65, R20 ;  /* 0x0000001441417221 */ /* 0x000fcc0000010000 */
[----:B------:R-:W0:Y:S01]  /*d410*/  MUFU.EX2 R13, R86 ;  /* 0x00000056000d7308 */ /* 0x000e220000000800 */
[----:B-1----:R-:W-:-:S07]  /*d420*/  FADD.FTZ R4, R21, R4 ;  /* 0x0000000415047221 */ /* 0x002fce0000010000 */
[----:B------:R-:W1:Y:S01]  /*d430*/  MUFU.EX2 R72, R72 ;  /* 0x0000004800487308 */ /* 0x000e620000000800 */
[C---:B---3--:R-:W-:Y:S01]  /*d440*/  F2FP.F16.F32.PACK_AB R9, R83.reuse, R21 ;  /* 0x000000155309723e */ /* 0x048fe200000000ff */
[----:B------:R-:W-:-:S04]  /*d450*/  FADD.FTZ R4, R83, R4 ;  /* 0x0000000453047221 */ /* 0x000fc80000010000 */
[----:B0-----:R-:W-:Y:S01]  /*d460*/  FADD.FTZ R3, R13, R4 ;  /* 0x000000040d037221 */ /* 0x001fe20000010000 */
[----:B------:R-:W-:Y:S01]  /*d470*/  FADD.FTZ R4, R6, R65 ;  /* 0x0000004106047221 */ /* 0x000fe20000010000 */
[----:B------:R-:W-:Y:S01]  /*d480*/  IMAD.MOV.U32 R6, RZ, RZ, R0 ;  /* 0x000000ffff067224 */ /* 0x000fe200078e0000 */
[C---:B-1----:R-:W-:Y:S01]  /*d490*/  F2FP.F16.F32.PACK_AB R11, R72.reuse, R13 ;  /* 0x0000000d480b723e */ /* 0x042fe200000000ff */
[----:B------:R-:W-:-:S04]  /*d4a0*/  FADD.FTZ R3, R72, R3 ;  /* 0x0000000348037221 */ /* 0x000fc80000010000 */
[----:B------:R2:W-:Y:S01]  /*d4b0*/  STSM.16.M88.4 [R18+0x6000], R8 ;  /* 0x0060000812007844 */ /* 0x0005e20000000200 */
[----:B------:R0:W-:Y:S06]  /*d4c0*/  MEMBAR.ALL.CTA ;  /* 0x0000000000007992 */ /* 0x0001ec0000008000 */
[----:B0-----:R-:W0:Y:S02]  /*d4d0*/  FENCE.VIEW.ASYNC.S ;  /* 0x00000000000073c6 */ /* 0x001e240000000000 */
[----:B0-----:R-:W-:Y:S01]  /*d4e0*/  NOP ;  /* 0x0000000000007918 */ /* 0x001fe20000000000 */
[----:B------:R-:W-:Y:S05]  /*d4f0*/  @P2 BRA `(.L_x_893) ;  /* 0xffffffcc00d42947 */ /* 0x000fea000383ffff */
.L_x_876:
[----:B------:R-:W-:Y:S06]  /*d500*/  BAR.ARV 0x8, 0x200 ;  /* 0x0208000000007b1d */ /* 0x000fec0000002000 */
[----:B------:R-:W-:Y:S05]  /*d510*/  @!P0 BRA `(.L_x_894) ;  /* 0x0000000000048947 */ /* 0x000fea0003800000 */
[----:B------:R-:W-:Y:S01]  /*d520*/  BPT.TRAP 0x1 ;  /* 0x000000040000795c */ /* 0x000fe20000300000 */
.L_x_894:
[----:B------:R-:W-:Y:S01]  /*d530*/  ULEA UR9, UR45, UR42, 0x3 ;  /* 0x0000002a2d097291 */ /* 0x000fe2000f8e183f */
[----:B------:R-:W-:-:S05]  /*d540*/  IMAD.U32 R2, RZ, RZ, UR50 ;  /* 0x00000032ff027e24 */ /* 0x000fca000f8e00ff */
[----:B------:R-:W-:-:S04]  /*d550*/  SHF.L.U32 R2, R2, 0x1f, RZ ;  /* 0x0000001f02027819 */ /* 0x000fc800000006ff */
[----:B------:R0:W1:Y:S01]  /*d560*/  SYNCS.PHASECHK.TRANS64.TRYWAIT P2, [UR9+0x2d850], R2 ;  /* 0x02d85002ff0075a7 */ /* 0x0000620008040149 */
[----:B------:R-:W-:Y:S05]  /*d570*/  @!P0 BRA `(.L_x_895) ;  /* 0x0000000000048947 */ /* 0x000fea0003800000 */
[----:B------:R-:W-:Y:S01]  /*d580*/  BPT.TRAP 0x1 ;  /* 0x000000040000795c */ /* 0x000fe20000300000 */
.L_x_895:
[----:B-1----:R-:W-:Y:S05]  /*d590*/  @P2 BRA `(.L_x_896) ;  /* 0x0000000000082947 */ /* 0x002fea0003800000 */
[----:B------:R-:W1:Y:S02]  /*d5a0*/  SYNCS.PHASECHK.TRANS64.TRYWAIT P0, [UR9+0x2d850], R2 ;  /* 0x02d85002ff0075a7 */ /* 0x000e640008000149 */
[----:B-1----:R-:W-:Y:S05]  /*d5b0*/  @!P0 BRA `(.L_x_897) ;  /* 0x0000007000708947 */ /* 0x002fea0003800000 */
.L_x_896:
[----:B------:R-:W-:Y:S01]  /*d5c0*/  UIADD3 UR42, UR42, 0x400, URZ ;  /* 0x000004002a2a7890 */ /* 0x000fe2000fffe03f */
[----:B------:R-:W-:Y:S01]  /*d5d0*/  WARPGROUP.ARRIVE ;  /* 0x00000000000079c5 */ /* 0x000fe20000000000 */
[----:B------:R-:W-:Y:S01]  /*d5e0*/  ULOP3.LUT UR36, UR36, 0x10000, URZ, 0xfc, !UPT ;  /* 0x0001000024247892 */ /* 0x000fe2000f8efc3f */
[----:B-1----:R-:W1:Y:S01]  /*d5f0*/  SHFL.BFLY PT, R7, R4, 0x2, 0x1f ;  /* 0x0c401f0004077f89 */ /* 0x002e6200000e0000 */
[----:B------:R-:W-:Y:S01]  /*d600*/  USHF.R.U32.HI UR42, URZ, 0x4, UR42 ;  /* 0x000000043f2a7899 */ /* 0x000fe2000801162a */
[----:B------:R-:W-:Y:S01]  /*d610*/  IMAD.MOV.U32 R36, RZ, RZ, -0x800000 ;  /* 0xff800000ff247424 */ /* 0x000fe200078e00ff */
[----:B------:R-:W-:Y:S01]  /*d620*/  UMOV UR5, 0x40000040 ;  /* 0x4000004000057882 */ /* 0x000fe20000000000 */
[----:B------:R-:W-:Y:S01]  /*d630*/  UMOV UR7, 0x80000020 ;  /* 0x8000002000077882 */ /* 0x000fe20000000000 */
[----:B------:R-:W-:Y:S01]  /*d640*/  ULOP3.LUT UR42, UR42, 0x3fff, URZ, 0xc0, !UPT ;  /* 0x00003fff2a2a7892 */ /* 0x000fe2000f8ec03f */
[----:B0-----:R-:W0:Y:S01]  /*d650*/  SHFL.BFLY PT, R2, R3, 0x2, 0x1f ;  /* 0x0c401f0003027f89 */ /* 0x001e2200000e0000 */
[----:B------:R-:W-:Y:S01]  /*d660*/  UMOV UR4, UR36 ;  /* 0x0000002400047c82 */ /* 0x000fe20008000000 */
[----:B--2---:R-:W-:Y:S01]  /*d670*/  IMAD.MOV.U32 R48, RZ, RZ, RZ ;  /* 0x000000ffff307224 */ /* 0x004fe200078e00ff */
[----:B------:R-:W-:Y:S01]  /*d680*/  ULOP3.LUT UR8, UR42, 0x2000000, URZ, 0xfc, !UPT ;  /* 0x020000002a087892 */ /* 0x000fe2000f8efc3f */
[----:B------:R-:W-:Y:S01]  /*d690*/  IMAD.MOV.U32 R37, RZ, RZ, -0x800000 ;  /* 0xff800000ff257424 */ /* 0x000fe200078e00ff */
[----:B------:R-:W-:-:S02]  /*d6a0*/  UIADD3 UR46, UR46, 0x1, URZ ;  /* 0x000000012e2e7890 */ /* 0x000fc4000fffe03f */
[----:B------:R-:W-:Y:S02]  /*d6b0*/  UIMAD UR8, UR45, 0x600, UR8 ;  /* 0x000006002d0878a4 */ /* 0x000fe4000f8e0208 */
[----:B------:R-:W-:-:S04]  /*d6c0*/  UIADD3 UR45, UR45, 0x1, URZ ;  /* 0x000000012d2d7890 */ /* 0x000fc8000fffe03f */
[----:B------:R-:W-:Y:S01]  /*d6d0*/  UISETP.NE.AND UP0, UPT, UR45, 0x2, UPT ;  /* 0x000000022d00788c */ /* 0x000fe2000bf05270 */
[----:B------:R-:W-:Y:S02]  /*d6e0*/  UMOV UR6, UR8 ;  /* 0x0000000800067c82 */ /* 0x000fe40008000000 */
[----:B------:R-:W-:Y:S01]  /*d6f0*/  HGMMA.64x96x16.F32 R88, gdesc[UR4].tnspB, R88, gsb0 ;  /* 0x41600000045879f0 */ /* 0x000fe20008000858 */
[----:B------:R-:W-:Y:S01]  /*d700*/  UIADD3 UR4, UR36, 0x2, URZ ;  /* 0x0000000224047890 */ /* 0x000fe2000fffe03f */
[----:B-1----:R-:W-:Y:S01]  /*d710*/  FADD.FTZ R7, R7, R4 ;  /* 0x0000000407077221 */ /* 0x002fe20000010000 */
[----:B------:R-:W-:Y:S01]  /*d720*/  UIADD3 UR6, UR8, 0x40, URZ ;  /* 0x0000004008067890 */ /* 0x000fe2000fffe03f */
[----:B------:R-:W-:Y:S01]  /*d730*/  UMOV UR5, 0x40000040 ;  /* 0x4000004000057882 */ /* 0x000fe20000000000 */
[----:B------:R-:W-:Y:S01]  /*d740*/  UMOV UR7, 0x80000020 ;  /* 0x8000002000077882 */ /* 0x000fe20000000000 */
[----:B0-----:R-:W-:Y:S01]  /*d750*/  FADD.FTZ R6, R2, R3 ;  /* 0x0000000302067221 */ /* 0x001fe20000010000 */
[----:B------:R-:W-:Y:S01]  /*d760*/  IMAD.U32 R3, RZ, RZ, UR33 ;  /* 0x00000021ff037e24 */ /* 0x000fe2000f8e00ff */
[----:B------:R-:W0:Y:S01]  /*d770*/  SHFL.BFLY PT, R2, R7, 0x1, 0x1f ;  /* 0x0c201f0007027f89 */ /* 0x000e2200000e0000 */
[----:B------:R-:W-:-:S03]  /*d780*/  USEL UR45, UR45, URZ, UP0 ;  /* 0x0000003f2d2d7287 */ /* 0x000fc60008000000 */
[----:B------:R-:W1:Y:S01]  /*d790*/  SHFL.BFLY PT, R9, R6, 0x1, 0x1f ;  /* 0x0c201f0006097f89 */ /* 0x000e6200000e0000 */
[----:B0-----:R-:W-:Y:S01]  /*d7a0*/  FADD.FTZ R10, R7, R2 ;  /* 0x00000002070a7221 */ /* 0x001fe20000010000 */
[----:B------:R-:W-:Y:S02]  /*d7b0*/  IMAD.MOV.U32 R2, RZ, RZ, RZ ;  /* 0x000000ffff027224 */ /* 0x000fe400078e00ff */
[----:B------:R-:W-:Y:S02]  /*d7c0*/  IMAD.U32 R7, RZ, RZ, UR33 ;  /* 0x00000021ff077e24 */ /* 0x000fe4000f8e00ff */
[----:B-1----:R-:W-:Y:S01]  /*d7d0*/  FADD.FTZ R9, R6, R9 ;  /* 0x0000000906097221 */ /* 0x002fe20000010000 */
[----:B------:R-:W-:Y:S01]  /*d7e0*/  FSETP.NE.FTZ.AND P0, PT, R10, RZ, PT ;  /* 0x000000ff0a00720b */ /* 0x000fe20003f15000 */
[----:B------:R-:W-:-:S03]  /*d7f0*/  IMAD.U32 R6, RZ, RZ, UR9 ;  /* 0x00000009ff067e24 */ /* 0x000fc6000f8e00ff */
[----:B------:R-:W-:Y:S01]  /*d800*/  FSETP.NE.FTZ.AND P2, PT, R9, RZ, PT ;  /* 0x000000ff0900720b */ /* 0x000fe20003f55000 */
[----:B------:R-:W-:-:S08]  /*d810*/  @!P1 VIADD R6, R6, 0x2d860 ;  /* 0x0002d86006069836 */ /* 0x000fd00000000000 */
[----:B------:R-:W0:Y:S01]  /*d820*/  @P0 MUFU.LG2 R4, R10 ;  /* 0x0000000a00040308 */ /* 0x000e220000000c00 */
[----:B------:R-:W-:-:S03]  /*d830*/  @P0 FMUL.FTZ R3, R3, 0.69314718246459960938 ;  /* 0x3f31721803030820 */ /* 0x000fc60000410000 */
[----:B------:R-:W-:-:S04]  /*d840*/  @P2 FMUL.FTZ R7, R7, 0.69314718246459960938 ;  /* 0x3f31721807072820 */ /* 0x000fc80000410000 */
[----:B------:R-:W1:Y:S08]  /*d850*/  @P2 MUFU.LG2 R8, R9 ;  /* 0x0000000900082308 */ /* 0x000e700000000c00 */
[----:B------:R-:W2:Y:S01]  /*d860*/  @P2 MUFU.RCP R48, R9 ;  /* 0x0000000900302308 */ /* 0x000ea20000001000 */
[----:B0-----:R-:W-:-:S04]  /*d870*/  @P0 FMUL.FTZ R4, R4, 0.69314718246459960938 ;  /* 0x3f31721804040820 */ /* 0x001fc80000410000 */
[----:B------:R-:W-:Y:S01]  /*d880*/  @P0 FFMA.FTZ R36, R3, R0, R4 ;  /* 0x0000000003240223 */ /* 0x000fe20000010004 */
[----:B------:R-:W-:Y:S02]  /*d890*/  @!P1 PRMT R0, RZ, 0x654, R6 ;  /* 0x00000654ff009816 */ /* 0x000fe40000000006 */
[----:B------:R-:W0:Y:S01]  /*d8a0*/  @P0 MUFU.RCP R2, R10 ;  /* 0x0000000a00020308 */ /* 0x000e220000001000 */
[----:B-1----:R-:W-:Y:S01]  /*d8b0*/  @P2 FMUL.FTZ R8, R8, 0.69314718246459960938 ;  /* 0x3f31721808082820 */ /* 0x002fe20000410000 */
        /* <DEDUP_REMOVED lines=47> */
[----:B------:R-:W-:-:S04]  /*dbb0*/  USEL UR4, URZ, 0x1, UP0 ;  /* 0x000000013f047887 */ /* 0x000fc80008000000 */
[----:B------:R-:W-:Y:S01]  /*dbc0*/  ULOP3.LUT UR50, UR50, UR4, URZ, 0x3c, !UPT ;  /* 0x0000000432327292 */ /* 0x000fe2000f8e3c3f */
[----:B------:R-:W-:Y:S02]  /*dbd0*/  WARPGROUP.DEPBAR.LE gsb0, 0x0 ;  /* 0x00008000000079c5 */ /* 0x000fe40000010000 */
[----:B------:R1:W-:Y:S01]  /*dbe0*/  @!P1 SYNCS.ARRIVE.TRANS64.RED.A1T0 RZ, [R0+URZ], RZ ;  /* 0x000000ff00ff99a7 */ /* 0x0003e2000810043f */
[-C--:B--2---:R-:W-:Y:S01]  /*dbf0*/  FMUL.FTZ R90, R90, R48.reuse ;  /* 0x000000305a5a7220 */ /* 0x084fe20000410000 */
        /* <DEDUP_REMOVED lines=46> */
[----:B-1----:R-:W-:-:S07]  /*dee0*/  FMUL.FTZ R48, R135, R48 ;  /* 0x0000003087307220 */ /* 0x002fce0000410000 */
.L_x_827:
[----:B------:R-:W0:Y:S08]  /*def0*/  S2UR UR4, SR_CgaCtaId ;  /* 0x00000000000479c3 */ /* 0x000e300000008800 */
[----:B------:R-:W-:Y:S06]  /*df00*/  BAR.SYNC.DEFER_BLOCKING 0x5, 0x200 ;  /* 0x0148000000007b1d */ /* 0x000fec0000010000 */
[----:B------:R-:W-:Y:S01]  /*df10*/  UMOV UR42, 0x400 ;  /* 0x00000400002a7882 */ /* 0x000fe20000000000 */
[----:B------:R-:W-:Y:S01]  /*df20*/  BSSY B0, `(.L_x_898) ;  /* 0x0000170000007945 */ /* 0x000fe20003800000 */
[----:B0-----:R-:W-:-:S09]  /*df30*/  ULEA UR42, UR4, UR42, 0x18 ;  /* 0x0000002a042a7291 */ /* 0x001fd2000f8ec03f */
[----:B------:R-:W0:Y:S02]  /*df40*/  LDS R0, [UR42+0x2d8d0] ;  /* 0x02d8d02aff007984 */ /* 0x000e240008000800 */
[----:B0-----:R-:W-:Y:S01]  /*df50*/  R2UR UR4, R0 ;  /* 0x00000000000472ca */ /* 0x001fe200000e0000 */
[----:B------:R-:W-:Y:S06]  /*df60*/  BAR.ARV 0x4, 0x200 ;  /* 0x0108000000007b1d */ /* 0x000fec0000002000 */
[----:B------:R-:W-:Y:S08]  /*df70*/  @P0 BRA `(.L_x_899) ;  /* 0x0000000c00bc0947 */ /* 0x000ff00003800000 */
[----:B------:R-:W0:Y:S01]  /*df80*/  S2UR UR5, SR_SWINHI ;  /* 0x00000000000579c3 */ /* 0x000e220000002f00 */
[----:B------:R-:W-:-:S07]  /*df90*/  IMAD R3, R142, 0x20, R138 ;  /* 0x000000208e037824 */ /* 0x000fce00078e028a */
[----:B------:R-:W-:Y:S01]  /*dfa0*/  BAR.SYNC.DEFER_BLOCKING 0x1, 0x180 ;  /* 0x0046000000007b1d */ /* 0x000fe20000010000 */
[----:B------:R-:W-:Y:S01]  /*dfb0*/  USHF.R.S32.HI UR10, URZ, 0x1f, UR40 ;  /* 0x0000001f3f0a7899 */ /* 0x000fe20008011428 */
[----:B------:R-:W-:Y:S01]  /*dfc0*/  VIADD R52, R137, UR41 ;  /* 0x0000002989347c36 */ /* 0x000fe20008000000 */
[----:B------:R-:W-:Y:S01]  /*dfd0*/  USHF.R.S32.HI UR12, URZ, 0x1f, UR44 ;  /* 0x0000001f3f0c7899 */ /* 0x000fe2000801142c */
[----:B------:R-:W-:-:S04]  /*dfe0*/  F2FP.F16.F32.PACK_AB R6, R93, R6 ;  /* 0x000000065d06723e */ /* 0x000fc800000000ff */
[----:B------:R-:W1:Y:S01]  /*dff0*/  LDC R0, c[0x0][0xbe8] ;  /* 0x0002fa00ff007b82 */ /* 0x000e620000000800 */
[----:B------:R-:W-:Y:S01]  /*e000*/  ULDC.64 UR8, c[0x0][0xb90] ;  /* 0x0002e40000087ab9 */ /* 0x000fe20000000a00 */
[----:B------:R-:W-:Y:S02]  /*e010*/  F2FP.F16.F32.PACK_AB R26, R125, R26 ;  /* 0x0000001a7d1a723e */ /* 0x000fe400000000ff */
[----:B------:R-:W-:Y:S02]  /*e020*/  F2FP.F16.F32.PACK_AB R27, R46, R27 ;  /* 0x0000001b2e1b723e */ /* 0x000fe400000000ff */
[----:B------:R-:W-:Y:S02]  /*e030*/  F2FP.F16.F32.PACK_AB R28, R129, R28 ;  /* 0x0000001c811c723e */ /* 0x000fe400000000ff */
[----:B------:R-:W-:Y:S02]  /*e040*/  F2FP.F16.F32.PACK_AB R29, R44, R29 ;  /* 0x0000001d2c1d723e */ /* 0x000fe400000000ff */
[----:B------:R-:W-:-:S02]  /*e050*/  F2FP.F16.F32.PACK_AB R30, R133, R30 ;  /* 0x0000001e851e723e */ /* 0x000fc400000000ff */
[----:B------:R-:W-:Y:S01]  /*e060*/  F2FP.F16.F32.PACK_AB R31, R48, R31 ;  /* 0x0000001f301f723e */ /* 0x000fe200000000ff */
[----:B------:R-:W-:Y:S01]  /*e070*/  UMOV UR6, UR42 ;  /* 0x0000002a00067c82 */ /* 0x000fe20008000000 */
[----:B0-----:R-:W-:Y:S01]  /*e080*/  UMOV UR7, UR5 ;  /* 0x0000000500077c82 */ /* 0x001fe20008000000 */
[----:B------:R-:W-:Y:S01]  /*e090*/  UIMAD UR5, UR10, UR8, URZ ;  /* 0x000000080a0572a4 */ /* 0x000fe2000f8e023f */
[----:B------:R-:W-:Y:S02]  /*e0a0*/  IMAD.U32 R40, RZ, RZ, UR6 ;  /* 0x00000006ff287e24 */ /* 0x000fe4000f8e00ff */
[----:B------:R-:W-:Y:S01]  /*e0b0*/  IMAD.U32 R41, RZ, RZ, UR7 ;  /* 0x00000007ff297e24 */ /* 0x000fe2000f8e00ff */
[----:B------:R-:W-:Y:S02]  /*e0c0*/  UIMAD.WIDE.U32 UR6, UR40, UR8, URZ ;  /* 0x00000008280672a5 */ /* 0x000fe4000f8e003f */
[----:B------:R-:W-:Y:S01]  /*e0d0*/  UIMAD UR5, UR40, UR9, UR5 ;  /* 0x00000009280572a4 */ /* 0x000fe2000f8e0205 */
[----:B------:R-:W-:-:S02]  /*e0e0*/  IMAD.WIDE R4, R147, 0x2, R40 ;  /* 0x0000000293047825 */ /* 0x000fc400078e0228 */
[----:B------:R-:W-:Y:S01]  /*e0f0*/  ULDC.64 UR8, c[0x0][0xb98] ;  /* 0x0002e60000087ab9 */ /* 0x000fe20000000a00 */
[----:B------:R-:W-:Y:S01]  /*e100*/  UIADD3 UR7, UR7, UR5, URZ ;  /* 0x0000000507077290 */ /* 0x000fe2000fffe03f */
[----:B------:R-:W-:Y:S01]  /*e110*/  IMAD.WIDE R40, R3, 0x2, R40 ;  /* 0x0000000203287825 */ /* 0x000fe200078e0228 */
[C---:B------:R-:W-:Y:S01]  /*e120*/  IADD3 R35, P1, R4.reuse, 0x6000, RZ ;  /* 0x0000600004237810 */ /* 0x040fe20007f3e0ff */
[----:B------:R-:W-:Y:S01]  /*e130*/  UIMAD UR5, UR12, UR8, URZ ;  /* 0x000000080c0572a4 */ /* 0x000fe2000f8e023f */
[C---:B------:R-:W-:Y:S01]  /*e140*/  LOP3.LUT R3, R4.reuse, 0x180, RZ, 0xc0, !PT ;  /* 0x0000018004037812 */ /* 0x040fe200078ec0ff */
[----:B------:R-:W-:Y:S01]  /*e150*/  UIMAD.WIDE.U32 UR6, UR44, UR8, UR6 ;  /* 0x000000082c0672a5 */ /* 0x000fe2000f8e0006 */
[----:B------:R-:W-:Y:S01]  /*e160*/  IADD3 R8, P3, R4, 0x3000, RZ ;  /* 0x0000300004087810 */ /* 0x000fe20007f7e0ff */
[--C-:B------:R-:W-:Y:S01]  /*e170*/  IMAD.X R25, RZ, RZ, R5.reuse, P1 ;  /* 0x000000ffff197224 */ /* 0x100fe200008e0605 */
[----:B-1----:R-:W-:Y:S01]  /*e180*/  ISETP.NE.AND P1, PT, R0, 0x1, PT ;  /* 0x000000010000780c */ /* 0x002fe20003f25270 */
[----:B------:R-:W-:Y:S01]  /*e190*/  UIMAD UR5, UR44, UR9, UR5 ;  /* 0x000000092c0572a4 */ /* 0x000fe2000f8e0205 */
[----:B------:R-:W-:Y:S01]  /*e1a0*/  SHF.R.U64 R3, R3, 0x3, RZ ;  /* 0x0000000303037819 */ /* 0x000fe200000012ff */
[----:B------:R-:W-:Y:S01]  /*e1b0*/  IMAD.X R13, RZ, RZ, R5, P3 ;  /* 0x000000ffff0d7224 */ /* 0x000fe200018e0605 */
[C---:B------:R-:W-:Y:S01]  /*e1c0*/  IADD3 R21, P4, R4.reuse, 0x20, RZ ;  /* 0x0000002004157810 */ /* 0x040fe20007f9e0ff */
[----:B------:R-:W-:Y:S01]  /*e1d0*/  ULDC.64 UR8, c[0x0][0xae8] ;  /* 0x0002ba0000087ab9 */ /* 0x000fe20000000a00 */
[----:B------:R-:W-:-:S02]  /*e1e0*/  IADD3 R15, P0, R4, 0x6020, RZ ;  /* 0x00006020040f7810 */ /* 0x000fc40007f1e0ff */
[----:B------:R-:W-:Y:S01]  /*e1f0*/  IADD3 R33, P2, R4, 0x3020, RZ ;  /* 0x0000302004217810 */ /* 0x000fe20007f5e0ff */
[--C-:B------:R-:W-:Y:S01]  /*e200*/  IMAD.X R9, RZ, RZ, R5.reuse, P4 ;  /* 0x000000ffff097224 */ /* 0x100fe200020e0605 */
[----:B------:R-:W-:Y:S02]  /*e210*/  LOP3.LUT R4, R3, R4, RZ, 0x3c, !PT ;  /* 0x0000000403047212 */ /* 0x000fe400078e3cff */
[----:B------:R-:W-:Y:S01]  /*e220*/  LOP3.LUT R12, R35, 0x180, RZ, 0xc0, !PT ;  /* 0x00000180230c7812 */ /* 0x000fe200078ec0ff */
[----:B------:R-:W0:Y:S01]  /*e230*/  @P1 LDC R45, c[0x0][0xbec] ;  /* 0x0002fb00ff2d1b82 */ /* 0x000e220000000800 */
[----:B------:R-:W-:Y:S01]  /*e240*/  LOP3.LUT R3, R8, 0x180, RZ, 0xc0, !PT ;  /* 0x0000018008037812 */ /* 0x000fe200078ec0ff */
[----:B------:R-:W-:Y:S01]  /*e250*/  IMAD.X R11, RZ, RZ, R5, P2 ;  /* 0x000000ffff0b7224 */ /* 0x000fe200010e0605 */
[----:B------:R-:W-:Y:S02]  /*e260*/  LOP3.LUT R2, R21, 0x180, RZ, 0xc0, !PT ;  /* 0x0000018015027812 */ /* 0x000fe400078ec0ff */
[----:B------:R-:W-:-:S02]  /*e270*/  SHF.R.U64 R12, R12, 0x3, RZ ;  /* 0x000000030c0c7819 */ /* 0x000fc400000012ff */
[----:B------:R-:W-:Y:S01]  /*e280*/  SHF.R.U64 R3, R3, 0x3, RZ ;  /* 0x0000000303037819 */ /* 0x000fe200000012ff */
[----:B------:R-:W1:Y:S01]  /*e290*/  @P1 LDC R50, c[0x0][0xbf0] ;  /* 0x0002fc00ff321b82 */ /* 0x000e620000000800 */
[----:B------:R-:W-:Y:S02]  /*e2a0*/  SHF.R.U64 R2, R2, 0x3, RZ ;  /* 0x0000000302027819 */ /* 0x000fe400000012ff */
[----:B------:R-:W-:Y:S02]  /*e2b0*/  IADD3 R43, P5, R40, 0x7800, RZ ;  /* 0x00007800282b7810 */ /* 0x000fe40007fbe0ff */
[----:B------:R-:W-:Y:S02]  /*e2c0*/  LOP3.LUT R24, R12, R35, RZ, 0x3c, !PT ;  /* 0x000000230c187212 */ /* 0x000fe400078e3cff */
[----:B------:R-:W-:Y:S02]  /*e2d0*/  LOP3.LUT R14, R15, 0x180, RZ, 0xc0, !PT ;  /* 0x000001800f0e7812 */ /* 0x000fe400078ec0ff */
[----:B------:R-:W-:-:S02]  /*e2e0*/  LOP3.LUT R12, R3, R8, RZ, 0x3c, !PT ;  /* 0x00000008030c7212 */ /* 0x000fc400078e3cff */
[----:B------:R-:W-:Y:S02]  /*e2f0*/  LOP3.LUT R8, R2, R21, RZ, 0x3c, !PT ;  /* 0x0000001502087212 */ /* 0x000fe400078e3cff */
[----:B------:R-:W-:Y:S02]  /*e300*/  LOP3.LUT R2, R43, 0x180, RZ, 0xc0, !PT ;  /* 0x000001802b027812 */ /* 0x000fe400078ec0ff */
[----:B------:R-:W-:Y:S01]  /*e310*/  SHF.R.U64 R14, R14, 0x3, RZ ;  /* 0x000000030e0e7819 */ /* 0x000fe200000012ff */
[----:B0-----:R-:W-:Y:S01]  /*e320*/  @P1 IMAD.HI.U32 R45, R52, R45, RZ ;  /* 0x0000002d342d1227 */ /* 0x001fe200078e00ff */
[----:B------:R-:W-:Y:S02]  /*e330*/  SHF.R.U64 R2, R2, 0x3, RZ ;  /* 0x0000000302027819 */ /* 0x000fe400000012ff */
[----:B------:R-:W-:Y:S01]  /*e340*/  LOP3.LUT R14, R14, R15, RZ, 0x3c, !PT ;  /* 0x0000000f0e0e7212 */ /* 0x000fe200078e3cff */
[----:B------:R-:W-:Y:S01]  /*e350*/  IMAD.X R15, RZ, RZ, R5, P0 ;  /* 0x000000ffff0f7224 */ /* 0x000fe200000e0605 */
[----:B------:R-:W-:-:S02]  /*e360*/  IADD3 R39, P0, R40, 0x1800, RZ ;  /* 0x0000180028277810 */ /* 0x000fc40007f1e0ff */
[----:B------:R-:W-:Y:S01]  /*e370*/  LOP3.LUT R2, R2, R43, RZ, 0x3c, !PT ;  /* 0x0000002b02027212 */ /* 0x000fe200078e3cff */
[----:B------:R-:W-:Y:S01]  /*e380*/  IMAD.MOV.U32 R43, RZ, RZ, R52 ;  /* 0x000000ffff2b7224 */ /* 0x000fe200078e0034 */
[----:B-1----:R-:W-:Y:S02]  /*e390*/  @P1 SHF.R.U32.HI R43, RZ, R50, R45 ;  /* 0x00000032ff2b1219 */ /* 0x002fe4000001162d */
[----:B------:R-:W-:Y:S02]  /*e3a0*/  LOP3.LUT R38, R39, 0x180, RZ, 0xc0, !PT ;  /* 0x0000018027267812 */ /* 0x000fe400078ec0ff */
[----:B------:R-:W-:Y:S01]  /*e3b0*/  MOV R47, R4 ;  /* 0x00000004002f7202 */ /* 0x000fe20000000f00 */
[----:B------:R-:W-:Y:S01]  /*e3c0*/  IMAD.MOV R45, RZ, RZ, -R43 ;  /* 0x000000ffff2d7224 */ /* 0x000fe200078e0a2b */
[----:B------:R-:W-:Y:S02]  /*e3d0*/  LOP3.LUT R10, R33, 0x180, RZ, 0xc0, !PT ;  /* 0x00000180210a7812 */ /* 0x000fe400078ec0ff */
[----:B------:R-:W-:-:S02]  /*e3e0*/  F2FP.F16.F32.PACK_AB R4, R42, R7 ;  /* 0x000000072a04723e */ /* 0x000fc400000000ff */
[----:B------:R-:W-:Y:S02]  /*e3f0*/  SHF.R.U64 R38, R38, 0x3, RZ ;  /* 0x0000000326267819 */ /* 0x000fe400000012ff */
[----:B------:R-:W-:Y:S02]  /*e400*/  F2FP.F16.F32.PACK_AB R5, R91, R90 ;  /* 0x0000005a5b05723e */ /* 0x000fe400000000ff */
[----:B------:R-:W-:Y:S02]  /*e410*/  F2FP.F16.F32.PACK_AB R7, R95, R94 ;  /* 0x0000005e5f07723e */ /* 0x000fe400000000ff */
[----:B------:R-:W-:Y:S01]  /*e420*/  MOV R57, R14 ;  /* 0x0000000e00397202 */ /* 0x000fe20000000f00 */
[----:B------:R-:W-:Y:S01]  /*e430*/  IMAD R15, R0, R45, R52 ;  /* 0x0000002d000f7224 */ /* 0x000fe200078e0234 */
[----:B------:R-:W-:Y:S01]  /*e440*/  SHF.R.U64 R10, R10, 0x3, RZ ;  /* 0x000000030a0a7819 */ /* 0x000fe200000012ff */
[----:B------:R0:W-:Y:S01]  /*e450*/  STSM.16.M88.4 [R47], R4 ;  /* 0x000000042f007844 */ /* 0x0001e20000000200 */
[----:B------:R-:W-:Y:S01]  /*e460*/  LOP3.LUT R38, R38, R39, RZ, 0x3c, !PT ;  /* 0x0000002726267212 */ /* 0x000fe200078e3cff */
[----:B------:R-:W-:Y:S01]  /*e470*/  IMAD.X R39, RZ, RZ, R41, P0 ;  /* 0x000000ffff277224 */ /* 0x000fe200000e0629 */
[----:B------:R-:W-:Y:S01]  /*e480*/  MOV R62, R24 ;  /* 0x00000018003e7202 */ /* 0x000fe20000000f00 */
[----:B------:R-:W-:Y:S01]  /*e490*/  IMAD.U32 R25, RZ, RZ, UR5 ;  /* 0x00000005ff197e24 */ /* 0x000fe2000f8e00ff */
[----:B------:R-:W-:Y:S01]  /*e4a0*/  SHF.R.S32.HI R14, RZ, 0x1f, R43 ;  /* 0x0000001fff0e7819 */ /* 0x000fe2000001142b */
[----:B------:R-:W-:Y:S01]  /*e4b0*/  ULDC UR5, c[0x0][0xa88] ;  /* 0x0002a20000057ab9 */ /* 0x000fe20000000800 */
[----:B------:R-:W-:Y:S01]  /*e4c0*/  LOP3.LUT R10, R10, R33, RZ, 0x3c, !PT ;  /* 0x000000210a0a7212 */ /* 0x000fe200078e3cff */
[----:B------:R-:W-:Y:S01]  /*e4d0*/  IMAD R56, R0, UR5, RZ ;  /* 0x0000000500387c24 */ /* 0x000fe2000f8e02ff */
[----:B------:R-:W-:-:S02]  /*e4e0*/  IADD3 R33, P3, R40, 0x4800, RZ ;  /* 0x0000480028217810 */ /* 0x000fc40007f7e0ff */
[----:B------:R-:W-:Y:S02]  /*e4f0*/  IADD3 R35, P2, R40, 0x3000, RZ ;  /* 0x0000300028237810 */ /* 0x000fe40007f5e0ff */
[----:B------:R-:W-:Y:S02]  /*e500*/  LOP3.LUT R32, R33, 0x180, RZ, 0xc0, !PT ;  /* 0x0000018021207812 */ /* 0x000fe400078ec0ff */
[----:B------:R-:W-:Y:S02]  /*e510*/  LOP3.LUT R34, R35, 0x180, RZ, 0xc0, !PT ;  /* 0x0000018023227812 */ /* 0x000fe400078ec0ff */
[----:B0-----:R-:W-:Y:S02]  /*e520*/  IADD3 R4, P0, R43, UR6, RZ ;  /* 0x000000062b047c10 */ /* 0x001fe4000ff1e0ff */
[----:B------:R-:W-:Y:S02]  /*e530*/  SHF.R.S32.HI R6, RZ, 0x1f, R15 ;  /* 0x0000001fff067819 */ /* 0x000fe4000001140f */
[----:B------:R-:W-:Y:S01]  /*e540*/  IADD3.X R5, R14, UR7, R25, P0, !PT ;  /* 0x000000070e057c10 */ /* 0x000fe200087fe419 */
[----:B------:R-:W-:Y:S01]  /*e550*/  ULDC.64 UR6, c[0x0][0xb88] ;  /* 0x0002e20000067ab9 */ /* 0x000fe20000000a00 */
[----:B------:R-:W-:Y:S01]  /*e560*/  SHF.R.U64 R32, R32, 0x3, RZ ;  /* 0x0000000320207819 */ /* 0x000fe200000012ff */
[----:B------:R-:W-:Y:S01]  /*e570*/  IMAD R6, R6, UR6, RZ ;  /* 0x0000000606067c24 */ /* 0x000fe2000f8e02ff */
[----:B------:R-:W-:Y:S01]  /*e580*/  MOV R63, R10 ;  /* 0x0000000a003f7202 */ /* 0x000fe20000000f00 */
[----:B------:R-:W-:Y:S01]  /*e590*/  IMAD.WIDE.U32 R4, R15, UR6, R4 ;  /* 0x000000060f047c25 */ /* 0x000fe2000f8e0004 */
[----:B------:R-:W-:-:S02]  /*e5a0*/  SHF.R.U64 R34, R34, 0x3, RZ ;  /* 0x0000000322227819 */ /* 0x000fc400000012ff */
[----:B------:R-:W-:Y:S01]  /*e5b0*/  LOP3.LUT R32, R32, R33, RZ, 0x3c, !PT ;  /* 0x0000002120207212 */ /* 0x000fe200078e3cff */
[----:B------:R-:W-:Y:S01]  /*e5c0*/  IMAD R15, R15, UR7, R6 ;  /* 0x000000070f0f7c24 */ /* 0x000fe2000f8e0206 */
[----:B------:R-:W-:Y:S01]  /*e5d0*/  ULDC.64 UR6, c[0x0][0xb50] ;  /* 0x0002d40000067ab9 */ /* 0x000fe20000000a00 */
[----:B------:R-:W-:Y:S01]  /*e5e0*/  VIADD R11, R146, UR41 ;  /* 0x00000029920b7c36 */ /* 0x000fe20008000000 */
[----:B------:R-:W-:Y:S01]  /*e5f0*/  LOP3.LUT P0, RZ, R144, 0x3, RZ, 0xc0, !PT ;  /* 0x0000000390ff7812 */ /* 0x000fe2000780c0ff */
[----:B------:R-:W-:Y:S01]  /*e600*/  IMAD.X R33, RZ, RZ, R41, P3 ;  /* 0x000000ffff217224 */ /* 0x000fe200018e0629 */
[----:B------:R-:W-:Y:S01]  /*e610*/  LEA R42, P3, R4, UR6, 0x2 ;  /* 0x00000006042a7c11 */ /* 0x000fe2000f8610ff */
[----:B------:R-:W-:Y:S01]  /*e620*/  VIADD R7, R11, 0x8 ;  /* 0x000000080b077836 */ /* 0x000fe20000000000 */
[----:B------:R-:W-:Y:S01]  /*e630*/  LOP3.LUT R34, R34, R35, RZ, 0x3c, !PT ;  /* 0x0000002322227212 */ /* 0x000fe200078e3cff */
[----:B------:R-:W-:Y:S01]  /*e640*/  IMAD.IADD R5, R5, 0x1, R15 ;  /* 0x0000000105057824 */ /* 0x000fe200078e020f */
[----:B------:R-:W-:Y:S01]  /*e650*/  MOV R53, R8 ;  /* 0x0000000800357202 */ /* 0x000fe20000000f00 */
[----:B------:R-:W-:Y:S01]  /*e660*/  IMAD.X R35, RZ, RZ, R41, P2 ;  /* 0x000000ffff237224 */ /* 0x000fe200010e0629 */
[-C--:B------:R-:W-:Y:S01]  /*e670*/  ISETP.GE.OR P2, PT, R11, R56.reuse, P0 ;  /* 0x000000380b00720c */ /* 0x080fe20000746670 */
[----:B------:R-:W-:Y:S01]  /*e680*/  SHFL.IDX PT, R58, R42, RZ, 0x1c1f ;  /* 0x001c1fff2a3a7589 */ /* 0x000fe200000e0000 */
[----:B------:R-:W-:-:S02]  /*e690*/  ISETP.GE.OR P0, PT, R7, R56, P0 ;  /* 0x000000380700720c */ /* 0x000fc40000706670 */
[----:B------:R-:W-:Y:S01]  /*e6a0*/  LEA.HI.X R43, R4, UR7, R5, 0x2, P3 ;  /* 0x00000007042b7c11 */ /* 0x000fe200098f1405 */
[----:B------:R-:W-:Y:S01]  /*e6b0*/  SHFL.IDX PT, R60, R42, 0x1, 0x1c1f ;  /* 0x003c1f002a3c7f89 */ /* 0x000fe200000e0000 */
[----:B------:R-:W-:Y:S02]  /*e6c0*/  F2FP.F16.F32.PACK_AB R4, R97, R96 ;  /* 0x000000606104723e */ /* 0x000fe400000000ff */
[----:B------:R-:W-:Y:S01]  /*e6d0*/  F2FP.F16.F32.PACK_AB R5, R99, R98 ;  /* 0x000000626305723e */ /* 0x000fe200000000ff */
[----:B------:R-:W0:Y:S01]  /*e6e0*/  SHFL.IDX PT, R59, R43, RZ, 0x1c1f ;  /* 0x001c1fff2b3b7589 */ /* 0x000e2200000e0000 */
[----:B------:R-:W-:Y:S02]  /*e6f0*/  F2FP.F16.F32.PACK_AB R6, R101, R100 ;  /* 0x000000646506723e */ /* 0x000fe400000000ff */
[----:B------:R-:W-:Y:S01]  /*e700*/  F2FP.F16.F32.PACK_AB R7, R103, R102 ;  /* 0x000000666707723e */ /* 0x000fe200000000ff */
[----:B------:R-:W1:Y:S01]  /*e710*/  SHFL.IDX PT, R61, R43, 0x1, 0x1c1f ;  /* 0x003c1f002b3d7f89 */ /* 0x000e6200000e0000 */
[----:B------:R-:W-:-:S02]  /*e720*/  MOV R52, R12 ;  /* 0x0000000c00347202 */ /* 0x000fc40000000f00 */
[----:B------:R-:W-:Y:S01]  /*e730*/  F2FP.F16.F32.PACK_AB R8, R105, R104 ;  /* 0x000000686908723e */ /* 0x000fe200000000ff */
[----:B------:R-:W-:Y:S01]  /*e740*/  STSM.16.M88.4 [R53], R4 ;  /* 0x0000000435007844 */ /* 0x000fe20000000200 */
[----:B------:R-:W-:Y:S02]  /*e750*/  F2FP.F16.F32.PACK_AB R9, R107, R106 ;  /* 0x0000006a6b09723e */ /* 0x000fe400000000ff */
[----:B------:R-:W-:Y:S02]  /*e760*/  F2FP.F16.F32.PACK_AB R10, R109, R108 ;  /* 0x0000006c6d0a723e */ /* 0x000fe400000000ff */
[----:B------:R-:W-:Y:S02]  /*e770*/  F2FP.F16.F32.PACK_AB R11, R111, R110 ;  /* 0x0000006e6f0b723e */ /* 0x000fe400000000ff */
[----:B------:R-:W-:Y:S02]  /*e780*/  F2FP.F16.F32.PACK_AB R12, R113, R112 ;  /* 0x00000070710c723e */ /* 0x000fe400000000ff */
[----:B------:R-:W-:Y:S01]  /*e790*/  F2FP.F16.F32.PACK_AB R13, R115, R114 ;  /* 0x00000072730d723e */ /* 0x000fe200000000ff */
[----:B------:R-:W-:Y:S01]  /*e7a0*/  STSM.16.M88.4 [R52], R8 ;  /* 0x0000000834007844 */ /* 0x000fe20000000200 */
[----:B------:R-:W-:-:S02]  /*e7b0*/  F2FP.F16.F32.PACK_AB R14, R117, R116 ;  /* 0x00000074750e723e */ /* 0x000fc400000000ff */
[----:B------:R-:W-:Y:S02]  /*e7c0*/  F2FP.F16.F32.PACK_AB R15, R119, R118 ;  /* 0x00000076770f723e */ /* 0x000fe400000000ff */
[----:B------:R-:W-:Y:S02]  /*e7d0*/  F2FP.F16.F32.PACK_AB R24, R121, R120 ;  /* 0x000000787918723e */ /* 0x000fe400000000ff */
[----:B------:R-:W-:Y:S01]  /*e7e0*/  F2FP.F16.F32.PACK_AB R25, R123, R122 ;  /* 0x0000007a7b19723e */ /* 0x000fe200000000ff */
[----:B------:R2:W-:Y:S01]  /*e7f0*/  STSM.16.M88.4 [R63], R12 ;  /* 0x0000000c3f007844 */ /* 0x0005e20000000200 */
[C---:B------:R-:W-:Y:S02]  /*e800*/  LOP3.LUT R3, R40.reuse, 0x180, RZ, 0xc0, !PT ;  /* 0x0000018028037812 */ /* 0x040fe400078ec0ff */
[----:B------:R-:W-:Y:S01]  /*e810*/  IADD3 R21, P4, R40, 0x6000, RZ ;  /* 0x0000600028157810 */ /* 0x000fe20007f9e0ff */
[----:B------:R3:W-:Y:S01]  /*e820*/  STSM.16.M88.4 [R62], R24 ;  /* 0x000000183e007844 */ /* 0x0007e20000000200 */
[----:B------:R-:W-:Y:S01]  /*e830*/  SHF.R.U64 R3, R3, 0x3, RZ ;  /* 0x0000000303037819 */ /* 0x000fe200000012ff */
[----:B------:R-:W-:Y:S01]  /*e840*/  UIMAD UR5, UR10, UR8, URZ ;  /* 0x000000080a0572a4 */ /* 0x000fe2000f8e023f */
[----:B------:R-:W-:Y:S01]  /*e850*/  LOP3.LUT R20, R21, 0x180, RZ, 0xc0, !PT ;  /* 0x0000018015147812 */ /* 0x000fe200078ec0ff */
[----:B------:R4:W-:Y:S01]  /*e860*/  STSM.16.M88.4 [R57], R28 ;  /* 0x0000001c39007844 */ /* 0x0009e20000000200 */
[----:B------:R-:W-:Y:S01]  /*e870*/  LOP3.LUT R40, R3, R40, RZ, 0x3c, !PT ;  /* 0x0000002803287212 */ /* 0x000fe200078e3cff */
[--C-:B------:R-:W-:Y:S01]  /*e880*/  IMAD.X R3, RZ, RZ, R41.reuse, P5 ;  /* 0x000000ffff037224 */ /* 0x100fe200028e0629 */
[----:B--2---:R-:W2:Y:S08]  /*e890*/  @P1 LDC R15, c[0x0][0xbec] ;  /* 0x0002fb00ff0f1b82 */ /* 0x004eb00000000800 */
[----:B------:R-:W-:Y:S08]  /*e8a0*/  BAR.SYNC.DEFER_BLOCKING 0x1, 0x180 ;  /* 0x0046000000007b1d */ /* 0x000ff00000010000 */
[----:B---3--:R-:W3:Y:S01]  /*e8b0*/  @P1 LDC R25, c[0x0][0xbf0] ;  /* 0x0002fc00ff191b82 */ /* 0x008ee20000000800 */
[----:B------:R-:W-:Y:S01]  /*e8c0*/  IMAD R12, R141, 0x60, R142 ;  /* 0x000000608d0c7824 */ /* 0x000fe200078e028e */
[----:B------:R-:W-:Y:S01]  /*e8d0*/  UIMAD.WIDE.U32 UR6, UR40, UR8, URZ ;  /* 0x00000008280672a5 */ /* 0x000fe2000f8e003f */
[----:B------:R-:W-:Y:S01]  /*e8e0*/  SHF.R.U64 R20, R20, 0x3, RZ ;  /* 0x0000000314147819 */ /* 0x000fe200000012ff */
[----:B------:R-:W-:Y:S01]  /*e8f0*/  ULDC.64 UR10, c[0x0][0xaf0] ;  /* 0x0002bc00000a7ab9 */ /* 0x000fe20000000a00 */
[----:B------:R-:W-:Y:S01]  /*e900*/  VIADD R14, R12, UR41 ;  /* 0x000000290c0e7c36 */ /* 0x000fe20008000000 */
[----:B------:R-:W-:Y:S01]  /*e910*/  UIMAD UR5, UR40, UR9, UR5 ;  /* 0x00000009280572a4 */ /* 0x000fe2000f8e0205 */
[----:B------:R-:W-:Y:S01]  /*e920*/  LOP3.LUT R20, R20, R21, RZ, 0x3c, !PT ;  /* 0x0000001514147212 */ /* 0x000fe200078e3cff */
[----:B------:R-:W-:Y:S01]  /*e930*/  UIMAD UR8, UR12, UR10, URZ ;  /* 0x0000000a0c0872a4 */ /* 0x000fe2000f8e023f */
[----:B------:R-:W-:Y:S01]  /*e940*/  IMAD.MOV.U32 R13, RZ, RZ, R14 ;  /* 0x000000ffff0d7224 */ /* 0x000fe200078e000e */
[----:B------:R-:W-:Y:S01]  /*e950*/  UIADD3 UR7, UR7, UR5, URZ ;  /* 0x0000000507077290 */ /* 0x000fe2000fffe03f */
[----:B------:R-:W-:Y:S01]  /*e960*/  IMAD.X R21, RZ, RZ, R41, P4 ;  /* 0x000000ffff157224 */ /* 0x000fe200020e0629 */
[----:B0-----:R4:W-:Y:S04]  /*e970*/  @!P2 ST.E desc[UR48][R58.64], R36 ;  /* 0x000000243a00a985 */ /* 0x0019e8000c101930 */
[----:B-1----:R4:W-:Y:S04]  /*e980*/  @!P0 ST.E desc[UR48][R60.64], R37 ;  /* 0x000000253c008985 */ /* 0x0029e8000c101930 */
[----:B------:R2:W5:Y:S01]  /*e990*/  LD.E.128 R8, desc[UR48][R2.64] ;  /* 0x0000003002087980 */ /* 0x000562000c101d00 */
[----:B------:R-:W-:-:S02]  /*e9a0*/  UIMAD UR5, UR44, UR11, UR8 ;  /* 0x0000000b2c0572a4 */ /* 0x000fc4000f8e0208 */
[----:B------:R-:W-:Y:S01]  /*e9b0*/  UIMAD.WIDE.U32 UR6, UR44, UR10, UR6 ;  /* 0x0000000a2c0672a5 */ /* 0x000fe2000f8e0006 */
[----:B------:R-:W5:Y:S01]  /*e9c0*/  LD.E.128 R40, desc[UR48][R40.64] ;  /* 0x0000003028287980 */ /* 0x000f62000c101d00 */
[----:B------:R-:W-:-:S03]  /*e9d0*/  ULDC.64 UR8, c[0x0][0xae0] ;  /* 0x0002b80000087ab9 */ /* 0x000fc60000000a00 */
[----:B------:R-:W5:Y:S01]  /*e9e0*/  LD.E.128 R44, desc[UR48][R38.64] ;  /* 0x00000030262c7980 */ /* 0x000f62000c101d00 */
[----:B--2---:R-:W-:-:S03]  /*e9f0*/  @P1 IMAD.HI.U32 R2, R14, R15, RZ ;  /* 0x0000000f0e021227 */ /* 0x004fc600078e00ff */
[----:B------:R-:W5:Y:S02]  /*ea00*/  LD.E.128 R48, desc[UR48][R34.64] ;  /* 0x0000003022307980 */ /* 0x000f64000c101d00 */
[----:B---3--:R-:W-:Y:S01]  /*ea10*/  @P1 SHF.R.U32.HI R13, RZ, R25, R2 ;  /* 0x00000019ff0d1219 */ /* 0x008fe20000011602 */
[----:B------:R-:W-:Y:S01]  /*ea20*/  UIADD3 UR5, UR7, UR5, URZ ;  /* 0x0000000507057290 */ /* 0x000fe2000fffe03f */
[----:B------:R-:W5:Y:S02]  /*ea30*/  LD.E.128 R4, desc[UR48][R32.64] ;  /* 0x0000003020047980 */ /* 0x000f64000c101d00 */
[--C-:B------:R-:W-:Y:S01]  /*ea40*/  SHF.R.S32.HI R12, RZ, 0x1f, R13.reuse ;  /* 0x0000001fff0c7819 */ /* 0x100fe2000001140d */
[----:B------:R-:W-:Y:S01]  /*ea50*/  IMAD.MOV R15, RZ, RZ, -R13 ;  /* 0x000000ffff0f7224 */ /* 0x000fe200078e0a0d */
[----:B------:R0:W5:Y:S01]  /*ea60*/  LD.E.128 R52, desc[UR48][R20.64] ;  /* 0x0000003014347980 */ /* 0x000162000c101d00 */
[----:B------:R-:W-:Y:S02]  /*ea70*/  IMAD.U32 R3, RZ, RZ, UR7 ;  /* 0x00000007ff037e24 */ /* 0x000fe4000f8e00ff */
[----:B------:R-:W-:Y:S01]  /*ea80*/  IMAD R15, R0, R15, R14 ;  /* 0x0000000f000f7224 */ /* 0x000fe200078e020e */
[----:B------:R-:W-:Y:S01]  /*ea90*/  @!PT LDS RZ, [RZ] ;  /* 0x00000000fffff984 */ /* 0x000fe20000000800 */
[----:B------:R-:W-:Y:S01]  /*eaa0*/  @!PT LDS RZ, [RZ] ;  /* 0x00000000fffff984 */ /* 0x000fe20000000800 */
[----:B------:R-:W-:Y:S01]  /*eab0*/  @!PT LDS RZ, [RZ] ;  /* 0x00000000fffff984 */ /* 0x000fe20000000800 */
[----:B------:R-:W-:Y:S01]  /*eac0*/  @!PT LDS RZ, [RZ] ;  /* 0x00000000fffff984 */ /* 0x000fe20000000800 */
[----:B------:R1:W-:Y:S06]  /*ead0*/  MEMBAR.ALL.CTA ;  /* 0x0000000000007992 */ /* 0x0003ec0000008000 */
[----:B-1----:R-:W1:Y:S01]  /*eae0*/  FENCE.VIEW.ASYNC.S ;  /* 0x00000000000073c6 */ /* 0x002e620000000000 */
[----:B------:R-:W-:Y:S01]  /*eaf0*/  IMAD.U32 R2, RZ, RZ, UR6 ;  /* 0x00000006ff027e24 */ /* 0x000fe2000f8e00ff */
[----:B------:R-:W-:Y:S01]  /*eb00*/  ULDC.64 UR6, c[0x0][0xad8] ;  /* 0x0002b60000067ab9 */ /* 0x000fe20000000a00 */
[----:B------:R-:W-:-:S02]  /*eb10*/  IMAD.U32 R3, RZ, RZ, UR5 ;  /* 0x00000005ff037e24 */ /* 0x000fc4000f8e00ff */
[----:B------:R-:W-:Y:S01]  /*eb20*/  IMAD R12, R12, UR8, RZ ;  /* 0x000000080c0c7c24 */ /* 0x000fe2000f8e02ff */
[----:B------:R-:W-:Y:S01]  /*eb30*/  SHF.R.S32.HI R0, RZ, 0x1f, R15 ;  /* 0x0000001fff007819 */ /* 0x000fe2000001140f */
[----:B------:R-:W-:-:S04]  /*eb40*/  IMAD.WIDE.U32 R2, R13, UR8, R2 ;  /* 0x000000080d027c25 */ /* 0x000fc8000f8e0002 */
[----:B0-----:R-:W-:Y:S02]  /*eb50*/  IMAD R21, R13, UR9, R12 ;  /* 0x000000090d157c24 */ /* 0x001fe4000f8e020c */
[----:B------:R-:W-:Y:S02]  /*eb60*/  IMAD R0, R0, UR6, RZ ;  /* 0x0000000600007c24 */ /* 0x000fe4000f8e02ff */
[----:B------:R-:W-:Y:S02]  /*eb70*/  IMAD.IADD R3, R3, 0x1, R21 ;  /* 0x0000000103037824 */ /* 0x000fe400078e0215 */
[----:B------:R-:W-:Y:S01]  /*eb80*/  VIADD R25, R142, UR41 ;  /* 0x000000298e197c36 */ /* 0x000fe20008000000 */
[----:B------:R-:W-:Y:S01]  /*eb90*/  UIADD3 UR5, UR42, 0x2d820, URZ ;  /* 0x0002d8202a057890 */ /* 0x000fe2000fffe03f */
[C---:B------:R-:W-:Y:S02]  /*eba0*/  IMAD R13, R15.reuse, UR7, R0 ;  /* 0x000000070f0d7c24 */ /* 0x040fe4000f8e0200 */
[----:B------:R-:W-:Y:S01]  /*ebb0*/  IMAD.WIDE.U32 R2, R15, UR6, R2 ;  /* 0x000000060f027c25 */ /* 0x000fe2000f8e0002 */
[----:B------:R-:W-:Y:S01]  /*ebc0*/  ISETP.GE.AND P0, PT, R25, R56, PT ;  /* 0x000000381900720c */ /* 0x000fe20003f06270 */
[----:B------:R-:W-:Y:S01]  /*ebd0*/  ULDC.64 UR6, c[0x0][0xa80] ;  /* 0x0002a00000067ab9 */ /* 0x000fe20000000a00 */
[----:B------:R-:W-:Y:S01]  /*ebe0*/  UPRMT UR5, URZ, 0x654, UR5 ;  /* 0x000006543f057896 */ /* 0x000fe20008000005 */
[----:B------:R-:W-:Y:S01]  /*ebf0*/  IMAD.IADD R3, R3, 0x1, R13 ;  /* 0x0000000103037824 */ /* 0x000fe200078e020d */
[----:B------:R-:W-:-:S04]  /*ec00*/  LEA R0, P1, R2, UR6, 0x1 ;  /* 0x0000000602007c11 */ /* 0x000fc8000f8208ff */
[----:B------:R-:W-:Y:S01]  /*ec10*/  LEA.HI.X R24, R2, UR7, R3, 0x1, P1 ;  /* 0x0000000702187c11 */ /* 0x000fe200088f0c03 */
[----:B-1----:R4:W0:Y:S01]  /*ec20*/  SHFL.IDX PT, R12, R0, RZ, 0x1c1f ;  /* 0x001c1fff000c7589 */ /* 0x00282200000e0000 */
[----:B------:R-:W-:Y:S01]  /*ec30*/  BSSY B1, `(.L_x_900) ;  /* 0x0000010000017945 */ /* 0x000fe20003800000 */
[----:B------:R-:W-:Y:S02]  /*ec40*/  SYNCS.ARRIVE.TRANS64.RED.A1T0 RZ, [UR5], RZ ;  /* 0x000000ffffff79a7 */ /* 0x000fe40008100405 */
[----:B------:R4:W1:Y:S01]  /*ec50*/  SHFL.IDX PT, R13, R24, RZ, 0x1c1f ;  /* 0x001c1fff180d7589 */ /* 0x00086200000e0000 */
[----:B------:R-:W-:Y:S05]  /*ec60*/  @P0 BRA `(.L_x_901) ;  /* 0x0000000000300947 */ /* 0x000fea0003800000 */
        /* <DEDUP_REMOVED lines=12> */
.L_x_901:
[----:B------:R-:W-:Y:S05]  /*ed30*/  BSYNC B1 ;  /* 0x0000000000017941 */ /* 0x000fea0003800000 */
.L_x_900:
[----:B--2---:R-:W-:Y:S01]  /*ed40*/  VIADD R3, R25, 0x60 ;  /* 0x0000006019037836 */ /* 0x004fe20000000000 */
[----:B-1----:R1:W2:Y:S04]  /*ed50*/  SHFL.IDX PT, R13, R24, 0x1, 0x1c1f ;  /* 0x003c1f00180d7f89 */ /* 0x0022a800000e0000 */
[----:B------:R-:W-:Y:S01]  /*ed60*/  ISETP.GE.AND P0, PT, R3, R56, PT ;  /* 0x000000380300720c */ /* 0x000fe20003f06270 */
[----:B0-----:R1:W0:-:S12]  /*ed70*/  SHFL.IDX PT, R12, R0, 0x1, 0x1c1f ;  /* 0x003c1f00000c7f89 */ /* 0x00121800000e0000 */
[----:B-1----:R-:W-:Y:S05]  /*ed80*/  @P0 BRA `(.L_x_902) ;  /* 0x0000000800240947 */ /* 0x002fea0003800000 */
[----:B------:R-:W-:Y:S02]  /*ed90*/  ULDC UR5, c[0x0][0xac8] ;  /* 0x0002b20000057ab9 */ /* 0x000fe40000000800 */
[----:B------:R-:W-:Y:S02]  /*eda0*/  ISETP.GE.AND P2, PT, R139, UR5, PT ;  /* 0x000000058b007c0c */ /* 0x000fe4000bf46270 */
[----:B------:R-:W-:-:S11]  /*edb0*/  ISETP.GE.AND P1, PT, R138, UR5, PT ;  /* 0x000000058a007c0c */ /* 0x000fd6000bf26270 */
[C---:B0-----:R-:W-:Y:S02]  /*edc0*/  @!P2 LEA R14, P0, R139.reuse, R12, 0x1 ;  /* 0x0000000c8b0ea211 */ /* 0x041fe400078008ff */
[----:B--2---:R-:W-:Y:S02]  /*edd0*/  @!P1 IMAD.WIDE R2, R138, 0x2, R12 ;  /* 0x000000028a029825 */ /* 0x004fe400078e020c */
[----:B------:R-:W-:Y:S02]  /*ede0*/  @!P2 LEA.HI.X R15, R139, R13, R149, 0x1, P0 ;  /* 0x0000000d8b0fa211 */ /* 0x000fe400000f0c95 */
[----:B------:R-:W-:Y:S01]  /*edf0*/  ISETP.GE.AND P0, PT, R140, UR5, PT ;  /* 0x000000058c007c0c */ /* 0x000fe2000bf06270 */
[----:B-----5:R0:W-:Y:S04]  /*ee00*/  @!P1 ST.E.128 desc[UR48][R2.64], R44 ;  /* 0x0000002c02009985 */ /* 0x0201e8000c101d30 */
[----:B------:R0:W-:Y:S08]  /*ee10*/  @!P2 ST.E.128 desc[UR48][R14.64], R4 ;  /* 0x000000040e00a985 */ /* 0x0001f0000c101d30 */
[----:B------:R-:W-:Y:S05]  /*ee20*/  @P0 BRA `(.L_x_902) ;  /* 0x0000000400fc0947 */ /* 0x000fea0003800000 */
[----:B0-----:R-:W-:-:S04]  /*ee30*/  LEA R2, P0, R140, R12, 0x1 ;  /* 0x0000000c8c027211 */ /* 0x001fc800078008ff */
[----:B------:R-:W-:-:S05]  /*ee40*/  LEA.HI.X R3, R140, R13, R148, 0x1, P0 ;  /* 0x0000000d8c037211 */ /* 0x000fca00000f0c94 */
[----:B------:R0:W-:Y:S01]  /*ee50*/  ST.E.128 desc[UR48][R2.64], R8 ;  /* 0x0000000802007985 */ /* 0x0001e2000c101d30 */
[----:B------:R-:W-:Y:S05]  /*ee60*/  BRA `(.L_x_902) ;  /* 0x0000000400ec7947 */ /* 0x000fea0003800000 */
.L_x_899:
[----:B------:R-:W0:Y:S01]  /*ee70*/  LDC R8, c[0x0][0xbe8] ;  /* 0x0002fa00ff087b82 */ /* 0x000e220000000800 */
[----:B------:R-:W-:Y:S01]  /*ee80*/  ISETP.GE.AND P0, PT, R150, 0xc0, PT ;  /* 0x000000c09600780c */ /* 0x000fe20003f06270 */
[----:B------:R-:W-:Y:S01]  /*ee90*/  USHF.R.S32.HI UR8, URZ, 0x1f, UR40 ;  /* 0x0000001f3f087899 */ /* 0x000fe20008011428 */
[----:B------:R-:W-:Y:S01]  /*eea0*/  BSSY B1, `(.L_x_903) ;  /* 0x000002f000017945 */ /* 0x000fe20003800000 */
[----:B------:R-:W-:Y:S01]  /*eeb0*/  USHF.R.S32.HI UR9, URZ, 0x1f, UR44 ;  /* 0x0000001f3f097899 */ /* 0x000fe2000801142c */
[----:B------:R-:W-:Y:S01]  /*eec0*/  IMAD R6, R141, 0x60, R142 ;  /* 0x000000608d067824 */ /* 0x000fe200078e028e */
[----:B0-----:R-:W-:-:S13]  /*eed0*/  ISETP.NE.AND P1, PT, R8, 0x1, PT ;  /* 0x000000010800780c */ /* 0x001fda0003f25270 */
[----:B------:R-:W0:Y:S08]  /*eee0*/  @P1 LDC R9, c[0x0][0xbec] ;  /* 0x0002fb00ff091b82 */ /* 0x000e300000000800 */
[----:B------:R-:W1:Y:S01]  /*eef0*/  @P1 LDC R11, c[0x0][0xbf0] ;  /* 0x0002fc00ff0b1b82 */ /* 0x000e620000000800 */
[----:B------:R-:W-:Y:S05]  /*ef00*/  @P0 BRA `(.L_x_904) ;  /* 0x0000000000a00947 */ /* 0x000fea0003800000 */
[----:B------:R-:W2:Y:S01]  /*ef10*/  S2R R0, SR_TID.X ;  /* 0x0000000000007919 */ /* 0x000ea20000002100 */
[----:B------:R-:W3:Y:S01]  /*ef20*/  LDC R3, c[0x0][0xbe8] ;  /* 0x0002fa00ff037b82 */ /* 0x000ee20000000800 */
[----:B------:R-:W-:Y:S01]  /*ef30*/  IMAD.U32 R4, RZ, RZ, UR41 ;  /* 0x00000029ff047e24 */ /* 0x000fe2000f8e00ff */
[----:B------:R-:W-:Y:S02]  /*ef40*/  ULDC UR5, c[0x0][0xa88] ;  /* 0x0002a20000057ab9 */ /* 0x000fe40000000800 */
[----:B---3--:R-:W-:Y:S02]  /*ef50*/  IMAD R5, R3, UR5, RZ ;  /* 0x0000000503057c24 */ /* 0x008fe4000f8e02ff */
[----:B--2---:R-:W-:-:S04]  /*ef60*/  IADD3 R4, R4, -0x80, R0 ;  /* 0xffffff8004047810 */ /* 0x004fc80007ffe000 */
[----:B------:R-:W-:-:S13]  /*ef70*/  ISETP.GE.AND P0, PT, R4, R5, PT ;  /* 0x000000050400720c */ /* 0x000fda0003f06270 */
[----:B------:R-:W-:Y:S05]  /*ef80*/  @P0 BRA `(.L_x_904) ;  /* 0x0000000000800947 */ /* 0x000fea0003800000 */
[----:B------:R-:W-:Y:S01]  /*ef90*/  ISETP.NE.AND P0, PT, R3, 0x1, PT ;  /* 0x000000010300780c */ /* 0x000fe20003f05270 */
[----:B------:R-:W-:Y:S01]  /*efa0*/  ULDC.64 UR10, c[0x0][0xb90] ;  /* 0x0002e400000a7ab9 */ /* 0x000fe20000000a00 */
[----:B------:R-:W-:Y:S01]  /*efb0*/  IMAD.MOV.U32 R2, RZ, RZ, R4 ;  /* 0x000000ffff027224 */ /* 0x000fe200078e0004 */
[----:B------:R-:W-:Y:S02]  /*efc0*/  UIMAD UR5, UR8, UR10, URZ ;  /* 0x0000000a080572a4 */ /* 0x000fe4000f8e023f */
[----:B------:R-:W-:Y:S02]  /*efd0*/  UIMAD.WIDE.U32 UR6, UR40, UR10, URZ ;  /* 0x0000000a280672a5 */ /* 0x000fe4000f8e003f */
[----:B------:R-:W-:-:S03]  /*efe0*/  UIMAD UR5, UR40, UR11, UR5 ;  /* 0x0000000b280572a4 */ /* 0x000fc6000f8e0205 */
[----:B------:R-:W-:Y:S01]  /*eff0*/  ULDC.64 UR10, c[0x0][0xb98] ;  /* 0x0002e600000a7ab9 */ /* 0x000fe20000000a00 */
[----:B------:R-:W-:Y:S02]  /*f000*/  UIADD3 UR7, UR7, UR5, URZ ;  /* 0x0000000507077290 */ /* 0x000fe4000fffe03f */
[----:B------:R-:W2:Y:S01]  /*f010*/  @P0 LDC R5, c[0x0][0xbec] ;  /* 0x0002fb00ff050b82 */ /* 0x000ea20000000800 */
[----:B------:R-:W-:Y:S02]  /*f020*/  UIMAD UR5, UR9, UR10, URZ ;  /* 0x0000000a090572a4 */ /* 0x000fe4000f8e023f */
[----:B------:R-:W-:Y:S02]  /*f030*/  UIMAD.WIDE.U32 UR6, UR44, UR10, UR6 ;  /* 0x0000000a2c0672a5 */ /* 0x000fe4000f8e0006 */
[----:B------:R-:W-:-:S03]  /*f040*/  UIMAD UR5, UR44, UR11, UR5 ;  /* 0x0000000b2c0572a4 */ /* 0x000fc6000f8e0205 */
[----:B------:R-:W3:Y:S01]  /*f050*/  @P0 LDC R7, c[0x0][0xbf0] ;  /* 0x0002fc00ff070b82 */ /* 0x000ee20000000800 */
[----:B------:R-:W-:Y:S01]  /*f060*/  ULDC.64 UR10, c[0x0][0xb88] ;  /* 0x0002e200000a7ab9 */ /* 0x000fe20000000a00 */
[----:B--2---:R-:W-:-:S05]  /*f070*/  @P0 IMAD.HI.U32 R0, R4, R5, RZ ;  /* 0x0000000504000227 */ /* 0x004fca00078e00ff */
[----:B---3--:R-:W-:-:S05]  /*f080*/  @P0 SHF.R.U32.HI R2, RZ, R7, R0 ;  /* 0x00000007ff020219 */ /* 0x008fca0000011600 */
[----:B------:R-:W-:-:S04]  /*f090*/  IMAD.MOV R5, RZ, RZ, -R2 ;  /* 0x000000ffff057224 */ /* 0x000fc800078e0a02 */
[----:B------:R-:W-:Y:S01]  /*f0a0*/  IMAD R5, R3, R5, R4 ;  /* 0x0000000503057224 */ /* 0x000fe200078e0204 */
[----:B------:R-:W-:Y:S01]  /*f0b0*/  SHF.R.S32.HI R3, RZ, 0x1f, R2 ;  /* 0x0000001fff037819 */ /* 0x000fe20000011402 */
[----:B------:R-:W-:Y:S01]  /*f0c0*/  IMAD.U32 R4, RZ, RZ, UR5 ;  /* 0x00000005ff047e24 */ /* 0x000fe2000f8e00ff */
[----:B------:R-:W-:Y:S02]  /*f0d0*/  IADD3 R2, P0, R2, UR6, RZ ;  /* 0x0000000602027c10 */ /* 0x000fe4000ff1e0ff */
[----:B------:R-:W-:Y:S02]  /*f0e0*/  SHF.R.S32.HI R0, RZ, 0x1f, R5 ;  /* 0x0000001fff007819 */ /* 0x000fe40000011405 */
[----:B------:R-:W-:Y:S01]  /*f0f0*/  IADD3.X R3, R3, UR7, R4, P0, !PT ;  /* 0x0000000703037c10 */ /* 0x000fe200087fe404 */
[----:B------:R-:W-:Y:S02]  /*f100*/  ULDC.64 UR6, c[0x0][0xb50] ;  /* 0x0002d40000067ab9 */ /* 0x000fe40000000a00 */
[----:B------:R-:W-:-:S02]  /*f110*/  IMAD R0, R0, UR10, RZ ;  /* 0x0000000a00007c24 */ /* 0x000fc4000f8e02ff */
[----:B------:R-:W-:-:S04]  /*f120*/  IMAD.WIDE.U32 R2, R5, UR10, R2 ;  /* 0x0000000a05027c25 */ /* 0x000fc8000f8e0002 */
[----:B------:R-:W-:Y:S01]  /*f130*/  IMAD R7, R5, UR11, R0 ;  /* 0x0000000b05077c24 */ /* 0x000fe2000f8e0200 */
[----:B------:R-:W-:-:S03]  /*f140*/  LEA R4, P0, R2, UR6, 0x2 ;  /* 0x0000000602047c11 */ /* 0x000fc6000f8010ff */
[----:B------:R-:W-:-:S05]  /*f150*/  IMAD.IADD R3, R3, 0x1, R7 ;  /* 0x0000000103037824 */ /* 0x000fca00078e0207 */
[----:B------:R-:W-:Y:S01]  /*f160*/  LEA.HI.X R5, R2, UR7, R3, 0x2, P0 ;  /* 0x0000000702057c11 */ /* 0x000fe200080f1403 */
[----:B------:R-:W-:-:S05]  /*f170*/  IMAD.MOV.U32 R3, RZ, RZ, -0x800000 ;  /* 0xff800000ff037424 */ /* 0x000fca00078e00ff */
[----:B------:R2:W-:Y:S02]  /*f180*/  STG.E desc[UR48][R4.64], R3 ;  /* 0x0000000304007986 */ /* 0x0005e4000c101930 */
.L_x_904:
[----:B------:R-:W-:Y:S05]  /*f190*/  BSYNC B1 ;  /* 0x0000000000017941 */ /* 0x000fea0003800000 */
.L_x_903:
[----:B------:R-:W-:Y:S01]  /*f1a0*/  ULDC.64 UR10, c[0x0][0xae8] ;  /* 0x0002ba00000a7ab9 */ /* 0x000fe20000000a00 */
[----:B------:R-:W-:Y:S01]  /*f1b0*/  VIADD R6, R6, UR41 ;  /* 0x0000002906067c36 */ /* 0x000fe20008000000 */
[----:B------:R-:W-:Y:S01]  /*f1c0*/  UIMAD UR5, UR8, UR10, URZ ;  /* 0x0000000a080572a4 */ /* 0x000fe2000f8e023f */
[----:B------:R-:W-:Y:S01]  /*f1d0*/  BSSY B1, `(.L_x_905) ;  /* 0x0000033000017945 */ /* 0x000fe20003800000 */
[----:B------:R-:W-:Y:S01]  /*f1e0*/  UIMAD.WIDE.U32 UR6, UR40, UR10, URZ ;  /* 0x0000000a280672a5 */ /* 0x000fe2000f8e003f */
[----:B0-----:R-:W-:Y:S01]  /*f1f0*/  @P1 IMAD.HI.U32 R0, R6, R9, RZ ;  /* 0x0000000906001227 */ /* 0x001fe200078e00ff */
[----:B------:R-:W-:-:S03]  /*f200*/  UIMAD UR5, UR40, UR11, UR5 ;  /* 0x0000000b280572a4 */ /* 0x000fc6000f8e0205 */
[----:B------:R-:W-:Y:S01]  /*f210*/  ULDC.64 UR10, c[0x0][0xaf0] ;  /* 0x0002bc00000a7ab9 */ /* 0x000fe20000000a00 */
[----:B------:R-:W-:Y:S01]  /*f220*/  UIADD3 UR7, UR7, UR5, URZ ;  /* 0x0000000507077290 */ /* 0x000fe2000fffe03f */
[----:B--2---:R-:W-:Y:S01]  /*f230*/  IMAD.MOV.U32 R5, RZ, RZ, R6 ;  /* 0x000000ffff057224 */ /* 0x004fe200078e0006 */
[----:B------:R-:W-:Y:S01]  /*f240*/  UIMAD UR5, UR9, UR10, URZ ;  /* 0x0000000a090572a4 */ /* 0x000fe2000f8e023f */
[----:B-1----:R-:W-:Y:S01]  /*f250*/  @P1 SHF.R.U32.HI R5, RZ, R11, R0 ;  /* 0x0000000bff051219 */ /* 0x002fe20000011600 */
[----:B------:R-:W-:Y:S02]  /*f260*/  UIMAD.WIDE.U32 UR6, UR44, UR10, UR6 ;  /* 0x0000000a2c0672a5 */ /* 0x000fe4000f8e0006 */
[----:B------:R-:W-:Y:S01]  /*f270*/  UIMAD UR5, UR44, UR11, UR5 ;  /* 0x0000000b2c0572a4 */ /* 0x000fe2000f8e0205 */
[--C-:B------:R-:W-:Y:S01]  /*f280*/  SHF.R.S32.HI R0, RZ, 0x1f, R5.reuse ;  /* 0x0000001fff007819 */ /* 0x100fe20000011405 */
[----:B------:R-:W-:Y:S01]  /*f290*/  IMAD.MOV R7, RZ, RZ, -R5 ;  /* 0x000000ffff077224 */ /* 0x000fe200078e0a05 */
[----:B------:R-:W-:Y:S01]  /*f2a0*/  ULDC.64 UR8, c[0x0][0xae0] ;  /* 0x0002b80000087ab9 */ /* 0x000fe20000000a00 */
[----:B------:R-:W-:-:S02]  /*f2b0*/  UIADD3 UR5, UR7, UR5, URZ ;  /* 0x0000000507057290 */ /* 0x000fc4000fffe03f */
[----:B------:R-:W-:Y:S02]  /*f2c0*/  IMAD.U32 R3, RZ, RZ, UR7 ;  /* 0x00000007ff037e24 */ /* 0x000fe4000f8e00ff */
[----:B------:R-:W-:Y:S02]  /*f2d0*/  IMAD R7, R8, R7, R6 ;  /* 0x0000000708077224 */ /* 0x000fe400078e0206 */
[----:B------:R-:W-:Y:S02]  /*f2e0*/  IMAD R0, R0, UR8, RZ ;  /* 0x0000000800007c24 */ /* 0x000fe4000f8e02ff */
[----:B------:R-:W-:Y:S01]  /*f2f0*/  IMAD.U32 R2, RZ, RZ, UR6 ;  /* 0x00000006ff027e24 */ /* 0x000fe2000f8e00ff */
[----:B------:R-:W-:Y:S01]  /*f300*/  ULDC.64 UR6, c[0x0][0xad8] ;  /* 0x0002b60000067ab9 */ /* 0x000fe20000000a00 */
[----:B------:R-:W-:Y:S01]  /*f310*/  IMAD.U32 R3, RZ, RZ, UR5 ;  /* 0x00000005ff037e24 */ /* 0x000fe2000f8e00ff */
[----:B------:R-:W-:Y:S01]  /*f320*/  ULDC UR5, c[0x0][0xa88] ;  /* 0x0002a20000057ab9 */ /* 0x000fe20000000800 */
[C---:B------:R-:W-:Y:S01]  /*f330*/  IMAD R9, R5.reuse, UR9, R0 ;  /* 0x0000000905097c24 */ /* 0x040fe2000f8e0200 */
[----:B------:R-:W-:Y:S01]  /*f340*/  SHF.R.S32.HI R0, RZ, 0x1f, R7 ;  /* 0x0000001fff007819 */ /* 0x000fe20000011407 */
[----:B------:R-:W-:-:S04]  /*f350*/  IMAD.WIDE.U32 R2, R5, UR8, R2 ;  /* 0x0000000805027c25 */ /* 0x000fc8000f8e0002 */
[----:B------:R-:W-:Y:S02]  /*f360*/  IMAD R0, R0, UR6, RZ ;  /* 0x0000000600007c24 */ /* 0x000fe4000f8e02ff */
[----:B------:R-:W-:Y:S02]  /*f370*/  IMAD.IADD R3, R3, 0x1, R9 ;  /* 0x0000000103037824 */ /* 0x000fe400078e0209 */
[C---:B------:R-:W-:Y:S02]  /*f380*/  IMAD R5, R7.reuse, UR7, R0 ;  /* 0x0000000707057c24 */ /* 0x040fe4000f8e0200 */
[----:B------:R-:W-:Y:S01]  /*f390*/  IMAD.WIDE.U32 R2, R7, UR6, R2 ;  /* 0x0000000607027c25 */ /* 0x000fe2000f8e0002 */
[----:B------:R-:W-:-:S03]  /*f3a0*/  ULDC.64 UR6, c[0x0][0xa80] ;  /* 0x0002a00000067ab9 */ /* 0x000fc60000000a00 */
[----:B------:R-:W-:Y:S01]  /*f3b0*/  IMAD R7, R8, UR5, RZ ;  /* 0x0000000508077c24 */ /* 0x000fe2000f8e02ff */
[----:B------:R-:W-:Y:S01]  /*f3c0*/  LEA R4, P1, R2, UR6, 0x1 ;  /* 0x0000000602047c11 */ /* 0x000fe2000f8208ff */
[----:B------:R-:W-:Y:S02]  /*f3d0*/  VIADD R0, R142, UR41 ;  /* 0x000000298e007c36 */ /* 0x000fe40008000000 */
[----:B------:R-:W-:-:S03]  /*f3e0*/  IMAD.IADD R3, R3, 0x1, R5 ;  /* 0x0000000103037824 */ /* 0x000fc600078e0205 */
[----:B------:R-:W-:Y:S02]  /*f3f0*/  ISETP.GE.AND P0, PT, R0, R7, PT ;  /* 0x000000070000720c */ /* 0x000fe40003f06270 */
[----:B------:R-:W-:Y:S02]  /*f400*/  LEA.HI.X R5, R2, UR7, R3, 0x1, P1 ;  /* 0x0000000702057c11 */ /* 0x000fe400088f0c03 */
[----:B------:R0:W1:Y:S04]  /*f410*/  SHFL.IDX PT, R2, R4, RZ, 0x1c1f ;  /* 0x001c1fff04027589 */ /* 0x00006800000e0000 */
[----:B------:R0:W2:Y:S05]  /*f420*/  SHFL.IDX PT, R3, R5, RZ, 0x1c1f ;  /* 0x001c1fff05037589 */ /* 0x0000aa00000e0000 */
[----:B------:R-:W-:Y:S05]  /*f430*/  @P0 BRA `(.L_x_906) ;  /* 0x0000000000300947 */ /* 0x000fea0003800000 */
[----:B------:R-:W-:Y:S02]  /*f440*/  ULDC UR5, c[0x0][0xac8] ;  /* 0x0002b20000057ab9 */ /* 0x000fe40000000800 */
[----:B------:R-:W-:Y:S02]  /*f450*/  ISETP.GE.AND P3, PT, R139, UR5, PT ;  /* 0x000000058b007c0c */ /* 0x000fe4000bf66270 */
[----:B------:R-:W-:Y:S02]  /*f460*/  ISETP.GE.AND P4, PT, R140, UR5, PT ;  /* 0x000000058c007c0c */ /* 0x000fe4000bf86270 */
[----:B------:R-:W-:-:S09]  /*f470*/  ISETP.GE.AND P2, PT, R138, UR5, PT ;  /* 0x000000058a007c0c */ /* 0x000fd2000bf46270 */
[CC--:B-1----:R-:W-:Y:S02]  /*f480*/  @!P3 LEA R10, P0, R139.reuse, R2.reuse, 0x1 ;  /* 0x000000028b0ab211 */ /* 0x0c2fe400078008ff */
[----:B------:R-:W-:Y:S02]  /*f490*/  @!P4 LEA R12, P1, R140, R2, 0x1 ;  /* 0x000000028c0cc211 */ /* 0x000fe400078208ff */
[----:B--2---:R-:W-:Y:S01]  /*f4a0*/  @!P2 IMAD.WIDE R8, R138, 0x2, R2 ;  /* 0x000000028a08a825 */ /* 0x004fe200078e0202 */
[-C--:B------:R-:W-:Y:S02]  /*f4b0*/  @!P3 LEA.HI.X R11, R139, R3.reuse, R149, 0x1, P0 ;  /* 0x000000038b0bb211 */ /* 0x080fe400000f0c95 */
[----:B------:R-:W-:Y:S02]  /*f4c0*/  @!P4 LEA.HI.X R13, R140, R3, R148, 0x1, P1 ;  /* 0x000000038c0dc211 */ /* 0x000fe400008f0c94 */
[----:B------:R3:W-:Y:S04]  /*f4d0*/  @!P2 ST.E.128 desc[UR48][R8.64], RZ ;  /* 0x000000ff0800a985 */ /* 0x0007e8000c101d30 */
[----:B------:R3:W-:Y:S04]  /*f4e0*/  @!P3 ST.E.128 desc[UR48][R10.64], RZ ;  /* 0x000000ff0a00b985 */ /* 0x0007e8000c101d30 */
[----:B------:R3:W-:Y:S02]  /*f4f0*/  @!P4 ST.E.128 desc[UR48][R12.64], RZ ;  /* 0x000000ff0c00c985 */ /* 0x0007e4000c101d30 */
.L_x_906:
[----:B------:R-:W-:Y:S05]  /*f500*/  BSYNC B1 ;  /* 0x0000000000017941 */ /* 0x000fea0003800000 */
.L_x_905:
[----:B------:R-:W-:Y:S01]  /*f510*/  VIADD R0, R0, 0x60 ;  /* 0x0000006000007836 */ /* 0x000fe20000000000 */
[----:B--2---:R2:W4:Y:S04]  /*f520*/  SHFL.IDX PT, R3, R5, 0x1, 0x1c1f ;  /* 0x003c1f0005037f89 */ /* 0x00452800000e0000 */
[----:B------:R-:W-:Y:S01]  /*f530*/  ISETP.GE.AND P0, PT, R0, R7, PT ;  /* 0x000000070000720c */ /* 0x000fe20003f06270 */
[----:B-1----:R2:W1:-:S12]  /*f540*/  SHFL.IDX PT, R2, R4, 0x1, 0x1c1f ;  /* 0x003c1f0004027f89 */ /* 0x00245800000e0000 */
[----:B--2---:R-:W-:Y:S05]  /*f550*/  @P0 BRA `(.L_x_902) ;  /* 0x0000000000300947 */ /* 0x004fea0003800000 */
[----:B------:R-:W-:Y:S02]  /*f560*/  ULDC UR5, c[0x0][0xac8] ;  /* 0x0002b20000057ab9 */ /* 0x000fe40000000800 */
[----:B------:R-:W-:Y:S02]  /*f570*/  ISETP.GE.AND P3, PT, R139, UR5, PT ;  /* 0x000000058b007c0c */ /* 0x000fe4000bf66270 */
[----:B------:R-:W-:Y:S02]  /*f580*/  ISETP.GE.AND P4, PT, R140, UR5, PT ;  /* 0x000000058c007c0c */ /* 0x000fe4000bf86270 */
[----:B------:R-:W-:-:S09]  /*f590*/  ISETP.GE.AND P2, PT, R138, UR5, PT ;  /* 0x000000058a007c0c */ /* 0x000fd2000bf46270 */
[CC--:B-1----:R-:W-:Y:S02]  /*f5a0*/  @!P3 LEA R6, P0, R139.reuse, R2.reuse, 0x1 ;  /* 0x000000028b06b211 */ /* 0x0c2fe400078008ff */
[----:B---3--:R-:W-:Y:S02]  /*f5b0*/  @!P4 LEA R8, P1, R140, R2, 0x1 ;  /* 0x000000028c08c211 */ /* 0x008fe400078208ff */
[----:B0---4-:R-:W-:Y:S01]  /*f5c0*/  @!P2 IMAD.WIDE R4, R138, 0x2, R2 ;  /* 0x000000028a04a825 */ /* 0x011fe200078e0202 */
[-C--:B------:R-:W-:Y:S02]  /*f5d0*/  @!P3 LEA.HI.X R7, R139, R3.reuse, R149, 0x1, P0 ;  /* 0x000000038b07b211 */ /* 0x080fe400000f0c95 */
[----:B------:R-:W-:Y:S02]  /*f5e0*/  @!P4 LEA.HI.X R9, R140, R3, R148, 0x1, P1 ;  /* 0x000000038c09c211 */ /* 0x000fe400008f0c94 */
[----:B------:R2:W-:Y:S04]  /*f5f0*/  @!P2 ST.E.128 desc[UR48][R4.64], RZ ;  /* 0x000000ff0400a985 */ /* 0x0005e8000c101d30 */
[----:B------:R2:W-:Y:S04]  /*f600*/  @!P3 ST.E.128 desc[UR48][R6.64], RZ ;  /* 0x000000ff0600b985 */ /* 0x0005e8000c101d30 */
[----:B------:R2:W-:Y:S02]  /*f610*/  @!P4 ST.E.128 desc[UR48][R8.64], RZ ;  /* 0x000000ff0800c985 */ /* 0x0005e4000c101d30 */
.L_x_902:
[----:B------:R-:W-:Y:S05]  /*f620*/  BSYNC B0 ;  /* 0x0000000000007941 */ /* 0x000fea0003800000 */
.L_x_898:
[----:B------:R-:W-:Y:S02]  /*f630*/  ULDC UR5, c[0x0][0xc38] ;  /* 0x00030e0000057ab9 */ /* 0x000fe40000000800 */
[----:B------:R-:W-:-:S06]  /*f640*/  UISETP.GE.AND UP0, UPT, UR4, UR5, UPT ;  /* 0x000000050400728c */ /* 0x000fcc000bf06270 */
[----:B------:R-:W-:-:S13]  /*f650*/  PLOP3.LUT P0, PT, PT, PT, UP0, 0x80, 0x0 ;  /* 0x000000000000781c */ /* 0x000fda0003f0f008 */
[----:B------:R-:W-:Y:S05]  /*f660*/  @!P0 BRA `(.L_x_907) ;  /* 0xffffff1800288947 */ /* 0x000fea000383ffff */
[----:B------:R-:W-:Y:S05]  /*f670*/  EXIT ;  /* 0x000000000000794d */ /* 0x000fea0003800000 */
.L_x_817:
[----:B------:R-:W-:-:S08]  /*f680*/  NOP ;  /* 0x0000000000007918 */ /* 0x000fd00000000000 */
[----:B------:R-:W0:-:S00]  /*f690*/  USETMAXREG.DEALLOC.CTAPOOL 0x20 ;  /* 0x00000020000079c8 */ /* 0x000e0000080e0500 */
[----:B0-----:R-:W-:-:S06]  /*f6a0*/  LOP3.LUT R0, R0, 0x3, RZ, 0xc0, !PT ;  /* 0x0000000300007812 */ /* 0x001fcc00078ec0ff */
[----:B------:R-:W0:Y:S01]  /*f6b0*/  S2UR UR6, SR_CTAID.X ;  /* 0x00000000000679c3 */ /* 0x000e220000002500 */
[----:B------:R-:W-:Y:S01]  /*f6c0*/  LOP3.LUT R19, R19, 0xfffffffb, RZ, 0xc0, !PT ;  /* 0xfffffffb13137812 */ /* 0x000fe200078ec0ff */
[----:B------:R-:W-:Y:S01]  /*f6d0*/  IMAD.MOV.U32 R16, RZ, RZ, RZ ;  /* 0x000000ffff107224 */ /* 0x000fe200078e00ff */
[----:B------:R1:W2:Y:S01]  /*f6e0*/  SHFL.IDX PT, R2, R0, RZ, 0x1f ;  /* 0x00001fff00027589 */ /* 0x0002a200000e0000 */
[----:B------:R-:W-:Y:S02]  /*f6f0*/  IMAD.MOV.U32 R24, RZ, RZ, 0x1 ;  /* 0x00000001ff187424 */ /* 0x000fe400078e00ff */
[----:B------:R-:W-:Y:S02]  /*f700*/  IMAD.MOV.U32 R29, RZ, RZ, RZ ;  /* 0x000000ffff1d7224 */ /* 0x000fe400078e00ff */
[----:B-1----:R-:W0:Y:S01]  /*f710*/  LDC R0, c[0x0][0xc38] ;  /* 0x00030e00ff007b82 */ /* 0x002e220000000800 */
[----:B--2---:R-:W-:-:S13]  /*f720*/  ISETP.NE.AND P0, PT, R2, RZ, PT ;  /* 0x000000ff0200720c */ /* 0x004fda0003f05270 */
[----:B------:R-:W-:Y:S01]  /*f730*/  @P0 LOP3.LUT R19, R19, 0x4, RZ, 0xfc, !PT ;  /* 0x0000000413130812 */ /* 0x000fe200078efcff */
[----:B------:R-:W-:Y:S06]  /*f740*/  @P0 BAR.ARV 0x4, 0x200 ;  /* 0x0108000000000b1d */ /* 0x000fec0000002000 */
[----:B0-----:R-:W-:-:S13]  /*f750*/  ISETP.LE.AND P0, PT, R0, UR6, PT ;  /* 0x0000000600007c0c */ /* 0x001fda000bf03270 */
[----:B------:R-:W-:Y:S05]  /*f760*/  @P0 BRA `(.L_x_908) ;  /* 0x0000004800640947 */ /* 0x000fea0003800000 */
[----:B------:R-:W0:Y:S01]  /*f770*/  S2R R6, SR_TID.X ;  /* 0x0000000000067919 */ /* 0x000e220000002100 */
[----:B------:R-:W1:Y:S01]  /*f780*/  S2UR UR5, SR_CgaCtaId ;  /* 0x00000000000579c3 */ /* 0x000e620000008800 */
[----:B------:R-:W-:Y:S01]  /*f790*/  UMOV UR4, 0x400 ;  /* 0x0000040000047882 */ /* 0x000fe20000000000 */
[----:B------:R-:W-:Y:S01]  /*f7a0*/  IMAD.U32 R27, RZ, RZ, UR6 ;  /* 0x00000006ff1b7e24 */ /* 0x000fe2000f8e00ff */
[----:B------:R-:W-:Y:S01]  /*f7b0*/  ULDC UR42, c[0x0][0xc] ;  /* 0x00000300002a7ab9 */ /* 0x000fe20000000800 */
[----:B------:R-:W-:Y:S01]  /*f7c0*/  IMAD.MOV.U32 R24, RZ, RZ, 0x1 ;  /* 0x00000001ff187424 */ /* 0x000fe200078e00ff */
[----:B------:R-:W-:Y:S01]  /*f7d0*/  ULDC.64 UR46, c[0x0][0x198] ;  /* 0x00006600002e7ab9 */ /* 0x000fe20000000a00 */
[----:B------:R-:W-:Y:S02]  /*f7e0*/  IMAD.MOV.U32 R29, RZ, RZ, RZ ;  /* 0x000000ffff1d7224 */ /* 0x000fe400078e00ff */
[----:B------:R-:W-:Y:S01]  /*f7f0*/  IMAD.MOV.U32 R16, RZ, RZ, RZ ;  /* 0x000000ffff107224 */ /* 0x000fe200078e00ff */
[----:B-1----:R-:W-:-:S06]  /*f800*/  ULEA UR4, UR5, UR4, 0x18 ;  /* 0x0000000405047291 */ /* 0x002fcc000f8ec03f */
[----:B------:R-:W-:Y:S01]  /*f810*/  IMAD.U32 R17, RZ, RZ, UR4 ;  /* 0x00000004ff117e24 */ /* 0x000fe2000f8e00ff */
[C---:B0-----:R-:W-:Y:S01]  /*f820*/  LOP3.LUT R5, R6.reuse, 0x7f, RZ, 0xc0, !PT ;  /* 0x0000007f06057812 */ /* 0x041fe200078ec0ff */
[C---:B------:R-:W-:Y:S01]  /*f830*/  IMAD.SHL.U32 R0, R6.reuse, 0x8, RZ ;  /* 0x0000000806007824 */ /* 0x040fe200078e00ff */
[----:B------:R-:W-:-:S03]  /*f840*/  LOP3.LUT R28, R6, 0x1f, RZ, 0xc0, !PT ;  /* 0x0000001f061c7812 */ /* 0x000fc600078ec0ff */
[----:B------:R-:W-:Y:S01]  /*f850*/  IMAD.SHL.U32 R4, R5, 0x8, RZ ;  /* 0x0000000805047824 */ /* 0x000fe200078e00ff */
[C---:B------:R-:W-:Y:S02]  /*f860*/  LOP3.LUT R3, R0.reuse, 0x20, RZ, 0xc0, !PT ;  /* 0x0000002000037812 */ /* 0x040fe400078ec0ff */
[----:B------:R-:W-:Y:S02]  /*f870*/  LOP3.LUT R2, R0, 0xd8, RZ, 0xc0, !PT ;  /* 0x000000d800027812 */ /* 0x000fe400078ec0ff */
[----:B------:R-:W-:Y:S02]  /*f880*/  LOP3.LUT R3, R3, 0x300, R4, 0xf8, !PT ;  /* 0x0000030003037812 */ /* 0x000fe400078ef804 */
[----:B------:R-:W-:Y:S02]  /*f890*/  LOP3.LUT R2, R2, 0x18, R6, 0x78, !PT ;  /* 0x0000001802027812 */ /* 0x000fe400078e7806 */
[----:B------:R-:W-:Y:S02]  /*f8a0*/  LOP3.LUT R0, R0, 0x18, RZ, 0xc0, !PT ;  /* 0x0000001800007812 */ /* 0x000fe400078ec0ff */
[----:B------:R-:W-:Y:S01]  /*f8b0*/  LOP3.LUT R26, R3, R2, RZ, 0xfc, !PT ;  /* 0x00000002031a7212 */ /* 0x000fe200078efcff */
[----:B------:R-:W-:Y:S01]  /*f8c0*/  IMAD.SHL.U32 R2, R6, 0x20, RZ ;  /* 0x0000002006027824 */ /* 0x000fe200078e00ff */
[----:B------:R-:W-:-:S03]  /*f8d0*/  SHF.R.U32.HI R3, RZ, 0x2, R5 ;  /* 0x00000002ff037819 */ /* 0x000fc60000011605 */
[----:B------:R-:W-:Y:S01]  /*f8e0*/  IMAD R26, R26, 0x2, R17 ;  /* 0x000000021a1a7824 */ /* 0x000fe200078e0211 */
[----:B------:R-:W-:Y:S02]  /*f8f0*/  LOP3.LUT R3, R3, 0x60, R2, 0xf8, !PT ;  /* 0x0000006003037812 */ /* 0x000fe400078ef802 */
[C---:B------:R-:W-:Y:S02]  /*f900*/  LOP3.LUT R2, R0.reuse, 0x20, RZ, 0xfc, !PT ;  /* 0x0000002000027812 */ /* 0x040fe400078efcff */
[----:B------:R-:W-:-:S07]  /*f910*/  LOP3.LUT R0, R0, 0x40, RZ, 0xfc, !PT ;  /* 0x0000004000007812 */ /* 0x000fce00078efcff */
.L_x_1006:
[----:B------:R-:W-:Y:S01]  /*f920*/  ULDC UR8, c[0x0][0xc60] ;  /* 0x0003180000087ab9 */ /* 0x000fe20000000800 */
[C---:B------:R-:W-:Y:S01]  /*f930*/  R2UR UR7, R27.reuse ;  /* 0x000000001b0772ca */ /* 0x040fe200000e0000 */
[----:B------:R-:W-:Y:S01]  /*f940*/  UISETP.NE.AND UP0, UPT, UR8, 0x1, UPT ;  /* 0x000000010800788c */ /* 0x000fe2000bf05270 */
[----:B------:R-:W-:-:S10]  /*f950*/  R2UR UR6, R27 ;  /* 0x000000001b0672ca */ /* 0x000fd400000e0000 */
        /* <DEDUP_REMOVED lines=9> */
[----:B0-----:R-:W-:Y:S05]  /*f9f0*/  @!P0 BRA `(.L_x_909) ;  /* 0x0000000000208947 */ /* 0x001fea0003800000 */
        /* <DEDUP_REMOVED lines=8> */
.L_x_909:
[----:B------:R-:W-:Y:S01]  /*fa80*/  ULDC UR9, c[0x0][0xc54] ;  /* 0x0003150000097ab9 */ /* 0x000fe20000000800 */
[----:B------:R-:W-:Y:S01]  /*fa90*/  UMOV UR6, UR8 ;  /* 0x0000000800067c82 */ /* 0x000fe20008000000 */
[----:B------:R-:W-:-:S11]  /*faa0*/  UISETP.NE.AND UP0, UPT, UR9, 0x1, UPT ;  /* 0x000000010900788c */ /* 0x000fd6000bf05270 */
[----:B------:R-:W-:Y:S02]  /*fab0*/  @UP0 ULDC.64 UR10, c[0x0][0xc58] ;  /* 0x00031600000a0ab9 */ /* 0x000fe40000000a00 */
[----:B------:R-:W-:-:S04]  /*fac0*/  UIMAD.WIDE.U32 UR4, UR8, UR10, URZ ;  /* 0x0000000a080472a5 */ /* 0x000fc8000f8e003f */
[----:B------:R-:W-:-:S04]  /*fad0*/  @UP0 USHF.R.U32.HI UR6, URZ, UR11, UR5 ;  /* 0x0000000b3f060299 */ /* 0x000fc80008011605 */
[----:B------:R-:W-:-:S12]  /*fae0*/  UIMAD UR4, UR6, UR9, URZ ;  /* 0x00000009060472a4 */ /* 0x000fd8000f8e023f */
.L_x_910:
[----:B------:R-:W-:Y:S02]  /*faf0*/  ULOP3.LUT UR5, URZ, UR6, URZ, 0x33, !UPT ;  /* 0x000000063f057292 */ /* 0x000fe4000f8e333f */
[----:B------:R-:W-:Y:S01]  /*fb00*/  UIADD3 UR4, UR8, -UR4, URZ ;  /* 0x8000000408047290 */ /* 0x000fe2000fffe03f */
[----:B------:R-:W-:Y:S01]  /*fb10*/  ULDC UR15, c[0x0][0xc48] ;  /* 0x00031200000f7ab9 */ /* 0x000fe20000000800 */
[----:B------:R-:W-:Y:S01]  /*fb20*/  ULDC UR9, c[0x0][0x448] ;  /* 0x0001120000097ab9 */ /* 0x000fe20000000800 */
[----:B------:R-:W-:Y:S01]  /*fb30*/  ULDC UR41, c[0x0][0xc3c] ;  /* 0x00030f0000297ab9 */ /* 0x000fe20000000800 */
[----:B------:R-:W-:Y:S02]  /*fb40*/  UISETP.NE.AND UP2, UPT, UR15, 0x1, UPT ;  /* 0x000000010f00788c */ /* 0x000fe4000bf45270 */
[----:B------:R-:W-:Y:S02]  /*fb50*/  UISETP.NE.AND UP1, UPT, UR9, 0x1, UPT ;  /* 0x000000010900788c */ /* 0x000fe4000bf25270 */
[----:B------:R-:W-:Y:S01]  /*fb60*/  UIADD3 UR41, UR5, UR41, URZ ;  /* 0x0000002905297290 */ /* 0x000fe2000fffe03f */
[----:B------:R-:W-:Y:S01]  /*fb70*/  ULDC UR14, c[0x0][0xc54] ;  /* 0x00031500000e7ab9 */ /* 0x000fe20000000800 */
[----:B------:R-:W-:Y:S01]  /*fb80*/  ULDC.64 UR10, c[0x0][0x418] ;  /* 0x00010600000a7ab9 */ /* 0x000fe20000000a00 */
[----:B------:R-:W-:-:S02]  /*fb90*/  UIMAD UR14, UR7, UR14, UR4 ;  /* 0x0000000e070e72a4 */ /* 0x000fc4000f8e0204 */
[----:B------:R-:W-:Y:S01]  /*fba0*/  UISETP.NE.U32.AND UP0, UPT, UR10, URZ, UPT ;  /* 0x0000003f0a00728c */ /* 0x000fe2000bf05070 */
[----:B------:R-:W-:Y:S01]  /*fbb0*/  ULDC.64 UR4, c[0x0][0x9e0] ;  /* 0x0002780000047ab9 */ /* 0x000fe20000000a00 */
[----:B------:R-:W-:Y:S02]  /*fbc0*/  UIMAD UR41, UR41, 0xc0, URZ ;  /* 0x000000c0292978a4 */ /* 0x000fe4000f8e023f */
[----:B------:R-:W-:Y:S02]  /*fbd0*/  UISETP.GE.AND UP3, UPT, UR5, 0x1, UPT ;  /* 0x000000010500788c */ /* 0x000fe4000bf66270 */
[----:B------:R-:W-:Y:S02]  /*fbe0*/  UISETP.NE.AND.EX UP0, UPT, UR11, URZ, UPT, UP0 ;  /* 0x0000003f0b00728c */ /* 0x000fe4000bf05300 */
[----:B------:R-:W-:Y:S01]  /*fbf0*/  UIADD3 UR9, UR41, 0xbf, URZ ;  /* 0x000000bf29097890 */ /* 0x000fe2000fffe03f */
[----:B------:R-:W-:Y:S01]  /*fc00*/  ULDC UR8, c[0x0][0x424] ;  /* 0x0001090000087ab9 */ /* 0x000fe20000000800 */
[----:B------:R-:W-:Y:S01]  /*fc10*/  ULDC UR6, c[0x0][0x288] ;  /* 0x0000a20000067ab9 */ /* 0x000fe20000000800 */
[----:B------:R-:W-:Y:S01]  /*fc20*/  @UP2 ULDC UR10, c[0x0][0xc4c] ;  /* 0x00031300000a2ab9 */ /* 0x000fe20000000800 */
[----:B------:R-:W-:Y:S01]  /*fc30*/  @UP1 ULDC UR12, c[0x0][0x44c] ;  /* 0x00011300000c1ab9 */ /* 0x000fe20000000800 */
[----:B------:R-:W-:Y:S01]  /*fc40*/  UIADD3 UR16, -UR6, 0x1, URZ ;  /* 0x0000000106107890 */ /* 0x000fe2000fffe13f */
[----:B------:R-:W-:Y:S01]  /*fc50*/  PLOP3.LUT P1, PT, PT, PT, UP3, 0x80, 0x0 ;  /* 0x000000000000781c */ /* 0x000fe20003f2f038 */
[----:B------:R-:W-:-:S02]  /*fc60*/  UIMAD.WIDE.U32 UR10, UR14, UR10, URZ ;  /* 0x0000000a0e0a72a5 */ /* 0x000fc4000f8e003f */
[----:B------:R-:W-:Y:S02]  /*fc70*/  USEL UR8, UR8, 0x1, UP0 ;  /* 0x0000000108087887 */ /* 0x000fe40008000000 */
[----:B------:R-:W-:Y:S01]  /*fc80*/  UIMAD.WIDE.U32 UR12, UR9, UR12, URZ ;  /* 0x0000000c090c72a5 */ /* 0x000fe2000f8e003f */
[----:B------:R-:W-:Y:S01]  /*fc90*/  ULDC UR7, c[0x0][0x2f0] ;  /* 0x0000bc0000077ab9 */ /* 0x000fe20000000800 */
[----:B------:R-:W-:Y:S01]  /*fca0*/  @UP2 ULDC UR17, c[0x0][0xc50] ;  /* 0x0003140000112ab9 */ /* 0x000fe20000000800 */
[----:B------:R-:W-:Y:S01]  /*fcb0*/  @UP1 ULDC UR18, c[0x0][0x450] ;  /* 0x0001140000121ab9 */ /* 0x000fe20000000800 */
[----:B------:R-:W-:Y:S01]  /*fcc0*/  UMOV UR43, UR14 ;  /* 0x0000000e002b7c82 */ /* 0x000fe20008000000 */
[----:B------:R-:W-:Y:S02]  /*fcd0*/  UIMAD UR16, UR8, UR7, UR16 ;  /* 0x00000007081072a4 */ /* 0x000fe4000f8e0210 */
[----:B------:R-:W-:Y:S02]  /*fce0*/  @UP2 USHF.R.U32.HI UR43, URZ, UR17, UR11 ;  /* 0x000000113f2b2299 */ /* 0x000fe4000801160b */
[----:B------:R-:W-:-:S02]  /*fcf0*/  @UP1 USHF.R.U32.HI UR9, URZ, UR18, UR13 ;  /* 0x000000123f091299 */ /* 0x000fc4000801160d */
[----:B------:R-:W-:Y:S02]  /*fd00*/  UIADD3 UR36, -UR43, URZ, URZ ;  /* 0x0000003f2b247290 */ /* 0x000fe4000fffe13f */
[----:B------:R-:W-:Y:S02]  /*fd10*/  UIADD3 UR10, UR16, UR9, URZ ;  /* 0x00000009100a7290 */ /* 0x000fe4000fffe03f */
[----:B------:R-:W-:Y:S02]  /*fd20*/  UIMAD UR36, UR15, UR36, UR14 ;  /* 0x000000240f2472a4 */ /* 0x000fe4000f8e020e */
[----:B------:R-:W-:Y:S01]  /*fd30*/  UIADD3 UR4, UR10, UR4, URZ ;  /* 0x000000040a047290 */ /* 0x000fe2000fffe03f */
[----:B------:R-:W-:Y:S11]  /*fd40*/  @!P1 BRA `(.L_x_911) ;  /* 0x0000000000449947 */ /* 0x000ff60003800000 */
        /* <DEDUP_REMOVED lines=10> */
.L_x_912:
[----:B------:R-:W-:-:S11]  /*fdf0*/  UISETP.NE.AND UP0, UPT, UR5, 0x1, UPT ;  /* 0x000000010500788c */ /* 0x000fd6000bf05270 */
[----:B------:R-:W-:Y:S02]  /*fe00*/  @UP0 ULDC.64 UR12, c[0x0][0x9e8] ;  /* 0x00027a00000c0ab9 */ /* 0x000fe40000000a00 */
[----:B------:R-:W-:-:S04]  /*fe10*/  UIMAD.WIDE.U32 UR10, UR9, UR12, URZ ;  /* 0x0000000c090a72a5 */ /* 0x000fc8000f8e003f */
[----:B------:R-:W-:-:S12]  /*fe20*/  @UP0 USHF.R.U32.HI UR9, URZ, UR13, UR11 ;  /* 0x0000000d3f090299 */ /* 0x000fd8000801160b */
.L_x_913:
[----:B------:R-:W-:-:S04]  /*fe30*/  UIMAD UR9, UR9, UR5, UR5 ;  /* 0x00000005090972a4 */ /* 0x000fc8000f8e0205 */
[----:B------:R-:W-:-:S04]  /*fe40*/  UISETP.LT.AND UP0, UPT, UR4, UR9, UPT ;  /* 0x000000090400728c */ /* 0x000fc8000bf01270 */
[----:B------:R-:W-:-:S12]  /*fe50*/  USEL UR4, UR4, UR9, UP0 ;  /* 0x0000000904047287 */ /* 0x000fd80008000000 */
.L_x_911:
[----:B------:R-:W-:Y:S02]  /*fe60*/  UIMAD UR13, UR8, UR7, 0x7f ;  /* 0x0000007f080d74a4 */ /* 0x000fe4000f8e0207 */
[----:B------:R-:W-:Y:S02]  /*fe70*/  UIADD3 UR4, UR4, 0x7f, URZ ;  /* 0x0000007f04047890 */ /* 0x000fe4000fffe03f */
[----:B------:R-:W-:Y:S02]  /*fe80*/  USHF.R.S32.HI UR14, URZ, 0x1f, UR13 ;  /* 0x0000001f3f0e7899 */ /* 0x000fe4000801140d */
[----:B------:R-:W-:Y:S01]  /*fe90*/  USHF.R.S32.HI UR9, URZ, 0x1f, UR4 ;  /* 0x0000001f3f097899 */ /* 0x000fe20008011404 */
[----:B------:R-:W-:Y:S01]  /*fea0*/  @UP1 ULDC UR10, c[0x0][0x44c] ;  /* 0x00011300000a1ab9 */ /* 0x000fe20000000800 */
[----:B------:R-:W-:Y:S02]  /*feb0*/  ULEA.HI UR14, UR14, UR13, URZ, 0x7 ;  /* 0x0000000d0e0e7291 */ /* 0x000fe4000f8f383f */
[----:B------:R-:W-:-:S02]  /*fec0*/  UIMAD.WIDE.U32 UR10, UR41, UR10, URZ ;  /* 0x0000000a290a72a5 */ /* 0x000fc4000f8e003f */
[----:B------:R-:W-:Y:S01]  /*fed0*/  ULEA.HI UR9, UR9, UR4, URZ, 0x7 ;  /* 0x0000000409097291 */ /* 0x000fe2000f8f383f */
[----:B------:R-:W-:Y:S01]  /*fee0*/  @UP1 ULDC UR15, c[0x0][0x450] ;  /* 0x00011400000f1ab9 */ /* 0x000fe20000000800 */
[----:B------:R-:W-:Y:S01]  /*fef0*/  UMOV UR12, UR41 ;  /* 0x00000029000c7c82 */ /* 0x000fe20008000000 */
[----:B------:R-:W-:Y:S02]  /*ff00*/  UIMAD UR4, UR8, UR7, -UR6 ;  /* 0x00000007080472a4 */ /* 0x000fe4000f8e0a06 */
[----:B------:R-:W-:Y:S02]  /*ff10*/  USHF.R.S32.HI UR14, URZ, 0x7, UR14 ;  /* 0x000000073f0e7899 */ /* 0x000fe4000801140e */
[----:B------:R-:W-:Y:S02]  /*ff20*/  USHF.R.S32.HI UR9, URZ, 0x7, UR9 ;  /* 0x000000073f097899 */ /* 0x000fe40008011409 */
[----:B------:R-:W-:Y:S02]  /*ff30*/  @UP1 USHF.R.U32.HI UR12, URZ, UR15, UR11 ;  /* 0x0000000f3f0c1299 */ /* 0x000fe4000801160b */
[----:B------:R-:W-:-:S02]  /*ff40*/  UISETP.LT.AND UP0, UPT, UR14, UR9, UPT ;  /* 0x000000090e00728c */ /* 0x000fc4000bf01270 */
[----:B------:R-:W-:Y:S01]  /*ff50*/  UIADD3 UR4, UR4, UR12, URZ ;  /* 0x0000000c04047290 */ /* 0x000fe2000fffe03f */
[----:B------:R-:W-:Y:S01]  /*ff60*/  ULDC UR8, c[0x0][0x9dc] ;  /* 0x0002770000087ab9 */ /* 0x000fe20000000800 */
[----:B------:R-:W-:Y:S02]  /*ff70*/  USEL UR40, UR14, UR9, UP0 ;  /* 0x000000090e287287 */ /* 0x000fe40008000000 */
        /* <DEDUP_REMOVED lines=12> */
.L_x_915:
[----:B------:R-:W-:-:S11]  /*10040*/  UISETP.NE.AND UP0, UPT, UR5, 0x1, UPT ;  /* 0x000000010500788c */ /* 0x000fd6000bf05270 */
[----:B------:R-:W-:Y:S02]  /*10050*/  @UP0 ULDC.64 UR10, c[0x0][0x9e8] ;  /* 0x00027a00000a0ab9 */ /* 0x000fe40000000a00 */
[----:B------:R-:W-:-:S04]  /*10060*/  UIMAD.WIDE.U32 UR6, UR4, UR10, URZ ;  /* 0x0000000a040672a5 */ /* 0x000fc8000f8e003f */
[----:B------:R-:W-:-:S12]  /*10070*/  @UP0 USHF.R.U32.HI UR4, URZ, UR11, UR7 ;  /* 0x0000000b3f040299 */ /* 0x000fd80008011607 */
.L_x_916:
[----:B------:R-:W-:-:S04]  /*10080*/  UIMAD UR4, UR4, UR5, URZ ;  /* 0x00000005040472a4 */ /* 0x000fc8000f8e023f */
[----:B------:R-:W-:-:S04]  /*10090*/  UISETP.LT.AND UP0, UPT, UR8, UR4, UPT ;  /* 0x000000040800728c */ /* 0x000fc8000bf01270 */
[----:B------:R-:W-:-:S12]  /*100a0*/  USEL UR8, UR8, UR4, !UP0 ;  /* 0x0000000408087287 */ /* 0x000fd8000c000000 */
.L_x_914:
[----:B------:R-:W-:Y:S01]  /*100b0*/  USHF.R.S32.HI UR4, URZ, 0x1f, UR8 ;  /* 0x0000001f3f047899 */ /* 0x000fe20008011408 */
[----:B------:R-:W-:Y:S03]  /*100c0*/  BSSY B7, `(.L_x_917) ;  /* 0x00003ea000077945 */ /* 0x000fe60003800000 */
[----:B------:R-:W-:-:S04]  /*100d0*/  ULEA.HI UR4, UR4, UR8, URZ, 0x7 ;  /* 0x0000000804047291 */ /* 0x000fc8000f8f383f */
[----:B------:R-:W-:-:S04]  /*100e0*/  USHF.R.S32.HI UR4, URZ, 0x7, UR4 ;  /* 0x000000073f047899 */ /* 0x000fc80008011404 */
[----:B------:R-:W-:-:S04]  /*100f0*/  UISETP.LT.AND UP0, UPT, URZ, UR4, UPT ;  /* 0x000000043f00728c */ /* 0x000fc8000bf01270 */
[----:B------:R-:W-:-:S04]  /*10100*/  USEL UR39, URZ, UR4, !UP0 ;  /* 0x000000043f277287 */ /* 0x000fc8000c000000 */
[----:B------:R-:W-:-:S06]  /*10110*/  UISETP.GT.AND UP0, UPT, UR40, UR39, UPT ;  /* 0x000000272800728c */ /* 0x000fcc000bf04270 */
[----:B------:R-:W-:-:S13]  /*10120*/  PLOP3.LUT P0, PT, PT, PT, UP0, 0x80, 0x0 ;  /* 0x000000000000781c */ /* 0x000fda0003f0f008 */
[----:B------:R-:W-:Y:S05]  /*10130*/  @P0 BRA `(.L_x_918) ;  /* 0x0000000000440947 */ /* 0x000fea0003800000 */
[----:B------:R-:W0:Y:S02]  /*10140*/  S2R R0, SR_TID.X ;  /* 0x0000000000007919 */ /* 0x000e240000002100 */
[----:B0-----:R-:W-:-:S04]  /*10150*/  LOP3.LUT R0, R0, 0x7f, RZ, 0xc0, !PT ;  /* 0x0000007f00007812 */ /* 0x001fc800078ec0ff */
[----:B------:R-:W-:-:S13]  /*10160*/  ISETP.NE.AND P1, PT, R0, RZ, PT ;  /* 0x000000ff0000720c */ /* 0x000fda0003f25270 */
[----:B------:R-:W-:Y:S05]  /*10170*/  @P1 BRA `(.L_x_919) ;  /* 0x0000003c00781947 */ /* 0x000fea0003800000 */
[----:B------:R-:W0:Y:S01]  /*10180*/  S2R R5, SR_LANEID ;  /* 0x0000000000057919 */ /* 0x000e220000000000 */
[----:B------:R-:W-:Y:S01]  /*10190*/  VOTEU.ANY UR4, UPT, PT ;  /* 0x0000000000047886 */ /* 0x000fe200038e0100 */
[----:B------:R-:W1:Y:S01]  /*101a0*/  LDC.64 R2, c[0x0][0xc80] ;  /* 0x00032000ff027b82 */ /* 0x000e620000000a00 */
[----:B------:R-:W0:Y:S02]  /*101b0*/  FLO.U32 R0, UR4 ;  /* 0x0000000400007d00 */ /* 0x000e2400080e0000 */
[----:B0-----:R-:W-:-:S06]  /*101c0*/  ISETP.EQ.U32.AND P0, PT, R0, R5, PT ;  /* 0x000000050000720c */ /* 0x001fcc0003f02070 */
[----:B------:R-:W1:Y:S07]  /*101d0*/  POPC R5, UR4 ;  /* 0x0000000400057d09 */ /* 0x000e6e0008000000 */
[----:B-1----:R-:W2:Y:S01]  /*101e0*/  @P0 ATOMG.E.ADD.STRONG.GPU PT, R3, desc[UR48][R2.64], R5 ;  /* 0x00000005020309a8 */ /* 0x002ea200081ee1f0 */
[----:B------:R-:W0:Y:S02]  /*101f0*/  S2R R4, SR_LTMASK ;  /* 0x0000000000047919 */ /* 0x000e240000003900 */
[----:B0-----:R-:W-:-:S04]  /*10200*/  LOP3.LUT R4, R4, UR4, RZ, 0xc0, !PT ;  /* 0x0000000404047c12 */ /* 0x001fc8000f8ec0ff */
[----:B------:R-:W0:Y:S01]  /*10210*/  POPC R27, R4 ;  /* 0x00000004001b7309 */ /* 0x000e220000000000 */
[----:B--2---:R-:W0:Y:S02]  /*10220*/  SHFL.IDX PT, R0, R3, R0, 0x1f ;  /* 0x00001f0003007589 */ /* 0x004e2400000e0000 */
[----:B0-----:R-:W-:Y:S01]  /*10230*/  IADD3 R27, R0, UR42, R27 ;  /* 0x0000002a001b7c10 */ /* 0x001fe2000fffe01b */
[----:B------:R-:W-:Y:S06]  /*10240*/  BRA `(.L_x_919) ;  /* 0x0000003c00447947 */ /* 0x000fec0003800000 */
.L_x_918:
        /* <DEDUP_REMOVED lines=20> */
.L_x_921:
[----:B------:R-:W-:Y:S05]  /*10390*/  BSYNC B6 ;  /* 0x0000000000067941 */ /* 0x000fea0003800000 */
.L_x_920:
        /* <DEDUP_REMOVED lines=8> */
[----:B------:R0:W1:Y:S01]  /*10420*/  LDC.64 R2, c[0x4][R18] ;  /* 0x0100000012027b82 */ /* 0x0000620000000a00 */
        /* <DEDUP_REMOVED lines=11> */
.L_x_924:
        /* <DEDUP_REMOVED lines=15> */
.L_x_923:
[----:B------:R-:W-:Y:S05]  /*105d0*/  BSYNC B6 ;  /* 0x0000000000067941 */ /* 0x000fea0003800000 */
.L_x_922:
[----:B------:R-:W-:Y:S01]  /*105e0*/  ULDC.64 UR4, c[0x0][0x9f8] ;  /* 0x00027e0000047ab9 */ /* 0x000fe20000000a00 */
[----:B------:R-:W-:Y:S01]  /*105f0*/  IMAD.U32 R23, RZ, RZ, UR43 ;  /* 0x0000002bff177e24 */ /* 0x000fe2000f8e00ff */
[----:B------:R-:W-:-:S04]  /*10600*/  UISETP.NE.U32.AND UP0, UPT, UR4, URZ, UPT ;  /* 0x0000003f0400728c */ /* 0x000fc8000bf05070 */
[----:B------:R-:W-:-:S06]  /*10610*/  UISETP.NE.AND.EX UP0, UPT, UR5, URZ, UPT, UP0 ;  /* 0x0000003f0500728c */ /* 0x000fcc000bf05300 */
[----:B------:R-:W-:-:S05]  /*10620*/  PLOP3.LUT P0, PT, PT, PT, UP0, 0x80, 0x0 ;  /* 0x000000000000781c */ /* 0x000fca0003f0f008 */
[----:B------:R-:W-:Y:S02]  /*10630*/  @UP0 ULDC.64 UR4, c[0x0][0x9f8] ;  /* 0x00027e0000040ab9 */ /* 0x000fe40000000a00 */
[----:B------:R-:W-:-:S06]  /*10640*/  @UP0 UIMAD.WIDE UR4, UR43, 0x4, UR4 ;  /* 0x000000042b0408a5 */ /* 0x000fcc000f8e0204 */
[----:B------:R-:W-:Y:S02]  /*10650*/  IMAD.U32 R2, RZ, RZ, UR4 ;  /* 0x00000004ff027e24 */ /* 0x000fe4000f8e00ff */
[----:B------:R-:W-:-:S05]  /*10660*/  IMAD.U32 R3, RZ, RZ, UR5 ;  /* 0x00000005ff037e24 */ /* 0x000fca000f8e00ff */
[----:B------:R0:W2:Y:S01]  /*10670*/  @P0 LDG.E R23, desc[UR48][R2.64] ;  /* 0x0000003002170981 */ /* 0x0000a2000c1e1900 */
[----:B------:R-:W-:Y:S01]  /*10680*/  UMOV UR4, 0xffffffff ;  /* 0xffffffff00047882 */ /* 0x000fe20000000000 */
[----:B------:R-:W-:Y:S01]  /*10690*/  IMAD.U32 R22, RZ, RZ, UR40 ;  /* 0x00000028ff167e24 */ /* 0x000fe2000f8e00ff */
[----:B------:R-:W-:Y:S01]  /*106a0*/  LOP3.LUT R19, R19, 0xfffffffe, RZ, 0xc0, !PT ;  /* 0xfffffffe13137812 */ /* 0x000fe200078ec0ff */
[----:B------:R-:W1:Y:S02]  /*106b0*/  S2R R18, SR_TID.X ;  /* 0x0000000000127919 */ /* 0x000e640000002100 */
[----:B------:R-:W-:Y:S01]  /*106c0*/  VIADD R22, R22, 0xffffffff ;  /* 0xffffffff16167836 */ /* 0x000fe20000000000 */
[----:B0-----:R-:W0:Y:S02]  /*106d0*/  LDC.64 R2, c[0x0][0x418] ;  /* 0x00010600ff027b82 */ /* 0x001e240000000a00 */
[----:B0-----:R-:W-:Y:S02]  /*106e0*/  ISETP.NE.U32.AND P0, PT, R2, RZ, PT ;  /* 0x000000ff0200720c */ /* 0x001fe40003f05070 */
[----:B-1----:R-:W-:-:S02]  /*106f0*/  SHF.R.U32.HI R20, RZ, 0x5, R18 ;  /* 0x00000005ff147819 */ /* 0x002fc40000011612 */
[----:B------:R-:W-:Y:S02]  /*10700*/  ISETP.NE.AND.EX P1, PT, R3, RZ, PT, P0 ;  /* 0x000000ff0300720c */ /* 0x000fe40003f25300 */
[----:B------:R-:W-:-:S11]  /*10710*/  LOP3.LUT R20, R20, 0x3, RZ, 0xc0, !PT ;  /* 0x0000000314147812 */ /* 0x000fd600078ec0ff */
[----:B------:R-:W-:Y:S02]  /*10720*/  @P1 LOP3.LUT R19, R19, 0x1, RZ, 0xfc, !PT ;  /* 0x0000000113131812 */ /* 0x000fe400078efcff */
[----:B--2---:R-:W-:Y:S02]  /*10730*/  SHF.R.S32.HI R25, RZ, 0x1f, R23 ;  /* 0x0000001fff197819 */ /* 0x004fe40000011417 */
[----:B------:R-:W-:Y:S01]  /*10740*/  SEL R18, R23, RZ, !P1 ;  /* 0x000000ff17127207 */ /* 0x000fe20004800000 */
[----:B------:R-:W-:Y:S06]  /*10750*/  BRA.DIV UR4, `(.L_x_925) ;  /* 0x0000004204207947 */ /* 0x000fec000b800000 */
[----:B------:R0:W1:Y:S02]  /*10760*/  SHFL.IDX PT, R14, R20, RZ, 0x1f ;  /* 0x00001fff140e7589 */ /* 0x00006400000e0000 */
.L_x_1021:
        /* <DEDUP_REMOVED lines=8> */
.L_x_1024:
[----:B------:R-:W-:Y:S05]  /*107f0*/  @!P6 BRA `(.L_x_926) ;  /* 0x000000040004e947 */ /* 0x000fea0003800000 */
[----:B------:R-:W-:Y:S01]  /*10800*/  IMAD.MOV.U32 R18, RZ, RZ, R23 ;  /* 0x000000ffff127224 */ /* 0x000fe200078e0017 */
[----:B------:R-:W-:Y:S06]  /*10810*/  @!P1 BRA `(.L_x_928) ;  /* 0x0000000000489947 */ /* 0x000fec0003800000 */
[----:B------:R-:W1:Y:S01]  /*10820*/  LDC R0, c[0x0][0x43c] ;  /* 0x00010f00ff007b82 */ /* 0x000e620000000800 */
[----:B------:R-:W-:Y:S01]  /*10830*/  IMAD.MOV.U32 R6, RZ, RZ, R22 ;  /* 0x000000ffff067224 */ /* 0x000fe200078e0016 */
[----:B------:R-:W-:Y:S02]  /*10840*/  ULDC.64 UR4, c[0x0][0x428] ;  /* 0x00010a0000047ab9 */ /* 0x000fe40000000a00 */
[----:B------:R-:W-:-:S04]  /*10850*/  IMAD R8, R25, UR4, RZ ;  /* 0x0000000419087c24 */ /* 0x000fc8000f8e02ff */
[----:B------:R-:W-:Y:S01]  /*10860*/  IMAD R7, R23, UR5, R8 ;  /* 0x0000000517077c24 */ /* 0x000fe2000f8e0208 */
[----:B-1----:R-:W-:-:S13]  /*10870*/  ISETP.NE.AND P0, PT, R0, 0x1, PT ;  /* 0x000000010000780c */ /* 0x002fda0003f05270 */
[----:B------:R-:W1:Y:S02]  /*10880*/  @P0 LDC.64 R4, c[0x0][0x440] ;  /* 0x00011000ff040b82 */ /* 0x000e640000000a00 */
[----:B-1----:R-:W-:-:S05]  /*10890*/  @P0 IMAD.HI.U32 R4, R22, R4, RZ ;  /* 0x0000000416040227 */ /* 0x002fca00078e00ff */
[----:B------:R-:W-:-:S04]  /*108a0*/  @P0 SHF.R.U32.HI R6, RZ, R5, R4 ;  /* 0x00000005ff060219 */ /* 0x000fc80000011604 */
[--C-:B------:R-:W-:Y:S01]  /*108b0*/  SHF.R.S32.HI R5, RZ, 0x1f, R6.reuse ;  /* 0x0000001fff057819 */ /* 0x100fe20000011406 */
[----:B------:R-:W-:-:S04]  /*108c0*/  IMAD.MOV.U32 R4, RZ, RZ, R6 ;  /* 0x000000ffff047224 */ /* 0x000fc800078e0006 */
[----:B------:R-:W-:-:S04]  /*108d0*/  IMAD.WIDE.U32 R4, R23, UR4, R4 ;  /* 0x0000000417047c25 */ /* 0x000fc8000f8e0004 */
[----:B------:R-:W-:Y:S01]  /*108e0*/  IMAD.IADD R5, R5, 0x1, R7 ;  /* 0x0000000105057824 */ /* 0x000fe200078e0207 */
[----:B------:R-:W-:-:S04]  /*108f0*/  LEA R2, P0, R4, R2, 0x2 ;  /* 0x0000000204027211 */ /* 0x000fc800078010ff */
[----:B------:R-:W-:-:S05]  /*10900*/  LEA.HI.X R3, R4, R3, R5, 0x2, P0 ;  /* 0x0000000304037211 */ /* 0x000fca00000f1405 */
[----:B------:R1:W5:Y:S01]  /*10910*/  LDG.E R18, desc[UR48][R2.64] ;  /* 0x0000003002127981 */ /* 0x000362000c1e1900 */
[----:B------:R-:W-:-:S04]  /*10920*/  IMAD.MOV R5, RZ, RZ, -R6 ;  /* 0x000000ffff057224 */ /* 0x000fc800078e0a06 */
[----:B------:R-:W-:-:S07]  /*10930*/  IMAD R22, R0, R5, R22 ;  /* 0x0000000500167224 */ /* 0x000fce00078e0216 */
.L_x_928:
[----:B------:R-:W2:Y:S01]  /*10940*/  S2R R0, SR_TID.X ;  /* 0x0000000000007919 */ /* 0x000ea20000002100 */
[----:B-1----:R-:W-:Y:S01]  /*10950*/  IMAD R3, R16, 0x8, R17 ;  /* 0x0000000810037824 */ /* 0x002fe200078e0211 */
[----:B--2---:R-:W-:Y:S02]  /*10960*/  LOP3.LUT R2, R0, 0x7f, RZ, 0xc0, !PT ;  /* 0x0000007f00027812 */ /* 0x004fe400078ec0ff */
[----:B------:R-:W-:Y:S02]  /*10970*/  SHF.L.U32 R0, R24, 0x1f, RZ ;  /* 0x0000001f18007819 */ /* 0x000fe400000006ff */
[----:B------:R-:W-:Y:S02]  /*10980*/  ISETP.NE.AND P1, PT, R2, RZ, PT ;  /* 0x000000ff0200720c */ /* 0x000fe40003f25270 */
[----:B------:R-:W1:Y:S02]  /*10990*/  SYNCS.PHASECHK.TRANS64.TRYWAIT P0, [R3+URZ+0x2d840], R0 ;  /* 0x02d84000030075a7 */ /* 0x000e64000800017f */
[----:B-1----:R-:W-:Y:S09]  /*109a0*/  @!P0 BRA `(.L_x_929) ;  /* 0x0000003c00cc8947 */ /* 0x002ff20003800000 */
.L_x_1025:
[----:B------:R-:W-:Y:S05]  /*109b0*/  @P1 BRA `(.L_x_930) ;  /* 0x0000000000141947 */ /* 0x000fea0003800000 */
[----:B------:R-:W-:Y:S01]  /*109c0*/  ISETP.NE.AND P0, PT, R28, RZ, PT ;  /* 0x000000ff1c00720c */ /* 0x000fe20003f05270 */
[----:B-1----:R-:W-:-:S04]  /*109d0*/  IMAD.MOV.U32 R0, RZ, RZ, 0x6000 ;  /* 0x00006000ff007424 */ /* 0x002fc800078e00ff */
[----:B------:R2:W-:Y:S08]  /*109e0*/  SYNCS.ARRIVE.TRANS64 RZ, [R3+URZ+0x2d830], R0 ;  /* 0x02d8300003ff79a7 */ /* 0x0005f0000800003f */
[----:B------:R-:W-:Y:S05]  /*109f0*/  @!P0 BRA `(.L_x_930) ;  /* 0x0000000000048947 */ /* 0x000fea0003800000 */
[----:B------:R-:W-:Y:S01]  /*10a00*/  BPT.TRAP 0x1 ;  /* 0x000000040000795c */ /* 0x000fe20000300000 */
.L_x_930:
[----:B-12---:R-:W-:Y:S01]  /*10a10*/  IMAD R0, R16, 0x6000, R17 ;  /* 0x0000600010007824 */ /* 0x006fe200078e0211 */
[----:B------:R-:W-:Y:S01]  /*10a20*/  R2UR UR33, R3 ;  /* 0x00000000032172ca */ /* 0x000fe200000e0000 */
[----:B------:R-:W-:Y:S01]  /*10a30*/  UIADD3 UR4, UP0, UR46, 0x370, URZ ;  /* 0x000003702e047890 */ /* 0x000fe2000ff1e03f */
[----:B------:R-:W-:Y:S01]  /*10a40*/  R2UR UR35, R22 ;  /* 0x00000000162372ca */ /* 0x000fe200000e0000 */
[----:B------:R-:W-:Y:S01]  /*10a50*/  UMOV UR6, 0x0 ;  /* 0x0000000000067882 */ /* 0x000fe20000000000 */
[----:B------:R-:W-:Y:S01]  /*10a60*/  R2UR UR8, R0 ;  /* 0x00000000000872ca */ /* 0x000fe200000e0000 */
[----:B------:R-:W-:Y:S01]  /*10a70*/  UIADD3.X UR5, URZ, UR47, URZ, UP0, !UPT ;  /* 0x0000002f3f057290 */ /* 0x000fe200087fe43f */
[----:B-----5:R-:W-:Y:S01]  /*10a80*/  R2UR UR37, R18 ;  /* 0x00000000122572ca */ /* 0x020fe200000e0000 */
[----:B------:R-:W-:Y:S01]  /*10a90*/  UMOV UR7, 0x14f00000 ;  /* 0x14f0000000077882 */ /* 0x000fe20000000000 */
[----:B------:R-:W-:Y:S01]  /*10aa0*/  UMOV UR34, URZ ;  /* 0x0000003f00227c82 */ /* 0x000fe20008000000 */
[----:B------:R-:W-:Y:S01]  /*10ab0*/  UMOV UR18, 0x20 ;  /* 0x0000002000127882 */ /* 0x000fe20000000000 */
[----:B------:R-:W-:Y:S01]  /*10ac0*/  UMOV UR20, UR36 ;  /* 0x0000002400147c82 */ /* 0x000fe20008000000 */
[----:B------:R-:W-:Y:S01]  /*10ad0*/  UMOV UR10, 0x40 ;  /* 0x00000040000a7882 */ /* 0x000fe20000000000 */
[----:B------:R-:W-:Y:S01]  /*10ae0*/  UMOV UR12, UR36 ;  /* 0x00000024000c7c82 */ /* 0x000fe20008000000 */
[----:B------:R-:W-:Y:S01]  /*10af0*/  UIADD3 UR33, UR33, 0x2d830, URZ ;  /* 0x0002d83021217890 */ /* 0x000fe2000fffe03f */
[----:B------:R-:W-:Y:S01]  /*10b00*/  PLOP3.LUT P0, PT, PT, PT, PT, 0x80, 0x0 ;  /* 0x000000000000781c */ /* 0x000fe20003f0f070 */
[----:B------:R-:W-:Y:S01]  /*10b10*/  USHF.L.U32 UR35, UR35, 0x7, URZ ;  /* 0x0000000723237899 */ /* 0x000fe2000800063f */
[----:B------:R-:W-:Y:S01]  /*10b20*/  LOP3.LUT R19, R19, 0xfffffffd, RZ, 0xc0, !PT ;  /* 0xfffffffd13137812 */ /* 0x000fe200078ec0ff */
[----:B------:R-:W-:-:S02]  /*10b30*/  UIADD3 UR32, UR8, 0x15400, URZ ;  /* 0x0001540008207890 */ /* 0x000fc4000fffe03f */
[----:B------:R-:W-:Y:S02]  /*10b40*/  UIADD3 UR16, UR8, 0x17400, URZ ;  /* 0x0001740008107890 */ /* 0x000fe4000fffe03f */
[----:B------:R-:W-:Y:S01]  /*10b50*/  UIADD3 UR8, UR8, 0x19400, URZ ;  /* 0x0001940008087890 */ /* 0x000fe2000fffe03f */
[----:B------:R-:W-:Y:S01]  /*10b60*/  UMOV UR21, UR37 ;  /* 0x0000002500157c82 */ /* 0x000fe20008000000 */
[----:B------:R-:W-:Y:S01]  /*10b70*/  UMOV UR17, UR33 ;  /* 0x0000002100117c82 */ /* 0x000fe20008000000 */
[----:B------:R-:W-:Y:S01]  /*10b80*/  UMOV UR19, UR35 ;  /* 0x0000002300137c82 */ /* 0x000fe20008000000 */
[----:B------:R-:W-:Y:S01]  /*10b90*/  UMOV UR13, UR37 ;  /* 0x00000025000d7c82 */ /* 0x000fe20008000000 */
[----:B------:R-:W-:Y:S01]  /*10ba0*/  UMOV UR9, UR33 ;  /* 0x0000002100097c82 */ /* 0x000fe20008000000 */
[----:B------:R-:W-:Y:S01]  /*10bb0*/  UMOV UR11, UR35 ;  /* 0x00000023000b7c82 */ /* 0x000fe20008000000 */
[----:B------:R1:W-:Y:S01]  /*10bc0*/  UTMALDG.4D [UR32], [UR4], desc[UR6] ;  /* 0x00000620040075b4 */ /* 0x0003e20008019000 */
[----:B------:R-:W-:Y:S01]  /*10bd0*/  @P0 LOP3.LUT R19, R19, 0x2, RZ, 0xfc, !PT ;  /* 0x0000000213130812 */ /* 0x000fe200078efcff */
[----:B------:R1:W-:Y:S01]  /*10be0*/  UTMALDG.4D [UR16], [UR4], desc[UR6] ;  /* 0x00000610040075b4 */ /* 0x0003e20008019000 */
[----:B------:R1:W-:Y:S02]  /*10bf0*/  UTMALDG.4D [UR8], [UR4], desc[UR6] ;  /* 0x00000608040075b4 */ /* 0x0003e40008019000 */
[----:B-1----:R-:W-:-:S03]  /*10c00*/  NOP ;  /* 0x0000000000007918 */ /* 0x002fc60000000000 */
.L_x_926:
[----:B------:R-:W-:Y:S05]  /*10c10*/  WARPSYNC.ALL ;  /* 0x0000000000007948 */ /* 0x000fea0003800000 */
[----:B------:R-:W-:Y:S01]  /*10c20*/  VIADD R0, R17, 0xc400 ;  /* 0x0000c40011007836 */ /* 0x000fe20000000000 */
[----:B------:R-:W-:Y:S01]  /*10c30*/  USHF.R.S32.HI UR4, URZ, 0x1f, UR36 ;  /* 0x0000001f3f047899 */ /* 0x000fe20008011424 */
[----:B------:R-:W-:Y:S01]  /*10c40*/  BAR.SYNC.DEFER_BLOCKING 0x8, 0x200 ;  /* 0x0208000000007b1d */ /* 0x000fe20000010000 */
[----:B------:R-:W-:Y:S02]  /*10c50*/  USHF.R.S32.HI UR37, URZ, 0x1f, UR43 ;  /* 0x0000001f3f257899 */ /* 0x000fe4000801142b */
[----:B------:R-:W-:-:S03]  /*10c60*/  LOP3.LUT P0, RZ, R0, 0x1bf, RZ, 0xc0, !PT ;  /* 0x000001bf00ff7812 */ /* 0x000fc6000780c0ff */
[----:B------:R-:W-:Y:S01]  /*10c70*/  ULDC.64 UR6, c[0x0][0x2d8] ;  /* 0x0000b60000067ab9 */ /* 0x000fe20000000a00 */
[----:B------:R-:W-:Y:S01]  /*10c80*/  BSSY B6, `(.L_x_931) ;  /* 0x0000016000067945 */ /* 0x000fe20003800000 */
[----:B------:R-:W-:Y:S02]  /*10c90*/  UIMAD UR4, UR4, UR6, URZ ;  /* 0x00000006040472a4 */ /* 0x000fe4000f8e023f */
[----:B------:R-:W-:Y:S02]  /*10ca0*/  UIMAD.WIDE.U32 UR50, UR36, UR6, URZ ;  /* 0x00000006243272a5 */ /* 0x000fe4000f8e003f */
[----:B------:R-:W-:-:S04]  /*10cb0*/  UIMAD UR4, UR36, UR7, UR4 ;  /* 0x00000007240472a4 */ /* 0x000fc8000f8e0204 */
[----:B------:R-:W-:Y:S01]  /*10cc0*/  UIADD3 UR45, UR51, UR4, URZ ;  /* 0x00000004332d7290 */ /* 0x000fe2000fffe03f */
[----:B------:R-:W-:Y:S11]  /*10cd0*/  @!P0 BRA `(.L_x_932) ;  /* 0x0000000000408947 */ /* 0x000ff60003800000 */
        /* <DEDUP_REMOVED lines=14> */
[----:B0-----:R-:W-:-:S07]  /*10dc0*/  LEPC R20, `(.L_x_932) ;  /* 0x000000001014794e */ /* 0x001fce0000000000 */
[----:B-1----:R-:W-:Y:S05]  /*10dd0*/  CALL.ABS.NOINC R2 ;  /* 0x0000000002007343 */ /* 0x002fea0003c00000 */
.L_x_932:
[----:B------:R-:W-:Y:S05]  /*10de0*/  BSYNC B6 ;  /* 0x0000000000067941 */ /* 0x000fea0003800000 */
.L_x_931:
[----:B------:R-:W1:Y:S01]  /*10df0*/  LDC R9, c[0x0][0x448] ;  /* 0x00011200ff097b82 */ /* 0x000e620000000800 */
[----:B0-----:R-:W0:Y:S01]  /*10e00*/  S2R R20, SR_TID.X ;  /* 0x0000000000147919 */ /* 0x001e220000002100 */
[----:B------:R-:W-:Y:S01]  /*10e10*/  ULDC.64 UR8, c[0x0][0x2e0] ;  /* 0x0000b80000087ab9 */ /* 0x000fe20000000a00 */
[----:B------:R-:W-:Y:S01]  /*10e20*/  UMOV UR44, UR50 ;  /* 0x00000032002c7c82 */ /* 0x000fe20008000000 */
[----:B------:R-:W-:Y:S01]  /*10e30*/  UIMAD UR6, UR37, UR8, URZ ;  /* 0x00000008250672a4 */ /* 0x000fe2000f8e023f */
[----:B------:R-:W2:Y:S01]  /*10e40*/  S2R R10, SR_TID.X ;  /* 0x00000000000a7919 */ /* 0x000ea20000002100 */
[----:B------:R-:W-:Y:S02]  /*10e50*/  UIMAD.WIDE.U32 UR4, UR43, UR8, UR44 ;  /* 0x000000082b0472a5 */ /* 0x000fe4000f8e002c */
[----:B------:R-:W-:-:S03]  /*10e60*/  UIMAD UR6, UR43, UR9, UR6 ;  /* 0x000000092b0672a4 */ /* 0x000fc6000f8e0206 */
[----:B------:R-:W-:Y:S01]  /*10e70*/  ULDC.64 UR8, c[0x0][0x2d0] ;  /* 0x0000b40000087ab9 */ /* 0x000fe20000000a00 */
[----:B------:R-:W-:Y:S01]  /*10e80*/  UIADD3 UR6, UR5, UR6, URZ ;  /* 0x0000000605067290 */ /* 0x000fe2000fffe03f */
[----:B------:R-:W-:-:S04]  /*10e90*/  IMAD.U32 R4, RZ, RZ, UR4 ;  /* 0x00000004ff047e24 */ /* 0x000fc8000f8e00ff */
[----:B------:R-:W-:Y:S01]  /*10ea0*/  IMAD.MOV.U32 R2, RZ, RZ, R4 ;  /* 0x000000ffff027224 */ /* 0x000fe200078e0004 */
[----:B-1----:R-:W-:Y:S02]  /*10eb0*/  ISETP.NE.AND P1, PT, R9, 0x1, PT ;  /* 0x000000010900780c */ /* 0x002fe40003f25270 */
[C---:B0-----:R-:W-:Y:S01]  /*10ec0*/  LOP3.LUT R21, R20.reuse, 0x7f, RZ, 0xc0, !PT ;  /* 0x0000007f14157812 */ /* 0x041fe200078ec0ff */
[----:B------:R-:W-:-:S10]  /*10ed0*/  IMAD.SHL.U32 R20, R20, 0x20, RZ ;  /* 0x0000002014147824 */ /* 0x000fd400078e00ff */
[----:B------:R-:W0:Y:S01]  /*10ee0*/  @P1 LDC R3, c[0x0][0x44c] ;  /* 0x00011300ff031b82 */ /* 0x000e220000000800 */
[----:B------:R-:W-:Y:S01]  /*10ef0*/  SHF.R.U32.HI R21, RZ, 0x2, R21 ;  /* 0x00000002ff157819 */ /* 0x000fe20000011615 */
[----:B--2---:R-:W-:-:S03]  /*10f00*/  IMAD.SHL.U32 R10, R10, 0x8, RZ ;  /* 0x000000080a0a7824 */ /* 0x004fc600078e00ff */
[----:B------:R-:W-:Y:S02]  /*10f10*/  LOP3.LUT R20, R21, 0x60, R20, 0xf8, !PT ;  /* 0x0000006015147812 */ /* 0x000fe400078ef814 */
[----:B------:R-:W1:Y:S01]  /*10f20*/  S2R R21, SR_TID.X ;  /* 0x0000000000157919 */ /* 0x000e620000002100 */
[----:B------:R-:W2:Y:S01]  /*10f30*/  @P1 LDC R5, c[0x0][0x450] ;  /* 0x00011400ff051b82 */ /* 0x000ea20000000800 */
[----:B------:R-:W-:Y:S01]  /*10f40*/  LOP3.LUT R10, R10, 0x18, RZ, 0xc0, !PT ;  /* 0x000000180a0a7812 */ /* 0x000fe200078ec0ff */
[----:B------:R-:W-:-:S03]  /*10f50*/  VIADD R6, R20, UR41 ;  /* 0x0000002914067c36 */ /* 0x000fc60008000000 */
[C---:B------:R-:W-:Y:S01]  /*10f60*/  LOP3.LUT R12, R10.reuse, 0x20, RZ, 0xfc, !PT ;  /* 0x000000200a0c7812 */ /* 0x040fe200078efcff */
[----:B------:R-:W-:Y:S01]  /*10f70*/  IMAD.MOV.U32 R7, RZ, RZ, R6 ;  /* 0x000000ffff077224 */ /* 0x000fe200078e0006 */
[----:B------:R-:W-:Y:S01]  /*10f80*/  LOP3.LUT R10, R10, 0x40, RZ, 0xfc, !PT ;  /* 0x000000400a0a7812 */ /* 0x000fe200078efcff */
[----:B0-----:R-:W-:-:S04]  /*10f90*/  @P1 IMAD.HI.U32 R0, R6, R3, RZ ;  /* 0x0000000306001227 */ /* 0x001fc800078e00ff */
[----:B------:R-:W-:Y:S01]  /*10fa0*/  IMAD.U32 R3, RZ, RZ, UR6 ;  /* 0x00000006ff037e24 */ /* 0x000fe2000f8e00ff */
[----:B------:R-:W-:Y:S01]  /*10fb0*/  ULDC.64 UR6, c[0x0][0x280] ;  /* 0x0000a00000067ab9 */ /* 0x000fe20000000a00 */
[----:B--2---:R-:W-:Y:S01]  /*10fc0*/  @P1 SHF.R.U32.HI R7, RZ, R5, R0 ;  /* 0x00000005ff071219 */ /* 0x004fe20000011600 */
[----:B------:R-:W-:Y:S01]  /*10fd0*/  IMAD.U32 R5, RZ, RZ, UR5 ;  /* 0x00000005ff057e24 */ /* 0x000fe2000f8e00ff */
[----:B------:R-:W-:Y:S02]  /*10fe0*/  ULDC.64 UR4, c[0x0][0x2c8] ;  /* 0x0000b20000047ab9 */ /* 0x000fe40000000a00 */
[----:B------:R-:W-:Y:S01]  /*10ff0*/  SHF.R.S32.HI R0, RZ, 0x1f, R7 ;  /* 0x0000001fff007819 */ /* 0x000fe20000011407 */
[----:B------:R-:W-:-:S04]  /*11000*/  IMAD.WIDE.U32 R4, R7, UR8, R2 ;  /* 0x0000000807047c25 */ /* 0x000fc8000f8e0002 */
[----:B------:R-:W-:Y:S02]  /*11010*/  IMAD R0, R0, UR8, RZ ;  /* 0x0000000800007c24 */ /* 0x000fe4000f8e02ff */
[C---:B-1----:R-:W-:Y:S01]  /*11020*/  IMAD.SHL.U32 R20, R21.reuse, 0x8, RZ ;  /* 0x0000000815147824 */ /* 0x042fe200078e00ff */
[----:B------:R-:W-:Y:S01]  /*11030*/  LOP3.LUT R21, R21, 0x7f, RZ, 0xc0, !PT ;  /* 0x0000007f15157812 */ /* 0x000fe200078ec0ff */
[----:B------:R-:W-:Y:S02]  /*11040*/  IMAD R11, R7, UR9, R0 ;  /* 0x00000009070b7c24 */ /* 0x000fe4000f8e0200 */
[----:B------:R-:W-:Y:S01]  /*11050*/  IMAD.MOV R0, RZ, RZ, -R7 ;  /* 0x000000ffff007224 */ /* 0x000fe200078e0a07 */
[----:B------:R-:W-:Y:S01]  /*11060*/  LOP3.LUT R20, R20, 0x18, RZ, 0xc0, !PT ;  /* 0x0000001814147812 */ /* 0x000fe200078ec0ff */
[----:B------:R-:W-:Y:S01]  /*11070*/  IMAD.IADD R5, R5, 0x1, R11 ;  /* 0x0000000105057824 */ /* 0x000fe200078e020b */
[----:B------:R-:W-:Y:S01]  /*11080*/  SHF.R.U32.HI R21, RZ, 0x2, R21 ;  /* 0x00000002ff157819 */ /* 0x000fe20000011615 */
[----:B------:R-:W-:-:S02]  /*11090*/  IMAD R7, R9, R0, R6 ;  /* 0x0000000009077224 */ /* 0x000fc400078e0206 */
[----:B------:R-:W-:Y:S02]  /*110a0*/  VIADD R6, R6, 0x80 ;  /* 0x0000008006067836 */ /* 0x000fe40000000000 */
[----:B------:R-:W-:Y:S01]  /*110b0*/  IMAD.WIDE.U32 R4, R7, UR4, R4 ;  /* 0x0000000407047c25 */ /* 0x000fe2000f8e0004 */
[----:B------:R-:W-:-:S05]  /*110c0*/  SHF.R.S32.HI R0, RZ, 0x1f, R7 ;  /* 0x0000001fff007819 */ /* 0x000fca0000011407 */
[----:B------:R-:W-:-:S04]  /*110d0*/  IMAD R0, R0, UR4, RZ ;  /* 0x0000000400007c24 */ /* 0x000fc8000f8e02ff */
[----:B------:R-:W-:Y:S01]  /*110e0*/  IMAD R11, R7, UR5, R0 ;  /* 0x00000005070b7c24 */ /* 0x000fe2000f8e0200 */
[----:B------:R-:W-:Y:S01]  /*110f0*/  LEA R0, P0, R4, UR6, 0x1 ;  /* 0x0000000604007c11 */ /* 0x000fe2000f8008ff */
[----:B------:R-:W0:Y:S02]  /*11100*/  @P1 LDC R7, c[0x0][0x44c] ;  /* 0x00011300ff071b82 */ /* 0x000e240000000800 */
[----:B------:R-:W-:-:S05]  /*11110*/  IMAD.IADD R5, R5, 0x1, R11 ;  /* 0x0000000105057824 */ /* 0x000fca00078e020b */
[----:B------:R-:W-:Y:S02]  /*11120*/  LEA.HI.X R4, R4, UR7, R5, 0x1, P0 ;  /* 0x0000000704047c11 */ /* 0x000fe400080f0c05 */
[----:B------:R-:W1:Y:S01]  /*11130*/  @P1 LDC R5, c[0x0][0x450] ;  /* 0x00011400ff051b82 */ /* 0x000e620000000800 */
[----:B0-----:R-:W-:-:S04]  /*11140*/  @P1 IMAD.HI.U32 R8, R6, R7, RZ ;  /* 0x0000000706081227 */ /* 0x001fc800078e00ff */
[----:B------:R-:W-:Y:S01]  /*11150*/  IMAD.MOV.U32 R7, RZ, RZ, R6 ;  /* 0x000000ffff077224 */ /* 0x000fe200078e0006 */
[----:B-1----:R-:W-:-:S05]  /*11160*/  @P1 SHF.R.U32.HI R7, RZ, R5, R8 ;  /* 0x00000005ff071219 */ /* 0x002fca0000011608 */
[----:B------:R-:W-:Y:S02]  /*11170*/  IMAD.MOV R5, RZ, RZ, -R7 ;  /* 0x000000ffff057224 */ /* 0x000fe400078e0a07 */
[----:B------:R-:W-:-:S04]  /*11180*/  IMAD.WIDE.U32 R2, R7, UR8, R2 ;  /* 0x0000000807027c25 */ /* 0x000fc8000f8e0002 */
[----:B------:R-:W-:Y:S01]  /*11190*/  IMAD R5, R9, R5, R6 ;  /* 0x0000000509057224 */ /* 0x000fe200078e0206 */
[----:B------:R-:W-:-:S05]  /*111a0*/  SHF.R.S32.HI R6, RZ, 0x1f, R7 ;  /* 0x0000001fff067819 */ /* 0x000fca0000011407 */
[----:B------:R-:W-:-:S04]  /*111b0*/  IMAD R6, R6, UR8, RZ ;  /* 0x0000000806067c24 */ /* 0x000fc8000f8e02ff */
[----:B------:R-:W-:Y:S01]  /*111c0*/  IMAD R7, R7, UR9, R6 ;  /* 0x0000000907077c24 */ /* 0x000fe2000f8e0206 */
[----:B------:R-:W-:-:S03]  /*111d0*/  SHF.R.S32.HI R6, RZ, 0x1f, R5 ;  /* 0x0000001fff067819 */ /* 0x000fc60000011405 */
[----:B------:R-:W-:Y:S02]  /*111e0*/  IMAD.IADD R3, R3, 0x1, R7 ;  /* 0x0000000103037824 */ /* 0x000fe400078e0207 */
[----:B------:R-:W-:Y:S02]  /*111f0*/  IMAD R6, R6, UR4, RZ ;  /* 0x0000000406067c24 */ /* 0x000fe4000f8e02ff */
[C---:B------:R-:W-:Y:S01]  /*11200*/  IMAD.WIDE.U32 R2, R5.reuse, UR4, R2 ;  /* 0x0000000405027c25 */ /* 0x040fe2000f8e0002 */
[----:B------:R-:W-:Y:S02]  /*11210*/  ULDC UR4, c[0x0][0x2b8] ;  /* 0x0000ae0000047ab9 */ /* 0x000fe40000000800 */
[----:B------:R-:W-:Y:S01]  /*11220*/  ISETP.GE.AND P1, PT, R12, UR4, PT ;  /* 0x000000040c007c0c */ /* 0x000fe2000bf26270 */
[----:B------:R-:W-:Y:S01]  /*11230*/  IMAD R7, R5, UR5, R6 ;  /* 0x0000000505077c24 */ /* 0x000fe2000f8e0206 */
[----:B------:R-:W-:Y:S02]  /*11240*/  LEA R8, P0, R2, UR6, 0x1 ;  /* 0x0000000602087c11 */ /* 0x000fe4000f8008ff */
[----:B------:R-:W-:Y:S01]  /*11250*/  ISETP.GE.AND P2, PT, R10, UR4, PT ;  /* 0x000000040a007c0c */ /* 0x000fe2000bf46270 */
[----:B------:R-:W-:-:S05]  /*11260*/  IMAD.IADD R7, R3, 0x1, R7 ;  /* 0x0000000103077824 */ /* 0x000fca00078e0207 */
[----:B------:R-:W-:Y:S02]  /*11270*/  LEA.HI.X R7, R2, UR7, R7, 0x1, P0 ;  /* 0x0000000702077c11 */ /* 0x000fe400080f0c07 */
[----:B------:R-:W-:Y:S01]  /*11280*/  ISETP.GE.AND P0, PT, R20, UR4, PT ;  /* 0x0000000414007c0c */ /* 0x000fe2000bf06270 */
[----:B------:R-:W-:-:S03]  /*11290*/  UMOV UR4, 0xffffffff ;  /* 0xffffffff00047882 */ /* 0x000fc60000000000 */
[----:B------:R-:W-:Y:S09]  /*112a0*/  BRA.DIV UR4, `(.L_x_933) ;  /* 0x0000003604a07947 */ /* 0x000ff2000b800000 */
[----:B------:R-:W0:Y:S01]  /*112b0*/  SHFL.IDX PT, R14, R0, RZ, 0x1c1f ;  /* 0x001c1fff000e7589 */ /* 0x000e2200000e0000 */
[----:B------:R-:W-:Y:S01]  /*112c0*/  ULDC UR4, c[0x0][0x288] ;  /* 0x0000a20000047ab9 */ /* 0x000fe20000000800 */
[----:B------:R-:W-:Y:S02]  /*112d0*/  VIADD R6, R21, UR41 ;  /* 0x0000002915067c36 */ /* 0x000fe40008000000 */
[----:B------:R-:W1:Y:S01]  /*112e0*/  SHFL.IDX PT, R2, R4, RZ, 0x1c1f ;  /* 0x001c1fff04027589 */ /* 0x000e6200000e0000 */
[----:B------:R-:W-:Y:S02]  /*112f0*/  IMAD R5, R9, UR4, RZ ;  /* 0x0000000409057c24 */ /* 0x000fe4000f8e02ff */
[----:B------:R-:W-:-:S03]  /*11300*/  VIADD R10, R6, 0x20 ;  /* 0x00000020060a7836 */ /* 0x000fc60000000000 */
[----:B------:R-:W-:-:S13]  /*11310*/  ISETP.GE.AND P4, PT, R6, R5, PT ;  /* 0x000000050600720c */ /* 0x000fda0003f86270 */
[----:B0-----:R-:W-:-:S05]  /*11320*/  @!P4 LEA R14, P3, R20, R14, 0x1 ;  /* 0x0000000e140ec211 */ /* 0x001fca00078608ff */
[----:B-1----:R-:W-:Y:S02]  /*11330*/  @!P4 IMAD.X R3, RZ, RZ, R2, P3 ;  /* 0x000000ffff03c224 */ /* 0x002fe400018e0602 */
[----:B------:R-:W-:Y:S02]  /*11340*/  @!P4 IMAD.MOV.U32 R2, RZ, RZ, R14 ;  /* 0x000000ffff02c224 */ /* 0x000fe400078e000e */
[----:B------:R-:W0:Y:S04]  /*11350*/  SHFL.IDX PT, R14, R0, 0x1, 0x1c1f ;  /* 0x003c1f00000e7f89 */ /* 0x000e2800000e0000 */
[----:B------:R-:W-:Y:S04]  /*11360*/  @!P4 LDGSTS.E.BYPASS.LTC128B.128 [R26+0xc400], desc[UR48][R2.64], !P0 ;  /* 0x0c400000021acfae */ /* 0x000fe8000c101d70 */
[----:B------:R-:W-:Y:S04]  /*11370*/  @!P4 LDGSTS.E.BYPASS.LTC128B.128 [R26+0xf400], desc[UR48][R2.64+0x40], !P1 ;  /* 0x0f400040021acfae */ /* 0x000fe8000c901d70 */
[----:B------:R1:W-:Y:S01]  /*11380*/  @!P4 LDGSTS.E.BYPASS.LTC128B.128 [R26+0x12400], desc[UR48][R2.64+0x80], !P2 ;  /* 0x12400080021acfae */ /* 0x0003e2000d101d70 */
[----:B------:R-:W-:Y:S01]  /*11390*/  ISETP.GE.AND P4, PT, R10, R5, PT ;  /* 0x000000050a00720c */ /* 0x000fe20003f86270 */
[----:B------:R-:W-:-:S02]  /*113a0*/  VIADD R10, R6, 0x40 ;  /* 0x00000040060a7836 */ /* 0x000fc40000000000 */
[----:B-1----:R-:W1:Y:S10]  /*113b0*/  SHFL.IDX PT, R2, R4, 0x1, 0x1c1f ;  /* 0x003c1f0004027f89 */ /* 0x002e7400000e0000 */
[----:B0-----:R-:W-:-:S05]  /*113c0*/  @!P4 LEA R14, P3, R20, R14, 0x1 ;  /* 0x0000000e140ec211 */ /* 0x001fca00078608ff */
[----:B-1----:R-:W-:Y:S02]  /*113d0*/  @!P4 IMAD.X R9, RZ, RZ, R2, P3 ;  /* 0x000000ffff09c224 */ /* 0x002fe400018e0602 */
[----:B------:R-:W-:Y:S02]  /*113e0*/  @!P4 IMAD.MOV.U32 R2, RZ, RZ, R14 ;  /* 0x000000ffff02c224 */ /* 0x000fe400078e000e */
[----:B------:R-:W-:Y:S01]  /*113f0*/  @!P4 IMAD.MOV.U32 R3, RZ, RZ, R9 ;  /* 0x000000ffff03c224 */ /* 0x000fe200078e0009 */
[----:B------:R-:W0:Y:S04]  /*11400*/  SHFL.IDX PT, R14, R0, 0x2, 0x1c1f ;  /* 0x005c1f00000e7f89 */ /* 0x000e2800000e0000 */
[----:B------:R-:W-:Y:S04]  /*11410*/  @!P4 LDGSTS.E.BYPASS.LTC128B.128 [R26+0xcc00], desc[UR48][R2.64], !P0 ;  /* 0x0cc00000021acfae */ /* 0x000fe8000c101d70 */
[----:B------:R-:W-:Y:S04]  /*11420*/  @!P4 LDGSTS.E.BYPASS.LTC128B.128 [R26+0xfc00], desc[UR48][R2.64+0x40], !P1 ;  /* 0x0fc00040021acfae */ /* 0x000fe8000c901d70 */
[----:B------:R1:W-:Y:S01]  /*11430*/  @!P4 LDGSTS.E.BYPASS.LTC128B.128 [R26+0x12c00], desc[UR48][R2.64+0x80], !P2 ;  /* 0x12c00080021acfae */ /* 0x0003e2000d101d70 */
[----:B------:R-:W-:Y:S01]  /*11440*/  ISETP.GE.AND P4, PT, R10, R5, PT ;  /* 0x000000050a00720c */ /* 0x000fe20003f86270 */
[----:B------:R-:W-:-:S02]  /*11450*/  VIADD R10, R6, 0x60 ;  /* 0x00000060060a7836 */ /* 0x000fc40000000000 */
[----:B-1----:R-:W1:Y:S10]  /*11460*/  SHFL.IDX PT, R2, R4, 0x2, 0x1c1f ;  /* 0x005c1f0004027f89 */ /* 0x002e7400000e0000 */
[----:B0-----:R-:W-:Y:S01]  /*11470*/  @!P4 LEA R14, P3, R20, R14, 0x1 ;  /* 0x0000000e140ec211 */ /* 0x001fe200078608ff */
[----:B------:R-:W-:Y:S04]  /*11480*/  SHFL.IDX PT, R4, R4, 0x3, 0x1c1f ;  /* 0x007c1f0004047f89 */ /* 0x000fe800000e0000 */
[----:B-1----:R-:W-:-:S02]  /*11490*/  @!P4 IMAD.X R9, RZ, RZ, R2, P3 ;  /* 0x000000ffff09c224 */ /* 0x002fc400018e0602 */
[----:B------:R-:W-:Y:S02]  /*114a0*/  @!P4 IMAD.MOV.U32 R2, RZ, RZ, R14 ;  /* 0x000000ffff02c224 */ /* 0x000fe400078e000e */
[----:B------:R-:W0:Y:S01]  /*114b0*/  SHFL.IDX PT, R14, R0, 0x3, 0x1c1f ;  /* 0x007c1f00000e7f89 */ /* 0x000e2200000e0000 */
[----:B------:R-:W-:-:S03]  /*114c0*/  @!P4 IMAD.MOV.U32 R3, RZ, RZ, R9 ;  /* 0x000000ffff03c224 */ /* 0x000fc600078e0009 */
[----:B------:R-:W-:Y:S04]  /*114d0*/  SHFL.IDX PT, R0, R7, RZ, 0x1c1f ;  /* 0x001c1fff07007589 */ /* 0x000fe800000e0000 */
[----:B------:R-:W-:Y:S04]  /*114e0*/  @!P4 LDGSTS.E.BYPASS.LTC128B.128 [R26+0xd400], desc[UR48][R2.64], !P0 ;  /* 0x0d400000021acfae */ /* 0x000fe8000c101d70 */
[----:B------:R-:W-:Y:S04]  /*114f0*/  @!P4 LDGSTS.E.BYPASS.LTC128B.128 [R26+0x10400], desc[UR48][R2.64+0x40], !P1 ;  /* 0x10400040021acfae */ /* 0x000fe8000c901d70 */
[----:B------:R1:W-:Y:S01]  /*11500*/  @!P4 LDGSTS.E.BYPASS.LTC128B.128 [R26+0x13400], desc[UR48][R2.64+0x80], !P2 ;  /* 0x13400080021acfae */ /* 0x0003e2000d101d70 */
[----:B------:R-:W-:Y:S01]  /*11510*/  ISETP.GE.AND P4, PT, R10, R5, PT ;  /* 0x000000050a00720c */ /* 0x000fe20003f86270 */
[----:B------:R-:W-:-:S02]  /*11520*/  VIADD R10, R6, 0x80 ;  /* 0x00000080060a7836 */ /* 0x000fc40000000000 */
[----:B------:R-:W-:Y:S10]  /*11530*/  SHFL.IDX PT, R7, R7, 0x1, 0x1c1f ;  /* 0x003c1f0007077f89 */ /* 0x000ff400000e0000 */
[----:B0-----:R-:W-:-:S05]  /*11540*/  @!P4 LEA R14, P3, R20, R14, 0x1 ;  /* 0x0000000e140ec211 */ /* 0x001fca00078608ff */
[----:B------:R-:W-:Y:S02]  /*11550*/  @!P4 IMAD.X R9, RZ, RZ, R4, P3 ;  /* 0x000000ffff09c224 */ /* 0x000fe400018e0604 */
[----:B-1----:R-:W-:Y:S02]  /*11560*/  @!P4 IMAD.MOV.U32 R2, RZ, RZ, R14 ;  /* 0x000000ffff02c224 */ /* 0x002fe400078e000e */
[----:B------:R-:W0:Y:S01]  /*11570*/  SHFL.IDX PT, R14, R8, RZ, 0x1c1f ;  /* 0x001c1fff080e7589 */ /* 0x000e2200000e0000 */
[----:B------:R-:W-:-:S05]  /*11580*/  @!P4 IMAD.MOV.U32 R3, RZ, RZ, R9 ;  /* 0x000000ffff03c224 */ /* 0x000fca00078e0009 */
[----:B------:R-:W-:Y:S04]  /*11590*/  @!P4 LDGSTS.E.BYPASS.LTC128B.128 [R26+0xdc00], desc[UR48][R2.64], !P0 ;  /* 0x0dc00000021acfae */ /* 0x000fe8000c101d70 */
[----:B------:R-:W-:Y:S04]  /*115a0*/  @!P4 LDGSTS.E.BYPASS.LTC128B.128 [R26+0x10c00], desc[UR48][R2.64+0x40], !P1 ;  /* 0x10c00040021acfae */ /* 0x000fe8000c901d70 */
[----:B------:R1:W-:Y:S01]  /*115b0*/  @!P4 LDGSTS.E.BYPASS.LTC128B.128 [R26+0x13c00], desc[UR48][R2.64+0x80], !P2 ;  /* 0x13c00080021acfae */ /* 0x0003e2000d101d70 */
[----:B------:R-:W-:-:S13]  /*115c0*/  ISETP.GE.AND P4, PT, R10, R5, PT ;  /* 0x000000050a00720c */ /* 0x000fda0003f86270 */
[----:B0-----:R-:W-:-:S05]  /*115d0*/  @!P4 LEA R14, P3, R20, R14, 0x1 ;  /* 0x0000000e140ec211 */ /* 0x001fca00078608ff */
[----:B------:R-:W-:Y:S02]  /*115e0*/  @!P4 IMAD.X R9, RZ, RZ, R0, P3 ;  /* 0x000000ffff09c224 */ /* 0x000fe400018e0600 */
[----:B-1----:R-:W-:Y:S02]  /*115f0*/  @!P4 IMAD.MOV.U32 R2, RZ, RZ, R14 ;  /* 0x000000ffff02c224 */ /* 0x002fe400078e000e */
[----:B------:R-:W-:Y:S01]  /*11600*/  @!P4 IMAD.MOV.U32 R3, RZ, RZ, R9 ;  /* 0x000000ffff03c224 */ /* 0x000fe200078e0009 */
[----:B------:R0:W1:Y:S04]  /*11610*/  SHFL.IDX PT, R14, R8, 0x1, 0x1c1f ;  /* 0x003c1f00080e7f89 */ /* 0x00006800000e0000 */
[----:B------:R0:W-:Y:S04]  /*11620*/  @!P4 LDGSTS.E.BYPASS.LTC128B.128 [R26+0xe400], desc[UR48][R2.64], !P0 ;  /* 0x0e400000021acfae */ /* 0x0001e8000c101d70 */
[----:B------:R0:W-:Y:S04]  /*11630*/  @!P4 LDGSTS.E.BYPASS.LTC128B.128 [R26+0x11400], desc[UR48][R2.64+0x40], !P1 ;  /* 0x11400040021acfae */ /* 0x0001e8000c901d70 */
[----:B------:R0:W-:Y:S02]  /*11640*/  @!P4 LDGSTS.E.BYPASS.LTC128B.128 [R26+0x14400], desc[UR48][R2.64+0x80], !P2 ;  /* 0x14400080021acfae */ /* 0x0001e4000d101d70 */
.L_x_1038:
[----:B------:R-:W-:Y:S02]  /*11650*/  VIADD R6, R6, 0xa0 ;  /* 0x000000a006067836 */ /* 0x000fe40000000000 */
[----:B------:R-:W-:-:S03]  /*11660*/  VIADD R0, R17, 0x2d800 ;  /* 0x0002d80011007836 */ /* 0x000fc60000000000 */
[----:B------:R-:W-:-:S13]  /*11670*/  ISETP.GE.AND P3, PT, R6, R5, PT ;  /* 0x000000050600720c */ /* 0x000fda0003f66270 */
[----:B01----:R-:W-:-:S05]  /*11680*/  @!P3 LEA R2, P4, R20, R14, 0x1 ;  /* 0x0000000e1402b211 */ /* 0x003fca00078808ff */
[----:B------:R-:W-:-:S05]  /*11690*/  @!P3 IMAD.X R3, RZ, RZ, R7, P4 ;  /* 0x000000ffff03b224 */ /* 0x000fca00020e0607 */
[----:B------:R-:W-:Y:S01]  /*116a0*/  @!PT LDS RZ, [RZ] ;  /* 0x00000000fffff984 */ /* 0x000fe20000000800 */
[----:B------:R-:W-:Y:S01]  /*116b0*/  @!PT LDS RZ, [RZ] ;  /* 0x00000000fffff984 */ /* 0x000fe20000000800 */
[----:B------:R-:W-:Y:S01]  /*116c0*/  @!PT LDS RZ, [RZ] ;  /* 0x00000000fffff984 */ /* 0x000fe20000000800 */
[----:B------:R0:W-:Y:S01]  /*116d0*/  @!P3 LDGSTS.E.BYPASS.LTC128B.128 [R26+0xec00], desc[UR48][R2.64], !P0 ;  /* 0x0ec00000021abfae */ /* 0x0001e2000c101d70 */
[----:B------:R-:W-:-:S03]  /*116e0*/  PLOP3.LUT P0, PT, PT, PT, PT, 0x80, 0x0 ;  /* 0x000000000000781c */ /* 0x000fc60003f0f070 */
[----:B------:R0:W-:Y:S04]  /*116f0*/  @!P3 LDGSTS.E.BYPASS.LTC128B.128 [R26+0x11c00], desc[UR48][R2.64+0x40], !P1 ;  /* 0x11c00040021abfae */ /* 0x0001e8000c901d70 */
[----:B------:R0:W-:Y:S01]  /*11700*/  @!P3 LDGSTS.E.BYPASS.LTC128B.128 [R26+0x14c00], desc[UR48][R2.64+0x80], !P2 ;  /* 0x14c00080021abfae */ /* 0x0001e2000d101d70 */
[----:B------:R-:W-:-:S05]  /*11710*/  NOP ;  /* 0x0000000000007918 */ /* 0x000fca0000000000 */
.L_x_934:
[----:B------:R-:W-:Y:S02]  /*11720*/  PLOP3.LUT P1, PT, P1, P0, PT, 0xa2, 0x0 ;  /* 0x000000000000781c */ /* 0x000fe40000f21472 */
[----:B------:R-:W-:-:S08]  /*11730*/  @P0 R2UR P1, UR4, R17 ;  /* 0x00000000110402ca */ /* 0x000fd00000020000 */
[----:B------:R-:W-:-:S05]  /*11740*/  @P0 PLOP3.LUT P0, PT, P1, PT, PT, 0x80, 0x0 ;  /* 0x000000000000081c */ /* 0x000fca0000f0f070 */
[----:B------:R-:W-:Y:S01]  /*11750*/  @!P1 SYNCS.ARRIVE.TRANS64.RED.A0T1 RZ, [UR4+0x2d800], RZ ;  /* 0x02d800ffffff99a7 */ /* 0x000fe20008200404 */
[----:B------:R-:W-:Y:S07]  /*11760*/  @!P1 ARRIVES.LDGSTSBAR.64.TRANSCNT [UR4+0x2d800] ;  /* 0x02d80000ff0099b0 */ /* 0x000fee0008000a84 */
[----:B------:R-:W-:Y:S05]  /*11770*/  @P0 BRA.U.ANY `(.L_x_934) ;  /* 0xfffffffd00e80947 */ /* 0x000fea000393ffff */
[----:B------:R-:W-:-:S05]  /*11780*/  VIADD R29, R29, 0x1 ;  /* 0x000000011d1d7836 */ /* 0x000fca0000000000 */
[----:B0-----:R-:W-:-:S04]  /*11790*/  LEA.HI R2, R29, R29, RZ, 0x1 ;  /* 0x0000001d1d027211 */ /* 0x001fc800078f08ff */
[----:B------:R-:W-:-:S05]  /*117a0*/  LOP3.LUT R2, R2, 0xfffffffe, RZ, 0xc0, !PT ;  /* 0xfffffffe02027812 */ /* 0x000fca00078ec0ff */
[----:B------:R-:W-:-:S05]  /*117b0*/  IMAD.IADD R2, R29, 0x1, -R2 ;  /* 0x000000011d027824 */ /* 0x000fca00078e0a02 */
[----:B------:R-:W-:Y:S01]  /*117c0*/  SHF.L.U32 R2, R2, 0x1f, RZ ;  /* 0x0000001f02027819 */ /* 0x000fe200000006ff */
[----:B------:R-:W-:Y:S01]  /*117d0*/  NOP ;  /* 0x0000000000007918 */ /* 0x000fe20000000000 */
[----:B------:R0:W-:Y:S01]  /*117e0*/  SYNCS.ARRIVE.TRANS64.A1T0 RZ, [R17+URZ+0x2d800], RZ ;  /* 0x02d800ff11ff79a7 */ /* 0x0001e2000810003f */
[----:B------:R-:W-:Y:S01]  /*117f0*/  BSSY B0, `(.L_x_935) ;  /* 0x0000003000007945 */ /* 0x000fe20003800000 */
[----:B------:R-:W1:Y:S03]  /*11800*/  SYNCS.PHASECHK.TRANS64.TRYWAIT P0, [R17+URZ+0x2d820], R2 ;  /* 0x02d82002110075a7 */ /* 0x000e66000800017f */
[----:B01----:R-:W-:Y:S05]  /*11810*/  @!P0 BRA `(.L_x_936) ;  /* 0x0000003800348947 */ /* 0x003fea0003800000 */
.L_x_1039:
[----:B------:R-:W-:Y:S05]  /*11820*/  BSYNC B0 ;  /* 0x0000000000007941 */ /* 0x000fea0003800000 */
.L_x_935:
[----:B------:R-:W-:-:S04]  /*11830*/  UIADD3 UR4, UR40, -0x2, URZ ;  /* 0xfffffffe28047890 */ /* 0x000fc8000fffe03f */
[----:B------:R-:W-:-:S06]  /*11840*/  UISETP.GE.AND UP0, UPT, UR4, UR39, UPT ;  /* 0x000000270400728c */ /* 0x000fcc000bf06270 */
[----:B------:R-:W-:-:S13]  /*11850*/  PLOP3.LUT P0, PT, PT, PT, UP0, 0x80, 0x0 ;  /* 0x000000000000781c */ /* 0x000fda0003f0f008 */
[----:B------:R-:W-:Y:S05]  /*11860*/  @!P0 BRA `(.L_x_937) ;  /* 0x00000020004c8947 */ /* 0x000fea0003800000 */
[----:B0-----:R-:W-:Y:S01]  /*11870*/  IMAD R2, RZ, RZ, -UR40 ;  /* 0x80000028ff027e24 */ /* 0x001fe2000f8e02ff */
[----:B------:R-:W-:Y:S01]  /*11880*/  LOP3.LUT R7, RZ, UR39, RZ, 0x33, !PT ;  /* 0x00000027ff077c12 */ /* 0x000fe2000f8e33ff */
[----:B------:R-:W-:-:S03]  /*11890*/  IMAD.U32 R6, RZ, RZ, UR4 ;  /* 0x00000004ff067e24 */ /* 0x000fc6000f8e00ff */
[----:B------:R-:W-:-:S05]  /*118a0*/  VIADDMNMX R7, R2, 0x1, R7, !PT ;  /* 0x0000000102077846 */ /* 0x000fca0007800107 */
[----:B------:R-:W-:-:S05]  /*118b0*/  VIADD R2, R7, UR40 ;  /* 0x0000002807027c36 */ /* 0x000fca0008000000 */
        /* <DEDUP_REMOVED lines=15> */
[----:B------:R-:W-:Y:S02]  /*119b0*/  ULDC.64 UR4, c[0x0][0x428] ;  /* 0x00010a0000047ab9 */ /* 0x000fe40000000a00 */
[----:B------:R-:W-:-:S04]  /*119c0*/  IMAD R10, R25, UR4, RZ ;  /* 0x00000004190a7c24 */ /* 0x000fc8000f8e02ff */
[----:B------:R-:W-:Y:S01]  /*119d0*/  IMAD R10, R23, UR5, R10 ;  /* 0x00000005170a7c24 */ /* 0x000fe2000f8e020a */
[----:B0-----:R-:W-:-:S13]  /*119e0*/  ISETP.NE.AND P0, PT, R5, 0x1, PT ;  /* 0x000000010500780c */ /* 0x001fda0003f05270 */
[----:B------:R-:W0:Y:S02]  /*119f0*/  @P0 LDC.64 R2, c[0x0][0x440] ;  /* 0x00011000ff020b82 */ /* 0x000e240000000a00 */
[----:B0-----:R-:W-:-:S04]  /*11a00*/  @P0 IMAD.HI.U32 R4, R6, R2, RZ ;  /* 0x0000000206040227 */ /* 0x001fc800078e00ff */
[----:B------:R-:W-:Y:S01]  /*11a10*/  IMAD.MOV.U32 R2, RZ, RZ, R6 ;  /* 0x000000ffff027224 */ /* 0x000fe200078e0006 */
[----:B------:R-:W-:-:S05]  /*11a20*/  @P0 SHF.R.U32.HI R2, RZ, R3, R4 ;  /* 0x00000003ff020219 */ /* 0x000fca0000011604 */
[----:B------:R-:W-:-:S04]  /*11a30*/  IMAD.MOV R3, RZ, RZ, -R2 ;  /* 0x000000ffff037224 */ /* 0x000fc800078e0a02 */
[----:B------:R-:W-:Y:S01]  /*11a40*/  IMAD R6, R5, R3, R6 ;  /* 0x0000000305067224 */ /* 0x000fe200078e0206 */
[--C-:B------:R-:W-:Y:S01]  /*11a50*/  SHF.R.S32.HI R3, RZ, 0x1f, R2.reuse ;  /* 0x0000001fff037819 */ /* 0x100fe20000011402 */
[----:B------:R-:W0:Y:S02]  /*11a60*/  LDC.64 R4, c[0x0][0x418] ;  /* 0x00010600ff047b82 */ /* 0x000e240000000a00 */
[----:B------:R-:W-:-:S04]  /*11a70*/  IMAD.WIDE.U32 R2, R23, UR4, R2 ;  /* 0x0000000417027c25 */ /* 0x000fc8000f8e0002 */
[----:B------:R-:W-:Y:S01]  /*11a80*/  IMAD.IADD R10, R10, 0x1, R3 ;  /* 0x000000010a0a7824 */ /* 0x000fe200078e0203 */
[----:B0-----:R-:W-:-:S04]  /*11a90*/  LEA R4, P0, R2, R4, 0x2 ;  /* 0x0000000402047211 */ /* 0x001fc800078010ff */
[----:B------:R-:W-:-:S05]  /*11aa0*/  LEA.HI.X R5, R2, R5, R10, 0x2, P0 ;  /* 0x0000000502057211 */ /* 0x000fca00000f140a */
[----:B------:R0:W5:Y:S04]  /*11ab0*/  LDG.E R4, desc[UR48][R4.64] ;  /* 0x0000003004047981 */ /* 0x000168000c1e1900 */
.L_x_941:
[----:B------:R-:W0:Y:S01]  /*11ac0*/  S2R R2, SR_TID.X ;  /* 0x0000000000027919 */ /* 0x000e220000002100 */
[----:B------:R-:W-:Y:S01]  /*11ad0*/  IMAD R3, R8, 0x8, R17 ;  /* 0x0000000808037824 */ /* 0x000fe200078e0211 */
[----:B------:R-:W-:Y:S01]  /*11ae0*/  BSSY B1, `(.L_x_942) ;  /* 0x0000006000017945 */ /* 0x000fe20003800000 */
[----:B0-----:R-:W-:Y:S02]  /*11af0*/  LOP3.LUT R5, R2, 0x7f, RZ, 0xc0, !PT ;  /* 0x0000007f02057812 */ /* 0x001fe400078ec0ff */
[----:B------:R-:W-:Y:S02]  /*11b00*/  SHF.L.U32 R2, R9, 0x1f, RZ ;  /* 0x0000001f09027819 */ /* 0x000fe400000006ff */
[----:B------:R-:W-:Y:S02]  /*11b10*/  ISETP.NE.AND P1, PT, R5, RZ, PT ;  /* 0x000000ff0500720c */ /* 0x000fe40003f25270 */
[----:B------:R-:W0:Y:S02]  /*11b20*/  SYNCS.PHASECHK.TRANS64.TRYWAIT P0, [R3+URZ+0x2d840], R2 ;  /* 0x02d84002030075a7 */ /* 0x000e24000800017f */
[----:B0-----:R-:W-:Y:S09]  /*11b30*/  @!P0 BRA `(.L_x_943) ;  /* 0x0000003400808947 */ /* 0x001ff20003800000 */
.L_x_1040:
[----:B------:R-:W-:Y:S05]  /*11b40*/  BSYNC B1 ;  /* 0x0000000000017941 */ /* 0x000fea0003800000 */
.L_x_942:
[----:B------:R-:W-:Y:S04]  /*11b50*/  BSSY B1, `(.L_x_944) ;  /* 0x0000007000017945 */ /* 0x000fe80003800000 */
[----:B------:R-:W-:Y:S05]  /*11b60*/  @P1 BRA `(.L_x_945) ;  /* 0x0000000000141947 */ /* 0x000fea0003800000 */
[----:B------:R-:W-:Y:S01]  /*11b70*/  ISETP.NE.AND P0, PT, R28, RZ, PT ;  /* 0x000000ff1c00720c */ /* 0x000fe20003f05270 */
[----:B0-----:R-:W-:-:S04]  /*11b80*/  IMAD.MOV.U32 R2, RZ, RZ, 0x6000 ;  /* 0x00006000ff027424 */ /* 0x001fc800078e00ff */
[----:B------:R1:W-:Y:S08]  /*11b90*/  SYNCS.ARRIVE.TRANS64 RZ, [R3+URZ+0x2d830], R2 ;  /* 0x02d8300203ff79a7 */ /* 0x0003f0000800003f */
[----:B------:R-:W-:Y:S05]  /*11ba0*/  @!P0 BRA `(.L_x_945) ;  /* 0x0000000000048947 */ /* 0x000fea0003800000 */
[----:B------:R-:W-:Y:S01]  /*11bb0*/  BPT.TRAP 0x1 ;  /* 0x000000040000795c */ /* 0x000fe20000300000 */
.L_x_945:
[----:B------:R-:W-:Y:S05]  /*11bc0*/  BSYNC B1 ;  /* 0x0000000000017941 */ /* 0x000fea0003800000 */
.L_x_944:
[----:B------:R-:W-:Y:S01]  /*11bd0*/  IMAD.MOV.U32 R12, RZ, RZ, RZ ;  /* 0x000000ffff0c7224 */ /* 0x000fe200078e00ff */
[----:B------:R-:W-:Y:S01]  /*11be0*/  UIADD3 UR4, UP0, UR46, 0x370, URZ ;  /* 0x000003702e047890 */ /* 0x000fe2000ff1e03f */
[----:B------:R-:W-:Y:S01]  /*11bf0*/  IMAD R11, R8, 0x6000, R17 ;  /* 0x00006000080b7824 */ /* 0x000fe200078e0211 */
[----:B------:R-:W-:Y:S01]  /*11c00*/  PLOP3.LUT P0, PT, PT, PT, PT, 0x80, 0x0 ;  /* 0x000000000000781c */ /* 0x000fe20003f0f070 */
[----:B01----:R-:W-:Y:S01]  /*11c10*/  VIADD R3, R3, 0x2d830 ;  /* 0x0002d83003037836 */ /* 0x003fe20000000000 */
[----:B------:R-:W-:Y:S01]  /*11c20*/  R2UR UR10, R12 ;  /* 0x000000000c0a72ca */ /* 0x000fe200000e0000 */
[----:B------:R-:W-:Y:S01]  /*11c30*/  IMAD.SHL.U32 R2, R6, 0x80, RZ ;  /* 0x0000008006027824 */ /* 0x000fe200078e00ff */
[----:B------:R-:W-:Y:S01]  /*11c40*/  UIADD3.X UR5, URZ, UR47, URZ, UP0, !UPT ;  /* 0x0000002f3f057290 */ /* 0x000fe200087fe43f */
[----:B------:R-:W-:Y:S01]  /*11c50*/  VIADD R5, R11, 0x15400 ;  /* 0x000154000b057836 */ /* 0x000fe20000000000 */
[----:B------:R-:W-:Y:S01]  /*11c60*/  UMOV UR6, 0x0 ;  /* 0x0000000000067882 */ /* 0x000fe20000000000 */
[----:B------:R-:W-:-:S10]  /*11c70*/  UMOV UR7, 0x14f00000 ;  /* 0x14f0000000077882 */ /* 0x000fd40000000000 */
.L_x_946:
[----:B------:R-:W-:-:S13]  /*11c80*/  @P0 ELECT P2, URZ, PT ;  /* 0x00000000003f082f */ /* 0x000fda0003840000 */
[----:B-----5:R-:W-:Y:S01]  /*11c90*/  @P2 R2UR UR13, R4 ;  /* 0x00000000040d22ca */ /* 0x020fe200000e0000 */
[----:B------:R-:W-:Y:S01]  /*11ca0*/  UMOV UR12, UR36 ;  /* 0x00000024000c7c82 */ /* 0x000fe20008000000 */
[----:B------:R-:W-:Y:S02]  /*11cb0*/  @P2 R2UR UR11, R2 ;  /* 0x00000000020b22ca */ /* 0x000fe400000e0000 */
[----:B------:R-:W-:Y:S02]  /*11cc0*/  @P2 R2UR UR9, R3 ;  /* 0x00000000030922ca */ /* 0x000fe400000e0000 */
[----:B------:R-:W-:Y:S02]  /*11cd0*/  @P2 R2UR UR8, R5 ;  /* 0x00000000050822ca */ /* 0x000fe400000e0000 */
[----:B------:R-:W-:Y:S02]  /*11ce0*/  @P2 PLOP3.LUT P0, PT, P2, PT, PT, 0x8, 0x0 ;  /* 0x000000000000281c */ /* 0x000fe4000170e170 */
        /* <DEDUP_REMOVED lines=9> */
.L_x_947:
[----:B------:R-:W-:-:S13]  /*11d80*/  @P0 ELECT P2, URZ, PT ;  /* 0x00000000003f082f */ /* 0x000fda0003840000 */
[----:B------:R-:W-:Y:S01]  /*11d90*/  @P2 R2UR UR13, R4 ;  /* 0x00000000040d22ca */ /* 0x000fe200000e0000 */
        /* <DEDUP_REMOVED lines=14> */
.L_x_948:
        /* <DEDUP_REMOVED lines=15> */
.L_x_1041:
[----:B------:R-:W-:Y:S05]  /*11f70*/  BSYNC B1 ;  /* 0x0000000000017941 */ /* 0x000fea0003800000 */
.L_x_949:
[----:B------:R-:W-:Y:S01]  /*11f80*/  BSSY B1, `(.L_x_951) ;  /* 0x000000a000017945 */ /* 0x000fe20003800000 */
[----:B0-----:R-:W-:Y:S02]  /*11f90*/  IMAD.MOV.U32 R2, RZ, RZ, 0x0 ;  /* 0x00000000ff027424 */ /* 0x001fe400078e00ff */
[----:B------:R-:W-:Y:S01]  /*11fa0*/  IMAD.MOV.U32 R3, RZ, RZ, 0x14f00000 ;  /* 0x14f00000ff037424 */ /* 0x000fe200078e00ff */
[----:B------:R-:W-:Y:S06]  /*11fb0*/  @P1 BRA `(.L_x_952) ;  /* 0x0000000000181947 */ /* 0x000fec0003800000 */
[----:B------:R-:W-:Y:S01]  /*11fc0*/  ISETP.NE.AND P0, PT, R28, RZ, PT ;  /* 0x000000ff1c00720c */ /* 0x000fe20003f05270 */
[----:B------:R-:W-:Y:S02]  /*11fd0*/  IMAD R11, R16, 0x8, R17 ;  /* 0x00000008100b7824 */ /* 0x000fe400078e0211 */
[----:B------:R-:W-:-:S04]  /*11fe0*/  IMAD.MOV.U32 R14, RZ, RZ, 0x6000 ;  /* 0x00006000ff0e7424 */ /* 0x000fc800078e00ff */
[----:B------:R0:W-:Y:S06]  /*11ff0*/  SYNCS.ARRIVE.TRANS64 RZ, [R11+URZ+0x2d850], R14 ;  /* 0x02d8500e0bff79a7 */ /* 0x0001ec000800003f */
[----:B------:R-:W-:Y:S05]  /*12000*/  @!P0 BRA `(.L_x_952) ;  /* 0x0000000000048947 */ /* 0x000fea0003800000 */
[----:B------:R-:W-:Y:S01]  /*12010*/  BPT.TRAP 0x1 ;  /* 0x000000040000795c */ /* 0x000fe20000300000 */
.L_x_952:
[----:B------:R-:W-:Y:S05]  /*12020*/  BSYNC B1 ;  /* 0x0000000000017941 */ /* 0x000fea0003800000 */
.L_x_951:
[----:B------:R-:W-:Y:S01]  /*12030*/  R2UR UR6, R2 ;  /* 0x00000000020672ca */ /* 0x000fe200000e0000 */
[--C-:B0-----:R-:W-:Y:S01]  /*12040*/  IMAD R11, R16, 0x8, R17.reuse ;  /* 0x00000008100b7824 */ /* 0x101fe200078e0211 */
[----:B------:R-:W-:Y:S01]  /*12050*/  R2UR UR7, R3 ;  /* 0x00000000030772ca */ /* 0x000fe200000e0000 */
[----:B------:R-:W-:Y:S01]  /*12060*/  UIADD3 UR4, UP0, UR46, 0x470, URZ ;  /* 0x000004702e047890 */ /* 0x000fe2000ff1e03f */
[----:B------:R-:W-:Y:S01]  /*12070*/  R2UR UR10, R12 ;  /* 0x000000000c0a72ca */ /* 0x000fe200000e0000 */
[----:B------:R-:W-:Y:S01]  /*12080*/  IMAD R12, R16, 0x6000, R17 ;  /* 0x00006000100c7824 */ /* 0x000fe200078e0211 */
[----:B------:R-:W-:Y:S01]  /*12090*/  PLOP3.LUT P0, PT, PT, PT, PT, 0x80, 0x0 ;  /* 0x000000000000781c */ /* 0x000fe20003f0f070 */
[----:B------:R-:W-:Y:S01]  /*120a0*/  IMAD.SHL.U32 R13, R22, 0x80, RZ ;  /* 0x00000080160d7824 */ /* 0x000fe200078e00ff */
[----:B------:R-:W-:Y:S01]  /*120b0*/  UIADD3.X UR5, URZ, UR47, URZ, UP0, !UPT ;  /* 0x0000002f3f057290 */ /* 0x000fe200087fe43f */
[----:B------:R-:W-:Y:S02]  /*120c0*/  VIADD R11, R11, 0x2d850 ;  /* 0x0002d8500b0b7836 */ /* 0x000fe40000000000 */
[----:B------:R-:W-:-:S09]  /*120d0*/  VIADD R14, R12, 0x400 ;  /* 0x000004000c0e7836 */ /* 0x000fd20000000000 */
.L_x_953:
        /* <DEDUP_REMOVED lines=15> */
.L_x_954:
        /* <DEDUP_REMOVED lines=15> */
.L_x_955:
        /* <DEDUP_REMOVED lines=10> */
[----:B------:R-:W-:Y:S02]  /*12360*/  IMAD.MOV.U32 R18, RZ, RZ, R4 ;  /* 0x000000ffff127224 */ /* 0x000fe400078e0004 */
[----:B------:R-:W-:-:S07]  /*12370*/  IMAD.MOV.U32 R22, RZ, RZ, R6 ;  /* 0x000000ffff167224 */ /* 0x000fce00078e0006 */
.L_x_940:
[----:B------:R-:W-:Y:S05]  /*12380*/  BSYNC B0 ;  /* 0x0000000000007941 */ /* 0x000fea0003800000 */
.L_x_939:
[----:B------:R-:W-:Y:S01]  /*12390*/  UIADD3 UR4, UR40, -0x3, URZ ;  /* 0xfffffffd28047890 */ /* 0x000fe2000fffe03f */
[----:B------:R-:W-:Y:S02]  /*123a0*/  IMAD.MOV.U32 R16, RZ, RZ, R8 ;  /* 0x000000ffff107224 */ /* 0x000fe400078e0008 */
[----:B------:R-:W-:-:S03]  /*123b0*/  IMAD.MOV.U32 R24, RZ, RZ, R9 ;  /* 0x000000ffff187224 */ /* 0x000fc600078e0009 */
[----:B------:R-:W-:-:S07]  /*123c0*/  IMAD.U32 R6, RZ, RZ, UR4 ;  /* 0x00000004ff067e24 */ /* 0x000fce000f8e00ff */
.L_x_938:
[----:B------:R-:W-:Y:S01]  /*123d0*/  ULOP3.LUT UR4, URZ, UR40, URZ, 0x33, !UPT ;  /* 0x000000283f047292 */ /* 0x000fe2000f8e333f */
[----:B------:R-:W-:Y:S01]  /*123e0*/  VIADD R7, R7, 0xfffffffe ;  /* 0xfffffffe07077836 */ /* 0x000fe20000000000 */
[----:B------:R-:W-:Y:S04]  /*123f0*/  BSSY B0, `(.L_x_937) ;  /* 0x000015a000007945 */ /* 0x000fe80003800000 */
[----:B------:R-:W-:-:S13]  /*12400*/  ISETP.NE.AND P0, PT, R7, UR4, PT ;  /* 0x0000000407007c0c */ /* 0x000fda000bf05270 */
[----:B------:R-:W-:Y:S05]  /*12410*/  @!P0 BRA `(.L_x_956) ;  /* 0x00000014005c8947 */ /* 0x000fea0003800000 */
[----:B------:R-:W-:-:S07]  /*12420*/  IMAD.MOV.U32 R4, RZ, RZ, R18 ;  /* 0x000000ffff047224 */ /* 0x000fce00078e0012 */
.L_x_991:
[----:B------:R-:W-:Y:S01]  /*12430*/  LOP3.LUT P1, RZ, R19, 0x2, RZ, 0xc0, !PT ;  /* 0x0000000213ff7812 */ /* 0x000fe2000782c0ff */
[----:B------:R-:W-:Y:S01]  /*12440*/  VIADD R7, R16, 0x1 ;  /* 0x0000000110077836 */ /* 0x000fe20000000000 */
[----:B------:R-:W-:Y:S05]  /*12450*/  YIELD ;  /* 0x0000000000007946 */ /* 0x000fea0003800000 */
[----:B------:R-:W-:Y:S01]  /*12460*/  ISETP.NE.AND P0, PT, R7, 0x2, PT ;  /* 0x000000020700780c */ /* 0x000fe20003f05270 */
[----:B------:R-:W-:Y:S03]  /*12470*/  BSSY B1, `(.L_x_957) ;  /* 0x00000a4000017945 */ /* 0x000fe60003800000 */
[----:B------:R-:W-:-:S02]  /*12480*/  SEL R3, RZ, 0x1, P0 ;  /* 0x00000001ff037807 */ /* 0x000fc40000000000 */
        /* <DEDUP_REMOVED lines=15> */
[----:B------:R-:W-:-:S04]  /*12580*/  IMAD.MOV R9, RZ, RZ, -R2 ;  /* 0x000000ffff097224 */ /* 0x000fc800078e0a02 */
[----:B------:R-:W-:Y:S02]  /*12590*/  IMAD R9, R5, R9, R6 ;  /* 0x0000000905097224 */ /* 0x000fe400078e0206 */
[C---:B------:R-:W-:Y:S02]  /*125a0*/  IMAD R5, R23.reuse, UR5, R4 ;  /* 0x0000000517057c24 */ /* 0x040fe4000f8e0204 */
[----:B------:R-:W-:Y:S01]  /*125b0*/  IMAD.WIDE.U32 R2, R23, UR4, R2 ;  /* 0x0000000417027c25 */ /* 0x000fe2000f8e0002 */
[----:B------:R-:W-:-:S03]  /*125c0*/  ULDC.64 UR4, c[0x0][0x418] ;  /* 0x0001060000047ab9 */ /* 0x000fc60000000a00 */
[----:B------:R-:W-:Y:S01]  /*125d0*/  IMAD.IADD R5, R5, 0x1, R3 ;  /* 0x0000000105057824 */ /* 0x000fe200078e0203 */
[----:B------:R-:W-:-:S04]  /*125e0*/  LEA R4, P0, R2, UR4, 0x2 ;  /* 0x0000000402047c11 */ /* 0x000fc8000f8010ff */
[----:B------:R-:W-:-:S05]  /*125f0*/  LEA.HI.X R5, R2, UR5, R5, 0x2, P0 ;  /* 0x0000000502057c11 */ /* 0x000fca00080f1405 */
[----:B------:R0:W5:Y:S04]  /*12600*/  LDG.E R4, desc[UR48][R4.64] ;  /* 0x0000003004047981 */ /* 0x000168000c1e1900 */
.L_x_959:
        /* <DEDUP_REMOVED lines=8> */
.L_x_1042:
[----:B------:R-:W-:Y:S05]  /*12690*/  BSYNC B2 ;  /* 0x0000000000027941 */ /* 0x000fea0003800000 */
.L_x_960:
[----:B------:R-:W-:Y:S04]  /*126a0*/  BSSY B2, `(.L_x_962) ;  /* 0x0000007000027945 */ /* 0x000fe80003800000 */
[----:B------:R-:W-:Y:S05]  /*126b0*/  @P1 BRA `(.L_x_963) ;  /* 0x0000000000141947 */ /* 0x000fea0003800000 */
[----:B------:R-:W-:Y:S01]  /*126c0*/  ISETP.NE.AND P0, PT, R28, RZ, PT ;  /* 0x000000ff1c00720c */ /* 0x000fe20003f05270 */
[----:B0-----:R-:W-:-:S04]  /*126d0*/  IMAD.MOV.U32 R2, RZ, RZ, 0x6000 ;  /* 0x00006000ff027424 */ /* 0x001fc800078e00ff */
[----:B------:R1:W-:Y:S08]  /*126e0*/  SYNCS.ARRIVE.TRANS64 RZ, [R3+URZ+0x2d830], R2 ;  /* 0x02d8300203ff79a7 */ /* 0x0003f0000800003f */
[----:B------:R-:W-:Y:S05]  /*126f0*/  @!P0 BRA `(.L_x_963) ;  /* 0x0000000000048947 */ /* 0x000fea0003800000 */
[----:B------:R-:W-:Y:S01]  /*12700*/  BPT.TRAP 0x1 ;  /* 0x000000040000795c */ /* 0x000fe20000300000 */
.L_x_963:
[----:B------:R-:W-:Y:S05]  /*12710*/  BSYNC B2 ;  /* 0x0000000000027941 */ /* 0x000fea0003800000 */
.L_x_962:
        /* <DEDUP_REMOVED lines=11> */
.L_x_964:
        /* <DEDUP_REMOVED lines=16> */
.L_x_965:
        /* <DEDUP_REMOVED lines=16> */
.L_x_966:
        /* <DEDUP_REMOVED lines=15> */
.L_x_1043:
[----:B------:R-:W-:Y:S05]  /*12ac0*/  BSYNC B2 ;  /* 0x0000000000027941 */ /* 0x000fea0003800000 */
.L_x_967:
[----:B------:R-:W-:Y:S01]  /*12ad0*/  BSSY B2, `(.L_x_969) ;  /* 0x0000009000027945 */ /* 0x000fe20003800000 */
[----:B------:R-:W-:Y:S02]  /*12ae0*/  IMAD.MOV.U32 R2, RZ, RZ, 0x0 ;  /* 0x00000000ff027424 */ /* 0x000fe400078e00ff */
[----:B0-----:R-:W-:Y:S01]  /*12af0*/  IMAD.MOV.U32 R3, RZ, RZ, 0x14f00000 ;  /* 0x14f00000ff037424 */ /* 0x001fe200078e00ff */
[----:B------:R-:W-:Y:S06]  /*12b00*/  @P1 BRA `(.L_x_970) ;  /* 0x0000000000141947 */ /* 0x000fec0003800000 */
[----:B------:R-:W-:Y:S01]  /*12b10*/  ISETP.NE.AND P0, PT, R28, RZ, PT ;  /* 0x000000ff1c00720c */ /* 0x000fe20003f05270 */
[----:B------:R-:W-:-:S04]  /*12b20*/  IMAD.MOV.U32 R13, RZ, RZ, 0x6000 ;  /* 0x00006000ff0d7424 */ /* 0x000fc800078e00ff */
[----:B------:R0:W-:Y:S08]  /*12b30*/  SYNCS.ARRIVE.TRANS64 RZ, [R12+URZ+0x50], R13 ;  /* 0x0000500d0cff79a7 */ /* 0x0001f0000800003f */
[----:B------:R-:W-:Y:S05]  /*12b40*/  @!P0 BRA `(.L_x_970) ;  /* 0x0000000000048947 */ /* 0x000fea0003800000 */
[----:B------:R-:W-:Y:S01]  /*12b50*/  BPT.TRAP 0x1 ;  /* 0x000000040000795c */ /* 0x000fe20000300000 */
.L_x_970:
[----:B------:R-:W-:Y:S05]  /*12b60*/  BSYNC B2 ;  /* 0x0000000000027941 */ /* 0x000fea0003800000 */
.L_x_969:
[----:B------:R-:W-:Y:S01]  /*12b70*/  R2UR UR6, R2 ;  /* 0x00000000020672ca */ /* 0x000fe200000e0000 */
[----:B------:R-:W-:Y:S01]  /*12b80*/  IMAD R16, R16, 0x6000, R17 ;  /* 0x0000600010107824 */ /* 0x000fe200078e0211 */
[----:B------:R-:W-:Y:S01]  /*12b90*/  R2UR UR7, R3 ;  /* 0x00000000030772ca */ /* 0x000fe200000e0000 */
[----:B------:R-:W-:Y:S01]  /*12ba0*/  UIADD3 UR4, UP0, UR46, 0x470, URZ ;  /* 0x000004702e047890 */ /* 0x000fe2000ff1e03f */
[----:B------:R-:W-:Y:S01]  /*12bb0*/  R2UR UR10, R5 ;  /* 0x00000000050a72ca */ /* 0x000fe200000e0000 */
[----:B------:R-:W-:Y:S01]  /*12bc0*/  IMAD.SHL.U32 R5, R22, 0x80, RZ ;  /* 0x0000008016057824 */ /* 0x000fe200078e00ff */
[----:B------:R-:W-:Y:S01]  /*12bd0*/  PLOP3.LUT P0, PT, PT, PT, PT, 0x80, 0x0 ;  /* 0x000000000000781c */ /* 0x000fe20003f0f070 */
[----:B0-----:R-:W-:Y:S01]  /*12be0*/  VIADD R12, R12, 0x50 ;  /* 0x000000500c0c7836 */ /* 0x001fe20000000000 */
[----:B------:R-:W-:Y:S01]  /*12bf0*/  UIADD3.X UR5, URZ, UR47, URZ, UP0, !UPT ;  /* 0x0000002f3f057290 */ /* 0x000fe200087fe43f */
[----:B------:R-:W-:-:S11]  /*12c00*/  VIADD R13, R16, 0x400 ;  /* 0x00000400100d7836 */ /* 0x000fd60000000000 */
.L_x_971:
        /* <DEDUP_REMOVED lines=15> */
.L_x_972:
        /* <DEDUP_REMOVED lines=15> */
.L_x_973:
        /* <DEDUP_REMOVED lines=12> */
.L_x_958:
[----:B------:R-:W-:Y:S05]  /*12eb0*/  BSYNC B1 ;  /* 0x0000000000017941 */ /* 0x000fea0003800000 */
.L_x_957:
[----:B------:R-:W-:Y:S01]  /*12ec0*/  LOP3.LUT P1, RZ, R19, 0x2, RZ, 0xc0, !PT ;  /* 0x0000000213ff7812 */ /* 0x000fe2000782c0ff */
[----:B------:R-:W-:Y:S01]  /*12ed0*/  VIADD R16, R7, 0x1 ;  /* 0x0000000107107836 */ /* 0x000fe20000000000 */
[----:B------:R-:W-:Y:S01]  /*12ee0*/  BSSY B1, `(.L_x_974) ;  /* 0x00000a7000017945 */ /* 0x000fe20003800000 */
[----:B------:R-:W-:-:S03]  /*12ef0*/  VIADD R9, R6, 0xffffffff ;  /* 0xffffffff06097836 */ /* 0x000fc60000000000 */
        /* <DEDUP_REMOVED lines=24> */
[----:B------:R-:W-:-:S05]  /*13080*/  LEA.HI.X R5, R2, UR5, R3, 0x2, P0 ;  /* 0x0000000502057c11 */ /* 0x000fca00080f1403 */
[----:B------:R0:W5:Y:S04]  /*13090*/  LDG.E R4, desc[UR48][R4.64] ;  /* 0x0000003004047981 */ /* 0x000168000c1e1900 */
.L_x_976:
[----:B------:R-:W-:Y:S01]  /*130a0*/  IMAD R2, R16, 0x8, R17 ;  /* 0x0000000810027824 */ /* 0x000fe200078e0211 */
[----:B------:R-:W-:Y:S01]  /*130b0*/  SHF.L.U32 R3, R24, 0x1f, RZ ;  /* 0x0000001f18037819 */ /* 0x000fe200000006ff */
[----:B------:R-:W-:Y:S03]  /*130c0*/  BSSY B2, `(.L_x_977) ;  /* 0x0000003000027945 */ /* 0x000fe60003800000 */
[----:B------:R-:W1:Y:S02]  /*130d0*/  SYNCS.PHASECHK.TRANS64.TRYWAIT P0, [R2+URZ+0x2d840], R3 ;  /* 0x02d84003020075a7 */ /* 0x000e64000800017f */
[----:B-1----:R-:W-:Y:S05]  /*130e0*/  @!P0 BRA `(.L_x_978) ;  /* 0x0000002000648947 */ /* 0x002fea0003800000 */
.L_x_1044:
[----:B------:R-:W-:Y:S05]  /*130f0*/  BSYNC B2 ;  /* 0x0000000000027941 */ /* 0x000fea0003800000 */
.L_x_977:
[----:B0-----:R-:W0:Y:S01]  /*13100*/  S2R R5, SR_TID.X ;  /* 0x0000000000057919 */ /* 0x001e220000002100 */
[----:B------:R-:W-:Y:S01]  /*13110*/  BSSY B2, `(.L_x_979) ;  /* 0x0000009000027945 */ /* 0x000fe20003800000 */
[----:B0-----:R-:W-:-:S04]  /*13120*/  LOP3.LUT R5, R5, 0x7f, RZ, 0xc0, !PT ;  /* 0x0000007f05057812 */ /* 0x001fc800078ec0ff */
[----:B------:R-:W-:-:S13]  /*13130*/  ISETP.NE.AND P1, PT, R5, RZ, PT ;  /* 0x000000ff0500720c */ /* 0x000fda0003f25270 */
[----:B------:R-:W-:Y:S05]  /*13140*/  @P1 BRA `(.L_x_980) ;  /* 0x0000000000141947 */ /* 0x000fea0003800000 */
[----:B------:R-:W-:Y:S01]  /*13150*/  ISETP.NE.AND P0, PT, R28, RZ, PT ;  /* 0x000000ff1c00720c */ /* 0x000fe20003f05270 */
[----:B-1----:R-:W-:-:S04]  /*13160*/  IMAD.MOV.U32 R3, RZ, RZ, 0x6000 ;  /* 0x00006000ff037424 */ /* 0x002fc800078e00ff */
[----:B------:R0:W-:Y:S08]  /*13170*/  SYNCS.ARRIVE.TRANS64 RZ, [R2+URZ+0x2d830], R3 ;  /* 0x02d8300302ff79a7 */ /* 0x0001f0000800003f */
[----:B------:R-:W-:Y:S05]  /*13180*/  @!P0 BRA `(.L_x_980) ;  /* 0x0000000000048947 */ /* 0x000fea0003800000 */
[----:B------:R-:W-:Y:S01]  /*13190*/  BPT.TRAP 0x1 ;  /* 0x000000040000795c */ /* 0x000fe20000300000 */
.L_x_980:
[----:B------:R-:W-:Y:S05]  /*131a0*/  BSYNC B2 ;  /* 0x0000000000027941 */ /* 0x000fea0003800000 */
.L_x_979:
[----:B------:R-:W-:Y:S01]  /*131b0*/  IMAD.MOV.U32 R5, RZ, RZ, RZ ;  /* 0x000000ffff057224 */ /* 0x000fe200078e00ff */
[----:B------:R-:W-:Y:S01]  /*131c0*/  UIADD3 UR4, UP0, UR46, 0x370, URZ ;  /* 0x000003702e047890 */ /* 0x000fe2000ff1e03f */
[C---:B01----:R-:W-:Y:S01]  /*131d0*/  IMAD R3, R16.reuse, 0x8, R0 ;  /* 0x0000000810037824 */ /* 0x043fe200078e0200 */
[----:B------:R-:W-:Y:S01]  /*131e0*/  PLOP3.LUT P0, PT, PT, PT, PT, 0x80, 0x0 ;  /* 0x000000000000781c */ /* 0x000fe20003f0f070 */
[----:B------:R-:W-:Y:S01]  /*131f0*/  IMAD R13, R16, 0x6000, R17 ;  /* 0x00006000100d7824 */ /* 0x000fe200078e0211 */
[----:B------:R-:W-:Y:S01]  /*13200*/  R2UR UR10, R5 ;  /* 0x00000000050a72ca */ /* 0x000fe200000e0000 */
[----:B------:R-:W-:Y:S01]  /*13210*/  VIADD R3, R3, 0x30 ;  /* 0x0000003003037836 */ /* 0x000fe20000000000 */
[----:B------:R-:W-:Y:S01]  /*13220*/  UIADD3.X UR5, URZ, UR47, URZ, UP0, !UPT ;  /* 0x0000002f3f057290 */ /* 0x000fe200087fe43f */
[----:B------:R-:W-:Y:S01]  /*13230*/  IMAD.SHL.U32 R2, R10, 0x80, RZ ;  /* 0x000000800a027824 */ /* 0x000fe200078e00ff */
[----:B------:R-:W-:Y:S01]  /*13240*/  UMOV UR6, 0x0 ;  /* 0x0000000000067882 */ /* 0x000fe20000000000 */
[----:B------:R-:W-:Y:S01]  /*13250*/  VIADD R11, R13, 0x15400 ;  /* 0x000154000d0b7836 */ /* 0x000fe20000000000 */
[----:B------:R-:W-:-:S09]  /*13260*/  UMOV UR7, 0x14f00000 ;  /* 0x14f0000000077882 */ /* 0x000fd20000000000 */
.L_x_981:
        /* <DEDUP_REMOVED lines=16> */
.L_x_982:
        /* <DEDUP_REMOVED lines=16> */
.L_x_983:
        /* <DEDUP_REMOVED lines=15> */
.L_x_1045:
[----:B------:R-:W-:Y:S05]  /*13560*/  BSYNC B2 ;  /* 0x0000000000027941 */ /* 0x000fea0003800000 */
.L_x_984:
[----:B------:R-:W-:Y:S01]  /*13570*/  BSSY B2, `(.L_x_986) ;  /* 0x0000009000027945 */ /* 0x000fe20003800000 */
[----:B0-----:R-:W-:Y:S02]  /*13580*/  IMAD.MOV.U32 R2, RZ, RZ, 0x0 ;  /* 0x00000000ff027424 */ /* 0x001fe400078e00ff */
[----:B------:R-:W-:Y:S01]  /*13590*/  IMAD.MOV.U32 R3, RZ, RZ, 0x14f00000 ;  /* 0x14f00000ff037424 */ /* 0x000fe200078e00ff */
[----:B------:R-:W-:Y:S06]  /*135a0*/  @P1 BRA `(.L_x_987) ;  /* 0x0000000000141947 */ /* 0x000fec0003800000 */
[----:B------:R-:W-:Y:S01]  /*135b0*/  ISETP.NE.AND P0, PT, R28, RZ, PT ;  /* 0x000000ff1c00720c */ /* 0x000fe20003f05270 */
[----:B------:R-:W-:-:S04]  /*135c0*/  IMAD.MOV.U32 R13, RZ, RZ, 0x6000 ;  /* 0x00006000ff0d7424 */ /* 0x000fc800078e00ff */
[----:B------:R0:W-:Y:S08]  /*135d0*/  SYNCS.ARRIVE.TRANS64 RZ, [R8+URZ+0x50], R13 ;  /* 0x0000500d08ff79a7 */ /* 0x0001f0000800003f */
[----:B------:R-:W-:Y:S05]  /*135e0*/  @!P0 BRA `(.L_x_987) ;  /* 0x0000000000048947 */ /* 0x000fea0003800000 */
[----:B------:R-:W-:Y:S01]  /*135f0*/  BPT.TRAP 0x1 ;  /* 0x000000040000795c */ /* 0x000fe20000300000 */
.L_x_987:
[----:B------:R-:W-:Y:S05]  /*13600*/  BSYNC B2 ;  /* 0x0000000000027941 */ /* 0x000fea0003800000 */
.L_x_986:
        /* <DEDUP_REMOVED lines=10> */
.L_x_988:
        /* <DEDUP_REMOVED lines=15> */
.L_x_989:
        /* <DEDUP_REMOVED lines=15> */
.L_x_990:
        /* <DEDUP_REMOVED lines=12> */
.L_x_975:
[----:B------:R-:W-:Y:S05]  /*13950*/  BSYNC B1 ;  /* 0x0000000000017941 */ /* 0x000fea0003800000 */
.L_x_974:
[----:B------:R-:W-:Y:S01]  /*13960*/  ISETP.GT.AND P0, PT, R9, UR39, PT ;  /* 0x0000002709007c0c */ /* 0x000fe2000bf04270 */
[----:B------:R-:W-:-:S12]  /*13970*/  VIADD R6, R6, 0xfffffffe ;  /* 0xfffffffe06067836 */ /* 0x000fd80000000000 */
[----:B------:R-:W-:Y:S05]  /*13980*/  @P0 BRA `(.L_x_991) ;  /* 0xffffffe800a80947 */ /* 0x000fea000383ffff */
.L_x_956:
[----:B------:R-:W-:Y:S05]  /*13990*/  BSYNC B0 ;  /* 0x0000000000007941 */ /* 0x000fea0003800000 */
.L_x_937:
[----:B------:R-:W1:Y:S01]  /*139a0*/  S2R R0, SR_TID.X ;  /* 0x0000000000007919 */ /* 0x000e620000002100 */
[----:B------:R-:W-:Y:S01]  /*139b0*/  BSSY B0, `(.L_x_992) ;  /* 0x0000010000007945 */ /* 0x000fe20003800000 */
[----:B-1----:R-:W-:-:S04]  /*139c0*/  LOP3.LUT R6, R0, 0x7f, RZ, 0xc0, !PT ;  /* 0x0000007f00067812 */ /* 0x002fc800078ec0ff */
[----:B------:R-:W-:-:S13]  /*139d0*/  ISETP.NE.AND P1, PT, R6, RZ, PT ;  /* 0x000000ff0600720c */ /* 0x000fda0003f25270 */
[----:B------:R-:W-:Y:S05]  /*139e0*/  @P1 BRA `(.L_x_993) ;  /* 0x0000000000301947 */ /* 0x000fea0003800000 */
[----:B------:R-:W1:Y:S01]  /*139f0*/  S2R R5, SR_LANEID ;  /* 0x0000000000057919 */ /* 0x000e620000000000 */
[----:B------:R-:W-:Y:S01]  /*13a00*/  VOTEU.ANY UR4, UPT, PT ;  /* 0x0000000000047886 */ /* 0x000fe200038e0100 */
[----:B0-----:R-:W0:Y:S01]  /*13a10*/  LDC.64 R2, c[0x0][0xc80] ;  /* 0x00032000ff027b82 */ /* 0x001e220000000a00 */
[----:B------:R-:W1:Y:S02]  /*13a20*/  FLO.U32 R0, UR4 ;  /* 0x0000000400007d00 */ /* 0x000e6400080e0000 */
[----:B-1----:R-:W-:-:S06]  /*13a30*/  ISETP.EQ.U32.AND P0, PT, R0, R5, PT ;  /* 0x000000050000720c */ /* 0x002fcc0003f02070 */
[----:B------:R-:W0:Y:S07]  /*13a40*/  POPC R5, UR4 ;  /* 0x0000000400057d09 */ /* 0x000e2e0008000000 */
[----:B0-----:R-:W2:Y:S01]  /*13a50*/  @P0 ATOMG.E.ADD.STRONG.GPU PT, R3, desc[UR48][R2.64], R5 ;  /* 0x00000005020309a8 */ /* 0x001ea200081ee1f0 */
[----:B------:R-:W0:Y:S02]  /*13a60*/  S2R R4, SR_LTMASK ;  /* 0x0000000000047919 */ /* 0x000e240000003900 */
[----:B0-----:R-:W-:-:S04]  /*13a70*/  LOP3.LUT R4, R4, UR4, RZ, 0xc0, !PT ;  /* 0x0000000404047c12 */ /* 0x001fc8000f8ec0ff */
[----:B------:R-:W0:Y:S01]  /*13a80*/  POPC R27, R4 ;  /* 0x00000004001b7309 */ /* 0x000e220000000000 */
[----:B--2---:R-:W0:Y:S02]  /*13a90*/  SHFL.IDX PT, R0, R3, R0, 0x1f ;  /* 0x00001f0003007589 */ /* 0x004e2400000e0000 */
[----:B0-----:R-:W-:-:S07]  /*13aa0*/  IADD3 R27, R0, UR42, R27 ;  /* 0x0000002a001b7c10 */ /* 0x001fce000fffe01b */
.L_x_993:
[----:B------:R-:W-:Y:S05]  /*13ab0*/  BSYNC B0 ;  /* 0x0000000000007941 */ /* 0x000fea0003800000 */
.L_x_992:
[----:B------:R-:W-:Y:S01]  /*13ac0*/  LOP3.LUT P0, RZ, R19, 0x2, RZ, 0xc0, !PT ;  /* 0x0000000213ff7812 */ /* 0x000fe2000780c0ff */
[----:B------:R-:W-:-:S12]  /*13ad0*/  BSSY B0, `(.L_x_994) ;  /* 0x0000043000007945 */ /* 0x000fd80003800000 */
[----:B------:R-:W-:Y:S05]  /*13ae0*/  @!P0 BRA `(.L_x_995) ;  /* 0x0000000400048947 */ /* 0x000fea0003800000 */
[----:B------:R-:W-:Y:S01]  /*13af0*/  IMAD R3, R16, 0x8, R17 ;  /* 0x0000000810037824 */ /* 0x000fe200078e0211 */
[----:B------:R-:W-:Y:S01]  /*13b00*/  SHF.L.U32 R0, R24, 0x1f, RZ ;  /* 0x0000001f18007819 */ /* 0x000fe200000006ff */
[----:B------:R-:W-:Y:S01]  /*13b10*/  BSSY B1, `(.L_x_996) ;  /* 0x0000004000017945 */ /* 0x000fe20003800000 */
[----:B------:R-:W-:Y:S02]  /*13b20*/  ISETP.NE.AND P2, PT, R6, RZ, PT ;  /* 0x000000ff0600720c */ /* 0x000fe40003f45270 */
[----:B------:R-:W1:Y:S02]  /*13b30*/  SYNCS.PHASECHK.TRANS64.TRYWAIT P0, [R3+URZ+0x2d860], R0 ;  /* 0x02d86000030075a7 */ /* 0x000e64000800017f */
[----:B-1----:R-:W-:Y:S09]  /*13b40*/  @!P0 BRA `(.L_x_997) ;  /* 0x0000001400f48947 */ /* 0x002ff20003800000 */
.L_x_1046:
[----:B------:R-:W-:Y:S05]  /*13b50*/  BSYNC B1 ;  /* 0x0000000000017941 */ /* 0x000fea0003800000 */
.L_x_996:
[----:B------:R-:W-:Y:S04]  /*13b60*/  BSSY B1, `(.L_x_998) ;  /* 0x0000007000017945 */ /* 0x000fe80003800000 */
[----:B------:R-:W-:Y:S05]  /*13b70*/  @P2 BRA `(.L_x_999) ;  /* 0x0000000000142947 */ /* 0x000fea0003800000 */
[----:B------:R-:W-:Y:S01]  /*13b80*/  ISETP.NE.AND P0, PT, R28, RZ, PT ;  /* 0x000000ff1c00720c */ /* 0x000fe20003f05270 */
[----:B-1----:R-:W-:-:S04]  /*13b90*/  IMAD.MOV.U32 R0, RZ, RZ, 0x6000 ;  /* 0x00006000ff007424 */ /* 0x002fc800078e00ff */
[----:B------:R2:W-:Y:S08]  /*13ba0*/  SYNCS.ARRIVE.TRANS64 RZ, [R3+URZ+0x2d850], R0 ;  /* 0x02d8500003ff79a7 */ /* 0x0005f0000800003f */
[----:B------:R-:W-:Y:S05]  /*13bb0*/  @!P0 BRA `(.L_x_999) ;  /* 0x0000000000048947 */ /* 0x000fea0003800000 */
[----:B------:R-:W-:Y:S01]  /*13bc0*/  BPT.TRAP 0x1 ;  /* 0x000000040000795c */ /* 0x000fe20000300000 */
.L_x_999:
[----:B------:R-:W-:Y:S05]  /*13bd0*/  BSYNC B1 ;  /* 0x0000000000017941 */ /* 0x000fea0003800000 */
.L_x_998:
[----:B-12---:R-:W-:Y:S01]  /*13be0*/  IMAD R0, R16, 0x6000, R17 ;  /* 0x0000600010007824 */ /* 0x006fe200078e0211 */
[----:B------:R-:W-:Y:S01]  /*13bf0*/  UIADD3 UR4, UP0, UR46, 0x470, URZ ;  /* 0x000004702e047890 */ /* 0x000fe2000ff1e03f */
[----:B0-----:R-:W-:Y:S01]  /*13c00*/  VIADD R2, R3, 0x2d850 ;  /* 0x0002d85003027836 */ /* 0x001fe20000000000 */
[----:B------:R-:W-:Y:S01]  /*13c10*/  PLOP3.LUT P0, PT, PT, PT, PT, 0x80, 0x0 ;  /* 0x000000000000781c */ /* 0x000fe20003f0f070 */
[----:B------:R-:W-:Y:S01]  /*13c20*/  IMAD.SHL.U32 R22, R22, 0x80, RZ ;  /* 0x0000008016167824 */ /* 0x000fe200078e00ff */
[----:B------:R-:W-:Y:S01]  /*13c30*/  UIADD3.X UR5, URZ, UR47, URZ, UP0, !UPT ;  /* 0x0000002f3f057290 */ /* 0x000fe200087fe43f */
[----:B------:R-:W-:Y:S01]  /*13c40*/  VIADD R3, R0, 0x400 ;  /* 0x0000040000037836 */ /* 0x000fe20000000000 */
[----:B------:R-:W-:Y:S01]  /*13c50*/  UMOV UR6, 0x0 ;  /* 0x0000000000067882 */ /* 0x000fe20000000000 */
[----:B------:R-:W-:Y:S01]  /*13c60*/  UMOV UR7, 0x14f00000 ;  /* 0x14f0000000077882 */ /* 0x000fe20000000000 */
[----:B------:R-:W-:-:S08]  /*13c70*/  UMOV UR10, URZ ;  /* 0x0000003f000a7c82 */ /* 0x000fd00008000000 */
.L_x_1000:
        /* <DEDUP_REMOVED lines=15> */
.L_x_1001:
        /* <DEDUP_REMOVED lines=15> */
.L_x_1002:
        /* <DEDUP_REMOVED lines=9> */
[----:B-1----:R-:W-:Y:S05]  /*13ef0*/  @P0 BRA.U.ANY `(.L_x_1002) ;  /* 0xfffffffd00d80947 */ /* 0x002fea000393ffff */
.L_x_995:
[----:B------:R-:W-:Y:S05]  /*13f00*/  BSYNC B0 ;  /* 0x0000000000007941 */ /* 0x000fea0003800000 */
.L_x_994:
[----:B------:R-:W-:-:S05]  /*13f10*/  VIADD R16, R16, 0x1 ;  /* 0x0000000110107836 */ /* 0x000fca0000000000 */
[----:B------:R-:W-:-:S04]  /*13f20*/  ISETP.NE.AND P0, PT, R16, 0x2, PT ;  /* 0x000000021000780c */ /* 0x000fc80003f05270 */
[----:B------:R-:W-:Y:S02]  /*13f30*/  SEL R3, RZ, 0x1, P0 ;  /* 0x00000001ff037807 */ /* 0x000fe40000000000 */
[----:B------:R-:W-:Y:S02]  /*13f40*/  SEL R16, R16, RZ, P0 ;  /* 0x000000ff10107207 */ /* 0x000fe40000000000 */
[----:B------:R-:W-:-:S07]  /*13f50*/  LOP3.LUT R24, R24, R3, RZ, 0x3c, !PT ;  /* 0x0000000318187212 */ /* 0x000fce00078e3cff */
.L_x_919:
[----:B------:R-:W-:Y:S05]  /*13f60*/  BSYNC B7 ;  /* 0x0000000000077941 */ /* 0x000fea0003800000 */
.L_x_917:
[----:B------:R-:W-:-:S13]  /*13f70*/  LOP3.LUT P0, RZ, R19, 0x4, RZ, 0xc0, !PT ;  /* 0x0000000413ff7812 */ /* 0x000fda000780c0ff */
[----:B------:R-:W-:Y:S05]  /*13f80*/  @!P0 BRA `(.L_x_1003) ;  /* 0x0000000000248947 */ /* 0x000fea0003800000 */
[----:B------:R-:W-:Y:S05]  /*13f90*/  WARPSYNC.ALL ;  /* 0x0000000000007948 */ /* 0x000fea0003800000 */
[----:B------:R-:W1:Y:S08]  /*13fa0*/  S2UR UR5, SR_CgaCtaId ;  /* 0x00000000000579c3 */ /* 0x000e700000008800 */
[----:B------:R-:W-:Y:S06]  /*13fb0*/  BAR.SYNC.DEFER_BLOCKING 0x5, 0x200 ;  /* 0x0148000000007b1d */ /* 0x000fec0000010000 */
[----:B------:R-:W-:-:S02]  /*13fc0*/  UMOV UR4, 0x400 ;  /* 0x0000040000047882 */ /* 0x000fc40000000000 */
[----:B-1----:R-:W-:-:S06]  /*13fd0*/  ULEA UR4, UR5, UR4, 0x18 ;  /* 0x0000000405047291 */ /* 0x002fcc000f8ec03f */
[----:B0-----:R-:W-:-:S05]  /*13fe0*/  IMAD.U32 R17, RZ, RZ, UR4 ;  /* 0x00000004ff117e24 */ /* 0x001fca000f8e00ff */
[----:B------:R0:W1:Y:S01]  /*13ff0*/  LDS R27, [R17+0x2d8d0] ;  /* 0x02d8d000111b7984 */ /* 0x0000620000000800 */
[----:B------:R-:W-:Y:S06]  /*14000*/  BAR.ARV 0x4, 0x200 ;  /* 0x0108000000007b1d */ /* 0x000fec0000002000 */
[----:B------:R-:W-:Y:S05]  /*14010*/  BRA `(.L_x_1004) ;  /* 0x00000000002c7947 */ /* 0x000fea0003800000 */
.L_x_1003:
[----:B------:R-:W-:-:S03]  /*14020*/  UMOV UR4, 0xffffffff ;  /* 0xffffffff00047882 */ /* 0x000fc60000000000 */
[----:B------:R-:W-:Y:S05]  /*14030*/  BRA.DIV UR4, `(.L_x_1005) ;  /* 0x0000001204cc7947 */ /* 0x000fea000b800000 */
[----:B------:R1:W2:Y:S02]  /*14040*/  SHFL.IDX PT, R14, R27, RZ, 0x1f ;  /* 0x00001fff1b0e7589 */ /* 0x0002a400000e0000 */
.L_x_1049:
[----:B------:R-:W0:Y:S01]  /*14050*/  @!P1 S2R R3, SR_CgaCtaId ;  /* 0x0000000000039919 */ /* 0x000e220000008800 */
[----:B------:R-:W-:Y:S05]  /*14060*/  WARPSYNC.ALL ;  /* 0x0000000000007948 */ /* 0x000fea0003800000 */
[----:B------:R-:W-:Y:S01]  /*14070*/  BAR.SYNC.DEFER_BLOCKING 0x4, 0x200 ;  /* 0x0108000000007b1d */ /* 0x000fe20000010000 */
[----:B------:R-:W-:-:S04]  /*14080*/  @!P1 MOV R0, 0x400 ;  /* 0x0000040000009802 */ /* 0x000fc80000000f00 */
[----:B0-----:R-:W-:-:S05]  /*14090*/  @!P1 LEA R17, R3, R0, 0x18 ;  /* 0x0000000003119211 */ /* 0x001fca00078ec0ff */
[----:B------:R1:W-:Y:S02]  /*140a0*/  @!P1 STS [R17+0x2d8d0], R27 ;  /* 0x02d8d01b11009388 */ /* 0x0003e40000000800 */
[----:B-12---:R-:W-:Y:S01]  /*140b0*/  IMAD.MOV.U32 R27, RZ, RZ, R14 ;  /* 0x000000ffff1b7224 */ /* 0x006fe200078e000e */
[----:B------:R-:W-:Y:S06]  /*140c0*/  BAR.ARV 0x5, 0x200 ;  /* 0x0148000000007b1d */ /* 0x000fec0000002000 */
.L_x_1004:
[----:B------:R-:W-:Y:S02]  /*140d0*/  ULDC UR4, c[0x0][0xc38] ;  /* 0x00030e0000047ab9 */ /* 0x000fe40000000800 */
[----:B-1----:R-:W-:-:S13]  /*140e0*/  ISETP.GE.AND P0, PT, R27, UR4, PT ;  /* 0x000000041b007c0c */ /* 0x002fda000bf06270 */
[----:B------:R-:W-:Y:S05]  /*140f0*/  @!P0 BRA `(.L_x_1006) ;  /* 0xffffffb800088947 */ /* 0x000fea000383ffff */
.L_x_908:
[----:B------:R-:W1:Y:S01]  /*14100*/  S2R R3, SR_CgaCtaId ;  /* 0x0000000000037919 */ /* 0x000e620000008800 */
[----:B------:R-:W-:Y:S01]  /*14110*/  VIADD R29, R29, 0x1 ;  /* 0x000000011d1d7836 */ /* 0x000fe20000000000 */
[----:B------:R-:W-:Y:S01]  /*14120*/  MOV R2, 0x400 ;  /* 0x0000040000027802 */ /* 0x000fe20000000f00 */
[----:B------:R-:W-:Y:S03]  /*14130*/  BSSY B0, `(.L_x_1007) ;  /* 0x0000008000007945 */ /* 0x000fe60003800000 */
[----:B------:R-:W-:-:S04]  /*14140*/  LEA.HI R0, R29, R29, RZ, 0x1 ;  /* 0x0000001d1d007211 */ /* 0x000fc800078f08ff */
[----:B------:R-:W-:-:S05]  /*14150*/  LOP3.LUT R0, R0, 0xfffffffe, RZ, 0xc0, !PT ;  /* 0xfffffffe00007812 */ /* 0x000fca00078ec0ff */
[----:B------:R-:W-:-:S05]  /*14160*/  IMAD.IADD R0, R29, 0x1, -R0 ;  /* 0x000000011d007824 */ /* 0x000fca00078e0a00 */
[----:B------:R-:W-:Y:S02]  /*14170*/  SHF.L.U32 R0, R0, 0x1f, RZ ;  /* 0x0000001f00007819 */ /* 0x000fe400000006ff */
[----:B-1----:R-:W-:-:S04]  /*14180*/  LEA R9, R3, R2, 0x18 ;  /* 0x0000000203097211 */ /* 0x002fc800078ec0ff */
[----:B------:R-:W1:Y:S02]  /*14190*/  SYNCS.PHASECHK.TRANS64.TRYWAIT P0, [R9+URZ+0x2d820], R0 ;  /* 0x02d82000090075a7 */ /* 0x000e64000800017f */
[----:B-1----:R-:W-:Y:S05]  /*141a0*/  @!P0 BRA `(.L_x_1008) ;  /* 0x0000001000988947 */ /* 0x002fea0003800000 */
.L_x_1050:
[----:B------:R-:W-:Y:S05]  /*141b0*/  BSYNC B0 ;  /* 0x0000000000007941 */ /* 0x000fea0003800000 */
.L_x_1007:
[----:B------:R-:W-:-:S03]  /*141c0*/  UMOV UR4, 0xffffffff ;  /* 0xffffffff00047882 */ /* 0x000fc60000000000 */
[----:B------:R-:W-:Y:S05]  /*141d0*/  BRA.DIV UR4, `(.L_x_1009) ;  /* 0x0000001204a07947 */ /* 0x000fea000b800000 */
[----:B-1----:R-:W1:Y:S02]  /*141e0*/  S2R R0, SR_TID.X ;  /* 0x0000000000007919 */ /* 0x002e640000002100 */
[----:B-1----:R-:W-:-:S04]  /*141f0*/  SHF.R.U32.HI R0, RZ, 0x5, R0 ;  /* 0x00000005ff007819 */ /* 0x002fc80000011600 */
[----:B------:R-:W-:-:S05]  /*14200*/  LOP3.LUT R0, R0, 0x3, RZ, 0xc0, !PT ;  /* 0x0000000300007812 */ /* 0x000fca00078ec0ff */
[----:B------:R1:W2:Y:S02]  /*14210*/  SHFL.IDX PT, R14, R0, RZ, 0x1f ;  /* 0x00001fff000e7589 */ /* 0x0002a400000e0000 */
.L_x_1053:
[----:B--2---:R-:W-:Y:S01]  /*14220*/  ISETP.NE.AND P0, PT, R14, RZ, PT ;  /* 0x000000ff0e00720c */ /* 0x004fe20003f05270 */
[----:B------:R-:W-:-:S12]  /*14230*/  BSSY B0, `(.L_x_1010) ;  /* 0x0000024000007945 */ /* 0x000fd80003800000 */
[----:B------:R-:W-:Y:S05]  /*14240*/  @P0 BRA `(.L_x_1011) ;  /* 0x0000000000880947 */ /* 0x000fea0003800000 */
[----:B------:R-:W-:-:S03]  /*14250*/  UMOV UR4, 0xffffffff ;  /* 0xffffffff00047882 */ /* 0x000fc60000000000 */
[----:B------:R-:W-:Y:S05]  /*14260*/  BRA.DIV UR4, `(.L_x_1012) ;  /* 0x0000001204b07947 */ /* 0x000fea000b800000 */
[----:B------:R-:W-:-:S13]  /*14270*/  ELECT P6, URZ, PT ;  /* 0x00000000003f782f */ /* 0x000fda00038c0000 */
.L_x_1056:
[----:B------:R-:W-:Y:S05]  /*14280*/  @!P6 BRA `(.L_x_1011) ;  /* 0x000000000078e947 */ /* 0x000fea0003800000 */
[----:B------:R-:W-:-:S06]  /*14290*/  ULOP3.LUT UR4, UR38, 0x2, URZ, 0xfc, !UPT ;  /* 0x0000000226047892 */ /* 0x000fcc000f8efc3f */
[----:B-1----:R-:W-:-:S05]  /*142a0*/  IMAD.U32 R0, RZ, RZ, UR4 ;  /* 0x00000004ff007e24 */ /* 0x002fca000f8e00ff */
[----:B------:R-:W-:-:S13]  /*142b0*/  ISETP.NE.AND P2, PT, R0, 0x3, PT ;  /* 0x000000030000780c */ /* 0x000fda0003f45270 */
[----:B------:R-:W-:Y:S05]  /*142c0*/  @!P2 BRA `(.L_x_1013) ;  /* 0x000000000004a947 */ /* 0x000fea0003800000 */
[----:B------:R-:W-:Y:S01]  /*142d0*/  BPT.TRAP 0x1 ;  /* 0x000000040000795c */ /* 0x000fe20000300000 */
.L_x_1013:
[----:B------:R-:W-:Y:S01]  /*142e0*/  VIADD R3, R9, 0x2d840 ;  /* 0x0002d84009037836 */ /* 0x000fe20000000000 */
[----:B------:R-:W-:Y:S01]  /*142f0*/  SHF.L.U32 R2, R24, 0x1f, RZ ;  /* 0x0000001f18027819 */ /* 0x000fe200000006ff */
[C---:B------:R-:W-:Y:S02]  /*14300*/  VIADD R0, R16.reuse, 0x1 ;  /* 0x0000000110007836 */ /* 0x040fe40000000000 */
[----:B------:R-:W-:-:S03]  /*14310*/  IMAD R7, R16, 0x8, R3 ;  /* 0x0000000810077824 */ /* 0x000fc600078e0203 */
[C---:B------:R-:W-:Y:S01]  /*14320*/  ISETP.NE.AND P1, PT, R0.reuse, 0x2, PT ;  /* 0x000000020000780c */ /* 0x040fe20003f25270 */
[----:B------:R-:W1:Y:S03]  /*14330*/  SYNCS.PHASECHK.TRANS64.TRYWAIT P0, [R7+URZ], R2 ;  /* 0x00000002070075a7 */ /* 0x000e66000800017f */
[----:B------:R-:W-:Y:S02]  /*14340*/  SEL R5, RZ, 0x1, P1 ;  /* 0x00000001ff057807 */ /* 0x000fe40000800000 */
[----:B------:R-:W-:Y:S02]  /*14350*/  SEL R4, R0, RZ, P1 ;  /* 0x000000ff00047207 */ /* 0x000fe40000800000 */
[----:B------:R-:W-:-:S03]  /*14360*/  LOP3.LUT R0, R24, R5, RZ, 0x3c, !PT ;  /* 0x0000000518007212 */ /* 0x000fc600078e3cff */
[----:B------:R-:W-:Y:S01]  /*14370*/  IMAD R3, R4, 0x8, R3 ;  /* 0x0000000804037824 */ /* 0x000fe200078e0203 */
[----:B------:R-:W-:Y:S01]  /*14380*/  SHF.L.U32 R0, R0, 0x1f, RZ ;  /* 0x0000001f00007819 */ /* 0x000fe200000006ff */
[----:B-1----:R-:W-:Y:S06]  /*14390*/  @!P0 BRA `(.L_x_1014) ;  /* 0x0000001000848947 */ /* 0x002fec0003800000 */
.L_x_1057:
[----:B------:R-:W2:Y:S02]  /*143a0*/  SYNCS.PHASECHK.TRANS64.TRYWAIT P0, [R3+URZ], R0 ;  /* 0x00000000030075a7 */ /* 0x000ea4000800017f */
[----:B--2---:R-:W-:Y:S05]  /*143b0*/  @!P0 BRA `(.L_x_1015) ;  /* 0x0000001000908947 */ /* 0x004fea0003800000 */
.L_x_1058:
[----:B------:R-:W-:Y:S05]  /*143c0*/  @!P2 BRA `(.L_x_1016) ;  /* 0x000000000004a947 */ /* 0x000fea0003800000 */
[----:B------:R-:W-:Y:S01]  /*143d0*/  BPT.TRAP 0x1 ;  /* 0x000000040000795c */ /* 0x000fe20000300000 */
.L_x_1016:
[----:B--2---:R-:W-:-:S04]  /*143e0*/  VIADD R3, R9, 0x2d860 ;  /* 0x0002d86009037836 */ /* 0x004fc80000000000 */
[----:B------:R-:W-:-:S04]  /*143f0*/  IMAD R5, R16, 0x8, R3 ;  /* 0x0000000810057824 */ /* 0x000fc800078e0203 */
[----:B------:R-:W2:Y:S02]  /*14400*/  SYNCS.PHASECHK.TRANS64.TRYWAIT P0, [R5+URZ], R2 ;  /* 0x00000002050075a7 */ /* 0x000ea4000800017f */
[----:B--2---:R-:W-:Y:S05]  /*14410*/  @!P0 BRA `(.L_x_1017) ;  /* 0x00000010008c8947 */ /* 0x004fea0003800000 */
.L_x_1059:
[----:B------:R-:W-:-:S07]  /*14420*/  IMAD R3, R4, 0x8, R3 ;  /* 0x0000000804037824 */ /* 0x000fce00078e0203 */
.L_x_1018:
[----:B---3--:R3:W4:Y:S02]  /*14430*/  SYNCS.PHASECHK.TRANS64.TRYWAIT P0, [R3+URZ], R0 ;  /* 0x00000000030075a7 */ /* 0x008724000800017f */
[----:B----4-:R-:W-:Y:S05]  /*14440*/  @!P0 NANOSLEEP.SYNCS 0x989680 ;  /* 0x009896800000895d */ /* 0x010fea0003900000 */
[----:B------:R-:W4:Y:S02]  /*14450*/  @!P0 SYNCS.PHASECHK.TRANS64 P0, [R3+URZ], R0 ;  /* 0x00000000030085a7 */ /* 0x000f24000800007f */
[----:B----4-:R-:W-:Y:S05]  /*14460*/  @!P0 BRA `(.L_x_1018) ;  /* 0xfffffffc00f08947 */ /* 0x010fea000383ffff */
.L_x_1011:
[----:B------:R-:W-:Y:S05]  /*14470*/  BSYNC B0 ;  /* 0x0000000000007941 */ /* 0x000fea0003800000 */
.L_x_1010:
[----:B------:R-:W-:Y:S05]  /*14480*/  EXIT ;  /* 0x000000000000794d */ /* 0x000fea0003800000 */
.L_x_829:
[----:B0-----:R-:W-:-:S04]  /*14490*/  IMAD.U32 R3, RZ, RZ, UR42 ;  /* 0x0000002aff037e24 */ /* 0x001fc8000f8e00ff */
[----:B------:R0:W1:Y:S03]  /*144a0*/  SYNCS.PHASECHK.TRANS64.TRYWAIT P1, [R3+URZ+0x2d800], R0 ;  /* 0x02d80000030075a7 */ /* 0x000066000802017f */
[----:B-1----:R-:W-:Y:S05]  /*144b0*/  @!P1 NANOSLEEP.SYNCS 0x989680 ;  /* 0x009896800000995d */ /* 0x002fea0003900000 */
[----:B------:R-:W1:Y:S02]  /*144c0*/  @!P1 SYNCS.PHASECHK.TRANS64 P1, [R3+URZ+0x2d800], R0 ;  /* 0x02d80000030095a7 */ /* 0x000e64000802007f */
[----:B-1----:R-:W-:Y:S05]  /*144d0*/  @!P1 BRA `(.L_x_829) ;  /* 0xfffffffc00ec9947 */ /* 0x002fea000383ffff */
[----:B------:R-:W-:Y:S05]  /*144e0*/  BRA `(.L_x_1019) ;  /* 0xfffffed4009c7947 */ /* 0x000fea000383ffff */
.L_x_833:
[----:B-1----:R1:W2:Y:S02]  /*144f0*/  SYNCS.PHASECHK.TRANS64.TRYWAIT P2, [R5+URZ+0x2d830], R0 ;  /* 0x02d83000050075a7 */ /* 0x0022a4000804017f */
[----:B--2---:R-:W-:Y:S05]  /*14500*/  @!P2 NANOSLEEP.SYNCS 0x989680 ;  /* 0x009896800000a95d */ /* 0x004fea0003900000 */
[----:B------:R-:W2:Y:S02]  /*14510*/  @!P2 SYNCS.PHASECHK.TRANS64 P2, [R5+URZ+0x2d830], R0 ;  /* 0x02d830000500a5a7 */ /* 0x000ea4000804007f */
[----:B--2---:R-:W-:Y:S05]  /*14520*/  @!P2 BRA `(.L_x_833) ;  /* 0xfffffffc00f0a947 */ /* 0x004fea000383ffff */
[----:B------:R-:W-:Y:S05]  /*14530*/  BRA `(.L_x_832) ;  /* 0xfffffed400c07947 */ /* 0x000fea000383ffff */
.L_x_849:
[----:B--2---:R-:W-:-:S04]  /*14540*/  IMAD.U32 R7, RZ, RZ, UR6 ;  /* 0x00000006ff077e24 */ /* 0x004fc8000f8e00ff */
[----:B------:R2:W3:Y:S03]  /*14550*/  SYNCS.PHASECHK.TRANS64.TRYWAIT P2, [R7+URZ+0x2d830], R6 ;  /* 0x02d83006070075a7 */ /* 0x0004e6000804017f */
[----:B---3--:R-:W-:Y:S05]  /*14560*/  @!P2 NANOSLEEP.SYNCS 0x989680 ;  /* 0x009896800000a95d */ /* 0x008fea0003900000 */
[----:B------:R-:W3:Y:S02]  /*14570*/  @!P2 SYNCS.PHASECHK.TRANS64 P2, [R7+URZ+0x2d830], R6 ;  /* 0x02d830060700a5a7 */ /* 0x000ee4000804007f */
[----:B---3--:R-:W-:Y:S05]  /*14580*/  @!P2 BRA `(.L_x_849) ;  /* 0xfffffffc00eca947 */ /* 0x008fea000383ffff */
[----:B------:R-:W-:Y:S05]  /*14590*/  BRA `(.L_x_846) ;  /* 0xffffff0800b07947 */ /* 0x000fea000383ffff */
.L_x_853:
[----:B-1----:R-:W-:-:S04]  /*145a0*/  IMAD.U32 R7, RZ, RZ, UR6 ;  /* 0x00000006ff077e24 */ /* 0x002fc8000f8e00ff */
[----:B------:R1:W2:Y:S03]  /*145b0*/  SYNCS.PHASECHK.TRANS64.TRYWAIT P2, [R7+URZ+0x2d850], R6 ;  /* 0x02d85006070075a7 */ /* 0x0002a6000804017f */
[----:B--2---:R-:W-:Y:S05]  /*145c0*/  @!P2 NANOSLEEP.SYNCS 0x989680 ;  /* 0x009896800000a95d */ /* 0x004fea0003900000 */
[----:B------:R-:W2:Y:S02]  /*145d0*/  @!P2 SYNCS.PHASECHK.TRANS64 P2, [R7+URZ+0x2d850], R6 ;  /* 0x02d850060700a5a7 */ /* 0x000ea4000804007f */
[----:B--2---:R-:W-:Y:S05]  /*145e0*/  @!P2 BRA `(.L_x_853) ;  /* 0xfffffffc00eca947 */ /* 0x004fea000383ffff */
[----:B------:R-:W-:Y:S05]  /*145f0*/  BRA `(.L_x_850) ;  /* 0xffffff0c00507947 */ /* 0x000fea000383ffff */
.L_x_870:
[----:B-1----:R-:W-:-:S04]  /*14600*/  IMAD.U32 R5, RZ, RZ, UR6 ;  /* 0x00000006ff057e24 */ /* 0x002fc8000f8e00ff */
[----:B------:R1:W2:Y:S03]  /*14610*/  SYNCS.PHASECHK.TRANS64.TRYWAIT P3, [R5+URZ+0x2d830], R0 ;  /* 0x02d83000050075a7 */ /* 0x0002a6000806017f */
[----:B--2---:R-:W-:Y:S05]  /*14620*/  @!P3 NANOSLEEP.SYNCS 0x989680 ;  /* 0x009896800000b95d */ /* 0x004fea0003900000 */
[----:B------:R-:W2:Y:S02]  /*14630*/  @!P3 SYNCS.PHASECHK.TRANS64 P3, [R5+URZ+0x2d830], R0 ;  /* 0x02d830000500b5a7 */ /* 0x000ea4000806007f */
[----:B--2---:R-:W-:Y:S05]  /*14640*/  @!P3 BRA `(.L_x_870) ;  /* 0xfffffffc00ecb947 */ /* 0x004fea000383ffff */
[----:B------:R-:W-:Y:S05]  /*14650*/  BRA `(.L_x_867) ;  /* 0xffffff3c00887947 */ /* 0x000fea000383ffff */
.L_x_874:
[----:B-1----:R-:W-:-:S04]  /*14660*/  IMAD.U32 R5, RZ, RZ, UR6 ;  /* 0x00000006ff057e24 */ /* 0x002fc8000f8e00ff */
[----:B------:R1:W2:Y:S03]  /*14670*/  SYNCS.PHASECHK.TRANS64.TRYWAIT P2, [R5+URZ+0x2d850], R0 ;  /* 0x02d85000050075a7 */ /* 0x0002a6000804017f */
[----:B--2---:R-:W-:Y:S05]  /*14680*/  @!P2 NANOSLEEP.SYNCS 0x989680 ;  /* 0x009896800000a95d */ /* 0x004fea0003900000 */
[----:B------:R-:W2:Y:S02]  /*14690*/  @!P2 SYNCS.PHASECHK.TRANS64 P2, [R5+URZ+0x2d850], R0 ;  /* 0x02d850000500a5a7 */ /* 0x000ea4000804007f */
[----:B--2---:R-:W-:Y:S05]  /*146a0*/  @!P2 BRA `(.L_x_874) ;  /* 0xfffffffc00eca947 */ /* 0x004fea000383ffff */
[----:B------:R-:W-:Y:S05]  /*146b0*/  BRA `(.L_x_871) ;  /* 0xffffff4000287947 */ /* 0x000fea000383ffff */
.L_x_880:
[----:B-1----:R-:W-:-:S04]  /*146c0*/  IMAD.U32 R5, RZ, RZ, UR6 ;  /* 0x00000006ff057e24 */ /* 0x002fc8000f8e00ff */
[----:B------:R1:W2:Y:S03]  /*146d0*/  SYNCS.PHASECHK.TRANS64.TRYWAIT P3, [R5+URZ+0x2d830], R0 ;  /* 0x02d83000050075a7 */ /* 0x0002a6000806017f */
[----:B--2---:R-:W-:Y:S05]  /*146e0*/  @!P3 NANOSLEEP.SYNCS 0x989680 ;  /* 0x009896800000b95d */ /* 0x004fea0003900000 */
[----:B------:R-:W2:Y:S02]  /*146f0*/  @!P3 SYNCS.PHASECHK.TRANS64 P3, [R5+URZ+0x2d830], R0 ;  /* 0x02d830000500b5a7 */ /* 0x000ea4000806007f */
[----:B--2---:R-:W-:Y:S05]  /*14700*/  @!P3 BRA `(.L_x_880) ;  /* 0xfffffffc00ecb947 */ /* 0x004fea000383ffff */
[----:B------:R-:W-:Y:S05]  /*14710*/  BRA `(.L_x_877) ;  /* 0xffffff5c00947947 */ /* 0x000fea000383ffff */
.L_x_884:
[----:B-1----:R-:W-:-:S04]  /*14720*/  IMAD.U32 R5, RZ, RZ, UR6 ;  /* 0x00000006ff057e24 */ /* 0x002fc8000f8e00ff */
[----:B------:R1:W2:Y:S03]  /*14730*/  SYNCS.PHASECHK.TRANS64.TRYWAIT P2, [R5+URZ+0x2d850], R0 ;  /* 0x02d85000050075a7 */ /* 0x0002a6000804017f */
[----:B--2---:R-:W-:Y:S05]  /*14740*/  @!P2 NANOSLEEP.SYNCS 0x989680 ;  /* 0x009896800000a95d */ /* 0x004fea0003900000 */
[----:B------:R-:W2:Y:S02]  /*14750*/  @!P2 SYNCS.PHASECHK.TRANS64 P2, [R5+URZ+0x2d850], R0 ;  /* 0x02d850000500a5a7 */ /* 0x000ea4000804007f */
[----:B--2---:R-:W-:Y:S05]  /*14760*/  @!P2 BRA `(.L_x_884) ;  /* 0xfffffffc00eca947 */ /* 0x004fea000383ffff */
[----:B------:R-:W-:Y:S05]  /*14770*/  BRA `(.L_x_881) ;  /* 0xffffff6000347947 */ /* 0x000fea000383ffff */
.L_x_897:
[----:B-1----:R-:W-:-:S04]  /*14780*/  IMAD.U32 R7, RZ, RZ, UR9 ;  /* 0x00000009ff077e24 */ /* 0x002fc8000f8e00ff */
[----:B------:R1:W3:Y:S03]  /*14790*/  SYNCS.PHASECHK.TRANS64.TRYWAIT P0, [R7+URZ+0x2d850], R2 ;  /* 0x02d85002070075a7 */ /* 0x0002e6000800017f */
[----:B---3--:R-:W-:Y:S05]  /*147a0*/  @!P0 NANOSLEEP.SYNCS 0x989680 ;  /* 0x009896800000895d */ /* 0x008fea0003900000 */
[----:B------:R-:W3:Y:S02]  /*147b0*/  @!P0 SYNCS.PHASECHK.TRANS64 P0, [R7+URZ+0x2d850], R2 ;  /* 0x02d85002070085a7 */ /* 0x000ee4000800007f */
[----:B---3--:R-:W-:Y:S05]  /*147c0*/  @!P0 BRA `(.L_x_897) ;  /* 0xfffffffc00ec8947 */ /* 0x008fea000383ffff */
[----:B------:R-:W-:Y:S05]  /*147d0*/  BRA `(.L_x_896) ;  /* 0xffffff8c00787947 */ /* 0x000fea000383ffff */
.L_x_925:
[----:B------:R-:W-:Y:S02]  /*147e0*/  IMAD.MOV.U32 R13, RZ, RZ, R20 ;  /* 0x000000ffff0d7224 */ /* 0x000fe400078e0014 */
[----:B------:R-:W-:Y:S02]  /*147f0*/  IMAD.MOV.U32 R12, RZ, RZ, RZ ;  /* 0x000000ffff0c7224 */ /* 0x000fe400078e00ff */
[----:B------:R-:W-:Y:S02]  /*14800*/  IMAD.MOV.U32 R11, RZ, RZ, 0x1f ;  /* 0x0000001fff0b7424 */ /* 0x000fe400078e00ff */
[----:B------:R-:W-:-:S07]  /*14810*/  IMAD.MOV.U32 R15, RZ, RZ, -0x1 ;  /* 0xffffffffff0f7424 */ /* 0x000fce00078e00ff */
[----:B------:R-:W-:Y:S05]  /*14820*/  WARPSYNC.COLLECTIVE R15, `(.L_x_1020) ;  /* 0x000000000f087348 */ /* 0x000fea0003c00000 */
[----:B------:R0:W1:Y:S02]  /*14830*/  SHFL.IDX P6, R14, R13, R12, R11 ;  /* 0x0000000c0d0e7389 */ /* 0x00006400000c000b */
[----:B01----:R-:W-:Y:S01]  /*14840*/  ENDCOLLECTIVE ;  /* 0x000000000000791b */ /* 0x003fe20003800000 */
.L_x_1020:
[----:B------:R-:W-:Y:S05]  /*14850*/  BRA `(.L_x_1021) ;  /* 0xffffffbc00c47947 */ /* 0x000fea000383ffff */
.L_x_927:
[----:B------:R-:W-:Y:S01]  /*14860*/  BSSY B0, `(.L_x_1022) ;  /* 0x0000006000007945 */ /* 0x000fe20003800000 */
[----:B------:R-:W-:-:S07]  /*14870*/  IMAD.MOV.U32 R15, RZ, RZ, -0x1 ;  /* 0xffffffffff0f7424 */ /* 0x000fce00078e00ff */
[----:B0-----:R-:W-:Y:S05]  /*14880*/  WARPSYNC.COLLECTIVE R15, `(.L_x_1023) ;  /* 0x000000000f0c7348 */ /* 0x001fea0003c00000 */
[----:B------:R-:W-:Y:S02]  /*14890*/  ELECT P6, UR62, PT ;  /* 0x00000000003e782f */ /* 0x000fe400038c0000 */
[----:B------:R-:W-:Y:S01]  /*148a0*/  MOV R14, UR62 ;  /* 0x0000003e000e7c02 */ /* 0x000fe20008000f00 */
[----:B0-----:R-:W-:Y:S10]  /*148b0*/  ENDCOLLECTIVE ;  /* 0x000000000000791b */ /* 0x001ff40003800000 */
.L_x_1023:
[----:B------:R-:W-:Y:S05]  /*148c0*/  BSYNC B0 ;  /* 0x0000000000007941 */ /* 0x000fea0003800000 */
.L_x_1022:
[----:B------:R-:W-:Y:S05]  /*148d0*/  BRA `(.L_x_1024) ;  /* 0xffffffbc00c47947 */ /* 0x000fea000383ffff */
.L_x_929:
[----:B-1----:R1:W2:Y:S02]  /*148e0*/  SYNCS.PHASECHK.TRANS64.TRYWAIT P0, [R3+URZ+0x2d840], R0 ;  /* 0x02d84000030075a7 */ /* 0x0022a4000800017f */
[----:B--2---:R-:W-:Y:S05]  /*148f0*/  @!P0 NANOSLEEP.SYNCS 0x989680 ;  /* 0x009896800000895d */ /* 0x004fea0003900000 */
[----:B------:R-:W2:Y:S02]  /*14900*/  @!P0 SYNCS.PHASECHK.TRANS64 P0, [R3+URZ+0x2d840], R0 ;  /* 0x02d84000030085a7 */ /* 0x000ea4000800007f */
[----:B--2---:R-:W-:Y:S05]  /*14910*/  @!P0 BRA `(.L_x_929) ;  /* 0xfffffffc00f08947 */ /* 0x004fea000383ffff */
[----:B------:R-:W-:Y:S05]  /*14920*/  BRA `(.L_x_1025) ;  /* 0xffffffc000207947 */ /* 0x000fea000383ffff */
.L_x_933:
[----:B------:R-:W-:Y:S02]  /*14930*/  IMAD.MOV.U32 R13, RZ, RZ, R4 ;  /* 0x000000ffff0d7224 */ /* 0x000fe400078e0004 */
[----:B------:R-:W-:Y:S02]  /*14940*/  IMAD.MOV.U32 R12, RZ, RZ, RZ ;  /* 0x000000ffff0c7224 */ /* 0x000fe400078e00ff */
[----:B------:R-:W-:Y:S02]  /*14950*/  IMAD.MOV.U32 R11, RZ, RZ, 0x1c1f ;  /* 0x00001c1fff0b7424 */ /* 0x000fe400078e00ff */
[----:B------:R-:W-:Y:S02]  /*14960*/  IMAD.MOV.U32 R15, RZ, RZ, -0x1 ;  /* 0xffffffffff0f7424 */ /* 0x000fe400078e00ff */
[----:B------:R-:W-:-:S07]  /*14970*/  VIADD R6, R21, UR41 ;  /* 0x0000002915067c36 */ /* 0x000fce0008000000 */
[----:B------:R-:W-:Y:S05]  /*14980*/  WARPSYNC.COLLECTIVE R15, `(.L_x_1026) ;  /* 0x000000000f087348 */ /* 0x000fea0003c00000 */
[----:B------:R0:W1:Y:S02]  /*14990*/  SHFL.IDX P6, R14, R13, R12, R11 ;  /* 0x0000000c0d0e7389 */ /* 0x00006400000c000b */
[----:B01----:R-:W-:Y:S01]  /*149a0*/  ENDCOLLECTIVE ;  /* 0x000000000000791b */ /* 0x003fe20003800000 */
.L_x_1026:
[----:B------:R-:W-:Y:S02]  /*149b0*/  VIADD R10, R6, 0x20 ;  /* 0x00000020060a7836 */ /* 0x000fe40000000000 */
[----:B------:R-:W-:Y:S02]  /*149c0*/  IMAD.MOV.U32 R13, RZ, RZ, R0 ;  /* 0x000000ffff0d7224 */ /* 0x000fe400078e0000 */
[----:B------:R-:W-:-:S07]  /*149d0*/  IMAD.MOV.U32 R2, RZ, RZ, R14 ;  /* 0x000000ffff027224 */ /* 0x000fce00078e000e */
[----:B------:R-:W-:Y:S05]  /*149e0*/  WARPSYNC.COLLECTIVE R15, `(.L_x_1027) ;  /* 0x000000000f087348 */ /* 0x000fea0003c00000 */
[----:B------:R0:W1:Y:S02]  /*149f0*/  SHFL.IDX P6, R14, R13, R12, R11 ;  /* 0x0000000c0d0e7389 */ /* 0x00006400000c000b */
[----:B01----:R-:W-:Y:S01]  /*14a00*/  ENDCOLLECTIVE ;  /* 0x000000000000791b */ /* 0x003fe20003800000 */
.L_x_1027:
[----:B------:R-:W-:Y:S02]  /*14a10*/  ULDC UR4, c[0x0][0x288] ;  /* 0x0000a20000047ab9 */ /* 0x000fe40000000800 */
[----:B------:R-:W-:-:S05]  /*14a20*/  IMAD R5, R9, UR4, RZ ;  /* 0x0000000409057c24 */ /* 0x000fca000f8e02ff */
[----:B------:R-:W-:Y:S01]  /*14a30*/  ISETP.GE.AND P4, PT, R6, R5, PT ;  /* 0x000000050600720c */ /* 0x000fe20003f86270 */
[----:B------:R-:W-:Y:S02]  /*14a40*/  IMAD.MOV.U32 R13, RZ, RZ, R4 ;  /* 0x000000ffff0d7224 */ /* 0x000fe400078e0004 */
[----:B------:R-:W-:-:S10]  /*14a50*/  IMAD.MOV.U32 R12, RZ, RZ, 0x1 ;  /* 0x00000001ff0c7424 */ /* 0x000fd400078e00ff */
[----:B------:R-:W-:-:S05]  /*14a60*/  @!P4 LEA R14, P3, R20, R14, 0x1 ;  /* 0x0000000e140ec211 */ /* 0x000fca00078608ff */
[----:B------:R-:W-:Y:S02]  /*14a70*/  @!P4 IMAD.X R3, RZ, RZ, R2, P3 ;  /* 0x000000ffff03c224 */ /* 0x000fe400018e0602 */
[----:B------:R-:W-:-:S07]  /*14a80*/  @!P4 IMAD.MOV.U32 R2, RZ, RZ, R14 ;  /* 0x000000ffff02c224 */ /* 0x000fce00078e000e */
[----:B------:R-:W-:Y:S05]  /*14a90*/  WARPSYNC.COLLECTIVE R15, `(.L_x_1028) ;  /* 0x000000000f087348 */ /* 0x000fea0003c00000 */
[----:B------:R0:W1:Y:S02]  /*14aa0*/  SHFL.IDX P6, R14, R13, R12, R11 ;  /* 0x0000000c0d0e7389 */ /* 0x00006400000c000b */
[----:B01----:R-:W-:Y:S01]  /*14ab0*/  ENDCOLLECTIVE ;  /* 0x000000000000791b */ /* 0x003fe20003800000 */
.L_x_1028:
        /* <DEDUP_REMOVED lines=8> */
[----:B------:R-:W-:Y:S02]  /*14b40*/  VIADD R10, R6, 0x40 ;  /* 0x00000040060a7836 */ /* 0x000fe40000000000 */
[----:B0-----:R-:W-:-:S08]  /*14b50*/  IMAD.MOV.U32 R2, RZ, RZ, R14 ;  /* 0x000000ffff027224 */ /* 0x001fd000078e000e */
[----:B------:R-:W-:Y:S05]  /*14b60*/  WARPSYNC.COLLECTIVE R15, `(.L_x_1029) ;  /* 0x000000000f087348 */ /* 0x000fea0003c00000 */
[----:B------:R0:W1:Y:S02]  /*14b70*/  SHFL.IDX P6, R14, R13, R12, R11 ;  /* 0x0000000c0d0e7389 */ /* 0x00006400000c000b */
[----:B01----:R-:W-:Y:S01]  /*14b80*/  ENDCOLLECTIVE ;  /* 0x000000000000791b */ /* 0x003fe20003800000 */
.L_x_1029:
[----:B------:R-:W-:Y:S02]  /*14b90*/  IMAD.MOV.U32 R13, RZ, RZ, R4 ;  /* 0x000000ffff0d7224 */ /* 0x000fe400078e0004 */
[----:B------:R-:W-:Y:S01]  /*14ba0*/  IMAD.MOV.U32 R12, RZ, RZ, 0x2 ;  /* 0x00000002ff0c7424 */ /* 0x000fe200078e00ff */
[----:B------:R-:W-:-:S05]  /*14bb0*/  @!P4 LEA R14, P3, R20, R14, 0x1 ;  /* 0x0000000e140ec211 */ /* 0x000fca00078608ff */
[----:B------:R-:W-:Y:S02]  /*14bc0*/  @!P4 IMAD.X R9, RZ, RZ, R2, P3 ;  /* 0x000000ffff09c224 */ /* 0x000fe400018e0602 */
[----:B------:R-:W-:-:S07]  /*14bd0*/  @!P4 IMAD.MOV.U32 R2, RZ, RZ, R14 ;  /* 0x000000ffff02c224 */ /* 0x000fce00078e000e */
[----:B------:R-:W-:Y:S05]  /*14be0*/  WARPSYNC.COLLECTIVE R15, `(.L_x_1030) ;  /* 0x000000000f087348 */ /* 0x000fea0003c00000 */
[----:B------:R0:W1:Y:S02]  /*14bf0*/  SHFL.IDX P6, R14, R13, R12, R11 ;  /* 0x0000000c0d0e7389 */ /* 0x00006400000c000b */
[----:B01----:R-:W-:Y:S01]  /*14c00*/  ENDCOLLECTIVE ;  /* 0x000000000000791b */ /* 0x003fe20003800000 */
.L_x_1030:
[----:B------:R-:W-:-:S05]  /*14c10*/  @!P4 IMAD.MOV.U32 R3, RZ, RZ, R9 ;  /* 0x000000ffff03c224 */ /* 0x000fca00078e0009 */
[----:B------:R-:W-:Y:S01]  /*14c20*/  @!PT LDS RZ, [RZ] ;  /* 0x00000000fffff984 */ /* 0x000fe20000000800 */
[----:B------:R-:W-:Y:S01]  /*14c30*/  @!PT LDS RZ, [RZ] ;  /* 0x00000000fffff984 */ /* 0x000fe20000000800 */
[----:B------:R-:W-:Y:S01]  /*14c40*/  @!PT LDS RZ, [RZ] ;  /* 0x00000000fffff984 */ /* 0x000fe20000000800 */
[----:B------:R-:W-:Y:S04]  /*14c50*/  @!P4 LDGSTS.E.BYPASS.LTC128B.128 [R26+0xcc00], desc[UR48][R2.64], !P0 ;  /* 0x0cc00000021acfae */ /* 0x000fe8000c101d70 */
[----:B------:R-:W-:Y:S01]  /*14c60*/  @!P4 LDGSTS.E.BYPASS.LTC128B.128 [R26+0xfc00], desc[UR48][R2.64+0x40], !P1 ;  /* 0x0fc00040021acfae */ /* 0x000fe2000c901d70 */
[----:B------:R-:W-:-:S03]  /*14c70*/  IMAD.MOV.U32 R13, RZ, RZ, R0 ;  /* 0x000000ffff0d7224 */ /* 0x000fc600078e0000 */
[----:B------:R0:W-:Y:S01]  /*14c80*/  @!P4 LDGSTS.E.BYPASS.LTC128B.128 [R26+0x12c00], desc[UR48][R2.64+0x80], !P2 ;  /* 0x12c00080021acfae */ /* 0x0001e2000d101d70 */
[----:B------:R-:W-:Y:S01]  /*14c90*/  ISETP.GE.AND P4, PT, R10, R5, PT ;  /* 0x000000050a00720c */ /* 0x000fe20003f86270 */
[----:B0-----:R-:W-:-:S12]  /*14ca0*/  IMAD.MOV.U32 R2, RZ, RZ, R14 ;  /* 0x000000ffff027224 */ /* 0x001fd800078e000e */
[----:B------:R-:W-:Y:S05]  /*14cb0*/  WARPSYNC.COLLECTIVE R15, `(.L_x_1031) ;  /* 0x000000000f087348 */ /* 0x000fea0003c00000 */
[----:B------:R0:W1:Y:S02]  /*14cc0*/  SHFL.IDX P6, R14, R13, R12, R11 ;  /* 0x0000000c0d0e7389 */ /* 0x00006400000c000b */
[----:B01----:R-:W-:Y:S01]  /*14cd0*/  ENDCOLLECTIVE ;  /* 0x000000000000791b */ /* 0x003fe20003800000 */
.L_x_1031:
        /* <DEDUP_REMOVED lines=8> */
.L_x_1032:
[----:B------:R-:W-:-:S05]  /*14d60*/  @!P4 IMAD.MOV.U32 R3, RZ, RZ, R9 ;  /* 0x000000ffff03c224 */ /* 0x000fca00078e0009 */
[----:B------:R-:W-:Y:S01]  /*14d70*/  @!PT LDS RZ, [RZ] ;  /* 0x00000000fffff984 */ /* 0x000fe20000000800 */
[----:B------:R-:W-:Y:S01]  /*14d80*/  @!PT LDS RZ, [RZ] ;  /* 0x00000000fffff984 */ /* 0x000fe20000000800 */
[----:B------:R-:W-:Y:S01]  /*14d90*/  @!PT LDS RZ, [RZ] ;  /* 0x00000000fffff984 */ /* 0x000fe20000000800 */
[----:B------:R0:W-:Y:S04]  /*14da0*/  @!P4 LDGSTS.E.BYPASS.LTC128B.128 [R26+0xd400], desc[UR48][R2.64], !P0 ;  /* 0x0d400000021acfae */ /* 0x0001e8000c101d70 */
[----:B------:R0:W-:Y:S01]  /*14db0*/  @!P4 LDGSTS.E.BYPASS.LTC128B.128 [R26+0x10400], desc[UR48][R2.64+0x40], !P1 ;  /* 0x10400040021acfae */ /* 0x0001e2000c901d70 */
[----:B------:R-:W-:-:S03]  /*14dc0*/  IMAD.MOV.U32 R13, RZ, RZ, R0 ;  /* 0x000000ffff0d7224 */ /* 0x000fc600078e0000 */
[----:B------:R0:W-:Y:S01]  /*14dd0*/  @!P4 LDGSTS.E.BYPASS.LTC128B.128 [R26+0x13400], desc[UR48][R2.64+0x80], !P2 ;  /* 0x13400080021acfae */ /* 0x0001e2000d101d70 */
[----:B------:R-:W-:-:S05]  /*14de0*/  VIADD R0, R6, 0x60 ;  /* 0x0000006006007836 */ /* 0x000fca0000000000 */
[----:B------:R-:W-:Y:S01]  /*14df0*/  ISETP.GE.AND P4, PT, R0, R5, PT ;  /* 0x000000050000720c */ /* 0x000fe20003f86270 */
[----:B------:R-:W-:Y:S02]  /*14e00*/  VIADD R0, R6, 0x80 ;  /* 0x0000008006007836 */ /* 0x000fe40000000000 */
[----:B------:R-:W-:-:S10]  /*14e10*/  IMAD.MOV.U32 R4, RZ, RZ, R14 ;  /* 0x000000ffff047224 */ /* 0x000fd400078e000e */
[----:B0-----:R-:W-:Y:S05]  /*14e20*/  WARPSYNC.COLLECTIVE R15, `(.L_x_1033) ;  /* 0x000000000f087348 */ /* 0x001fea0003c00000 */
[----:B------:R1:W2:Y:S02]  /*14e30*/  SHFL.IDX P6, R14, R13, R12, R11 ;  /* 0x0000000c0d0e7389 */ /* 0x0002a400000c000b */
[----:B012---:R-:W-:Y:S01]  /*14e40*/  ENDCOLLECTIVE ;  /* 0x000000000000791b */ /* 0x007fe20003800000 */
.L_x_1033:
[----:B------:R-:W-:Y:S02]  /*14e50*/  IMAD.MOV.U32 R13, RZ, RZ, R7 ;  /* 0x000000ffff0d7224 */ /* 0x000fe400078e0007 */
[----:B------:R-:W-:Y:S01]  /*14e60*/  IMAD.MOV.U32 R12, RZ, RZ, RZ ;  /* 0x000000ffff0c7224 */ /* 0x000fe200078e00ff */
[----:B------:R-:W-:-:S05]  /*14e70*/  @!P4 LEA R14, P3, R20, R14, 0x1 ;  /* 0x0000000e140ec211 */ /* 0x000fca00078608ff */
[----:B------:R-:W-:-:S08]  /*14e80*/  @!P4 IMAD.MOV.U32 R2, RZ, RZ, R14 ;  /* 0x000000ffff02c224 */ /* 0x000fd000078e000e */
[----:B------:R-:W-:Y:S05]  /*14e90*/  WARPSYNC.COLLECTIVE R15, `(.L_x_1034) ;  /* 0x000000000f087348 */ /* 0x000fea0003c00000 */
[----:B------:R0:W1:Y:S02]  /*14ea0*/  SHFL.IDX P6, R14, R13, R12, R11 ;  /* 0x0000000c0d0e7389 */ /* 0x00006400000c000b */
[----:B01----:R-:W-:Y:S01]  /*14eb0*/  ENDCOLLECTIVE ;  /* 0x000000000000791b */ /* 0x003fe20003800000 */
.L_x_1034:
[----:B------:R-:W-:-:S04]  /*14ec0*/  @!P4 IMAD.X R9, RZ, RZ, R4, P3 ;  /* 0x000000ffff09c224 */ /* 0x000fc800018e0604 */
[----:B------:R-:W-:-:S05]  /*14ed0*/  @!P4 IMAD.MOV.U32 R3, RZ, RZ, R9 ;  /* 0x000000ffff03c224 */ /* 0x000fca00078e0009 */
[----:B------:R-:W-:Y:S01]  /*14ee0*/  @!PT LDS RZ, [RZ] ;  /* 0x00000000fffff984 */ /* 0x000fe20000000800 */
[----:B------:R-:W-:Y:S01]  /*14ef0*/  @!PT LDS RZ, [RZ] ;  /* 0x00000000fffff984 */ /* 0x000fe20000000800 */
[----:B------:R-:W-:Y:S01]  /*14f00*/  @!PT LDS RZ, [RZ] ;  /* 0x00000000fffff984 */ /* 0x000fe20000000800 */
[----:B------:R0:W-:Y:S01]  /*14f10*/  @!P4 LDGSTS.E.BYPASS.LTC128B.128 [R26+0xdc00], desc[UR48][R2.64], !P0 ;  /* 0x0dc00000021acfae */ /* 0x0001e2000c101d70 */
[----:B------:R-:W-:-:S03]  /*14f20*/  IMAD.MOV.U32 R13, RZ, RZ, R8 ;  /* 0x000000ffff0d7224 */ /* 0x000fc600078e0008 */
[----:B------:R0:W-:Y:S04]  /*14f30*/  @!P4 LDGSTS.E.BYPASS.LTC128B.128 [R26+0x10c00], desc[UR48][R2.64+0x40], !P1 ;  /* 0x10c00040021acfae */ /* 0x0001e8000c901d70 */
[----:B------:R0:W-:Y:S01]  /*14f40*/  @!P4 LDGSTS.E.BYPASS.LTC128B.128 [R26+0x13c00], desc[UR48][R2.64+0x80], !P2 ;  /* 0x13c00080021acfae */ /* 0x0001e2000d101d70 */
[----:B------:R-:W-:Y:S01]  /*14f50*/  ISETP.GE.AND P4, PT, R0, R5, PT ;  /* 0x000000050000720c */ /* 0x000fe20003f86270 */
[----:B------:R-:W-:-:S12]  /*14f60*/  IMAD.MOV.U32 R0, RZ, RZ, R14 ;  /* 0x000000ffff007224 */ /* 0x000fd800078e000e */
[----:B0-----:R-:W-:Y:S05]  /*14f70*/  WARPSYNC.COLLECTIVE R15, `(.L_x_1035) ;  /* 0x000000000f087348 */ /* 0x001fea0003c00000 */
[----:B------:R1:W2:Y:S02]  /*14f80*/  SHFL.IDX P6, R14, R13, R12, R11 ;  /* 0x0000000c0d0e7389 */ /* 0x0002a400000c000b */
[----:B012---:R-:W-:Y:S01]  /*14f90*/  ENDCOLLECTIVE ;  /* 0x000000000000791b */ /* 0x007fe20003800000 */
.L_x_1035:
[----:B------:R-:W-:Y:S02]  /*14fa0*/  IMAD.MOV.U32 R13, RZ, RZ, R7 ;  /* 0x000000ffff0d7224 */ /* 0x000fe400078e0007 */
[----:B------:R-:W-:Y:S01]  /*14fb0*/  IMAD.MOV.U32 R12, RZ, RZ, 0x1 ;  /* 0x00000001ff0c7424 */ /* 0x000fe200078e00ff */
[----:B------:R-:W-:-:S05]  /*14fc0*/  @!P4 LEA R14, P3, R20, R14, 0x1 ;  /* 0x0000000e140ec211 */ /* 0x000fca00078608ff */
[----:B------:R-:W-:-:S08]  /*14fd0*/  @!P4 IMAD.MOV.U32 R2, RZ, RZ, R14 ;  /* 0x000000ffff02c224 */ /* 0x000fd000078e000e */
[----:B------:R-:W-:Y:S05]  /*14fe0*/  WARPSYNC.COLLECTIVE R15, `(.L_x_1036) ;  /* 0x000000000f087348 */ /* 0x000fea0003c00000 */
[----:B------:R0:W1:Y:S02]  /*14ff0*/  SHFL.IDX P6, R14, R13, R12, R11 ;  /* 0x0000000c0d0e7389 */ /* 0x00006400000c000b */
[----:B01----:R-:W-:Y:S01]  /*15000*/  ENDCOLLECTIVE ;  /* 0x000000000000791b */ /* 0x003fe20003800000 */
.L_x_1036:
        /* <DEDUP_REMOVED lines=13> */
.L_x_1037:
[----:B------:R-:W-:Y:S05]  /*150e0*/  BRA `(.L_x_1038) ;  /* 0xffffffc400587947 */ /* 0x000fea000383ffff */
.L_x_936:
[----:B0-----:R0:W1:Y:S02]  /*150f0*/  SYNCS.PHASECHK.TRANS64.TRYWAIT P0, [R17+URZ+0x2d820], R2 ;  /* 0x02d82002110075a7 */ /* 0x001064000800017f */
[----:B-1----:R-:W-:Y:S05]  /*15100*/  @!P0 NANOSLEEP.SYNCS 0x989680 ;  /* 0x009896800000895d */ /* 0x002fea0003900000 */
[----:B------:R-:W1:Y:S02]  /*15110*/  @!P0 SYNCS.PHASECHK.TRANS64 P0, [R17+URZ+0x2d820], R2 ;  /* 0x02d82002110085a7 */ /* 0x000e64000800007f */
[----:B-1----:R-:W-:Y:S05]  /*15120*/  @!P0 BRA `(.L_x_936) ;  /* 0xfffffffc00f08947 */ /* 0x002fea000383ffff */
[----:B------:R-:W-:Y:S05]  /*15130*/  BRA `(.L_x_1039) ;  /* 0xffffffc400b87947 */ /* 0x000fea000383ffff */
.L_x_943:
[----:B0-----:R0:W1:Y:S02]  /*15140*/  SYNCS.PHASECHK.TRANS64.TRYWAIT P0, [R3+URZ+0x2d840], R2 ;  /* 0x02d84002030075a7 */ /* 0x001064000800017f */
[----:B-1----:R-:W-:Y:S05]  /*15150*/  @!P0 NANOSLEEP.SYNCS 0x989680 ;  /* 0x009896800000895d */ /* 0x002fea0003900000 */
[----:B------:R-:W1:Y:S02]  /*15160*/  @!P0 SYNCS.PHASECHK.TRANS64 P0, [R3+URZ+0x2d840], R2 ;  /* 0x02d84002030085a7 */ /* 0x000e64000800007f */
[----:B-1----:R-:W-:Y:S05]  /*15170*/  @!P0 BRA `(.L_x_943) ;  /* 0xfffffffc00f08947 */ /* 0x002fea000383ffff */
[----:B------:R-:W-:Y:S05]  /*15180*/  BRA `(.L_x_1040) ;  /* 0xffffffc8006c7947 */ /* 0x000fea000383ffff */
.L_x_950:
[----:B0-----:R0:W1:Y:S02]  /*15190*/  SYNCS.PHASECHK.TRANS64.TRYWAIT P0, [R2+URZ+0x60], R3 ;  /* 0x00006003020075a7 */ /* 0x001064000800017f */
[----:B-1----:R-:W-:Y:S05]  /*151a0*/  @!P0 NANOSLEEP.SYNCS 0x989680 ;  /* 0x009896800000895d */ /* 0x002fea0003900000 */
[----:B------:R-:W1:Y:S02]  /*151b0*/  @!P0 SYNCS.PHASECHK.TRANS64 P0, [R2+URZ+0x60], R3 ;  /* 0x00006003020085a7 */ /* 0x000e64000800007f */
[----:B-1----:R-:W-:Y:S05]  /*151c0*/  @!P0 BRA `(.L_x_950) ;  /* 0xfffffffc00f08947 */ /* 0x002fea000383ffff */
[----:B------:R-:W-:Y:S05]  /*151d0*/  BRA `(.L_x_1041) ;  /* 0xffffffcc00647947 */ /* 0x000fea000383ffff */
.L_x_961:
[----:B0-----:R0:W1:Y:S02]  /*151e0*/  SYNCS.PHASECHK.TRANS64.TRYWAIT P0, [R3+URZ+0x2d840], R2 ;  /* 0x02d84002030075a7 */ /* 0x001064000800017f */
[----:B-1----:R-:W-:Y:S05]  /*151f0*/  @!P0 NANOSLEEP.SYNCS 0x989680 ;  /* 0x009896800000895d */ /* 0x002fea0003900000 */
[----:B------:R-:W1:Y:S02]  /*15200*/  @!P0 SYNCS.PHASECHK.TRANS64 P0, [R3+URZ+0x2d840], R2 ;  /* 0x02d84002030085a7 */ /* 0x000e64000800007f */
[----:B-1----:R-:W-:Y:S05]  /*15210*/  @!P0 BRA `(.L_x_961) ;  /* 0xfffffffc00f08947 */ /* 0x002fea000383ffff */
[----:B------:R-:W-:Y:S05]  /*15220*/  BRA `(.L_x_1042) ;  /* 0xffffffd400187947 */ /* 0x000fea000383ffff */
.L_x_968:
[----:B0-----:R0:W1:Y:S02]  /*15230*/  SYNCS.PHASECHK.TRANS64.TRYWAIT P0, [R12+URZ+0x60], R3 ;  /* 0x000060030c0075a7 */ /* 0x001064000800017f */
[----:B-1----:R-:W-:Y:S05]  /*15240*/  @!P0 NANOSLEEP.SYNCS 0x989680 ;  /* 0x009896800000895d */ /* 0x002fea0003900000 */
[----:B------:R-:W1:Y:S02]  /*15250*/  @!P0 SYNCS.PHASECHK.TRANS64 P0, [R12+URZ+0x60], R3 ;  /* 0x000060030c0085a7 */ /* 0x000e64000800007f */
[----:B-1----:R-:W-:Y:S05]  /*15260*/  @!P0 BRA `(.L_x_968) ;  /* 0xfffffffc00f08947 */ /* 0x002fea000383ffff */
[----:B------:R-:W-:Y:S05]  /*15270*/  BRA `(.L_x_1043) ;  /* 0xffffffd800107947 */ /* 0x000fea000383ffff */
.L_x_978:
[----:B-1----:R1:W2:Y:S02]  /*15280*/  SYNCS.PHASECHK.TRANS64.TRYWAIT P0, [R2+URZ+0x2d840], R3 ;  /* 0x02d84003020075a7 */ /* 0x0022a4000800017f */
[----:B--2---:R-:W-:Y:S05]  /*15290*/  @!P0 NANOSLEEP.SYNCS 0x989680 ;  /* 0x009896800000895d */ /* 0x004fea0003900000 */
[----:B------:R-:W2:Y:S02]  /*152a0*/  @!P0 SYNCS.PHASECHK.TRANS64 P0, [R2+URZ+0x2d840], R3 ;  /* 0x02d84003020085a7 */ /* 0x000ea4000800007f */
[----:B--2---:R-:W-:Y:S05]  /*152b0*/  @!P0 BRA `(.L_x_978) ;  /* 0xfffffffc00f08947 */ /* 0x004fea000383ffff */
[----:B------:R-:W-:Y:S05]  /*152c0*/  BRA `(.L_x_1044) ;  /* 0xffffffdc00887947 */ /* 0x000fea000383ffff */
.L_x_985:
[----:B0-----:R0:W1:Y:S02]  /*152d0*/  SYNCS.PHASECHK.TRANS64.TRYWAIT P0, [R8+URZ+0x60], R2 ;  /* 0x00006002080075a7 */ /* 0x001064000800017f */
[----:B-1----:R-:W-:Y:S05]  /*152e0*/  @!P0 NANOSLEEP.SYNCS 0x989680 ;  /* 0x009896800000895d */ /* 0x002fea0003900000 */
[----:B------:R-:W1:Y:S02]  /*152f0*/  @!P0 SYNCS.PHASECHK.TRANS64 P0, [R8+URZ+0x60], R2 ;  /* 0x00006002080085a7 */ /* 0x000e64000800007f */
[----:B-1----:R-:W-:Y:S05]  /*15300*/  @!P0 BRA `(.L_x_985) ;  /* 0xfffffffc00f08947 */ /* 0x002fea000383ffff */
[----:B------:R-:W-:Y:S05]  /*15310*/  BRA `(.L_x_1045) ;  /* 0xffffffe000907947 */ /* 0x000fea000383ffff */
.L_x_997:
[----:B-1----:R1:W2:Y:S02]  /*15320*/  SYNCS.PHASECHK.TRANS64.TRYWAIT P0, [R3+URZ+0x2d860], R0 ;  /* 0x02d86000030075a7 */ /* 0x0022a4000800017f */
[----:B--2---:R-:W-:Y:S05]  /*15330*/  @!P0 NANOSLEEP.SYNCS 0x989680 ;  /* 0x009896800000895d */ /* 0x004fea0003900000 */
[----:B------:R-:W2:Y:S02]  /*15340*/  @!P0 SYNCS.PHASECHK.TRANS64 P0, [R3+URZ+0x2d860], R0 ;  /* 0x02d86000030085a7 */ /* 0x000ea4000800007f */
[----:B--2---:R-:W-:Y:S05]  /*15350*/  @!P0 BRA `(.L_x_997) ;  /* 0xfffffffc00f08947 */ /* 0x004fea000383ffff */
[----:B------:R-:W-:Y:S05]  /*15360*/  BRA `(.L_x_1046) ;  /* 0xffffffe400f87947 */ /* 0x000fea000383ffff */
.L_x_1005:
        /* <DEDUP_REMOVED lines=8> */
.L_x_1048:
[----:B------:R-:W-:Y:S05]  /*153f0*/  BSYNC B0 ;  /* 0x0000000000007941 */ /* 0x000fea0003800000 */
.L_x_1047:
[----:B------:R-:W-:Y:S05]  /*15400*/  BRA `(.L_x_1049) ;  /* 0xffffffec00107947 */ /* 0x000fea000383ffff */
.L_x_1008:
[----:B-1----:R1:W2:Y:S02]  /*15410*/  SYNCS.PHASECHK.TRANS64.TRYWAIT P0, [R9+URZ+0x2d820], R0 ;  /* 0x02d82000090075a7 */ /* 0x0022a4000800017f */
[----:B--2---:R-:W-:Y:S05]  /*15420*/  @!P0 NANOSLEEP.SYNCS 0x989680 ;  /* 0x009896800000895d */ /* 0x004fea0003900000 */
[----:B------:R-:W2:Y:S02]  /*15430*/  @!P0 SYNCS.PHASECHK.TRANS64 P0, [R9+URZ+0x2d820], R0 ;  /* 0x02d82000090085a7 */ /* 0x000ea4000800007f */
[----:B--2---:R-:W-:Y:S05]  /*15440*/  @!P0 BRA `(.L_x_1008) ;  /* 0xfffffffc00f08947 */ /* 0x004fea000383ffff */
[----:B------:R-:W-:Y:S05]  /*15450*/  BRA `(.L_x_1050) ;  /* 0xffffffec00547947 */ /* 0x000fea000383ffff */
.L_x_1009:
        /* <DEDUP_REMOVED lines=8> */
[----:B01----:R-:W-:Y:S05]  /*154e0*/  WARPSYNC.COLLECTIVE R15, `(.L_x_1052) ;  /* 0x000000000f087348 */ /* 0x003fea0003c00000 */
[----:B------:R2:W3:Y:S02]  /*154f0*/  SHFL.IDX P6, R14, R13, R12, R11 ;  /* 0x0000000c0d0e7389 */ /* 0x0004e400000c000b */
[----:B0123--:R-:W-:Y:S01]  /*15500*/  ENDCOLLECTIVE ;  /* 0x000000000000791b */ /* 0x00ffe20003800000 */
.L_x_1052:
[----:B------:R-:W-:Y:S05]  /*15510*/  BSYNC B0 ;  /* 0x0000000000007941 */ /* 0x000fea0003800000 */
.L_x_1051:
[----:B------:R-:W-:Y:S05]  /*15520*/  BRA `(.L_x_1053) ;  /* 0xffffffec003c7947 */ /* 0x000fea000383ffff */
.L_x_1012:
[----:B------:R-:W-:Y:S01]  /*15530*/  BSSY B1, `(.L_x_1054) ;  /* 0x0000006000017945 */ /* 0x000fe20003800000 */
[----:B------:R-:W-:-:S07]  /*15540*/  IMAD.MOV.U32 R15, RZ, RZ, -0x1 ;  /* 0xffffffffff0f7424 */ /* 0x000fce00078e00ff */
[----:B01----:R-:W-:Y:S05]  /*15550*/  WARPSYNC.COLLECTIVE R15, `(.L_x_1055) ;  /* 0x000000000f0c7348 */ /* 0x003fea0003c00000 */
[----:B------:R-:W-:Y:S02]  /*15560*/  ELECT P6, UR62, PT ;  /* 0x00000000003e782f */ /* 0x000fe400038c0000 */
[----:B------:R-:W-:Y:S01]  /*15570*/  MOV R14, UR62 ;  /* 0x0000003e000e7c02 */ /* 0x000fe20008000f00 */
[----:B01----:R-:W-:Y:S10]  /*15580*/  ENDCOLLECTIVE ;  /* 0x000000000000791b */ /* 0x003ff40003800000 */
.L_x_1055:
[----:B------:R-:W-:Y:S05]  /*15590*/  BSYNC B1 ;  /* 0x0000000000017941 */ /* 0x000fea0003800000 */
.L_x_1054:
[----:B------:R-:W-:Y:S05]  /*155a0*/  BRA `(.L_x_1056) ;  /* 0xffffffec00347947 */ /* 0x000fea000383ffff */
.L_x_1014:
[----:B-1----:R1:W2:Y:S02]  /*155b0*/  SYNCS.PHASECHK.TRANS64.TRYWAIT P0, [R7+URZ], R2 ;  /* 0x00000002070075a7 */ /* 0x0022a4000800017f */
[----:B--2---:R-:W-:Y:S05]  /*155c0*/  @!P0 NANOSLEEP.SYNCS 0x989680 ;  /* 0x009896800000895d */ /* 0x004fea0003900000 */
[----:B------:R-:W2:Y:S02]  /*155d0*/  @!P0 SYNCS.PHASECHK.TRANS64 P0, [R7+URZ], R2 ;  /* 0x00000002070085a7 */ /* 0x000ea4000800007f */
[----:B--2---:R-:W-:Y:S05]  /*155e0*/  @!P0 BRA `(.L_x_1014) ;  /* 0xfffffffc00f08947 */ /* 0x004fea000383ffff */
[----:B------:R-:W-:Y:S05]  /*155f0*/  BRA `(.L_x_1057) ;  /* 0xffffffec00687947 */ /* 0x000fea000383ffff */
.L_x_1015:
[----:B--2---:R2:W3:Y:S02]  /*15600*/  SYNCS.PHASECHK.TRANS64.TRYWAIT P0, [R3+URZ], R0 ;  /* 0x00000000030075a7 */ /* 0x0044e4000800017f */
[----:B---3--:R-:W-:Y:S05]  /*15610*/  @!P0 NANOSLEEP.SYNCS 0x989680 ;  /* 0x009896800000895d */ /* 0x008fea0003900000 */
[----:B------:R-:W3:Y:S02]  /*15620*/  @!P0 SYNCS.PHASECHK.TRANS64 P0, [R3+URZ], R0 ;  /* 0x00000000030085a7 */ /* 0x000ee4000800007f */
[----:B---3--:R-:W-:Y:S05]  /*15630*/  @!P0 BRA `(.L_x_1015) ;  /* 0xfffffffc00f08947 */ /* 0x008fea000383ffff */
[----:B------:R-:W-:Y:S05]  /*15640*/  BRA `(.L_x_1058) ;  /* 0xffffffec005c7947 */ /* 0x000fea000383ffff */
.L_x_1017:
[----:B--2---:R2:W3:Y:S02]  /*15650*/  SYNCS.PHASECHK.TRANS64.TRYWAIT P0, [R5+URZ], R2 ;  /* 0x00000002050075a7 */ /* 0x0044e4000800017f */
[----:B---3--:R-:W-:Y:S05]  /*15660*/  @!P0 NANOSLEEP.SYNCS 0x989680 ;  /* 0x009896800000895d */ /* 0x008fea0003900000 */
[----:B------:R-:W3:Y:S02]  /*15670*/  @!P0 SYNCS.PHASECHK.TRANS64 P0, [R5+URZ], R2 ;  /* 0x00000002050085a7 */ /* 0x000ee4000800007f */
[----:B---3--:R-:W-:Y:S05]  /*15680*/  @!P0 BRA `(.L_x_1017) ;  /* 0xfffffffc00f08947 */ /* 0x008fea000383ffff */
[----:B------:R-:W-:Y:S05]  /*15690*/  BRA `(.L_x_1059) ;  /* 0xffffffec00607947 */ /* 0x000fea000383ffff */
.L_x_1060:
        /* <DEDUP_REMOVED lines=14> */
.L_x_2727:


//--------------------- .text._ZN7cutlass13device_kernelIN5flash11enable_sm90INS1_16FlashAttnFwdSm90INS1_25CollectiveMainloopFwdSm90ILi2EN4cute5tupleIJNS5_1CILi1EEES8_S8_EEENS6_IJNS7_ILi192EEENS7_ILi128EEENS7_ILi96EEEEEELi96ENS_6half_tEfNS_4arch4Sm90ELb0ELb1ELb0ELb1ELb0ELb0ELb0ELb0ELb1ELb1ELb0ELb0EEENS1_21CollectiveEpilogueFwdINS6_IJSA_SC_SB_EEES9_SE_SG_Li384ELb1ELb1ELb0ELb0EEENS1_36VarlenDynamicPersistentTileSchedulerILi192ELi128ELi384ELi128ELb0ELb1ELb1ELb1ELb0ELb1EEEEEEEEEvNT_6ParamsE --------------------------
	.section	.text._ZN7cutlass13device_kernelIN5flash11enable_sm90INS1_16FlashAttnFwdSm90INS1_25CollectiveMainloopFwdSm90ILi2EN4cute5tupleIJNS5_1CILi1EEES8_S8_EEENS6_IJNS7_ILi192EEENS7_ILi128EEENS7_ILi96EEEEEELi96ENS_6half_tEfNS_4arch4Sm90ELb0ELb1ELb0ELb1ELb0ELb0ELb0ELb0ELb1ELb1ELb0ELb0EEENS1_21CollectiveEpilogueFwdINS6_IJSA_SC_SB_EEES9_SE_SG_Li384ELb1ELb1ELb0ELb0EEENS1_36VarlenDynamicPersistentTileSchedulerILi192ELi128ELi384ELi128ELb0ELb1ELb1ELb1ELb0ELb1EEEEEEEEEvNT_6ParamsE,"ax",@progbits
	.align	128
.text._ZN7cutlass13device_kernelIN5flash11enable_sm90INS1_16FlashAttnFwdSm90INS1_25CollectiveMainloopFwdSm90ILi2EN4cute5tupleIJNS5_1CILi1EEES8_S8_EEENS6_IJNS7_ILi192EEENS7_ILi128EEENS7_ILi96EEEEEELi96ENS_6half_tEfNS_4arch4Sm90ELb0ELb1ELb0ELb1ELb0ELb0ELb0ELb0ELb1ELb1ELb0ELb0EEENS1_21CollectiveEpilogueFwdINS6_IJSA_SC_SB_EEES9_SE_SG_Li384ELb1ELb1ELb0ELb0EEENS1_36VarlenDynamicPersistentTileSchedulerILi192ELi128ELi384ELi128ELb0ELb1ELb1ELb1ELb0ELb1EEEEEEEEEvNT_6ParamsE:
        .type           _ZN7cutlass13device_kernelIN5flash11enable_sm90INS1_16FlashAttnFwdSm90INS1_25CollectiveMainloopFwdSm90ILi2EN4cute5tupleIJNS5_1CILi1EEES8_S8_EEENS6_IJNS7_ILi192EEENS7_ILi128EEENS7_ILi96EEEEEELi96ENS_6half_tEfNS_4arch4Sm90ELb0ELb1ELb0ELb1ELb0ELb0ELb0ELb0ELb1ELb1ELb0ELb0EEENS1_21CollectiveEpilogueFwdINS6_IJSA_SC_SB_EEES9_SE_SG_Li384ELb1ELb1ELb0ELb0EEENS1_36VarlenDynamicPersistentTileSchedulerILi192ELi128ELi384ELi128ELb0ELb1ELb1ELb1ELb0ELb1EEEEEEEEEvNT_6ParamsE,@function
        .size           _ZN7cutlass13device_kernelIN5flash11enable_sm90INS1_16FlashAttnFwdSm90INS1_25CollectiveMainloopFwdSm90ILi2EN4cute5tupleIJNS5_1CILi1EEES8_S8_EEENS6_IJNS7_ILi192EEENS7_ILi128EEENS7_ILi96EEEEEELi96ENS_6half_tEfNS_4arch4Sm90ELb0ELb1ELb0ELb1ELb0ELb0ELb0ELb0ELb1ELb1ELb0ELb0EEENS1_21CollectiveEpilogueFwdINS6_IJSA_SC_SB_EEES9_SE_SG_Li384ELb1ELb1ELb0ELb0EEENS1_36VarlenDynamicPersistentTileSchedulerILi192ELi128ELi384ELi128ELb0ELb1ELb1ELb1ELb0ELb1EEEEEEEEEvNT_6ParamsE,(.L_x_2728 - _ZN7cutlass13device_kernelIN5flash11enable_sm90INS1_16FlashAttnFwdSm90INS1_25CollectiveMainloopFwdSm90ILi2EN4cute5tupleIJNS5_1CILi1EEES8_S8_EEENS6_IJNS7_ILi192EEENS7_ILi128EEENS7_ILi96EEEEEELi96ENS_6half_tEfNS_4arch4Sm90ELb0ELb1ELb0ELb1ELb0ELb0ELb0ELb0ELb1ELb1ELb0ELb0EEENS1_21CollectiveEpilogueFwdINS6_IJSA_SC_SB_EEES9_SE_SG_Li384ELb1ELb1ELb0ELb0EEENS1_36VarlenDynamicPersistentTileSchedulerILi192ELi128ELi384ELi128ELb0ELb1ELb1ELb1ELb0ELb1EEEEEEEEEvNT_6ParamsE)
        .other          _ZN7cutlass13device_kernelIN5flash11enable_sm90INS1_16FlashAttnFwdSm90INS1_25CollectiveMainloopFwdSm90ILi2EN4cute5tupleIJNS5_1CILi1EEES8_S8_EEENS6_IJNS7_ILi192EEENS7_ILi128EEENS7_ILi96EEEEEELi96ENS_6half_tEfNS_4arch4Sm90ELb0ELb1ELb0ELb1ELb0ELb0ELb0ELb0ELb1ELb1ELb0ELb0EEENS1_21CollectiveEpilogueFwdINS6_IJSA_SC_SB_EEES9_SE_SG_Li384ELb1ELb1ELb0ELb0EEENS1_36VarlenDynamicPersistentTileSchedulerILi192ELi128ELi384ELi128ELb0ELb1ELb1ELb1ELb0ELb1EEEEEEEEEvNT_6ParamsE,@"STO_CUDA_ENTRY STV_DEFAULT"
_ZN7cutlass13device_kernelIN5flash11enable_sm90INS1_16FlashAttnFwdSm90INS1_25CollectiveMainloopFwdSm90ILi2EN4cute5tupleIJNS5_1CILi1EEES8_S8_EEENS6_IJNS7_ILi192EEENS7_ILi128EEENS7_ILi96EEEEEELi96ENS_6half_tEfNS_4arch4Sm90ELb0ELb1ELb0ELb1ELb0ELb0ELb0ELb0ELb1ELb1ELb0ELb0EEENS1_21CollectiveEpilogueFwdINS6_IJSA_SC_SB_EEES9_SE_SG_Li384ELb1ELb1ELb0ELb0EEENS1_36VarlenDynamicPersistentTileSchedulerILi192ELi128ELi384ELi128ELb0ELb1ELb1ELb1ELb0ELb1EEEEEEEEEvNT_6ParamsE:
[----:B------:R-:W0:Y:S02]  /*0000*/  LDC R1, c[0x0][0x28] ;  /* 0x00000a00ff017b82 */ /* 0x000e240000000800 */
[----:B0-----:R-:W-:Y:S01]  /*0010*/  VIADD R1, R1, 0xffffffc8 ;  /* 0xffffffc801017836 */ /* 0x001fe20000000000 */
[----:B------:R-:W0:Y:S01]  /*0020*/  S2R R3, SR_TID.X ;  /* 0x0000000000037919 */ /* 0x000e220000002100 */
[----:B------:R-:W-:Y:S01]  /*0030*/  ELECT P0, URZ, PT ;  /* 0x00000000003f782f */ /* 0x000fe20003800000 */
[----:B------:R-:W-:Y:S01]  /*0040*/  BSSY B0, `(.L_x_1061) ;  /* 0x000000e000007945 */ /* 0x000fe20003800000 */
[--C-:B0-----:R-:W-:Y:S02]  /*0050*/  SHF.R.U32.HI R0, RZ, 0x5, R3.reuse ;  /* 0x00000005ff007819 */ /* 0x101fe40000011603 */
[----:B------:R-:W-:-:S03]  /*0060*/  SHF.R.U32.HI R3, RZ, 0x7, R3 ;  /* 0x00000007ff037819 */ /* 0x000fc60000011603 */
        /* <DEDUP_REMOVED lines=11> */
.L_x_1062:
[----:B------:R-:W-:Y:S05]  /*0120*/  BSYNC B0 ;  /* 0x0000000000007941 */ /* 0x000fea0003800000 */
.L_x_1061:
        /* <DEDUP_REMOVED lines=41> */
.L_x_1063:
        /* <DEDUP_REMOVED lines=22> */
.L_x_1064:
        /* <DEDUP_REMOVED lines=18> */
.L_x_1065:
        /* <DEDUP_REMOVED lines=22> */
.L_x_1066:
        /* <DEDUP_REMOVED lines=22> */
.L_x_1067:
[----:B------:R-:W-:Y:S01]  /*0900*/  PLOP3.LUT P0, PT, PT, PT, UP0, 0x80, 0x0 ;  /* 0x000000000000781c */ /* 0x000fe20003f0f008 */
[----:B------:R-:W-:Y:S01]  /*0910*/  UMOV UR36, 0x1 ;  /* 0x0000000100247882 */ /* 0x000fe20000000000 */
[----:B------:R-:W-:Y:S01]  /*0920*/  NOP ;  /* 0x0000000000007918 */ /* 0x000fe20000000000 */
[----:B------:R-:W-:Y:S01]  /*0930*/  USEL UR36, UR36, 0x2, !UP0 ;  /* 0x0000000224247887 */ /* 0x000fe2000c000000 */
[----:B------:R-:W-:Y:S01]  /*0940*/  ULDC.64 UR50, c[0x0][0x208] ;  /* 0x0000820000327ab9 */ /* 0x000fe20000000a00 */
[----:B012-4-:R-:W-:Y:S08]  /*0950*/  BAR.SYNC.DEFER_BLOCKING 0x0 ;  /* 0x0000000000007b1d */ /* 0x017ff00000010000 */
[----:B------:R-:W-:Y:S05]  /*0960*/  @!P0 BRA `(.L_x_1068) ;  /* 0x000000f000b88947 */ /* 0x000fea0003800000 */
.L_x_1069:
        /* <DEDUP_REMOVED lines=10> */
[----:B0-----:R-:W-:-:S04]  /*0a10*/  LOP3.LUT R0, R2, 0xffffff80, RZ, 0xc0, !PT ;  /* 0xffffff8002007812 */ /* 0x001fc800078ec0ff */
[----:B------:R-:W-:-:S13]  /*0a20*/  ISETP.NE.AND P0, PT, R0, 0x80, PT ;  /* 0x000000800000780c */ /* 0x000fda0003f05270 */
[----:B------:R-:W-:Y:S08]  /*0a30*/  @!P0 BAR.ARV 0x9, 0x100 ;  /* 0x0244000000008b1d */ /* 0x000ff00000002000 */
[----:B------:R-:W-:Y:S06]  /*0a40*/  BAR.SYNC.DEFER_BLOCKING 0x5, 0x200 ;  /* 0x0148000000007b1d */ /* 0x000fec0000010000 */
[----:B------:R-:W0:Y:S02]  /*0a50*/  LDS.128 R8, [UR42+0x2d8d0] ;  /* 0x02d8d02aff087984 */ /* 0x000e240008000c00 */
[----:B------:R-:W-:Y:S06]  /*0a60*/  BAR.ARV 0x4, 0x200 ;  /* 0x0108000000007b1d */ /* 0x000fec0000002000 */
[----:B0-----:R-:W-:-:S13]  /*0a70*/  ISETP.GE.AND P0, PT, R11, UR4, PT ;  /* 0x000000040b007c0c */ /* 0x001fda000bf06270 */
[----:B------:R-:W-:Y:S05]  /*0a80*/  @P0 EXIT ;  /* 0x000000000000094d */ /* 0x000fea0003800000 */
[----:B------:R-:W-:Y:S01]  /*0a90*/  VIADD R148, R2, 0xffffff80 ;  /* 0xffffff8002947836 */ /* 0x000fe20000000000 */
[----:B------:R-:W-:Y:S01]  /*0aa0*/  R2UR UR5, R9 ;  /* 0x00000000090572ca */ /* 0x000fe200000e0000 */
[----:B------:R-:W-:Y:S01]  /*0ab0*/  IMAD.MOV.U32 R18, RZ, RZ, 0x40 ;  /* 0x00000040ff127424 */ /* 0x000fe200078e00ff */
[----:B------:R-:W-:Y:S01]  /*0ac0*/  R2UR UR7, R10 ;  /* 0x000000000a0772ca */ /* 0x000fe200000e0000 */
[----:B------:R-:W-:Y:S01]  /*0ad0*/  ULOP3.LUT UR48, UR36, 0x1, URZ, 0xfc, !UPT ;  /* 0x0000000124307892 */ /* 0x000fe2000f8efc3f */
[----:B------:R-:W-:Y:S01]  /*0ae0*/  SHF.R.S32.HI R3, RZ, 0x1f, R148 ;  /* 0x0000001fff037819 */ /* 0x000fe20000011494 */
[----:B------:R-:W-:Y:S01]  /*0af0*/  UMOV UR47, URZ ;  /* 0x0000003f002f7c82 */ /* 0x000fe20008000000 */
[----:B------:R-:W-:Y:S01]  /*0b00*/  R2UR UR6, R11 ;  /* 0x000000000b0672ca */ /* 0x000fe200000e0000 */
[----:B------:R-:W-:Y:S01]  /*0b10*/  UMOV UR49, URZ ;  /* 0x0000003f00317c82 */ /* 0x000fe20008000000 */
[CC--:B------:R-:W-:Y:S01]  /*0b20*/  LEA.HI R143, R3.reuse, R148.reuse, RZ, 0x7 ;  /* 0x00000094038f7211 */ /* 0x0c0fe200078f38ff */
[----:B------:R-:W-:Y:S01]  /*0b30*/  UMOV UR46, URZ ;  /* 0x0000003f002e7c82 */ /* 0x000fe20008000000 */
[----:B------:R-:W-:-:S02]  /*0b40*/  LEA.HI R0, R3, R148, RZ, 0x4 ;  /* 0x0000009403007211 */ /* 0x000fc400078f20ff */
[----:B------:R-:W-:Y:S02]  /*0b50*/  LOP3.LUT R7, R143, 0xffffff80, RZ, 0xc0, !PT ;  /* 0xffffff808f077812 */ /* 0x000fe400078ec0ff */
[----:B------:R-:W-:Y:S02]  /*0b60*/  LOP3.LUT R5, R0, 0xfffffff0, RZ, 0xc0, !PT ;  /* 0xfffffff000057812 */ /* 0x000fe400078ec0ff */
[----:B------:R-:W-:Y:S01]  /*0b70*/  LEA.HI R4, R3, R148, RZ, 0x5 ;  /* 0x0000009403047211 */ /* 0x000fe200078f28ff */
[C---:B------:R-:W-:Y:S01]  /*0b80*/  IMAD.IADD R142, R148.reuse, 0x1, -R7 ;  /* 0x00000001948e7824 */ /* 0x040fe200078e0a07 */
[----:B------:R-:W-:Y:S01]  /*0b90*/  SHF.R.S32.HI R7, RZ, 0x4, R0 ;  /* 0x00000004ff077819 */ /* 0x000fe20000011400 */
[----:B------:R-:W-:Y:S01]  /*0ba0*/  IMAD.IADD R5, R148, 0x1, -R5 ;  /* 0x0000000194057824 */ /* 0x000fe200078e0a05 */
[----:B------:R-:W-:Y:S02]  /*0bb0*/  SHF.R.S32.HI R6, RZ, 0x5, R4 ;  /* 0x00000005ff067819 */ /* 0x000fe40000011404 */
[----:B------:R-:W-:-:S02]  /*0bc0*/  LEA.HI R2, R0, R7, RZ, 0x1 ;  /* 0x0000000700027211 */ /* 0x000fc400078f08ff */
[--C-:B------:R-:W-:Y:S01]  /*0bd0*/  SHF.R.S32.HI R0, RZ, 0x1f, R5.reuse ;  /* 0x0000001fff007819 */ /* 0x100fe20000011405 */
[----:B------:R-:W-:Y:S01]  /*0be0*/  IMAD R12, R6, 0x10, R5 ;  /* 0x00000010060c7824 */ /* 0x000fe200078e0205 */
[----:B------:R-:W-:Y:S02]  /*0bf0*/  LOP3.LUT R2, R2, 0x1ffffffe, RZ, 0xc0, !PT ;  /* 0x1ffffffe02027812 */ /* 0x000fe400078ec0ff */
[----:B------:R-:W-:Y:S02]  /*0c00*/  LEA.HI R0, R0, R5, RZ, 0x3 ;  /* 0x0000000500007211 */ /* 0x000fe400078f18ff */
[----:B------:R-:W-:Y:S01]  /*0c10*/  SHF.R.S32.HI R143, RZ, 0x7, R143 ;  /* 0x00000007ff8f7819 */ /* 0x000fe2000001148f */
[----:B------:R-:W-:Y:S01]  /*0c20*/  IMAD.IADD R2, R7, 0x1, -R2 ;  /* 0x0000000107027824 */ /* 0x000fe200078e0a02 */
[----:B------:R-:W-:Y:S01]  /*0c30*/  LEA.HI R141, R3, R148, RZ, 0x2 ;  /* 0x00000094038d7211 */ /* 0x000fe200078f10ff */
[C---:B------:R-:W-:Y:S01]  /*0c40*/  IMAD.SHL.U32 R4, R0.reuse, 0x40, RZ ;  /* 0x0000004000047824 */ /* 0x040fe200078e00ff */
[----:B------:R-:W-:Y:S01]  /*0c50*/  LOP3.LUT R0, R0, 0xfffffff8, RZ, 0xc0, !PT ;  /* 0xfffffff800007812 */ /* 0x000fe200078ec0ff */
[----:B------:R-:W-:Y:S01]  /*0c60*/  IMAD.SHL.U32 R3, R2, 0x8, RZ ;  /* 0x0000000802037824 */ /* 0x000fe200078e00ff */
[----:B------:R-:W-:-:S02]  /*0c70*/  SHF.R.S32.HI R9, RZ, 0x1f, R142 ;  /* 0x0000001fff097819 */ /* 0x000fc4000001148e */
[----:B------:R-:W-:Y:S01]  /*0c80*/  LOP3.LUT R4, R4, 0x7ffffe00, RZ, 0xc0, !PT ;  /* 0x7ffffe0004047812 */ /* 0x000fe200078ec0ff */
[----:B------:R-:W-:Y:S01]  /*0c90*/  IMAD.IADD R0, R5, 0x1, -R0 ;  /* 0x0000000105007824 */ /* 0x000fe200078e0a00 */
[-C--:B------:R-:W-:Y:S01]  /*0ca0*/  LEA.HI R8, R9, R142.reuse, RZ, 0x2 ;  /* 0x0000008e09087211 */ /* 0x080fe200078f10ff */
[----:B------:R-:W-:Y:S01]  /*0cb0*/  IMAD.HI R5, R143, 0x55555556, RZ ;  /* 0x555555568f057827 */ /* 0x000fe200078e02ff */
[----:B------:R-:W-:Y:S02]  /*0cc0*/  LEA.HI R9, R9, R142, RZ, 0x5 ;  /* 0x0000008e09097211 */ /* 0x000fe400078f28ff */
[----:B------:R-:W-:Y:S01]  /*0cd0*/  SHF.R.S32.HI R10, RZ, 0x2, R8 ;  /* 0x00000002ff0a7819 */ /* 0x000fe20000011408 */
[----:B------:R-:W-:Y:S01]  /*0ce0*/  IMAD R6, R6, 0x400, R4 ;  /* 0x0000040006067824 */ /* 0x000fe200078e0204 */
[----:B------:R-:W-:Y:S01]  /*0cf0*/  SHF.R.S32.HI R11, RZ, 0x1f, R8 ;  /* 0x0000001fff0b7819 */ /* 0x000fe20000011408 */
[----:B------:R-:W-:Y:S01]  /*0d00*/  IMAD.SHL.U32 R4, R0, 0x40, RZ ;  /* 0x0000004000047824 */ /* 0x000fe200078e00ff */
[----:B------:R-:W-:Y:S01]  /*0d10*/  LEA.HI R2, R5, R5, RZ, 0x1 ;  /* 0x0000000505027211 */ /* 0x000fe200078f08ff */
[----:B------:R-:W-:Y:S01]  /*0d20*/  IMAD.U32 R145, R12, 0x20, R3 ;  /* 0x000000200c917824 */ /* 0x000fe200078e0003 */
[----:B------:R-:W-:-:S02]  /*0d30*/  LOP3.LUT R5, R141, 0xfffffffc, RZ, 0xc0, !PT ;  /* 0xfffffffc8d057812 */ /* 0x000fc400078ec0ff */
[----:B------:R-:W-:Y:S01]  /*0d40*/  LOP3.LUT R4, R4, 0x1c0, RZ, 0xc0, !PT ;  /* 0x000001c004047812 */ /* 0x000fe200078ec0ff */
[----:B------:R-:W-:Y:S01]  /*0d50*/  IMAD R2, R2, -0x3, R143 ;  /* 0xfffffffd02027824 */ /* 0x000fe200078e028f */
[----:B------:R-:W-:Y:S01]  /*0d60*/  LEA.HI R11, R11, R10, RZ, 0x3 ;  /* 0x0000000a0b0b7211 */ /* 0x000fe200078f18ff */
[----:B------:R-:W-:Y:S01]  /*0d70*/  IMAD.IADD R140, R148, 0x1, -R5 ;  /* 0x00000001948c7824 */ /* 0x000fe200078e0a05 */
[----:B------:R-:W-:Y:S02]  /*0d80*/  LOP3.LUT R3, R4, 0x8, R3, 0xf8, !PT ;  /* 0x0000000804037812 */ /* 0x000fe400078ef803 */
[----:B------:R-:W-:Y:S01]  /*0d90*/  SHF.R.U32.HI R4, RZ, 0x3, R4 ;  /* 0x00000003ff047819 */ /* 0x000fe20000011604 */
[----:B------:R-:W-:Y:S01]  /*0da0*/  IMAD.SHL.U32 R137, R140, 0x8, RZ ;  /* 0x000000088c897824 */ /* 0x000fe200078e00ff */
[----:B------:R-:W-:Y:S02]  /*0db0*/  LOP3.LUT R11, R11, 0xfffffff8, RZ, 0xc0, !PT ;  /* 0xfffffff80b0b7812 */ /* 0x000fe400078ec0ff */
[----:B------:R-:W-:Y:S01]  /*0dc0*/  LOP3.LUT R3, R3, R4, RZ, 0x3c, !PT ;  /* 0x0000000403037212 */ /* 0x000fe200078e3cff */
[C---:B------:R-:W-:Y:S01]  /*0dd0*/  VIADD R138, R137.reuse, 0x20 ;  /* 0x00000020898a7836 */ /* 0x040fe20000000000 */
[----:B------:R-:W-:Y:S01]  /*0de0*/  R2P PR, R0, 0x6 ;  /* 0x0000000600007804 */ /* 0x000fe20000000000 */
[----:B------:R-:W-:Y:S01]  /*0df0*/  IMAD.IADD R10, R10, 0x1, -R11 ;  /* 0x000000010a0a7824 */ /* 0x000fe200078e0a0b */
[----:B------:R-:W-:Y:S01]  /*0e00*/  SHF.R.S32.HI R9, RZ, 0x5, R9 ;  /* 0x00000005ff097819 */ /* 0x000fe20000011409 */
[----:B------:R-:W-:Y:S01]  /*0e10*/  IMAD.IADD R3, R6, 0x1, R3 ;  /* 0x0000000106037824 */ /* 0x000fe200078e0203 */
[----:B------:R-:W-:Y:S01]  /*0e20*/  LEA.HI R0, R140, R140, RZ, 0x1 ;  /* 0x0000008c8c007211 */ /* 0x000fe200078f08ff */
[----:B------:R-:W-:Y:S01]  /*0e30*/  VIADD R139, R137, 0x40 ;  /* 0x00000040898b7836 */ /* 0x000fe20000000000 */
[----:B------:R-:W-:Y:S01]  /*0e40*/  SEL R18, R18, 0xffffffc0, !P2 ;  /* 0xffffffc012127807 */ /* 0x000fe20005000000 */
[----:B------:R-:W-:Y:S01]  /*0e50*/  IMAD R9, R9, 0x10, R10 ;  /* 0x0000001009097824 */ /* 0x000fe200078e020a */
[----:B------:R-:W-:-:S02]  /*0e60*/  LEA R17, R3, UR42, 0x1 ;  /* 0x0000002a03117c11 */ /* 0x000fc4000f8e08ff */
[----:B------:R-:W-:Y:S01]  /*0e70*/  LOP3.LUT R5, R0, 0x1ffffffe, RZ, 0xc0, !PT ;  /* 0x1ffffffe00057812 */ /* 0x000fe200078ec0ff */
[----:B------:R-:W-:Y:S01]  /*0e80*/  IMAD R144, R2, 0x40, R9 ;  /* 0x0000004002907824 */ /* 0x000fe200078e0209 */
[----:B------:R-:W-:Y:S01]  /*0e90*/  LOP3.LUT R3, R8, 0x7ffffffc, RZ, 0xc0, !PT ;  /* 0x7ffffffc08037812 */ /* 0x000fe200078ec0ff */
[C---:B------:R-:W-:Y:S01]  /*0ea0*/  VIADD R19, R17.reuse, 0x21800 ;  /* 0x0002180011137836 */ /* 0x040fe20000000000 */
[----:B------:R-:W-:Y:S01]  /*0eb0*/  SHF.R.S32.HI R141, RZ, 0x2, R141 ;  /* 0x00000002ff8d7819 */ /* 0x000fe2000001148d */
[----:B------:R-:W-:Y:S01]  /*0ec0*/  VIADD R22, R17, 0x21820 ;  /* 0x0002182011167836 */ /* 0x000fe20000000000 */
[----:B------:R-:W-:Y:S01]  /*0ed0*/  SHF.R.S32.HI R147, RZ, 0x1f, R138 ;  /* 0x0000001fff937819 */ /* 0x000fe2000001148a */
[----:B------:R-:W-:Y:S01]  /*0ee0*/  IMAD.IADD R5, R140, 0x1, -R5 ;  /* 0x000000018c057824 */ /* 0x000fe200078e0a05 */
[----:B------:R-:W-:Y:S01]  /*0ef0*/  SHF.R.S32.HI R146, RZ, 0x1f, R139 ;  /* 0x0000001fff927819 */ /* 0x000fe2000001148b */
[C---:B------:R-:W-:Y:S02]  /*0f00*/  @P1 VIADD R22, R19.reuse, 0xffffffe0 ;  /* 0xffffffe013161836 */ /* 0x040fe40000000000 */
[----:B------:R-:W-:-:S02]  /*0f10*/  IMAD.IADD R19, R19, 0x1, R18 ;  /* 0x0000000113137824 */ /* 0x000fc400078e0212 */
[----:B------:R-:W-:Y:S02]  /*0f20*/  IMAD.IADD R16, R142, 0x1, -R3 ;  /* 0x000000018e107824 */ /* 0x000fe400078e0a03 */
[----:B------:R-:W-:Y:S02]  /*0f30*/  IMAD R136, R5, 0x8, R144 ;  /* 0x0000000805887824 */ /* 0x000fe400078e0290 */
[----:B------:R-:W-:Y:S02]  /*0f40*/  IMAD.IADD R18, R18, 0x1, R22 ;  /* 0x0000000112127824 */ /* 0x000fe400078e0216 */
[----:B------:R-:W-:-:S07]  /*0f50*/  VIADD R23, R22, 0x6000 ;  /* 0x0000600016177836 */ /* 0x000fce0000000000 */
.L_x_1161:
[----:B------:R-:W-:Y:S01]  /*0f60*/  ULDC.64 UR8, c[0x0][0xa28] ;  /* 0x00028a0000087ab9 */ /* 0x000fe20000000a00 */
[----:B------:R-:W-:Y:S01]  /*0f70*/  ULDC UR4, c[0x0][0x424] ;  /* 0x0001090000047ab9 */ /* 0x000fe20000000800 */
[----:B------:R-:W-:-:S04]  /*0f80*/  UISETP.NE.U32.AND UP0, UPT, UR8, URZ, UPT ;  /* 0x0000003f0800728c */ /* 0x000fc8000bf05070 */
[----:B------:R-:W-:-:S03]  /*0f90*/  UISETP.NE.AND.EX UP0, UPT, UR9, URZ, UPT, UP0 ;  /* 0x0000003f0900728c */ /* 0x000fc6000bf05300 */
[----:B------:R-:W-:Y:S02]  /*0fa0*/  ULDC.64 UR8, c[0x0][0xa18] ;  /* 0x0002860000087ab9 */ /* 0x000fe40000000a00 */
[----:B------:R-:W-:Y:S01]  /*0fb0*/  UISETP.NE.U32.AND UP1, UPT, UR8, URZ, UPT ;  /* 0x0000003f0800728c */ /* 0x000fe2000bf25070 */
[----:B------:R-:W-:-:S03]  /*0fc0*/  PLOP3.LUT P0, PT, PT, PT, UP0, 0x80, 0x0 ;  /* 0x000000000000781c */ /* 0x000fc60003f0f008 */
[----:B------:R-:W-:-:S03]  /*0fd0*/  UISETP.NE.AND.EX UP1, UPT, UR9, URZ, UPT, UP1 ;  /* 0x0000003f0900728c */ /* 0x000fc6000bf25310 */
[----:B------:R-:W-:Y:S02]  /*0fe0*/  @UP0 ULDC.64 UR8, c[0x0][0xa28] ;  /* 0x00028a0000080ab9 */ /* 0x000fe40000000a00 */
[----:B------:R-:W-:Y:S01]  /*0ff0*/  @UP0 UIMAD.WIDE UR8, UR6, 0x4, UR8 ;  /* 0x00000004060808a5 */ /* 0x000fe2000f8e0208 */
[----:B------:R-:W-:-:S05]  /*1000*/  PLOP3.LUT P2, PT, PT, PT, UP1, 0x80, 0x0 ;  /* 0x000000000000781c */ /* 0x000fca0003f4f018 */
[----:B------:R-:W-:Y:S01]  /*1010*/  @UP1 ULDC.64 UR10, c[0x0][0xa18] ;  /* 0x00028600000a1ab9 */ /* 0x000fe20000000a00 */
[----:B01-3--:R-:W-:Y:S02]  /*1020*/  IMAD.U32 R2, RZ, RZ, UR8 ;  /* 0x00000008ff027e24 */ /* 0x00bfe4000f8e00ff */
[----:B----4-:R-:W-:Y:S01]  /*1030*/  IMAD.U32 R3, RZ, RZ, UR9 ;  /* 0x00000009ff037e24 */ /* 0x010fe2000f8e00ff */
[----:B------:R-:W-:-:S04]  /*1040*/  @UP1 UIMAD.WIDE UR8, UR6, 0x4, UR10 ;  /* 0x00000004060818a5 */ /* 0x000fc8000f8e020a */
[----:B--2---:R-:W2:Y:S02]  /*1050*/  @P0 LDG.E R2, desc[UR50][R2.64] ;  /* 0x0000003202020981 */ /* 0x004ea4000c1e1900 */
[----:B------:R-:W-:Y:S02]  /*1060*/  IMAD.U32 R4, RZ, RZ, UR8 ;  /* 0x00000008ff047e24 */ /* 0x000fe4000f8e00ff */
[----:B------:R-:W-:Y:S01]  /*1070*/  IMAD.U32 R5, RZ, RZ, UR9 ;  /* 0x00000009ff057e24 */ /* 0x000fe2000f8e00ff */
[----:B------:R-:W-:-:S04]  /*1080*/  ULDC.64 UR8, c[0x0][0x418] ;  /* 0x0001060000087ab9 */ /* 0x000fc80000000a00 */
[----:B------:R-:W3:Y:S01]  /*1090*/  @P2 LDG.E R4, desc[UR50][R4.64] ;  /* 0x0000003204042981 */ /* 0x000ee2000c1e1900 */
[----:B------:R-:W-:Y:S01]  /*10a0*/  UISETP.NE.U32.AND UP0, UPT, UR8, URZ, UPT ;  /* 0x0000003f0800728c */ /* 0x000fe2000bf05070 */
[----:B------:R-:W-:Y:S01]  /*10b0*/  UMOV UR38, URZ ;  /* 0x0000003f00267c82 */ /* 0x000fe20008000000 */
[----:B------:R-:W-:Y:S02]  /*10c0*/  ULDC UR45, c[0x0][0x288] ;  /* 0x0000a200002d7ab9 */ /* 0x000fe40000000800 */
[----:B------:R-:W-:Y:S01]  /*10d0*/  UISETP.NE.AND.EX UP0, UPT, UR9, URZ, UPT, UP0 ;  /* 0x0000003f0900728c */ /* 0x000fe2000bf05300 */
[----:B------:R-:W-:Y:S02]  /*10e0*/  UMOV UR41, UR7 ;  /* 0x0000000700297c82 */ /* 0x000fe40008000000 */
[----:B------:R-:W-:Y:S01]  /*10f0*/  ULDC.64 UR8, c[0x0][0xa20] ;  /* 0x0002880000087ab9 */ /* 0x000fe20000000a00 */
[----:B------:R-:W-:Y:S01]  /*1100*/  USEL UR4, UR4, 0x1, UP0 ;  /* 0x0000000104047887 */ /* 0x000fe20008000000 */
[----:B------:R-:W-:Y:S01]  /*1110*/  ISETP.NE.U32.AND P1, PT, RZ, UR8, PT ;  /* 0x00000008ff007c0c */ /* 0x000fe2000bf25070 */
[----:B------:R-:W-:-:S02]  /*1120*/  ULDC UR8, c[0x0][0x2f0] ;  /* 0x0000bc0000087ab9 */ /* 0x000fc40000000800 */
[----:B------:R-:W-:Y:S01]  /*1130*/  UIMAD UR4, UR4, UR8, URZ ;  /* 0x00000008040472a4 */ /* 0x000fe2000f8e023f */
[----:B------:R-:W-:Y:S02]  /*1140*/  ISETP.NE.AND.EX P1, PT, RZ, UR9, PT, P1 ;  /* 0x00000009ff007c0c */ /* 0x000fe4000bf25310 */
[----:B--2---:R-:W-:Y:S02]  /*1150*/  @P0 R2UR UR38, R2 ;  /* 0x00000000022602ca */ /* 0x004fe400000e0000 */
[----:B---3--:R-:W-:Y:S01]  /*1160*/  @P2 R2UR UR45, R4 ;  /* 0x00000000042d22ca */ /* 0x008fe200000e0000 */
[----:B------:R-:W-:-:S14]  /*1170*/  @P2 BRA `(.L_x_1070) ;  /* 0x0000000000342947 */ /* 0x000fdc0003800000 */
[----:B------:R-:W-:Y:S02]  /*1180*/  ULDC.64 UR8, c[0x0][0xa00] ;  /* 0x0002800000087ab9 */ /* 0x000fe40000000a00 */
[----:B------:R-:W-:-:S04]  /*1190*/  ISETP.NE.U32.AND P0, PT, RZ, UR8, PT ;  /* 0x00000008ff007c0c */ /* 0x000fc8000bf05070 */
[----:B------:R-:W-:-:S13]  /*11a0*/  ISETP.NE.AND.EX P0, PT, RZ, UR9, PT, P0 ;  /* 0x00000009ff007c0c */ /* 0x000fda000bf05300 */
[----:B------:R-:W-:Y:S05]  /*11b0*/  @!P0 BRA `(.L_x_1070) ;  /* 0x0000000000248947 */ /* 0x000fea0003800000 */
[----:B------:R-:W-:Y:S02]  /*11c0*/  ULDC.64 UR8, c[0x0][0xa00] ;  /* 0x0002800000087ab9 */ /* 0x000fe40000000a00 */
[----:B------:R-:W-:-:S06]  /*11d0*/  UIMAD.WIDE UR8, UR6, 0x4, UR8 ;  /* 0x00000004060878a5 */ /* 0x000fcc000f8e0208 */
[----:B------:R-:W-:Y:S02]  /*11e0*/  IMAD.U32 R2, RZ, RZ, UR8 ;  /* 0x00000008ff027e24 */ /* 0x000fe4000f8e00ff */
[----:B------:R-:W-:-:S05]  /*11f0*/  IMAD.U32 R3, RZ, RZ, UR9 ;  /* 0x00000009ff037e24 */ /* 0x000fca000f8e00ff */
[----:B------:R-:W2:Y:S04]  /*1200*/  LDG.E R4, desc[UR50][R2.64] ;  /* 0x0000003202047981 */ /* 0x000ea8000c1e1900 */
[----:B------:R-:W3:Y:S01]  /*1210*/  LDG.E R0, desc[UR50][R2.64+0x4] ;  /* 0x0000043202007981 */ /* 0x000ee2000c1e1900 */
[----:B--2---:R-:W-:Y:S02]  /*1220*/  R2UR UR45, R4 ;  /* 0x00000000042d72ca */ /* 0x004fe400000e0000 */
[----:B---3--:R-:W-:-:S13]  /*1230*/  R2UR UR7, R0 ;  /* 0x00000000000772ca */ /* 0x008fda00000e0000 */
[----:B------:R-:W-:-:S12]  /*1240*/  UIADD3 UR45, -UR45, UR7, URZ ;  /* 0x000000072d2d7290 */ /* 0x000fd8000fffe13f */
.L_x_1070:
[----:B------:R-:W-:Y:S01]  /*1250*/  UMOV UR40, UR6 ;  /* 0x0000000600287c82 */ /* 0x000fe20008000000 */
[----:B------:R-:W-:Y:S05]  /*1260*/  @!P1 BRA `(.L_x_1071) ;  /* 0x00000000001c9947 */ /* 0x000fea0003800000 */
[----:B------:R-:W-:Y:S02]  /*1270*/  ULDC.64 UR8, c[0x0][0xa20] ;  /* 0x0002880000087ab9 */ /* 0x000fe40000000a00 */
[----:B------:R-:W-:-:S06]  /*1280*/  UIMAD.WIDE UR6, UR6, 0x4, UR8 ;  /* 0x00000004060678a5 */ /* 0x000fcc000f8e0208 */
[----:B------:R-:W-:Y:S02]  /*1290*/  IMAD.U32 R2, RZ, RZ, UR6 ;  /* 0x00000006ff027e24 */ /* 0x000fe4000f8e00ff */
[----:B------:R-:W-:-:S05]  /*12a0*/  IMAD.U32 R3, RZ, RZ, UR7 ;  /* 0x00000007ff037e24 */ /* 0x000fca000f8e00ff */
[----:B------:R-:W2:Y:S02]  /*12b0*/  LDG.E R2, desc[UR50][R2.64] ;  /* 0x0000003202027981 */ /* 0x000ea4000c1e1900 */
[----:B--2---:R-:W-:Y:S01]  /*12c0*/  R2UR UR4, R2 ;  /* 0x00000000020472ca */ /* 0x004fe200000e0000 */
[----:B------:R-:W-:-:S14]  /*12d0*/  BRA `(.L_x_1072) ;  /* 0x0000000000347947 */ /* 0x000fdc0003800000 */
.L_x_1071:
        /* <DEDUP_REMOVED lines=13> */
.L_x_1072:
[----:B------:R-:W-:Y:S01]  /*13b0*/  ULDC UR6, c[0x0][0x448] ;  /* 0x0001120000067ab9 */ /* 0x000fe20000000800 */
[----:B------:R-:W-:Y:S02]  /*13c0*/  UIMAD UR39, UR5, 0xc0, URZ ;  /* 0x000000c0052778a4 */ /* 0x000fe4000f8e023f */
[----:B------:R-:W-:Y:S02]  /*13d0*/  UISETP.NE.AND UP0, UPT, UR6, 0x1, UPT ;  /* 0x000000010600788c */ /* 0x000fe4000bf05270 */
[----:B------:R-:W-:Y:S02]  /*13e0*/  UIADD3 UR8, UR39, 0xbf, URZ ;  /* 0x000000bf27087890 */ /* 0x000fe4000fffe03f */
[----:B------:R-:W-:-:S03]  /*13f0*/  UIADD3 UR38, -UR38, UR4, URZ ;  /* 0x0000000426267290 */ /* 0x000fc6000fffe13f */
[----:B------:R-:W-:Y:S01]  /*1400*/  ULDC.64 UR4, c[0x0][0x9e0] ;  /* 0x0002780000047ab9 */ /* 0x000fe20000000a00 */
[----:B------:R-:W-:Y:S02]  /*1410*/  UIADD3 UR9, UR38, 0x1, -UR45 ;  /* 0x0000000126097890 */ /* 0x000fe4000fffe82d */
[----:B------:R-:W-:Y:S01]  /*1420*/  UISETP.GE.AND UP1, UPT, UR5, 0x1, UPT ;  /* 0x000000010500788c */ /* 0x000fe2000bf26270 */
[----:B------:R-:W-:Y:S01]  /*1430*/  @UP0 ULDC UR6, c[0x0][0x44c] ;  /* 0x0001130000060ab9 */ /* 0x000fe20000000800 */
[----:B------:R-:W-:Y:S01]  /*1440*/  @UP0 ULDC UR10, c[0x0][0x450] ;  /* 0x00011400000a0ab9 */ /* 0x000fe20000000800 */
[----:B------:R-:W-:-:S03]  /*1450*/  UIMAD.WIDE.U32 UR6, UR8, UR6, URZ ;  /* 0x00000006080672a5 */ /* 0x000fc6000f8e003f */
[----:B------:R-:W-:Y:S01]  /*1460*/  PLOP3.LUT P1, PT, PT, PT, UP1, 0x80, 0x0 ;  /* 0x000000000000781c */ /* 0x000fe20003f2f018 */
[----:B------:R-:W-:-:S04]  /*1470*/  @UP0 USHF.R.U32.HI UR8, URZ, UR10, UR7 ;  /* 0x0000000a3f080299 */ /* 0x000fc80008011607 */
[----:B------:R-:W-:-:S04]  /*1480*/  UIADD3 UR8, UR9, UR8, URZ ;  /* 0x0000000809087290 */ /* 0x000fc8000fffe03f */
[----:B------:R-:W-:-:S06]  /*1490*/  UIADD3 UR4, UR8, UR4, URZ ;  /* 0x0000000408047290 */ /* 0x000fcc000fffe03f */
[----:B------:R-:W-:Y:S01]  /*14a0*/  IMAD.U32 R0, RZ, RZ, UR4 ;  /* 0x00000004ff007e24 */ /* 0x000fe2000f8e00ff */
[----:B------:R-:W-:Y:S06]  /*14b0*/  @!P1 BRA `(.L_x_1073) ;  /* 0x0000000000409947 */ /* 0x000fec0003800000 */
        /* <DEDUP_REMOVED lines=10> */
.L_x_1074:
[----:B------:R-:W-:-:S11]  /*1560*/  UISETP.NE.AND UP1, UPT, UR5, 0x1, UPT ;  /* 0x000000010500788c */ /* 0x000fd6000bf25270 */
[----:B------:R-:W-:Y:S02]  /*1570*/  @UP1 ULDC.64 UR8, c[0x0][0x9e8] ;  /* 0x00027a0000081ab9 */ /* 0x000fe40000000a00 */
[----:B------:R-:W-:-:S04]  /*1580*/  UIMAD.WIDE.U32 UR6, UR4, UR8, URZ ;  /* 0x00000008040672a5 */ /* 0x000fc8000f8e003f */
[----:B------:R-:W-:-:S12]  /*1590*/  @UP1 USHF.R.U32.HI UR4, URZ, UR9, UR7 ;  /* 0x000000093f041299 */ /* 0x000fd80008011607 */
.L_x_1075:
[----:B------:R-:W-:-:S06]  /*15a0*/  UIMAD UR4, UR4, UR5, UR5 ;  /* 0x00000005040472a4 */ /* 0x000fcc000f8e0205 */
[----:B------:R-:W-:-:S07]  /*15b0*/  VIMNMX R0, R0, UR4, PT ;  /* 0x0000000400007c48 */ /* 0x000fce000bfe0100 */
.L_x_1073:
[----:B------:R-:W-:Y:S01]  /*15c0*/  UIADD3 UR4, UR38, 0x7f, URZ ;  /* 0x0000007f26047890 */ /* 0x000fe2000fffe03f */
        /* <DEDUP_REMOVED lines=10> */
[----:B------:R-:W-:-:S02]  /*1670*/  UIADD3 UR53, UR38, -UR45, URZ ;  /* 0x8000002d26357290 */ /* 0x000fc4000fffe03f */
        /* <DEDUP_REMOVED lines=17> */
.L_x_1077:
[----:B------:R-:W-:-:S11]  /*1790*/  UISETP.NE.AND UP0, UPT, UR5, 0x1, UPT ;  /* 0x000000010500788c */ /* 0x000fd6000bf05270 */
[----:B------:R-:W-:Y:S02]  /*17a0*/  @UP0 ULDC.64 UR10, c[0x0][0x9e8] ;  /* 0x00027a00000a0ab9 */ /* 0x000fe40000000a00 */
[----:B------:R-:W-:-:S04]  /*17b0*/  UIMAD.WIDE.U32 UR6, UR4, UR10, URZ ;  /* 0x0000000a040672a5 */ /* 0x000fc8000f8e003f */
[----:B------:R-:W-:-:S12]  /*17c0*/  @UP0 USHF.R.U32.HI UR4, URZ, UR11, UR7 ;  /* 0x0000000b3f040299 */ /* 0x000fd80008011607 */
.L_x_1078:
[----:B------:R-:W-:-:S04]  /*17d0*/  UIMAD UR4, UR4, UR5, URZ ;  /* 0x00000005040472a4 */ /* 0x000fc8000f8e023f */
[----:B------:R-:W-:-:S04]  /*17e0*/  UISETP.LT.AND UP0, UPT, UR9, UR4, UPT ;  /* 0x000000040900728c */ /* 0x000fc8000bf01270 */
[----:B------:R-:W-:-:S12]  /*17f0*/  USEL UR9, UR9, UR4, !UP0 ;  /* 0x0000000409097287 */ /* 0x000fd8000c000000 */
.L_x_1076:
[----:B------:R-:W-:Y:S01]  /*1800*/  USHF.R.S32.HI UR4, URZ, 0x1f, UR9 ;  /* 0x0000001f3f047899 */ /* 0x000fe20008011409 */
[----:B------:R-:W-:Y:S02]  /*1810*/  PLOP3.LUT P0, PT, PT, PT, PT, 0x80, 0x0 ;  /* 0x000000000000781c */ /* 0x000fe40003f0f070 */
[----:B------:R-:W-:Y:S02]  /*1820*/  CS2R R2, SRZ ;  /* 0x0000000000027805 */ /* 0x000fe4000001ff00 */
[----:B------:R-:W-:Y:S01]  /*1830*/  CS2R R134, SRZ ;  /* 0x0000000000867805 */ /* 0x000fe2000001ff00 */
[----:B------:R-:W-:Y:S01]  /*1840*/  ULEA.HI UR4, UR4, UR9, URZ, 0x7 ;  /* 0x0000000904047291 */ /* 0x000fe2000f8f383f */
[----:B------:R-:W-:Y:S02]  /*1850*/  CS2R R132, SRZ ;  /* 0x0000000000847805 */ /* 0x000fe4000001ff00 */
[----:B------:R-:W-:Y:S02]  /*1860*/  CS2R R130, SRZ ;  /* 0x0000000000827805 */ /* 0x000fe4000001ff00 */
[----:B------:R-:W-:Y:S01]  /*1870*/  CS2R R128, SRZ ;  /* 0x0000000000807805 */ /* 0x000fe2000001ff00 */
[----:B------:R-:W-:Y:S01]  /*1880*/  USHF.R.S32.HI UR4, URZ, 0x7, UR4 ;  /* 0x000000073f047899 */ /* 0x000fe20008011404 */
[----:B------:R-:W-:Y:S01]  /*1890*/  CS2R R26, SRZ ;  /* 0x00000000001a7805 */ /* 0x000fe2000001ff00 */
[----:B------:R-:W-:Y:S01]  /*18a0*/  IMAD.MOV.U32 R126, RZ, RZ, RZ ;  /* 0x000000ffff7e7224 */ /* 0x000fe200078e00ff */
[----:B------:R-:W-:Y:S01]  /*18b0*/  CS2R R122, SRZ ;  /* 0x00000000007a7805 */ /* 0x000fe2000001ff00 */
[----:B------:R-:W-:Y:S01]  /*18c0*/  UISETP.LT.AND UP0, UPT, URZ, UR4, UPT ;  /* 0x000000043f00728c */ /* 0x000fe2000bf01270 */
[----:B------:R-:W-:Y:S01]  /*18d0*/  IMAD.MOV.U32 R125, RZ, RZ, RZ ;  /* 0x000000ffff7d7224 */ /* 0x000fe200078e00ff */
[----:B------:R-:W-:-:S02]  /*18e0*/  CS2R R120, SRZ ;  /* 0x0000000000787805 */ /* 0x000fc4000001ff00 */
[----:B------:R-:W-:Y:S01]  /*18f0*/  CS2R R118, SRZ ;  /* 0x0000000000767805 */ /* 0x000fe2000001ff00 */
[----:B------:R-:W-:Y:S01]  /*1900*/  USEL UR37, URZ, UR4, !UP0 ;  /* 0x000000043f257287 */ /* 0x000fe2000c000000 */
[----:B------:R-:W-:Y:S02]  /*1910*/  CS2R R116, SRZ ;  /* 0x0000000000747805 */ /* 0x000fe4000001ff00 */
[----:B------:R-:W-:Y:S02]  /*1920*/  CS2R R114, SRZ ;  /* 0x0000000000727805 */ /* 0x000fe4000001ff00 */
[----:B------:R-:W-:Y:S02]  /*1930*/  CS2R R112, SRZ ;  /* 0x0000000000707805 */ /* 0x000fe4000001ff00 */
[----:B------:R-:W-:Y:S02]  /*1940*/  CS2R R110, SRZ ;  /* 0x00000000006e7805 */ /* 0x000fe4000001ff00 */
[----:B------:R-:W-:-:S02]  /*1950*/  CS2R R108, SRZ ;  /* 0x00000000006c7805 */ /* 0x000fc4000001ff00 */
[----:B------:R-:W-:Y:S02]  /*1960*/  ISETP.GT.AND P1, PT, R88, UR37, PT ;  /* 0x0000002558007c0c */ /* 0x000fe4000bf24270 */
        /* <DEDUP_REMOVED lines=44> */
.L_x_1080:
        /* <DEDUP_REMOVED lines=9> */
.L_x_1296:
[----:B------:R-:W-:Y:S05]  /*1cc0*/  @!P0 BRA `(.L_x_1082) ;  /* 0x0000000000048947 */ /* 0x000fea0003800000 */
[----:B------:R-:W-:Y:S01]  /*1cd0*/  BPT.TRAP 0x1 ;  /* 0x000000040000795c */ /* 0x000fe20000300000 */
.L_x_1082:
[----:B------:R-:W-:Y:S02]  /*1ce0*/  IMAD.U32 R5, RZ, RZ, UR46 ;  /* 0x0000002eff057e24 */ /* 0x000fe4000f8e00ff */
[----:B0-----:R-:W-:-:S03]  /*1cf0*/  IMAD.U32 R0, RZ, RZ, UR49 ;  /* 0x00000031ff007e24 */ /* 0x001fc6000f8e00ff */
[----:B------:R-:W-:Y:S02]  /*1d00*/  LEA R5, R5, UR42, 0x3 ;  /* 0x0000002a05057c11 */ /* 0x000fe4000f8e18ff */
[----:B------:R-:W-:-:S04]  /*1d10*/  SHF.L.U32 R0, R0, 0x1f, RZ ;  /* 0x0000001f00007819 */ /* 0x000fc800000006ff */
[----:B------:R0:W1:Y:S01]  /*1d20*/  SYNCS.PHASECHK.TRANS64.TRYWAIT P2, [R5+URZ+0x2d830], R0 ;  /* 0x02d83000050075a7 */ /* 0x000062000804017f */
[----:B------:R-:W-:Y:S05]  /*1d30*/  @!P0 BRA `(.L_x_1083) ;  /* 0x0000000000048947 */ /* 0x000fea0003800000 */
[----:B------:R-:W-:Y:S01]  /*1d40*/  BPT.TRAP 0x1 ;  /* 0x000000040000795c */ /* 0x000fe20000300000 */
.L_x_1083:
[----:B------:R-:W2:Y:S02]  /*1d50*/  S2R R2, SR_TID.X ;  /* 0x0000000000027919 */ /* 0x000ea40000002100 */
[----:B--2---:R-:W-:Y:S01]  /*1d60*/  LOP3.LUT P1, RZ, R2, 0x7f, RZ, 0xc0, !PT ;  /* 0x0000007f02ff7812 */ /* 0x004fe2000782c0ff */
[----:B-1----:R-:W-:-:S12]  /*1d70*/  @P2 BRA `(.L_x_1084) ;  /* 0x0000000000082947 */ /* 0x002fd80003800000 */
[----:B------:R-:W1:Y:S02]  /*1d80*/  SYNCS.PHASECHK.TRANS64.TRYWAIT P2, [R5+URZ+0x2d830], R0 ;  /* 0x02d83000050075a7 */ /* 0x000e64000804017f */
[----:B-1----:R-:W-:Y:S05]  /*1d90*/  @!P2 BRA `(.L_x_1085) ;  /* 0x000001440098a947 */ /* 0x002fea0003800000 */
.L_x_1084:
        /* <DEDUP_REMOVED lines=10> */
[----:B------:R-:W-:Y:S01]  /*1e40*/  IMAD.MOV.U32 R4, RZ, RZ, R0 ;  /* 0x000000ffff047224 */ /* 0x000fe200078e0000 */
[----:B------:R-:W-:Y:S01]  /*1e50*/  UMOV UR13, 0x80000020 ;  /* 0x80000020000d7882 */ /* 0x000fe20000000000 */
[----:B------:R-:W-:Y:S01]  /*1e60*/  UMOV UR15, 0x80000020 ;  /* 0x80000020000f7882 */ /* 0x000fe20000000000 */
[----:B------:R-:W-:Y:S01]  /*1e70*/  ULOP3.LUT UR32, UR4, 0x10000, URZ, 0xfc, !UPT ;  /* 0x0001000004207892 */ /* 0x000fe2000f8efc3f */
[----:B------:R-:W-:Y:S01]  /*1e80*/  IMAD.MOV.U32 R3, RZ, RZ, -0x80 ;  /* 0xffffff80ff037424 */ /* 0x000fe200078e00ff */
[----:B------:R-:W-:Y:S01]  /*1e90*/  ULOP3.LUT UR4, UR54, 0x10000, URZ, 0xfc, !UPT ;  /* 0x0001000036047892 */ /* 0x000fe2000f8efc3f */
[----:B------:R-:W-:Y:S01]  /*1ea0*/  IMAD.U32 R7, RZ, RZ, UR45 ;  /* 0x0000002dff077e24 */ /* 0x000fe2000f8e00ff */
[----:B------:R-:W-:Y:S01]  /*1eb0*/  UIMAD UR6, UR46, 0x600, UR32 ;  /* 0x000006002e0678a4 */ /* 0x000fe2000f8e0220 */
[----:B------:R-:W-:Y:S01]  /*1ec0*/  IMAD R6, R88, R3, 0x80 ;  /* 0x0000008058067424 */ /* 0x000fe200078e0203 */
[----:B------:R-:W-:-:S02]  /*1ed0*/  UIADD3 UR8, UR4, 0x2, URZ ;  /* 0x0000000204087890 */ /* 0x000fc4000fffe03f */
[----:B------:R-:W-:Y:S01]  /*1ee0*/  UIADD3 UR10, UR6, 0x2, URZ ;  /* 0x00000002060a7890 */ /* 0x000fe2000fffe03f */
[----:B------:R-:W-:Y:S01]  /*1ef0*/  VIADD R3, R6, 0x1 ;  /* 0x0000000106037836 */ /* 0x000fe20000000000 */
[----:B------:R-:W-:Y:S02]  /*1f00*/  UIADD3 UR12, UR4, 0x300, URZ ;  /* 0x00000300040c7890 */ /* 0x000fe4000fffe03f */
[----:B------:R-:W-:Y:S02]  /*1f10*/  UIADD3 UR14, UR6, 0x200, URZ ;  /* 0x00000200060e7890 */ /* 0x000fe4000fffe03f */
[----:B------:R-:W-:Y:S01]  /*1f20*/  HGMMA.64x128x16.F32 R24, gdesc[UR4], RZ, !UPT, gsb0 ;  /* 0x01e00000041879f0 */ /* 0x000fe2000c0008ff */
        /* <DEDUP_REMOVED lines=25> */
[----:B------:R-:W0:Y:S04]  /*20c0*/  SHFL.IDX PT, R5, R4, RZ, 0x1c1f ;  /* 0x001c1fff04057589 */ /* 0x000e2800000e0000 */
        /* <DEDUP_REMOVED lines=19> */
[----:B-1----:R-:W-:Y:S02]  /*2200*/  IMAD R0, R16, -0x2, R3 ;  /* 0xfffffffe10007824 */ /* 0x002fe400078e0203 */
[----:B------:R-:W-:-:S03]  /*2210*/  VIADD R3, R6, UR38 ;  /* 0x0000002606037c36 */ /* 0x000fc60008000000 */
[----:B------:R-:W-:Y:S01]  /*2220*/  IADD3 R0, -R7, UR38, R0 ;  /* 0x0000002607007c10 */ /* 0x000fe2000fffe100 */
[----:B------:R-:W-:Y:S01]  /*2230*/  IMAD R8, R16, -0x2, R3 ;  /* 0xfffffffe10087824 */ /* 0x000fe200078e0203 */
[----:B------:R-:W-:-:S03]  /*2240*/  LEA R7, R88, 0xffffff80, 0x7 ;  /* 0xffffff8058077811 */ /* 0x000fc600078e38ff */
[C---:B------:R-:W-:Y:S02]  /*2250*/  VIADD R9, R0.reuse, UR6 ;  /* 0x0000000600097c36 */ /* 0x040fe40008000000 */
[----:B------:R-:W-:-:S03]  /*2260*/  VIADD R10, R0, UR10 ;  /* 0x0000000a000a7c36 */ /* 0x000fc60008000000 */
[----:B0-----:R-:W-:Y:S01]  /*2270*/  VIADDMNMX R0, R5, R9, R8, PT ;  /* 0x0000000905007246 */ /* 0x001fe20003800108 */
[----:B------:R-:W-:Y:S01]  /*2280*/  IMAD.IADD R2, R10, 0x1, R5 ;  /* 0x000000010a027824 */ /* 0x000fe200078e0205 */
[----:B------:R-:W-:Y:S06]  /*2290*/  @P2 BRA `(.L_x_1086) ;  /* 0x00000000005c2947 */ /* 0x000fec0003800000 */
[----:B------:R-:W-:Y:S01]  /*22a0*/  IMAD.U32 R12, RZ, RZ, UR45 ;  /* 0x0000002dff0c7e24 */ /* 0x000fe2000f8e00ff */
[----:B------:R-:W-:Y:S04]  /*22b0*/  BSSY B0, `(.L_x_1087) ;  /* 0x0000011000007945 */ /* 0x000fe80003800000 */
[----:B------:R-:W-:-:S04]  /*22c0*/  IADD3 R3, -R12, UR38, R5 ;  /* 0x000000260c037c10 */ /* 0x000fc8000fffe105 */
        /* <DEDUP_REMOVED lines=10> */
.L_x_1088:
[----:B------:R-:W-:-:S06]  /*2370*/  UISETP.NE.AND UP2, UPT, UR7, 0x1, UPT ;  /* 0x000000010700788c */ /* 0x000fcc000bf45270 */
[----:B------:R-:W-:-:S05]  /*2380*/  PLOP3.LUT P2, PT, PT, PT, UP2, 0x80, 0x0 ;  /* 0x000000000000781c */ /* 0x000fca0003f4f028 */
[----:B------:R-:W-:-:S08]  /*2390*/  @UP2 ULDC.64 UR10, c[0x0][0x9e8] ;  /* 0x00027a00000a2ab9 */ /* 0x000fd00000000a00 */
[----:B------:R-:W-:-:S05]  /*23a0*/  @P2 IMAD.HI.U32 R5, R3, UR10, RZ ;  /* 0x0000000a03052c27 */ /* 0x000fca000f8e00ff */
[----:B------:R-:W-:-:S07]  /*23b0*/  @P2 SHF.R.U32.HI R3, RZ, UR11, R5 ;  /* 0x0000000bff032c19 */ /* 0x000fce0008011605 */
.L_x_1089:
[----:B------:R-:W-:Y:S05]  /*23c0*/  BSYNC B0 ;  /* 0x0000000000007941 */ /* 0x000fea0003800000 */
.L_x_1087:
[----:B------:R-:W-:-:S04]  /*23d0*/  IMAD R3, R3, UR7, -R7 ;  /* 0x0000000703037c24 */ /* 0x000fc8000f8e0a07 */
[----:B------:R-:W-:-:S05]  /*23e0*/  IMAD R3, R16, -0x2, R3 ;  /* 0xfffffffe10037824 */ /* 0x000fca00078e0203 */
[----:B------:R-:W-:Y:S02]  /*23f0*/  VIMNMX R2, R2, R3, !PT ;  /* 0x0000000302027248 */ /* 0x000fe40007fe0100 */
[----:B------:R-:W-:-:S07]  /*2400*/  VIADDMNMX R0, R3, UR7, R0, PT ;  /* 0x0000000703007c46 */ /* 0x000fce000b800100 */
.L_x_1086:
[----:B------:R-:W2:Y:S01]  /*2410*/  LDL.LU R12, [R1] ;  /* 0x00000000010c7983 */ /* 0x000ea20000300800 */
[C---:B------:R-:W-:Y:S02]  /*2420*/  ISETP.GE.AND P4, PT, R6.reuse, 0x9, PT ;  /* 0x000000090600780c */ /* 0x040fe40003f86270 */
[C---:B------:R-:W-:Y:S01]  /*2430*/  ISETP.GE.AND P2, PT, R6.reuse, 0x2, PT ;  /* 0x000000020600780c */ /* 0x040fe20003f46270 */
[----:B------:R-:W0:Y:S01]  /*2440*/  SHFL.IDX PT, R11, R4, 0x1, 0x1c1f ;  /* 0x003c1f00040b7f89 */ /* 0x000e2200000e0000 */
[----:B------:R-:W-:Y:S02]  /*2450*/  ISETP.GE.AND P5, PT, R6, 0xa, PT ;  /* 0x0000000a0600780c */ /* 0x000fe40003fa6270 */
[----:B------:R-:W-:-:S04]  /*2460*/  ISETP.GT.AND P3, PT, R2, 0x1, !P2 ;  /* 0x000000010200780c */ /* 0x000fc80005764270 */
[----:B------:R-:W-:-:S04]  /*2470*/  ISETP.LT.OR P3, PT, R0, 0x2, P3 ;  /* 0x000000020000780c */ /* 0x000fc80001f61670 */
[----:B------:R-:W-:Y:S02]  /*2480*/  FSEL R25, R25, -INF , !P3 ;  /* 0xff80000019197808 */ /* 0x000fe40005800000 */
[----:B------:R-:W-:-:S04]  /*2490*/  ISETP.GT.AND P3, PT, R2, 0x9, !P5 ;  /* 0x000000090200780c */ /* 0x000fc80006f64270 */
[----:B------:R-:W-:-:S04]  /*24a0*/  ISETP.LT.OR P3, PT, R0, 0xa, P3 ;  /* 0x0000000a0000780c */ /* 0x000fc80001f61670 */
[----:B------:R-:W-:Y:S01]  /*24b0*/  FSEL R29, R29, -INF , !P3 ;  /* 0xff8000001d1d7808 */ /* 0x000fe20005800000 */
[----:B0-----:R-:W-:Y:S01]  /*24c0*/  IMAD.IADD R3, R10, 0x1, R11 ;  /* 0x000000010a037824 */ /* 0x001fe200078e020b */
[----:B--2---:R-:W-:-:S04]  /*24d0*/  LOP3.LUT R12, R12, 0xfffffffd, RZ, 0xc0, !PT ;  /* 0xfffffffd0c0c7812 */ /* 0x004fc800078ec0ff */
[----:B------:R-:W-:Y:S02]  /*24e0*/  @P4 LOP3.LUT R12, R12, 0x2, RZ, 0xfc, !PT ;  /* 0x000000020c0c4812 */ /* 0x000fe400078efcff */
[----:B------:R-:W-:Y:S02]  /*24f0*/  ISETP.GT.AND P4, PT, R2, 0x8, !P4 ;  /* 0x000000080200780c */ /* 0x000fe40006784270 */
[----:B------:R-:W-:Y:S02]  /*2500*/  LOP3.LUT R12, R12, 0xfffffffb, RZ, 0xc0, !PT ;  /* 0xfffffffb0c0c7812 */ /* 0x000fe400078ec0ff */
[----:B------:R-:W-:Y:S02]  /*2510*/  ISETP.LT.OR P4, PT, R0, 0x9, P4 ;  /* 0x000000090000780c */ /* 0x000fe40002781670 */
[----:B------:R-:W-:Y:S02]  /*2520*/  @P5 LOP3.LUT R12, R12, 0x4, RZ, 0xfc, !PT ;  /* 0x000000040c0c5812 */ /* 0x000fe400078efcff */
[----:B------:R-:W-:-:S02]  /*2530*/  ISETP.GE.AND P5, PT, R6, 0x11, PT ;  /* 0x000000110600780c */ /* 0x000fc40003fa6270 */
[----:B------:R-:W-:Y:S02]  /*2540*/  FSEL R28, R28, -INF , !P4 ;  /* 0xff8000001c1c7808 */ /* 0x000fe40006000000 */
        /* <DEDUP_REMOVED lines=9> */
[----:B------:R-:W-:Y:S02]  /*25e0*/  ISETP.GE.AND P4, PT, R6, 0x19, PT ;  /* 0x000000190600780c */ /* 0x000fe40003f86270 */
[----:B------:R-:W-:Y:S02]  /*25f0*/  ISETP.LT.OR P3, PT, R0, 0x12, P3 ;  /* 0x000000120000780c */ /* 0x000fe40001f61670 */
[----:B------:R-:W-:Y:S02]  /*2600*/  LOP3.LUT R12, R12, 0xfeffffff, RZ, 0xc0, !PT ;  /* 0xfeffffff0c0c7812 */ /* 0x000fe400078ec0ff */
        /* <DEDUP_REMOVED lines=150> */
[----:B------:R-:W-:-:S13]  /*2f70*/  ISETP.GE.AND P6, PT, R6, 0x7a, PT ;  /* 0x0000007a0600780c */ /* 0x000fda0003fc6270 */
[----:B------:R-:W-:Y:S02]  /*2f80*/  @P6 LOP3.LUT R12, R12, 0x8000000, RZ, 0xfc, !PT ;  /* 0x080000000c0c6812 */ /* 0x000fe400078efcff */
[----:B------:R-:W-:Y:S02]  /*2f90*/  ISETP.GT.AND P6, PT, R2, 0x79, !P6 ;  /* 0x000000790200780c */ /* 0x000fe400077c4270 */
[----:B------:R-:W-:Y:S01]  /*2fa0*/  VIADDMNMX R2, R11, R9, R8, PT ;  /* 0x000000090b027246 */ /* 0x000fe20003800108 */
[----:B------:R0:W-:Y:S01]  /*2fb0*/  STL [R1], R12 ;  /* 0x0000000c01007387 */ /* 0x0001e20000100800 */
[----:B------:R-:W-:-:S04]  /*2fc0*/  ISETP.LT.OR P6, PT, R0, 0x7a, P6 ;  /* 0x0000007a0000780c */ /* 0x000fc800037c1670 */
[----:B------:R-:W-:Y:S02]  /*2fd0*/  FSEL R85, R85, -INF , !P6 ;  /* 0xff80000055557808 */ /* 0x000fe40007000000 */
[----:B------:R-:W-:-:S13]  /*2fe0*/  PLOP3.LUT P6, PT, PT, PT, UP1, 0x40, 0x0 ;  /* 0x000000000000781c */ /* 0x000fda0003fce818 */
[----:B0-----:R-:W-:Y:S05]  /*2ff0*/  @P6 BRA `(.L_x_1090) ;  /* 0x0000000000646947 */ /* 0x001fea0003800000 */
        /* <DEDUP_REMOVED lines=14> */
.L_x_1092:
[----:B------:R-:W-:-:S06]  /*30e0*/  UISETP.NE.AND UP2, UPT, UR7, 0x1, UPT ;  /* 0x000000010700788c */ /* 0x000fcc000bf45270 */
[----:B------:R-:W-:-:S05]  /*30f0*/  PLOP3.LUT P6, PT, PT, PT, UP2, 0x80, 0x0 ;  /* 0x000000000000781c */ /* 0x000fca0003fcf028 */
[----:B------:R-:W-:-:S08]  /*3100*/  @UP2 ULDC.64 UR10, c[0x0][0x9e8] ;  /* 0x00027a00000a2ab9 */ /* 0x000fd00000000a00 */
[----:B------:R-:W-:Y:S01]  /*3110*/  @P6 IMAD.HI.U32 R4, R0, UR10, RZ ;  /* 0x0000000a00046c27 */ /* 0x000fe2000f8e00ff */
[----:B------:R-:W-:-:S13]  /*3120*/  PLOP3.LUT P6, PT, PT, PT, UP2, 0x80, 0x0 ;  /* 0x000000000000781c */ /* 0x000fda0003fcf028 */
[----:B------:R-:W-:-:S07]  /*3130*/  @P6 SHF.R.U32.HI R0, RZ, UR11, R4 ;  /* 0x0000000bff006c19 */ /* 0x000fce0008011604 */
.L_x_1093:
[----:B------:R-:W-:Y:S05]  /*3140*/  BSYNC B0 ;  /* 0x0000000000007941 */ /* 0x000fea0003800000 */
.L_x_1091:
[----:B------:R-:W-:-:S04]  /*3150*/  IMAD R7, R0, UR7, -R7 ;  /* 0x0000000700077c24 */ /* 0x000fc8000f8e0a07 */
[----:B------:R-:W-:-:S05]  /*3160*/  IMAD R7, R16, -0x2, R7 ;  /* 0xfffffffe10077824 */ /* 0x000fca00078e0207 */
[----:B------:R-:W-:Y:S02]  /*3170*/  VIMNMX R3, R3, R7, !PT ;  /* 0x0000000703037248 */ /* 0x000fe40007fe0100 */
[----:B------:R-:W-:-:S07]  /*3180*/  VIADDMNMX R2, R7, UR7, R2, PT ;  /* 0x0000000707027c46 */ /* 0x000fce000b800102 */
.L_x_1090:
        /* <DEDUP_REMOVED lines=30> */
[----:B------:R-:W-:Y:S02]  /*3370*/  LOP3.LUT P6, RZ, R12, 0x8000, RZ, 0xc0, !PT ;  /* 0x000080000cff7812 */ /* 0x000fe400078cc0ff */
        /* <DEDUP_REMOVED lines=139> */
[--C-:B------:R-:W-:Y:S01]  /*3c30*/  FFMA.FTZ R12, R32, UR33, -R20.reuse ;  /* 0x00000021200c7c23 */ /* 0x100fe20008010814 */
[----:B------:R-:W-:Y:S01]  /*3c40*/  FMNMX.FTZ R5, R4, R27, !PT ;  /* 0x0000001b04057209 */ /* 0x000fe20007810000 */
[--C-:B------:R-:W-:Y:S01]  /*3c50*/  FFMA.FTZ R7, R25, UR33, -R20.reuse ;  /* 0x0000002119077c23 */ /* 0x100fe20008010814 */
[----:B------:R-:W-:Y:S01]  /*3c60*/  ISETP.GT.AND P2, PT, R3, 0x69, !P2 ;  /* 0x000000690300780c */ /* 0x000fe20005744270 */
        /* <DEDUP_REMOVED lines=14> */
[----:B------:R0:W-:Y:S01]  /*3d50*/  MUFU.EX2 R3, R53 ;  /* 0x0000003500037308 */ /* 0x0001e20000000800 */
        /* <DEDUP_REMOVED lines=8> */
[--C-:B0-----:R-:W-:Y:S01]  /*3de0*/  FFMA.FTZ R53, R69, UR33, -R20.reuse ;  /* 0x0000002145357c23 */ /* 0x101fe20008010814 */
[--C-:B------:R-:W-:Y:S01]  /*3df0*/  FFMA.FTZ R41, R72, UR33, -R20.reuse ;  /* 0x0000002148297c23 */ /* 0x100fe20008010814 */
[----:B------:R-:W-:Y:S01]  /*3e00*/  FMNMX.FTZ R6, R42, R5, !PT ;  /* 0x000000052a067209 */ /* 0x000fe20007810000 */
[--C-:B------:R-:W-:Y:S01]  /*3e10*/  FFMA.FTZ R57, R77, UR33, -R20.reuse ;  /* 0x000000214d397c23 */ /* 0x100fe20008010814 */
[--C-:B------:R-:W-:Y:S01]  /*3e20*/  FFMA.FTZ R49, R81, UR33, -R20.reuse ;  /* 0x0000002151317c23 */ /* 0x100fe20008010814 */
[----:B------:R-:W-:Y:S01]  /*3e30*/  FFMA.FTZ R61, R85, UR33, -R20 ;  /* 0x00000021553d7c23 */ /* 0x000fe20008010814 */
[----:B------:R-:W-:Y:S01]  /*3e40*/  FMNMX.FTZ R5, R43, R6, !PT ;  /* 0x000000062b057209 */ /* 0x000fe20007810000 */
[----:B------:R-:W-:Y:S03]  /*3e50*/  MUFU.EX2 R8, R8 ;  /* 0x0000000800087308 */ /* 0x000fe60000000800 */
[----:B------:R-:W-:-:S04]  /*3e60*/  FMNMX.FTZ R6, R46, R5, !PT ;  /* 0x000000052e067209 */ /* 0x000fc80007810000 */
[----:B------:R-:W-:Y:S01]  /*3e70*/  FMNMX.FTZ R5, R47, R6, !PT ;  /* 0x000000062f057209 */ /* 0x000fe20007810000 */
[----:B------:R-:W0:Y:S03]  /*3e80*/  MUFU.EX2 R7, R7 ;  /* 0x0000000700077308 */ /* 0x000e260000000800 */
[----:B------:R-:W-:-:S04]  /*3e90*/  FMNMX.FTZ R6, R50, R5, !PT ;  /* 0x0000000532067209 */ /* 0x000fc80007810000 */
[----:B------:R-:W-:Y:S01]  /*3ea0*/  FMNMX.FTZ R5, R51, R6, !PT ;  /* 0x0000000633057209 */ /* 0x000fe20007810000 */
[----:B------:R-:W1:Y:S03]  /*3eb0*/  MUFU.EX2 R10, R10 ;  /* 0x0000000a000a7308 */ /* 0x000e660000000800 */
[----:B------:R-:W-:-:S04]  /*3ec0*/  FMNMX.FTZ R6, R54, R5, !PT ;  /* 0x0000000536067209 */ /* 0x000fc80007810000 */
[----:B------:R-:W-:Y:S01]  /*3ed0*/  FMNMX.FTZ R5, R55, R6, !PT ;  /* 0x0000000637057209 */ /* 0x000fe20007810000 */
[----:B------:R-:W2:Y:S03]  /*3ee0*/  MUFU.EX2 R9, R9 ;  /* 0x0000000900097308 */ /* 0x000ea60000000800 */
        /* <DEDUP_REMOVED lines=30> */
[----:B------:R-:W3:Y:S06]  /*40d0*/  SHFL.BFLY PT, R40, R5, 0x2, 0x1f ;  /* 0x0c401f0005287f89 */ /* 0x000eec00000e0000 */
[----:B------:R-:W-:Y:S08]  /*40e0*/  MUFU.EX2 R6, R6 ;  /* 0x0000000600067308 */ /* 0x000ff00000000800 */
[----:B------:R-:W-:Y:S08]  /*40f0*/  MUFU.EX2 R29, R29 ;  /* 0x0000001d001d7308 */ /* 0x000ff00000000800 */
[----:B------:R-:W-:Y:S01]  /*4100*/  MUFU.EX2 R28, R28 ;  /* 0x0000001c001c7308 */ /* 0x000fe20000000800 */
[----:B---3--:R-:W-:Y:S01]  /*4110*/  FMNMX.FTZ R11, R5, R40, !PT ;  /* 0x00000028050b7209 */ /* 0x008fe20007810000 */
[----:B------:R-:W-:-:S04]  /*4120*/  FFMA.FTZ R40, R80, UR33, -R20 ;  /* 0x0000002150287c23 */ /* 0x000fc80008010814 */
[----:B------:R-:W3:Y:S02]  /*4130*/  SHFL.BFLY PT, R56, R11, 0x1, 0x1f ;  /* 0x0c201f000b387f89 */ /* 0x000ee400000e0000 */
[----:B------:R-:W-:Y:S08]  /*4140*/  MUFU.EX2 R32, R32 ;  /* 0x0000002000207308 */ /* 0x000ff00000000800 */
[----:B------:R-:W-:Y:S08]  /*4150*/  MUFU.EX2 R33, R33 ;  /* 0x0000002100217308 */ /* 0x000ff00000000800 */
[----:B------:R-:W-:Y:S01]  /*4160*/  MUFU.EX2 R2, R2 ;  /* 0x0000000200027308 */ /* 0x000fe20000000800 */
[----:B---3--:R-:W-:Y:S01]  /*4170*/  FMNMX.FTZ R5, R11, R56, !PT ;  /* 0x000000380b057209 */ /* 0x008fe20007810000 */
[----:B------:R-:W-:-:S06]  /*4180*/  FFMA.FTZ R56, R84, UR33, -R20 ;  /* 0x0000002154387c23 */ /* 0x000fcc0008010814 */
[----:B------:R-:W-:Y:S01]  /*4190*/  MUFU.EX2 R37, R37 ;  /* 0x0000002500257308 */ /* 0x000fe20000000800 */
[C---:B------:R-:W-:Y:S01]  /*41a0*/  FSETP.NEU.FTZ.AND P2, PT, R5.reuse, -INF , PT ;  /* 0xff8000000500780b */ /* 0x040fe20003f5d000 */
[----:B------:R-:W-:-:S05]  /*41b0*/  FMUL.FTZ R11, R5, UR33 ;  /* 0x00000021050b7c20 */ /* 0x000fca0008410000 */
[----:B------:R-:W-:Y:S01]  /*41c0*/  FSEL R20, R11, RZ, P2 ;  /* 0x000000ff0b147208 */ /* 0x000fe20001000000 */
[----:B------:R-:W-:Y:S01]  /*41d0*/  MUFU.EX2 R36, R36 ;  /* 0x0000002400247308 */ /* 0x000fe20000000800 */
        /* <DEDUP_REMOVED lines=17> */
[--C-:B---3--:R-:W-:Y:S01]  /*42f0*/  FFMA.FTZ R60, R46, UR33, -R20.reuse ;  /* 0x000000212e3c7c23 */ /* 0x108fe20008010814 */
[--C-:B------:R-:W-:Y:S01]  /*4300*/  FFMA.FTZ R46, R58, UR33, -R20.reuse ;  /* 0x000000213a2e7c23 */ /* 0x100fe20008010814 */
[--C-:B------:R-:W-:Y:S01]  /*4310*/  FFMA.FTZ R34, R51, UR33, -R20.reuse ;  /* 0x0000002133227c23 */ /* 0x100fe20008010814 */
[----:B--2---:R-:W-:Y:S01]  /*4320*/  F2FP.F16.F32.PACK_AB R10, R9, R10 ;  /* 0x0000000a090a723e */ /* 0x004fe200000000ff */
[--C-:B------:R-:W-:Y:S01]  /*4330*/  FFMA.FTZ R51, R63, UR33, -R20.reuse ;  /* 0x000000213f337c23 */ /* 0x100fe20008010814 */
[----:B------:R1:W2:Y:S01]  /*4340*/  MUFU.EX2 R68, R65 ;  /* 0x0000004100447308 */ /* 0x0002a20000000800 */
[----:B------:R-:W-:Y:S01]  /*4350*/  F2FP.F16.F32.PACK_AB R8, R7, R8 ;  /* 0x000000080708723e */ /* 0x000fe200000000ff */
[--C-:B------:R-:W-:Y:S01]  /*4360*/  FFMA.FTZ R7, R66, UR33, -R20.reuse ;  /* 0x0000002142077c23 */ /* 0x100fe20008010814 */
[--C-:B------:R-:W-:Y:S01]  /*4370*/  FFMA.FTZ R70, R70, UR33, -R20.reuse ;  /* 0x0000002146467c23 */ /* 0x100fe20008010814 */
[--C-:B------:R-:W-:Y:S01]  /*4380*/  FFMA.FTZ R71, R71, UR33, -R20.reuse ;  /* 0x0000002147477c23 */ /* 0x100fe20008010814 */
[--C-:B------:R-:W-:Y:S01]  /*4390*/  FFMA.FTZ R74, R74, UR33, -R20.reuse ;  /* 0x000000214a4a7c23 */ /* 0x100fe20008010814 */
[--C-:B------:R-:W-:Y:S01]  /*43a0*/  FFMA.FTZ R75, R75, UR33, -R20.reuse ;  /* 0x000000214b4b7c23 */ /* 0x100fe20008010814 */
[--C-:B------:R-:W-:Y:S01]  /*43b0*/  FFMA.FTZ R78, R78, UR33, -R20.reuse ;  /* 0x000000214e4e7c23 */ /* 0x100fe20008010814 */
[----:B------:R3:W4:Y:S01]  /*43c0*/  MUFU.EX2 R69, R31 ;  /* 0x0000001f00457308 */ /* 0x0007220000000800 */
[--C-:B-1----:R-:W-:Y:S01]  /*43d0*/  FFMA.FTZ R65, R47, UR33, -R20.reuse ;  /* 0x000000212f417c23 */ /* 0x102fe20008010814 */
[----:B------:R-:W-:Y:S01]  /*43e0*/  FFMA.FTZ R47, R59, UR33, -R20 ;  /* 0x000000213b2f7c23 */ /* 0x000fe20008010814 */
[----:B------:R-:W-:Y:S01]  /*43f0*/  FADD.FTZ R59, R9, R54 ;  /* 0x00000036093b7221 */ /* 0x000fe20000010000 */
[----:B0-----:R-:W-:Y:S01]  /*4400*/  FADD.FTZ R55, R11, R64 ;  /* 0x000000400b377221 */ /* 0x001fe20000010000 */
[----:B------:R-:W-:Y:S01]  /*4410*/  F2FP.F16.F32.PACK_AB R9, R64, R11 ;  /* 0x0000000b4009723e */ /* 0x000fe200000000ff */
[--C-:B------:R-:W-:Y:S01]  /*4420*/  FFMA.FTZ R54, R67, UR33, -R20.reuse ;  /* 0x0000002143367c23 */ /* 0x100fe20008010814 */
[--C-:B------:R-:W-:Y:S01]  /*4430*/  FFMA.FTZ R79, R79, UR33, -R20.reuse ;  /* 0x000000214f4f7c23 */ /* 0x100fe20008010814 */
[----:B------:R-:W0:Y:S01]  /*4440*/  MUFU.EX2 R4, R4 ;  /* 0x0000000400047308 */ /* 0x000e220000000800 */
[--C-:B---3--:R-:W-:Y:S01]  /*4450*/  FFMA.FTZ R31, R50, UR33, -R20.reuse ;  /* 0x00000021321f7c23 */ /* 0x108fe20008010814 */
[--C-:B------:R-:W-:Y:S01]  /*4460*/  FFMA.FTZ R50, R62, UR33, -R20.reuse ;  /* 0x000000213e327c23 */ /* 0x100fe20008010814 */
[----:B------:R-:W-:Y:S01]  /*4470*/  FADD.FTZ R62, R12, R59 ;  /* 0x0000003b0c3e7221 */ /* 0x000fe20000010000 */
[----:B--2---:R-:W-:Y:S01]  /*4480*/  FADD.FTZ R58, R68, R55 ;  /* 0x00000037443a7221 */ /* 0x004fe20000010000 */
[C---:B------:R-:W-:Y:S01]  /*4490*/  F2FP.F16.F32.PACK_AB R12, R13.reuse, R12 ;  /* 0x0000000c0d0c723e */ /* 0x040fe200000000ff */
[----:B------:R-:W-:Y:S01]  /*44a0*/  FFMA.FTZ R82, R82, UR33, -R20 ;  /* 0x0000002152527c23 */ /* 0x000fe20008010814 */
[----:B------:R-:W-:Y:S01]  /*44b0*/  FADD.FTZ R59, R13, R62 ;  /* 0x0000003e0d3b7221 */ /* 0x000fe20000010000 */
[----:B------:R-:W1:Y:S01]  /*44c0*/  MUFU.EX2 R27, R27 ;  /* 0x0000001b001b7308 */ /* 0x000e620000000800 */
[C---:B----4-:R-:W-:Y:S01]  /*44d0*/  FADD.FTZ R55, R69.reuse, R58 ;  /* 0x0000003a45377221 */ /* 0x050fe20000010000 */
[----:B------:R-:W-:Y:S01]  /*44e0*/  F2FP.F16.F32.PACK_AB R11, R69, R68 ;  /* 0x00000044450b723e */ /* 0x000fe200000000ff */
[----:B------:R-:W-:Y:S01]  /*44f0*/  FADD.FTZ R62, R14, R59 ;  /* 0x0000003b0e3e7221 */ /* 0x000fe20000010000 */
[----:B------:R-:W-:Y:S01]  /*4500*/  F2FP.F16.F32.PACK_AB R14, R15, R14 ;  /* 0x0000000e0f0e723e */ /* 0x000fe200000000ff */
[--C-:B------:R-:W-:Y:S01]  /*4510*/  FFMA.FTZ R83, R83, UR33, -R20.reuse ;  /* 0x0000002153537c23 */ /* 0x100fe20008010814 */
[----:B------:R-:W-:Y:S01]  /*4520*/  FFMA.FTZ R86, R86, UR33, -R20 ;  /* 0x0000002156567c23 */ /* 0x000fe20008010814 */
[----:B------:R-:W-:Y:S01]  /*4530*/  FADD.FTZ R59, R15, R62 ;  /* 0x0000003e0f3b7221 */ /* 0x000fe20000010000 */
[----:B------:R-:W2:Y:S01]  /*4540*/  MUFU.EX2 R30, R30 ;  /* 0x0000001e001e7308 */ /* 0x000ea20000000800 */
[----:B0-----:R-:W-:Y:S01]  /*4550*/  FADD.FTZ R58, R4, R55 ;  /* 0x00000037043a7221 */ /* 0x001fe20000010000 */
[----:B------:R0:W-:Y:S01]  /*4560*/  STSM.16.M88.4 [R17+0x21800], R8 ;  /* 0x0218000811007844 */ /* 0x0001e20000000200 */
[----:B------:R-:W-:Y:S01]  /*4570*/  FADD.FTZ R62, R24, R59 ;  /* 0x0000003b183e7221 */ /* 0x000fe20000010000 */
        /* <DEDUP_REMOVED lines=43> */
[----:B------:R1:W-:Y:S04]  /*4830*/  STSM.16.M88.4 [R22], R12 ;  /* 0x0000000c16007844 */ /* 0x0003e80000000200 */
[----:B------:R3:W-:Y:S02]  /*4840*/  STSM.16.M88.4 [R19], R24 ;  /* 0x0000001813007844 */ /* 0x0007e40000000200 */
[----:B------:R-:W4:Y:S01]  /*4850*/  MUFU.EX2 R47, R47 ;  /* 0x0000002f002f7308 */ /* 0x000f220000000800 */
[C---:B0-----:R-:W-:Y:S01]  /*4860*/  FADD.FTZ R9, R43.reuse, R4 ;  /* 0x000000042b097221 */ /* 0x041fe20000010000 */
[----:B------:R-:W-:-:S06]  /*4870*/  F2FP.F16.F32.PACK_AB R11, R43, R38 ;  /* 0x000000262b0b723e */ /* 0x000fcc00000000ff */
[----:B------:R-:W0:Y:S01]  /*4880*/  MUFU.EX2 R50, R50 ;  /* 0x0000003200327308 */ /* 0x000e220000000800 */
[----:B--2---:R-:W-:-:S07]  /*4890*/  FADD.FTZ R4, R46, R9 ;  /* 0x000000092e047221 */ /* 0x004fce0000010000 */
[----:B------:R-:W2:Y:S01]  /*48a0*/  MUFU.EX2 R45, R45 ;  /* 0x0000002d002d7308 */ /* 0x000ea20000000800 */
[C---:B----4-:R-:W-:Y:S01]  /*48b0*/  FADD.FTZ R9, R47.reuse, R4 ;  /* 0x000000042f097221 */ /* 0x050fe20000010000 */
[----:B------:R-:W-:-:S06]  /*48c0*/  F2FP.F16.F32.PACK_AB R29, R47, R46 ;  /* 0x0000002e2f1d723e */ /* 0x000fcc00000000ff */
[----:B------:R-:W4:Y:S01]  /*48d0*/  MUFU.EX2 R51, R51 ;  /* 0x0000003300337308 */ /* 0x000f220000000800 */
[----:B0-----:R-:W-:Y:S01]  /*48e0*/  FADD.FTZ R4, R50, R9 ;  /* 0x0000000932047221 */ /* 0x001fe20000010000 */
[----:B------:R-:W-:-:S05]  /*48f0*/  F2FP.F16.F32.PACK_AB R9, R34, R31 ;  /* 0x0000001f2209723e */ /* 0x000fca00000000ff */
[----:B------:R0:W-:Y:S01]  /*4900*/  STSM.16.M88.4 [R18], R8 ;  /* 0x0000000812007844 */ /* 0x0001e20000000200 */
[----:B------:R-:W5:Y:S01]  /*4910*/  MUFU.EX2 R44, R44 ;  /* 0x0000002c002c7308 */ /* 0x000f620000000800 */
[C---:B--2---:R-:W-:Y:S01]  /*4920*/  FADD.FTZ R3, R45.reuse, R6 ;  /* 0x000000062d037221 */ /* 0x044fe20000010000 */
[----:B-1----:R-:W-:-:S06]  /*4930*/  F2FP.F16.F32.PACK_AB R12, R45, R36 ;  /* 0x000000242d0c723e */ /* 0x002fcc00000000ff */
[----:B------:R-:W1:Y:S01]  /*4940*/  MUFU.EX2 R7, R7 ;  /* 0x0000000700077308 */ /* 0x000e620000000800 */
[C---:B----4-:R-:W-:Y:S01]  /*4950*/  FADD.FTZ R4, R51.reuse, R4 ;  /* 0x0000000433047221 */ /* 0x050fe20000010000 */
[----:B------:R-:W-:-:S05]  /*4960*/  F2FP.F16.F32.PACK_AB R31, R51, R50 ;  /* 0x00000032331f723e */ /* 0x000fca00000000ff */
[----:B------:R2:W-:Y:S01]  /*4970*/  STSM.16.M88.4 [R17+0x27800], R28 ;  /* 0x0278001c11007844 */ /* 0x0005e20000000200 */
[----:B------:R-:W4:Y:S01]  /*4980*/  MUFU.EX2 R54, R54 ;  /* 0x0000003600367308 */ /* 0x000f220000000800 */
[----:B-----5:R-:W-:-:S07]  /*4990*/  FADD.FTZ R2, R44, R3 ;  /* 0x000000032c027221 */ /* 0x020fce0000010000 */
[----:B------:R-:W5:Y:S01]  /*49a0*/  MUFU.EX2 R53, R53 ;  /* 0x0000003500357308 */ /* 0x000f620000000800 */
[----:B-1----:R-:W-:-:S07]  /*49b0*/  FADD.FTZ R3, R7, R4 ;  /* 0x0000000407037221 */ /* 0x002fce0000010000 */
[----:B------:R-:W1:Y:S01]  /*49c0*/  MUFU.EX2 R70, R70 ;  /* 0x0000004600467308 */ /* 0x000e620000000800 */
[C---:B----4-:R-:W-:Y:S01]  /*49d0*/  FADD.FTZ R3, R54.reuse, R3 ;  /* 0x0000000336037221 */ /* 0x050fe20000010000 */
[----:B------:R-:W-:-:S06]  /*49e0*/  F2FP.F16.F32.PACK_AB R13, R54, R7 ;  /* 0x00000007360d723e */ /* 0x000fcc00000000ff */
[----:B------:R-:W4:Y:S01]  /*49f0*/  MUFU.EX2 R71, R71 ;  /* 0x0000004700477308 */ /* 0x000f220000000800 */
[C---:B-----5:R-:W-:Y:S01]  /*4a00*/  FADD.FTZ R4, R53.reuse, R2 ;  /* 0x0000000235047221 */ /* 0x060fe20000010000 */
[----:B------:R-:W-:-:S06]  /*4a10*/  F2FP.F16.F32.PACK_AB R14, R53, R44 ;  /* 0x0000002c350e723e */ /* 0x000fcc00000000ff */
[----:B------:R-:W5:Y:S01]  /*4a20*/  MUFU.EX2 R41, R41 ;  /* 0x0000002900297308 */ /* 0x000f620000000800 */
[----:B-1----:R-:W-:-:S07]  /*4a30*/  FADD.FTZ R2, R70, R3 ;  /* 0x0000000346027221 */ /* 0x002fce0000010000 */
[----:B------:R-:W3:Y:S01]  /*4a40*/  MUFU.EX2 R48, R48 ;  /* 0x0000003000307308 */ /* 0x000ee20000000800 */
[C---:B----4-:R-:W-:Y:S01]  /*4a50*/  F2FP.F16.F32.PACK_AB R15, R71.reuse, R70 ;  /* 0x00000046470f723e */ /* 0x050fe200000000ff */
[----:B------:R-:W-:-:S04]  /*4a60*/  FADD.FTZ R7, R71, R2 ;  /* 0x0000000247077221 */ /* 0x000fc80000010000 */
[----:B------:R2:W-:Y:S02]  /*4a70*/  STSM.16.M88.4 [R23], R12 ;  /* 0x0000000c17007844 */ /* 0x0005e40000000200 */
[----:B------:R-:W-:Y:S01]  /*4a80*/  MUFU.EX2 R52, R52 ;  /* 0x0000003400347308 */ /* 0x000fe20000000800 */
[----:B-----5:R-:W-:-:S07]  /*4a90*/  FADD.FTZ R21, R41, R4 ;  /* 0x0000000429157221 */ /* 0x020fce0000010000 */
[----:B------:R-:W1:Y:S01]  /*4aa0*/  MUFU.EX2 R57, R57 ;  /* 0x0000003900397308 */ /* 0x000e620000000800 */
[C---:B---3--:R-:W-:Y:S01]  /*4ab0*/  F2FP.F16.F32.PACK_AB R24, R48.reuse, R41 ;  /* 0x000000293018723e */ /* 0x048fe200000000ff */
[----:B------:R-:W-:-:S06]  /*4ac0*/  FADD.FTZ R21, R48, R21 ;  /* 0x0000001530157221 */ /* 0x000fcc0000010000 */
[----:B------:R-:W3:Y:S08]  /*4ad0*/  MUFU.EX2 R74, R74 ;  /* 0x0000004a004a7308 */ /* 0x000ef00000000800 */
[----:B------:R-:W4:Y:S01]  /*4ae0*/  MUFU.EX2 R75, R75 ;  /* 0x0000004b004b7308 */ /* 0x000f220000000800 */
[----:B-1----:R-:W-:-:S07]  /*4af0*/  F2FP.F16.F32.PACK_AB R26, R57, R52 ;  /* 0x00000034391a723e */ /* 0x002fce00000000ff */
[----:B------:R-:W1:Y:S01]  /*4b00*/  MUFU.EX2 R78, R78 ;  /* 0x0000004e004e7308 */ /* 0x000e620000000800 */
[----:B---3--:R-:W-:-:S07]  /*4b10*/  FADD.FTZ R2, R74, R7 ;  /* 0x000000074a027221 */ /* 0x008fce0000010000 */
[----:B------:R-:W3:Y:S01]  /*4b20*/  MUFU.EX2 R79, R79 ;  /* 0x0000004f004f7308 */ /* 0x000ee20000000800 */
[C---:B----4-:R-:W-:Y:S01]  /*4b30*/  F2FP.F16.F32.PACK_AB R25, R75.reuse, R74 ;  /* 0x0000004a4b19723e */ /* 0x050fe200000000ff */
[----:B------:R-:W-:Y:S01]  /*4b40*/  FADD.FTZ R7, R75, R2 ;  /* 0x000000024b077221 */ /* 0x000fe20000010000 */
[----:B------:R-:W-:-:S05]  /*4b50*/  FADD.FTZ R2, R52, R21 ;  /* 0x0000001534027221 */ /* 0x000fca0000010000 */
[----:B------:R-:W-:Y:S01]  /*4b60*/  MUFU.EX2 R40, R40 ;  /* 0x0000002800287308 */ /* 0x000fe20000000800 */
[----:B-1----:R-:W-:Y:S01]  /*4b70*/  FADD.FTZ R4, R78, R7 ;  /* 0x000000074e047221 */ /* 0x002fe20000010000 */
[----:B------:R-:W-:Y:S01]  /*4b80*/  FADD.FTZ R7, R57, R2 ;  /* 0x0000000239077221 */ /* 0x000fe20000010000 */
[----:B------:R-:W-:-:S05]  /*4b90*/  VIADD R2, R88, 0xfffffffe ;  /* 0xfffffffe58027836 */ /* 0x000fca0000000000 */
[----:B------:R-:W0:Y:S01]  /*4ba0*/  MUFU.EX2 R49, R49 ;  /* 0x0000003100317308 */ /* 0x000e220000000800 */
[C---:B---3--:R-:W-:Y:S01]  /*4bb0*/  F2FP.F16.F32.PACK_AB R27, R79.reuse, R78 ;  /* 0x0000004e4f1b723e */ /* 0x048fe200000000ff */
[----:B------:R-:W-:-:S04]  /*4bc0*/  FADD.FTZ R21, R79, R4 ;  /* 0x000000044f157221 */ /* 0x000fc80000010000 */
[----:B------:R2:W-:Y:S02]  /*4bd0*/  STSM.16.M88.4 [R19+0x6000], R24 ;  /* 0x0060001813007844 */ /* 0x0005e40000000200 */
[----:B------:R-:W1:Y:S08]  /*4be0*/  MUFU.EX2 R56, R56 ;  /* 0x0000003800387308 */ /* 0x000e700000000800 */
[----:B------:R-:W3:Y:S01]  /*4bf0*/  MUFU.EX2 R61, R61 ;  /* 0x0000003d003d7308 */ /* 0x000ee20000000800 */
[----:B0-----:R-:W-:Y:S01]  /*4c00*/  F2FP.F16.F32.PACK_AB R8, R49, R40 ;  /* 0x000000283108723e */ /* 0x001fe200000000ff */
[----:B------:R-:W-:-:S04]  /*4c10*/  FADD.FTZ R40, R40, R7 ;  /* 0x0000000728287221 */ /* 0x000fc80000010000 */
[----:B------:R-:W-:Y:S02]  /*4c20*/  FADD.FTZ R49, R49, R40 ;  /* 0x0000002831317221 */ /* 0x000fe40000010000 */
[----:B------:R-:W-:Y:S02]  /*4c30*/  MUFU.EX2 R82, R82 ;  /* 0x0000005200527308 */ /* 0x000fe40000000800 */
[----:B-1----:R-:W-:-:S06]  /*4c40*/  FADD.FTZ R4, R56, R49 ;  /* 0x0000003138047221 */ /* 0x002fcc0000010000 */
[----:B------:R-:W0:Y:S01]  /*4c50*/  MUFU.EX2 R83, R83 ;  /* 0x0000005300537308 */ /* 0x000e220000000800 */
[C---:B---3--:R-:W-:Y:S01]  /*4c60*/  F2FP.F16.F32.PACK_AB R10, R61.reuse, R56 ;  /* 0x000000383d0a723e */ /* 0x048fe200000000ff */
[----:B------:R-:W-:-:S06]  /*4c70*/  FADD.FTZ R4, R61, R4 ;  /* 0x000000043d047221 */ /* 0x000fcc0000010000 */
[----:B------:R-:W-:Y:S08]  /*4c80*/  MUFU.EX2 R86, R86 ;  /* 0x0000005600567308 */ /* 0x000ff00000000800 */
[----:B------:R-:W1:Y:S01]  /*4c90*/  MUFU.EX2 R3, R20 ;  /* 0x0000001400037308 */ /* 0x000e620000000800 */
[----:B0-----:R-:W-:Y:S01]  /*4ca0*/  F2FP.F16.F32.PACK_AB R9, R83, R82 ;  /* 0x000000525309723e */ /* 0x001fe200000000ff */
[----:B------:R-:W-:-:S04]  /*4cb0*/  FADD.FTZ R82, R82, R21 ;  /* 0x0000001552527221 */ /* 0x000fc80000010000 */
[----:B------:R-:W-:Y:S01]  /*4cc0*/  FADD.FTZ R83, R83, R82 ;  /* 0x0000005253537221 */ /* 0x000fe20000010000 */
[----:B-1----:R-:W-:-:S03]  /*4cd0*/  F2FP.F16.F32.PACK_AB R11, R3, R86 ;  /* 0x00000056030b723e */ /* 0x002fc600000000ff */
        /* <DEDUP_REMOVED lines=17> */
.L_x_1095:
[----:B------:R-:W-:-:S11]  /*4df0*/  UISETP.NE.AND UP2, UPT, UR7, 0x1, UPT ;  /* 0x000000010700788c */ /* 0x000fd6000bf45270 */
[----:B------:R-:W-:Y:S02]  /*4e00*/  @UP2 ULDC.64 UR10, c[0x0][0x9e8] ;  /* 0x00027a00000a2ab9 */ /* 0x000fe40000000a00 */
[----:B------:R-:W-:-:S04]  /*4e10*/  UIMAD.WIDE.U32 UR14, UR18, UR10, URZ ;  /* 0x0000000a120e72a5 */ /* 0x000fc8000f8e003f */
[----:B------:R-:W-:-:S12]  /*4e20*/  @UP2 USHF.R.U32.HI UR18, URZ, UR11, UR15 ;  /* 0x0000000b3f122299 */ /* 0x000fd8000801160f */
.L_x_1096:
[----:B------:R-:W-:-:S04]  /*4e30*/  UIMAD UR7, UR18, UR7, UR7 ;  /* 0x00000007120772a4 */ /* 0x000fc8000f8e0207 */
[----:B------:R-:W-:-:S04]  /*4e40*/  UISETP.LT.AND UP2, UPT, UR6, UR7, UPT ;  /* 0x000000070600728c */ /* 0x000fc8000bf41270 */
[----:B------:R-:W-:-:S12]  /*4e50*/  USEL UR6, UR6, UR7, UP2 ;  /* 0x0000000706067287 */ /* 0x000fd80009000000 */
.L_x_1094:
        /* <DEDUP_REMOVED lines=36> */
.L_x_1114:
[----:B------:R-:W-:Y:S01]  /*50a0*/  UIADD3 UR55, UR46, 0x1, URZ ;  /* 0x000000012e377890 */ /* 0x000fe2000fffe03f */
[----:B------:R-:W-:-:S03]  /*50b0*/  ISETP.NE.AND P3, PT, RZ, UR44, PT ;  /* 0x0000002cff007c0c */ /* 0x000fc6000bf65270 */
[----:B------:R-:W-:-:S04]  /*50c0*/  UISETP.NE.AND UP2, UPT, UR55, 0x2, UPT ;  /* 0x000000023700788c */ /* 0x000fc8000bf45270 */
[----:B------:R-:W-:Y:S02]  /*50d0*/  USEL UR54, URZ, 0x1, UP2 ;  /* 0x000000013f367887 */ /* 0x000fe40009000000 */
[----:B------:R-:W-:Y:S02]  /*50e0*/  USEL UR55, UR55, URZ, UP2 ;  /* 0x0000003f37377287 */ /* 0x000fe40009000000 */
[----:B------:R-:W-:Y:S02]  /*50f0*/  ULOP3.LUT UR54, UR49, UR54, URZ, 0x3c, !UPT ;  /* 0x0000003631367292 */ /* 0x000fe4000f8e3c3f */
[----:B----4-:R-:W-:Y:S10]  /*5100*/  @P3 BRA `(.L_x_1098) ;  /* 0x00000000002c3947 */ /* 0x010ff40003800000 */
[----:B------:R-:W-:Y:S05]  /*5110*/  @!P0 BRA `(.L_x_1099) ;  /* 0x0000000000048947 */ /* 0x000fea0003800000 */
[----:B------:R-:W-:Y:S01]  /*5120*/  BPT.TRAP 0x1 ;  /* 0x000000040000795c */ /* 0x000fe20000300000 */
.L_x_1099:
[----:B------:R-:W-:Y:S01]  /*5130*/  ULEA UR6, UR55, UR42, 0x3 ;  /* 0x0000002a37067291 */ /* 0x000fe2000f8e183f */
[----:B------:R-:W-:-:S05]  /*5140*/  IMAD.U32 R6, RZ, RZ, UR54 ;  /* 0x00000036ff067e24 */ /* 0x000fca000f8e00ff */
[----:B------:R-:W-:-:S04]  /*5150*/  SHF.L.U32 R6, R6, 0x1f, RZ ;  /* 0x0000001f06067819 */ /* 0x000fc800000006ff */
[----:B------:R0:W1:Y:S01]  /*5160*/  SYNCS.PHASECHK.TRANS64.TRYWAIT P2, [UR6+0x2d830], R6 ;  /* 0x02d83006ff0075a7 */ /* 0x0000620008040146 */
[----:B------:R-:W-:Y:S05]  /*5170*/  @!P0 BRA `(.L_x_1100) ;  /* 0x0000000000048947 */ /* 0x000fea0003800000 */
[----:B------:R-:W-:Y:S01]  /*5180*/  BPT.TRAP 0x1 ;  /* 0x000000040000795c */ /* 0x000fe20000300000 */
.L_x_1100:
[----:B-1----:R-:W-:Y:S05]  /*5190*/  @P2 BRA `(.L_x_1098) ;  /* 0x0000000000082947 */ /* 0x002fea0003800000 */
[----:B------:R-:W1:Y:S02]  /*51a0*/  SYNCS.PHASECHK.TRANS64.TRYWAIT P2, [UR6+0x2d830], R6 ;  /* 0x02d83006ff0075a7 */ /* 0x000e640008040146 */
[----:B-1----:R-:W-:Y:S05]  /*51b0*/  @!P2 BRA `(.L_x_1101) ;  /* 0x0000011000a4a947 */ /* 0x002fea0003800000 */
.L_x_1098:
        /* <DEDUP_REMOVED lines=16> */
[----:B--2---:R-:W-:-:S06]  /*52c0*/  WARPGROUP.ARRIVE ;  /* 0x00000000000079c5 */ /* 0x004fcc0000000000 */
        /* <DEDUP_REMOVED lines=20> */
.L_x_1103:
[----:B------:R-:W-:Y:S01]  /*5410*/  ULEA UR6, UR46, UR42, 0x3 ;  /* 0x0000002a2e067291 */ /* 0x000fe2000f8e183f */
[----:B------:R-:W-:-:S05]  /*5420*/  IMAD.U32 R6, RZ, RZ, UR49 ;  /* 0x00000031ff067e24 */ /* 0x000fca000f8e00ff */
[----:B------:R-:W-:-:S04]  /*5430*/  SHF.L.U32 R6, R6, 0x1f, RZ ;  /* 0x0000001f06067819 */ /* 0x000fc800000006ff */
[----:B------:R0:W1:Y:S01]  /*5440*/  SYNCS.PHASECHK.TRANS64.TRYWAIT P2, [UR6+0x2d850], R6 ;  /* 0x02d85006ff0075a7 */ /* 0x0000620008040146 */
[----:B------:R-:W-:Y:S05]  /*5450*/  @!P0 BRA `(.L_x_1104) ;  /* 0x0000000000048947 */ /* 0x000fea0003800000 */
[----:B------:R-:W-:Y:S01]  /*5460*/  BPT.TRAP 0x1 ;  /* 0x000000040000795c */ /* 0x000fe20000300000 */
.L_x_1104:
[----:B-1----:R-:W-:Y:S05]  /*5470*/  @P2 BRA `(.L_x_1102) ;  /* 0x0000000000082947 */ /* 0x002fea0003800000 */
[----:B------:R-:W1:Y:S02]  /*5480*/  SYNCS.PHASECHK.TRANS64.TRYWAIT P2, [UR6+0x2d850], R6 ;  /* 0x02d85006ff0075a7 */ /* 0x000e640008040146 */
[----:B-1----:R-:W-:Y:S05]  /*5490*/  @!P2 BRA `(.L_x_1105) ;  /* 0x000001100004a947 */ /* 0x002fea0003800000 */
.L_x_1102:
[----:B------:R-:W-:Y:S01]  /*54a0*/  UIADD3 UR6, UR42, 0x400, URZ ;  /* 0x000004002a067890 */ /* 0x000fe2000fffe03f */
[----:B------:R-:W-:Y:S01]  /*54b0*/  WARPGROUP.ARRIVE ;  /* 0x00000000000079c5 */ /* 0x000fe20000000000 */
[----:B------:R-:W-:-:S05]  /*54c0*/  ULEA UR7, UR52, UR42, 0xd ;  /* 0x0000002a34077291 */ /* 0x000fca000f8e683f */
[----:B------:R-:W2:Y:S01]  /*54d0*/  S2R R9, SR_TID.X ;  /* 0x0000000000097919 */ /* 0x000ea20000002100 */
[----:B------:R-:W-:Y:S01]  /*54e0*/  USHF.R.U32.HI UR6, URZ, 0x4, UR6 ;  /* 0x000000043f067899 */ /* 0x000fe20008011606 */
[----:B------:R-:W-:Y:S01]  /*54f0*/  PLOP3.LUT P2, PT, PT, PT, UP0, 0x80, 0x0 ;  /* 0x000000000000781c */ /* 0x000fe20003f4f008 */
[----:B------:R-:W-:Y:S01]  /*5500*/  UIADD3 UR7, UR7, 0x21800, URZ ;  /* 0x0002180007077890 */ /* 0x000fe2000fffe03f */
[----:B------:R-:W-:Y:S01]  /*5510*/  PLOP3.LUT P3, PT, PT, PT, UP0, 0x80, 0x0 ;  /* 0x000000000000781c */ /* 0x000fe20003f6f008 */
[----:B------:R-:W-:Y:S01]  /*5520*/  ULOP3.LUT UR6, UR6, 0x3fff, URZ, 0xc0, !UPT ;  /* 0x00003fff06067892 */ /* 0x000fe2000f8ec03f */
[----:B------:R-:W-:Y:S01]  /*5530*/  VIADD R13, R136, UR39 ;  /* 0x00000027880d7c36 */ /* 0x000fe20008000000 */
[----:B------:R-:W-:Y:S01]  /*5540*/  USHF.R.U32.HI UR7, URZ, 0x4, UR7 ;  /* 0x000000043f077899 */ /* 0x000fe20008011607 */
[----:B------:R-:W-:Y:S01]  /*5550*/  IMAD.SHL.U32 R12, R2, 0x80, RZ ;  /* 0x00000080020c7824 */ /* 0x000fe200078e00ff */
[----:B------:R-:W-:Y:S01]  /*5560*/  ULOP3.LUT UR10, UR6, 0x2000000, URZ, 0xfc, !UPT ;  /* 0x02000000060a7892 */ /* 0x000fe2000f8efc3f */
[----:B-1----:R-:W-:Y:S01]  /*5570*/  IMAD.U32 R7, RZ, RZ, UR55 ;  /* 0x00000037ff077e24 */ /* 0x002fe2000f8e00ff */
[----:B------:R-:W-:-:S02]  /*5580*/  ULOP3.LUT UR6, UR7, 0x3fff, URZ, 0xc0, !UPT ;  /* 0x00003fff07067892 */ /* 0x000fc4000f8ec03f */
[----:B------:R-:W-:Y:S02]  /*5590*/  UIMAD UR7, UR46, 0x600, UR10 ;  /* 0x000006002e0778a4 */ /* 0x000fe4000f8e020a */
[----:B------:R-:W-:Y:S01]  /*55a0*/  ULOP3.LUT UR6, UR6, 0x10000, URZ, 0xfc, !UPT ;  /* 0x0001000006067892 */ /* 0x000fe2000f8efc3f */
[----:B------:R-:W-:Y:S01]  /*55b0*/  @!P1 LEA R7, R7, UR42, 0x3 ;  /* 0x0000002a07079c11 */ /* 0x000fe2000f8e18ff */
[----:B------:R-:W-:Y:S01]  /*55c0*/  UMOV UR31, 0x80000020 ;  /* 0x80000020001f7882 */ /* 0x000fe20000000000 */
[----:B------:R-:W-:Y:S02]  /*55d0*/  UMOV UR29, 0x40000040 ;  /* 0x40000040001d7882 */ /* 0x000fe40000000000 */
[----:B------:R-:W-:Y:S01]  /*55e0*/  UMOV UR30, UR7 ;  /* 0x00000007001e7c82 */ /* 0x000fe20008000000 */
[----:B------:R-:W-:Y:S01]  /*55f0*/  @!P1 VIADD R7, R7, 0x2d840 ;  /* 0x0002d84007079836 */ /* 0x000fe20000000000 */
[----:B------:R-:W-:Y:S02]  /*5600*/  UMOV UR28, UR6 ;  /* 0x00000006001c7c82 */ /* 0x000fe40008000000 */
[----:B------:R-:W-:Y:S01]  /*5610*/  HGMMA.64x96x16.F32 R88, gdesc[UR28].tnspB, R88, gsb0 ;  /* 0x416000001c5879f0 */ /* 0x000fe20008000858 */
[----:B------:R-:W-:Y:S01]  /*5620*/  UIADD3 UR30, UR7, 0x40, URZ ;  /* 0x00000040071e7890 */ /* 0x000fe2000fffe03f */
[----:B------:R-:W-:Y:S01]  /*5630*/  @!P1 PRMT R7, RZ, 0x654, R7 ;  /* 0x00000654ff079816 */ /* 0x000fe20000000007 */
[----:B------:R-:W-:Y:S01]  /*5640*/  UIADD3 UR28, UR6, 0x2, URZ ;  /* 0x00000002061c7890 */ /* 0x000fe2000fffe03f */
[----:B------:R-:W-:Y:S01]  /*5650*/  UMOV UR31, 0x80000020 ;  /* 0x80000020001f7882 */ /* 0x000fe20000000000 */
[----:B------:R-:W-:Y:S01]  /*5660*/  UMOV UR29, 0x40000040 ;  /* 0x40000040001d7882 */ /* 0x000fe20000000000 */
[----:B--2---:R-:W-:Y:S01]  /*5670*/  SHF.R.U32.HI R8, RZ, 0x7, R9 ;  /* 0x00000007ff087819 */ /* 0x004fe20000011609 */
        /* <DEDUP_REMOVED lines=48> */
[----:B------:R-:W-:Y:S01]  /*5980*/  VIADD R6, R8, 0x9 ;  /* 0x0000000908067836 */ /* 0x000fe20000000000 */
[----:B------:R-:W-:Y:S01]  /*5990*/  ULOP3.LUT UR6, URZ, UR35, URZ, 0x33, !UPT ;  /* 0x000000233f067292 */ /* 0x000fe2000f8e333f */
[----:B------:R-:W-:Y:S02]  /*59a0*/  IMAD R9, R16, -0x2, R9 ;  /* 0xfffffffe10097824 */ /* 0x000fe400078e0209 */
[----:B------:R-:W0:Y:S01]  /*59b0*/  SHFL.IDX PT, R15, R13, RZ, 0x1c1f ;  /* 0x001c1fff0d0f7589 */ /* 0x000e2200000e0000 */
[----:B------:R-:W-:Y:S01]  /*59c0*/  SEL R6, R6, 0x9, !P2 ;  /* 0x0000000906067807 */ /* 0x000fe20005000000 */
[----:B------:R-:W-:Y:S01]  /*59d0*/  IMAD.U32 R8, RZ, RZ, UR45 ;  /* 0x0000002dff087e24 */ /* 0x000fe2000f8e00ff */
[----:B------:R-:W-:-:S04]  /*59e0*/  PLOP3.LUT P2, PT, PT, PT, UP1, 0x40, 0x0 ;  /* 0x000000000000781c */ /* 0x000fc80003f4e818 */
[----:B------:R-:W-:-:S05]  /*59f0*/  IADD3 R9, -R8, UR38, R9 ;  /* 0x0000002608097c10 */ /* 0x000fca000fffe109 */
[C---:B------:R-:W-:Y:S02]  /*5a00*/  VIADD R11, R9.reuse, UR53 ;  /* 0x00000035090b7c36 */ /* 0x040fe40008000000 */
[----:B------:R-:W-:Y:S01]  /*5a10*/  VIADD R10, R9, UR6 ;  /* 0x00000006090a7c36 */ /* 0x000fe20008000000 */
[----:B------:R-:W-:Y:S02]  /*5a20*/  WARPGROUP.DEPBAR.LE gsb0, 0x0 ;  /* 0x00008000000079c5 */ /* 0x000fe40000010000 */
[----:B------:R-:W-:-:S06]  /*5a30*/  WARPGROUP.ARRIVE ;  /* 0x00000000000079c5 */ /* 0x000fcc0000000000 */
[----:B------:R-:W-:Y:S03]  /*5a40*/  HGMMA.64x96x16.F32 R88, gdesc[UR28].tnspB, R88, gsb0 ;  /* 0x416000001c5879f0 */ /* 0x000fe60008000858 */
[----:B------:R-:W-:Y:S02]  /*5a50*/  WARPGROUP.DEPBAR.LE gsb0, 0x0 ;  /* 0x00008000000079c5 */ /* 0x000fe40000010000 */
[----:B------:R0:W-:Y:S06]  /*5a60*/  BAR.ARV R6, 0x100 ;  /* 0x000400060000751d */ /* 0x0001ec0000002000 */
[----:B------:R1:W-:Y:S01]  /*5a70*/  @!P1 SYNCS.ARRIVE.TRANS64.RED.A1T0 RZ, [R7+URZ], RZ ;  /* 0x000000ff07ff99a7 */ /* 0x0003e2000810043f */
[----:B0-----:R-:W-:-:S02]  /*5a80*/  IMAD.IADD R6, R15, 0x1, R10 ;  /* 0x000000010f067824 */ /* 0x001fc400078e020a */
[----:B-1----:R-:W-:Y:S01]  /*5a90*/  IMAD.IADD R7, R15, 0x1, R11 ;  /* 0x000000010f077824 */ /* 0x002fe200078e020b */
[----:B------:R-:W-:Y:S06]  /*5aa0*/  @P2 BRA `(.L_x_1106) ;  /* 0x00000000005c2947 */ /* 0x000fec0003800000 */
[----:B------:R-:W-:Y:S01]  /*5ab0*/  IMAD.U32 R8, RZ, RZ, UR45 ;  /* 0x0000002dff087e24 */ /* 0x000fe2000f8e00ff */
[----:B------:R-:W-:Y:S04]  /*5ac0*/  BSSY B0, `(.L_x_1107) ;  /* 0x0000011000007945 */ /* 0x000fe80003800000 */
[----:B------:R-:W-:-:S04]  /*5ad0*/  IADD3 R15, -R8, UR38, R15 ;  /* 0x00000026080f7c10 */ /* 0x000fc8000fffe10f */
        /* <DEDUP_REMOVED lines=10> */
.L_x_1108:
[----:B------:R-:W-:-:S05]  /*5b80*/  IMAD.U32 R14, RZ, RZ, UR34 ;  /* 0x00000022ff0e7e24 */ /* 0x000fca000f8e00ff */
[----:B------:R-:W-:-:S13]  /*5b90*/  ISETP.NE.AND P2, PT, R14, 0x1, PT ;  /* 0x000000010e00780c */ /* 0x000fda0003f45270 */
[----:B------:R-:W0:Y:S02]  /*5ba0*/  @P2 LDC.64 R8, c[0x0][0x9e8] ;  /* 0x00027a00ff082b82 */ /* 0x000e240000000a00 */
[----:B0-----:R-:W-:-:S05]  /*5bb0*/  @P2 IMAD.HI.U32 R8, R15, R8, RZ ;  /* 0x000000080f082227 */ /* 0x001fca00078e00ff */
[----:B------:R-:W-:-:S07]  /*5bc0*/  @P2 SHF.R.U32.HI R15, RZ, R9, R8 ;  /* 0x00000009ff0f2219 */ /* 0x000fce0000011608 */
.L_x_1109:
[----:B------:R-:W-:Y:S05]  /*5bd0*/  BSYNC B0 ;  /* 0x0000000000007941 */ /* 0x000fea0003800000 */
.L_x_1107:
[----:B------:R-:W-:-:S04]  /*5be0*/  IMAD R15, R15, R14, -R12 ;  /* 0x0000000e0f0f7224 */ /* 0x000fc800078e0a0c */
[----:B------:R-:W-:-:S05]  /*5bf0*/  IMAD R15, R16, -0x2, R15 ;  /* 0xfffffffe100f7824 */ /* 0x000fca00078e020f */
[----:B------:R-:W-:Y:S02]  /*5c00*/  VIADDMNMX R7, R15, R14, R7, PT ;  /* 0x0000000e0f077246 */ /* 0x000fe40003800107 */
[----:B------:R-:W-:-:S07]  /*5c10*/  VIMNMX R6, R6, R15, !PT ;  /* 0x0000000f06067248 */ /* 0x000fce0007fe0100 */
.L_x_1106:
        /* <DEDUP_REMOVED lines=115> */
.L_x_1112:
[----:B------:R-:W-:-:S05]  /*6350*/  IMAD.U32 R8, RZ, RZ, UR34 ;  /* 0x00000022ff087e24 */ /* 0x000fca000f8e00ff */
[----:B------:R-:W-:-:S13]  /*6360*/  ISETP.NE.AND P3, PT, R8, 0x1, PT ;  /* 0x000000010800780c */ /* 0x000fda0003f65270 */
[----:B------:R-:W0:Y:S02]  /*6370*/  @P3 LDC.64 R6, c[0x0][0x9e8] ;  /* 0x00027a00ff063b82 */ /* 0x000e240000000a00 */
[----:B0-----:R-:W-:-:S05]  /*6380*/  @P3 IMAD.HI.U32 R6, R9, R6, RZ ;  /* 0x0000000609063227 */ /* 0x001fca00078e00ff */
[----:B------:R-:W-:-:S07]  /*6390*/  @P3 SHF.R.U32.HI R9, RZ, R7, R6 ;  /* 0x00000007ff093219 */ /* 0x000fce0000011606 */
.L_x_1113:
[----:B------:R-:W-:Y:S05]  /*63a0*/  BSYNC B0 ;  /* 0x0000000000007941 */ /* 0x000fea0003800000 */
.L_x_1111:
[----:B------:R-:W-:-:S04]  /*63b0*/  IMAD R9, R9, R8, -R12 ;  /* 0x0000000809097224 */ /* 0x000fc800078e0a0c */
[----:B------:R-:W-:-:S05]  /*63c0*/  IMAD R9, R16, -0x2, R9 ;  /* 0xfffffffe10097824 */ /* 0x000fca00078e0209 */
[----:B------:R-:W-:Y:S02]  /*63d0*/  VIADDMNMX R11, R9, R8, R11, PT ;  /* 0x00000008090b7246 */ /* 0x000fe4000380010b */
[----:B------:R-:W-:-:S07]  /*63e0*/  VIMNMX R10, R10, R9, !PT ;  /* 0x000000090a0a7248 */ /* 0x000fce0007fe0100 */
.L_x_1110:
        /* <DEDUP_REMOVED lines=20> */
[----:B------:R-:W-:Y:S02]  /*6530*/  ISETP.GT.AND P5, PT, R10, RZ, P2 ;  /* 0x000000ff0a00720c */ /* 0x000fe400017a4270 */
        /* <DEDUP_REMOVED lines=9> */
[----:B------:R-:W-:-:S02]  /*65d0*/  ISETP.GT.AND P3, PT, R10, 0x9, P2 ;  /* 0x000000090a00780c */ /* 0x000fc40001764270 */
[----:B------:R-:W-:Y:S02]  /*65e0*/  FMNMX.FTZ R7, R53, R6, !PT ;  /* 0x0000000635077209 */ /* 0x000fe40007810000 */
[----:B------:R-:W-:Y:S02]  /*65f0*/  FSEL R27, R27, -INF , !P4 ;  /* 0xff8000001b1b7808 */ /* 0x000fe40006000000 */
[----:B------:R-:W-:Y:S02]  /*6600*/  FMNMX.FTZ R6, R56, R7, !PT ;  /* 0x0000000738067209 */ /* 0x000fe40007810000 */
[----:B------:R-:W-:Y:S02]  /*6610*/  FMNMX.FTZ R20, R26, R5, !PT ;  /* 0x000000051a147209 */ /* 0x000fe40007810000 */
[----:B------:R-:W-:Y:S02]  /*6620*/  FMNMX.FTZ R7, R57, R6, !PT ;  /* 0x0000000639077209 */ /* 0x000fe40007810000 */
[----:B------:R-:W-:-:S02]  /*6630*/  ISETP.GT.AND P4, PT, R10, 0x10, P2 ;  /* 0x000000100a00780c */ /* 0x000fc40001784270 */
[----:B------:R-:W-:Y:S02]  /*6640*/  FMNMX.FTZ R6, R60, R7, !PT ;  /* 0x000000073c067209 */ /* 0x000fe40007810000 */
[----:B------:R-:W-:Y:S02]  /*6650*/  ISETP.LT.OR P3, PT, R11, 0xa, P3 ;  /* 0x0000000a0b00780c */ /* 0x000fe40001f61670 */
[----:B------:R-:W-:Y:S02]  /*6660*/  FMNMX.FTZ R7, R61, R6, !PT ;  /* 0x000000063d077209 */ /* 0x000fe40007810000 */
[----:B------:R-:W-:Y:S02]  /*6670*/  FMNMX.FTZ R21, R27, R20, !PT ;  /* 0x000000141b157209 */ /* 0x000fe40007810000 */
[----:B------:R-:W-:Y:S02]  /*6680*/  FMNMX.FTZ R6, R64, R7, !PT ;  /* 0x0000000740067209 */ /* 0x000fe40007810000 */
[----:B------:R-:W-:-:S02]  /*6690*/  ISETP.LT.OR P4, PT, R11, 0x11, P4 ;  /* 0x000000110b00780c */ /* 0x000fc40002781670 */
[----:B------:R-:W-:Y:S02]  /*66a0*/  FMNMX.FTZ R7, R65, R6, !PT ;  /* 0x0000000641077209 */ /* 0x000fe40007810000 */
[----:B------:R-:W-:Y:S02]  /*66b0*/  FSEL R31, R31, -INF , !P3 ;  /* 0xff8000001f1f7808 */ /* 0x000fe40005800000 */
[----:B------:R-:W-:Y:S02]  /*66c0*/  FMNMX.FTZ R6, R68, R7, !PT ;  /* 0x0000000744067209 */ /* 0x000fe40007810000 */
[----:B------:R-:W-:Y:S02]  /*66d0*/  FMNMX.FTZ R20, R30, R21, !PT ;  /* 0x000000151e147209 */ /* 0x000fe40007810000 */
        /* <DEDUP_REMOVED lines=9> */
[C---:B------:R-:W-:Y:S02]  /*6770*/  ISETP.LT.OR P3, PT, R11.reuse, 0x19, P3 ;  /* 0x000000190b00780c */ /* 0x040fe40001f61670 */
[----:B------:R-:W-:Y:S02]  /*6780*/  FMNMX.FTZ R6, R80, R7, !PT ;  /* 0x0000000750067209 */ /* 0x000fe40007810000 */
[----:B------:R-:W-:Y:S02]  /*6790*/  ISETP.LT.OR P4, PT, R11, 0x1a, P4 ;  /* 0x0000001a0b00780c */ /* 0x000fe40002781670 */
[----:B------:R-:W-:Y:S02]  /*67a0*/  FMNMX.FTZ R7, R81, R6, !PT ;  /* 0x0000000651077209 */ /* 0x000fe40007810000 */
[----:B------:R-:W-:-:S02]  /*67b0*/  FSEL R38, R38, -INF , !P3 ;  /* 0xff80000026267808 */ /* 0x000fc40005800000 */
[----:B------:R-:W-:Y:S02]  /*67c0*/  FMNMX.FTZ R6, R84, R7, !PT ;  /* 0x0000000754067209 */ /* 0x000fe40007810000 */
[C---:B------:R-:W-:Y:S02]  /*67d0*/  ISETP.GT.AND P3, PT, R10.reuse, 0x21, P2 ;  /* 0x000000210a00780c */ /* 0x040fe40001764270 */
[----:B------:R-:W-:Y:S02]  /*67e0*/  FMNMX.FTZ R7, R85, R6, !PT ;  /* 0x0000000655077209 */ /* 0x000fe40007810000 */
[----:B------:R-:W-:Y:S02]  /*67f0*/  FSEL R39, R39, -INF , !P4 ;  /* 0xff80000027277808 */ /* 0x000fe40006000000 */
[----:B------:R-:W-:Y:S01]  /*6800*/  ISETP.GT.AND P4, PT, R10, 0x28, P2 ;  /* 0x000000280a00780c */ /* 0x000fe20001784270 */
[----:B------:R-:W0:Y:S01]  /*6810*/  SHFL.BFLY PT, R6, R7, 0x2, 0x1f ;  /* 0x0c401f0007067f89 */ /* 0x000e2200000e0000 */
[----:B------:R-:W-:-:S02]  /*6820*/  ISETP.LT.OR P3, PT, R11, 0x22, P3 ;  /* 0x000000220b00780c */ /* 0x000fc40001f61670 */
[----:B------:R-:W-:Y:S02]  /*6830*/  ISETP.LT.OR P4, PT, R11, 0x29, P4 ;  /* 0x000000290b00780c */ /* 0x000fe40002781670 */
[----:B------:R-:W-:Y:S02]  /*6840*/  FSEL R43, R43, -INF , !P3 ;  /* 0xff8000002b2b7808 */ /* 0x000fe40005800000 */
[----:B------:R-:W-:Y:S02]  /*6850*/  ISETP.GT.AND P3, PT, R10, 0x29, P2 ;  /* 0x000000290a00780c */ /* 0x000fe40001764270 */
[----:B------:R-:W-:Y:S02]  /*6860*/  FSEL R46, R46, -INF , !P4 ;  /* 0xff8000002e2e7808 */ /* 0x000fe40006000000 */
[----:B------:R-:W-:Y:S02]  /*6870*/  ISETP.GT.AND P4, PT, R10, 0x30, P2 ;  /* 0x000000300a00780c */ /* 0x000fe40001784270 */
[----:B------:R-:W-:-:S02]  /*6880*/  ISETP.LT.OR P5, PT, R11, 0x2a, P3 ;  /* 0x0000002a0b00780c */ /* 0x000fc40001fa1670 */
[C---:B------:R-:W-:Y:S02]  /*6890*/  ISETP.GT.AND P3, PT, R10.reuse, 0x31, P2 ;  /* 0x000000310a00780c */ /* 0x040fe40001764270 */
[----:B------:R-:W-:Y:S02]  /*68a0*/  FSEL R47, R47, -INF , !P5 ;  /* 0xff8000002f2f7808 */ /* 0x000fe40006800000 */
[C---:B------:R-:W-:Y:S02]  /*68b0*/  ISETP.LT.OR P4, PT, R11.reuse, 0x31, P4 ;  /* 0x000000310b00780c */ /* 0x040fe40002781670 */
[----:B------:R-:W-:Y:S02]  /*68c0*/  ISETP.GT.AND P5, PT, R10, 0x38, P2 ;  /* 0x000000380a00780c */ /* 0x000fe400017a4270 */
[----:B------:R-:W-:Y:S02]  /*68d0*/  ISETP.LT.OR P3, PT, R11, 0x32, P3 ;  /* 0x000000320b00780c */ /* 0x000fe40001f61670 */
[----:B0-----:R-:W-:-:S02]  /*68e0*/  FMNMX.FTZ R8, R7, R6, !PT ;  /* 0x0000000607087209 */ /* 0x001fc40007810000 */
[----:B------:R-:W-:Y:S02]  /*68f0*/  FSEL R50, R50, -INF , !P4 ;  /* 0xff80000032327808 */ /* 0x000fe40006000000 */
[C---:B------:R-:W-:Y:S01]  /*6900*/  ISETP.GT.AND P4, PT, R10.reuse, 0x39, P2 ;  /* 0x000000390a00780c */ /* 0x040fe20001784270 */
[----:B------:R-:W0:Y:S01]  /*6910*/  SHFL.BFLY PT, R9, R8, 0x1, 0x1f ;  /* 0x0c201f0008097f89 */ /* 0x000e2200000e0000 */
[----:B------:R-:W-:Y:S02]  /*6920*/  FSEL R51, R51, -INF , !P3 ;  /* 0xff80000033337808 */ /* 0x000fe40005800000 */
[C---:B------:R-:W-:Y:S02]  /*6930*/  ISETP.LT.OR P5, PT, R11.reuse, 0x39, P5 ;  /* 0x000000390b00780c */ /* 0x040fe40002fa1670 */
[----:B------:R-:W-:Y:S02]  /*6940*/  ISETP.GT.AND P3, PT, R10, 0x40, P2 ;  /* 0x000000400a00780c */ /* 0x000fe40001764270 */
[----:B------:R-:W-:-:S02]  /*6950*/  ISETP.LT.OR P4, PT, R11, 0x3a, P4 ;  /* 0x0000003a0b00780c */ /* 0x000fc40002781670 */
[----:B------:R-:W-:Y:S02]  /*6960*/  FSEL R54, R54, -INF , !P5 ;  /* 0xff80000036367808 */ /* 0x000fe40006800000 */
[C---:B------:R-:W-:Y:S02]  /*6970*/  ISETP.GT.AND P5, PT, R10.reuse, 0x41, P2 ;  /* 0x000000410a00780c */ /* 0x040fe400017a4270 */
[----:B------:R-:W-:Y:S02]  /*6980*/  FSEL R55, R55, -INF , !P4 ;  /* 0xff80000037377808 */ /* 0x000fe40006000000 */
[C---:B------:R-:W-:Y:S02]  /*6990*/  ISETP.LT.OR P3, PT, R11.reuse, 0x41, P3 ;  /* 0x000000410b00780c */ /* 0x040fe40001f61670 */
[----:B------:R-:W-:Y:S02]  /*69a0*/  ISETP.GT.AND P4, PT, R10, 0x48, P2 ;  /* 0x000000480a00780c */ /* 0x000fe40001784270 */
[----:B------:R-:W-:-:S02]  /*69b0*/  ISETP.LT.OR P5, PT, R11, 0x42, P5 ;  /* 0x000000420b00780c */ /* 0x000fc40002fa1670 */
[----:B------:R-:W-:Y:S02]  /*69c0*/  FSEL R58, R58, -INF , !P3 ;  /* 0xff8000003a3a7808 */ /* 0x000fe40005800000 */
[----:B------:R-:W-:Y:S02]  /*69d0*/  ISETP.GT.AND P3, PT, R10, 0x49, P2 ;  /* 0x000000490a00780c */ /* 0x000fe40001764270 */
[----:B0-----:R-:W-:Y:S02]  /*69e0*/  FMNMX.FTZ R6, R8, R9, !PT ;  /* 0x0000000908067209 */ /* 0x001fe40007810000 */
[----:B------:R-:W-:Y:S02]  /*69f0*/  FSEL R59, R59, -INF , !P5 ;  /* 0xff8000003b3b7808 */ /* 0x000fe40006800000 */
[C---:B------:R-:W-:Y:S01]  /*6a00*/  FSETP.NEU.FTZ.AND P6, PT, R6.reuse, -INF , PT ;  /* 0xff8000000600780b */ /* 0x040fe20003fdd000 */
[----:B------:R-:W-:Y:S01]  /*6a10*/  FMUL.FTZ R9, R6, UR33 ;  /* 0x0000002106097c20 */ /* 0x000fe20008410000 */
[----:B------:R-:W-:-:S02]  /*6a20*/  ISETP.LT.OR P4, PT, R11, 0x49, P4 ;  /* 0x000000490b00780c */ /* 0x000fc40002781670 */
[----:B------:R-:W-:Y:S02]  /*6a30*/  ISETP.GT.AND P5, PT, R10, 0x50, P2 ;  /* 0x000000500a00780c */ /* 0x000fe400017a4270 */
[----:B------:R-:W-:Y:S02]  /*6a40*/  FSEL R7, R9, RZ, P6 ;  /* 0x000000ff09077208 */ /* 0x000fe40003000000 */
[----:B------:R-:W-:Y:S02]  /*6a50*/  ISETP.LT.OR P3, PT, R11, 0x4a, P3 ;  /* 0x0000004a0b00780c */ /* 0x000fe40001f61670 */
        /* <DEDUP_REMOVED lines=12> */
[----:B------:R-:W-:Y:S01]  /*6b20*/  ISETP.GT.AND P4, PT, R10, 0x51, P2 ;  /* 0x000000510a00780c */ /* 0x000fe20001784270 */
[----:B------:R0:W-:Y:S01]  /*6b30*/  MUFU.EX2 R20, R36 ;  /* 0x0000002400147308 */ /* 0x0001e20000000800 */
[----:B------:R-:W-:Y:S01]  /*6b40*/  FMNMX.FTZ R25, R39, R24, !PT ;  /* 0x0000001827197209 */ /* 0x000fe20007810000 */
[--C-:B------:R-:W-:Y:S01]  /*6b50*/  FFMA.FTZ R40, R40, UR33, -R7.reuse ;  /* 0x0000002128287c23 */ /* 0x100fe20008010807 */
[----:B------:R-:W-:Y:S01]  /*6b60*/  FSEL R63, R63, -INF , !P3 ;  /* 0xff8000003f3f7808 */ /* 0x000fe20005800000 */
[--C-:B------:R-:W-:Y:S01]  /*6b70*/  FFMA.FTZ R44, R44, UR33, -R7.reuse ;  /* 0x000000212c2c7c23 */ /* 0x100fe20008010807 */
[----:B------:R-:W-:Y:S01]  /*6b80*/  FMNMX.FTZ R28, R42, R25, !PT ;  /* 0x000000192a1c7209 */ /* 0x000fe20007810000 */
[--C-:B------:R-:W-:Y:S01]  /*6b90*/  FFMA.FTZ R25, R41, UR33, -R7.reuse ;  /* 0x0000002129197c23 */ /* 0x100fe20008010807 */
[----:B------:R-:W-:Y:S01]  /*6ba0*/  ISETP.LT.OR P5, PT, R11, 0x51, P5 ;  /* 0x000000510b00780c */ /* 0x000fe20002fa1670 */
[----:B------:R-:W-:Y:S01]  /*6bb0*/  MUFU.EX2 R24, R40 ;  /* 0x0000002800187308 */ /* 0x000fe20000000800 */
[----:B------:R-:W-:Y:S01]  /*6bc0*/  FMNMX.FTZ R29, R43, R28, !PT ;  /* 0x0000001c2b1d7209 */ /* 0x000fe20007810000 */
[--C-:B------:R-:W-:Y:S01]  /*6bd0*/  FFMA.FTZ R48, R48, UR33, -R7.reuse ;  /* 0x0000002130307c23 */ /* 0x100fe20008010807 */
[----:B------:R-:W-:Y:S01]  /*6be0*/  ISETP.GT.AND P3, PT, R10, 0x58, P2 ;  /* 0x000000580a00780c */ /* 0x000fe20001764270 */
[--C-:B------:R-:W-:Y:S01]  /*6bf0*/  FFMA.FTZ R52, R52, UR33, -R7.reuse ;  /* 0x0000002134347c23 */ /* 0x100fe20008010807 */
[----:B------:R-:W-:Y:S01]  /*6c00*/  FMNMX.FTZ R28, R46, R29, !PT ;  /* 0x0000001d2e1c7209 */ /* 0x000fe20007810000 */
[--C-:B------:R-:W-:Y:S01]  /*6c10*/  FFMA.FTZ R56, R56, UR33, -R7.reuse ;  /* 0x0000002138387c23 */ /* 0x100fe20008010807 */
[----:B------:R-:W-:Y:S01]  /*6c20*/  ISETP.LT.OR P4, PT, R11, 0x52, P4 ;  /* 0x000000520b00780c */ /* 0x000fe20002781670 */
[----:B------:R-:W-:Y:S01]  /*6c30*/  FFMA.FTZ R85, R85, UR33, -R7 ;  /* 0x0000002155557c23 */ /* 0x000fe20008010807 */
[----:B------:R-:W-:Y:S01]  /*6c40*/  FMNMX.FTZ R29, R47, R28, !PT ;  /* 0x0000001c2f1d7209 */ /* 0x000fe20007810000 */
[----:B------:R-:W-:Y:S01]  /*6c50*/  MUFU.EX2 R8, R8 ;  /* 0x0000000800087308 */ /* 0x000fe20000000800 */
[----:B------:R-:W-:-:S02]  /*6c60*/  FSEL R66, R66, -INF , !P5 ;  /* 0xff80000042427808 */ /* 0x000fc40006800000 */
[----:B------:R-:W-:Y:S01]  /*6c70*/  FMNMX.FTZ R32, R50, R29, !PT ;  /* 0x0000001d32207209 */ /* 0x000fe20007810000 */
[----:B------:R-:W-:Y:S01]  /*6c80*/  FFMA.FTZ R29, R45, UR33, -R7 ;  /* 0x000000212d1d7c23 */ /* 0x000fe20008010807 */
[----:B------:R-:W-:Y:S02]  /*6c90*/  ISETP.GT.AND P5, PT, R10, 0x59, P2 ;  /* 0x000000590a00780c */ /* 0x000fe400017a4270 */
[----:B------:R-:W-:Y:S01]  /*6ca0*/  FMNMX.FTZ R33, R51, R32, !PT ;  /* 0x0000002033217209 */ /* 0x000fe20007810000 */
[----:B------:R-:W-:Y:S01]  /*6cb0*/  MUFU.EX2 R28, R44 ;  /* 0x0000002c001c7308 */ /* 0x000fe20000000800 */
[----:B------:R-:W-:Y:S02]  /*6cc0*/  FSEL R67, R67, -INF , !P4 ;  /* 0xff80000043437808 */ /* 0x000fe40006000000 */
[----:B------:R-:W-:Y:S02]  /*6cd0*/  FMNMX.FTZ R32, R54, R33, !PT ;  /* 0x0000002136207209 */ /* 0x000fe40007810000 */
[----:B------:R-:W-:-:S02]  /*6ce0*/  ISETP.LT.OR P3, PT, R11, 0x59, P3 ;  /* 0x000000590b00780c */ /* 0x000fc40001f61670 */
[----:B------:R-:W-:Y:S01]  /*6cf0*/  FMNMX.FTZ R33, R55, R32, !PT ;  /* 0x0000002037217209 */ /* 0x000fe20007810000 */
[----:B------:R-:W-:Y:S01]  /*6d00*/  MUFU.EX2 R9, R9 ;  /* 0x0000000900097308 */ /* 0x000fe20000000800 */
[----:B------:R-:W-:Y:S02]  /*6d10*/  ISETP.GT.AND P4, PT, R10, 0x60, P2 ;  /* 0x000000600a00780c */ /* 0x000fe40001784270 */
[----:B0-----:R-:W-:Y:S01]  /*6d20*/  FMNMX.FTZ R36, R58, R33, !PT ;  /* 0x000000213a247209 */ /* 0x001fe20007810000 */
[--C-:B------:R-:W-:Y:S01]  /*6d30*/  FFMA.FTZ R33, R49, UR33, -R7.reuse ;  /* 0x0000002131217c23 */ /* 0x100fe20008010807 */
[----:B------:R-:W-:Y:S01]  /*6d40*/  ISETP.LT.OR P5, PT, R11, 0x5a, P5 ;  /* 0x0000005a0b00780c */ /* 0x000fe20002fa1670 */
[--C-:B------:R-:W-:Y:S01]  /*6d50*/  FFMA.FTZ R49, R65, UR33, -R7.reuse ;  /* 0x0000002141317c23 */ /* 0x100fe20008010807 */
[----:B------:R-:W-:Y:S01]  /*6d60*/  FMNMX.FTZ R37, R59, R36, !PT ;  /* 0x000000243b257209 */ /* 0x000fe20007810000 */
[----:B------:R0:W-:Y:S01]  /*6d70*/  MUFU.EX2 R32, R48 ;  /* 0x0000003000207308 */ /* 0x0001e20000000800 */
[----:B------:R-:W-:Y:S01]  /*6d80*/  FSEL R70, R70, -INF , !P3 ;  /* 0xff80000046467808 */ /* 0x000fe20005800000 */
[----:B------:R-:W-:Y:S01]  /*6d90*/  FFMA.FTZ R65, R84, UR33, -R7 ;  /* 0x0000002154417c23 */ /* 0x000fe20008010807 */
[----:B------:R-:W-:-:S02]  /*6da0*/  FMNMX.FTZ R36, R62, R37, !PT ;  /* 0x000000253e247209 */ /* 0x000fc40007810000 */
[----:B------:R-:W-:Y:S02]  /*6db0*/  ISETP.GT.AND P3, PT, R10, 0x61, P2 ;  /* 0x000000610a00780c */ /* 0x000fe40001764270 */
[----:B------:R-:W-:Y:S01]  /*6dc0*/  FMNMX.FTZ R37, R63, R36, !PT ;  /* 0x000000243f257209 */ /* 0x000fe20007810000 */
[----:B------:R-:W-:Y:S01]  /*6dd0*/  MUFU.EX2 R12, R12 ;  /* 0x0000000c000c7308 */ /* 0x000fe20000000800 */
[----:B------:R-:W-:Y:S01]  /*6de0*/  FSEL R71, R71, -INF , !P5 ;  /* 0xff80000047477808 */ /* 0x000fe20006800000 */
[--C-:B0-----:R-:W-:Y:S01]  /*6df0*/  FFMA.FTZ R48, R64, UR33, -R7.reuse ;  /* 0x0000002140307c23 */ /* 0x101fe20008010807 */
[----:B------:R-:W-:Y:S01]  /*6e00*/  FMNMX.FTZ R40, R66, R37, !PT ;  /* 0x0000002542287209 */ /* 0x000fe20007810000 */
[--C-:B------:R-:W-:Y:S01]  /*6e10*/  FFMA.FTZ R37, R53, UR33, -R7.reuse ;  /* 0x0000002135257c23 */ /* 0x100fe20008010807 */
[----:B------:R-:W-:Y:S01]  /*6e20*/  ISETP.LT.OR P4, PT, R11, 0x61, P4 ;  /* 0x000000610b00780c */ /* 0x000fe20002781670 */
[--C-:B------:R-:W-:Y:S01]  /*6e30*/  FFMA.FTZ R53, R69, UR33, -R7.reuse ;  /* 0x0000002145357c23 */ /* 0x100fe20008010807 */
[----:B------:R-:W-:Y:S01]  /*6e40*/  FMNMX.FTZ R41, R67, R40, !PT ;  /* 0x0000002843297209 */ /* 0x000fe20007810000 */
[----:B------:R0:W-:Y:S01]  /*6e50*/  MUFU.EX2 R36, R52 ;  /* 0x0000003400247308 */ /* 0x0001e20000000800 */
[----:B------:R-:W-:Y:S01]  /*6e60*/  ISETP.GT.AND P5, PT, R10, 0x68, P2 ;  /* 0x000000680a00780c */ /* 0x000fe200017a4270 */
[----:B------:R-:W-:Y:S01]  /*6e70*/  FFMA.FTZ R64, R80, UR33, -R7 ;  /* 0x0000002150407c23 */ /* 0x000fe20008010807 */
[----:B------:R-:W-:-:S02]  /*6e80*/  FMNMX.FTZ R40, R70, R41, !PT ;  /* 0x0000002946287209 */ /* 0x000fc40007810000 */
[----:B------:R-:W-:Y:S02]  /*6e90*/  ISETP.LT.OR P3, PT, R11, 0x62, P3 ;  /* 0x000000620b00780c */ /* 0x000fe40001f61670 */
[----:B------:R-:W-:Y:S01]  /*6ea0*/  FSEL R74, R74, -INF , !P4 ;  /* 0xff8000004a4a7808 */ /* 0x000fe20006000000 */
[----:B------:R-:W-:Y:S01]  /*6eb0*/  MUFU.EX2 R13, R13 ;  /* 0x0000000d000d7308 */ /* 0x000fe20000000800 */
[----:B------:R-:W-:Y:S01]  /*6ec0*/  FMNMX.FTZ R41, R71, R40, !PT ;  /* 0x0000002847297209 */ /* 0x000fe20007810000 */
[--C-:B0-----:R-:W-:Y:S01]  /*6ed0*/  FFMA.FTZ R52, R68, UR33, -R7.reuse ;  /* 0x0000002144347c23 */ /* 0x101fe20008010807 */
[----:B------:R-:W-:Y:S01]  /*6ee0*/  ISETP.GT.AND P4, PT, R10, 0x69, P2 ;  /* 0x000000690a00780c */ /* 0x000fe20001784270 */
[--C-:B------:R-:W-:Y:S01]  /*6ef0*/  FFMA.FTZ R68, R81, UR33, -R7.reuse ;  /* 0x0000002151447c23 */ /* 0x100fe20008010807 */
[----:B------:R-:W-:Y:S02]  /*6f00*/  FSEL R75, R75, -INF , !P3 ;  /* 0xff8000004b4b7808 */ /* 0x000fe40005800000 */
[----:B------:R-:W-:Y:S01]  /*6f10*/  ISETP.LT.OR P5, PT, R11, 0x69, P5 ;  /* 0x000000690b00780c */ /* 0x000fe20002fa1670 */
[----:B------:R0:W-:Y:S01]  /*6f20*/  MUFU.EX2 R40, R56 ;  /* 0x0000003800287308 */ /* 0x0001e20000000800 */
[----:B------:R-:W-:Y:S01]  /*6f30*/  FMNMX.FTZ R44, R74, R41, !PT ;  /* 0x000000294a2c7209 */ /* 0x000fe20007810000 */
[--C-:B------:R-:W-:Y:S01]  /*6f40*/  FFMA.FTZ R41, R57, UR33, -R7.reuse ;  /* 0x0000002139297c23 */ /* 0x100fe20008010807 */
[----:B------:R-:W-:Y:S01]  /*6f50*/  ISETP.LT.OR P4, PT, R11, 0x6a, P4 ;  /* 0x0000006a0b00780c */ /* 0x000fe20002781670 */
[----:B------:R-:W-:Y:S01]  /*6f60*/  FFMA.FTZ R57, R73, UR33, -R7 ;  /* 0x0000002149397c23 */ /* 0x000fe20008010807 */
[----:B------:R-:W-:-:S02]  /*6f70*/  ISETP.GT.AND P3, PT, R10, 0x70, P2 ;  /* 0x000000700a00780c */ /* 0x000fc40001764270 */
[----:B------:R-:W-:Y:S01]  /*6f80*/  FSEL R78, R78, -INF , !P5 ;  /* 0xff8000004e4e7808 */ /* 0x000fe20006800000 */
[----:B------:R-:W-:Y:S01]  /*6f90*/  MUFU.EX2 R14, R14 ;  /* 0x0000000e000e7308 */ /* 0x000fe20000000800 */
[----:B------:R-:W-:Y:S01]  /*6fa0*/  FMNMX.FTZ R45, R75, R44, !PT ;  /* 0x0000002c4b2d7209 */ /* 0x000fe20007810000 */
[--C-:B------:R-:W-:Y:S01]  /*6fb0*/  FFMA.FTZ R44, R60, UR33, -R7.reuse ;  /* 0x000000213c2c7c23 */ /* 0x100fe20008010807 */
[----:B------:R-:W-:Y:S01]  /*6fc0*/  FSEL R79, R79, -INF , !P4 ;  /* 0xff8000004f4f7808 */ /* 0x000fe20006000000 */
[--C-:B0-----:R-:W-:Y:S01]  /*6fd0*/  FFMA.FTZ R56, R72, UR33, -R7.reuse ;  /* 0x0000002148387c23 */ /* 0x101fe20008010807 */
[----:B------:R-:W-:Y:S01]  /*6fe0*/  ISETP.GT.AND P5, PT, R10, 0x71, P2 ;  /* 0x000000710a00780c */ /* 0x000fe200017a4270 */
[----:B------:R-:W-:Y:S01]  /*6ff0*/  FFMA.FTZ R60, R76, UR33, -R7 ;  /* 0x000000214c3c7c23 */ /* 0x000fe20008010807 */
[C---:B------:R-:W-:Y:S01]  /*7000*/  ISETP.GT.AND P4, PT, R10.reuse, 0x78, P2 ;  /* 0x000000780a00780c */ /* 0x040fe20001784270 */
[----:B------:R-:W-:Y:S01]  /*7010*/  MUFU.EX2 R15, R15 ;  /* 0x0000000f000f7308 */ /* 0x000fe20000000800 */
[----:B------:R-:W-:-:S02]  /*7020*/  ISETP.GT.AND P2, PT, R10, 0x79, P2 ;  /* 0x000000790a00780c */ /* 0x000fc40001744270 */
[C---:B------:R-:W-:Y:S02]  /*7030*/  ISETP.LT.OR P3, PT, R11.reuse, 0x71, P3 ;  /* 0x000000710b00780c */ /* 0x040fe40001f61670 */
[----:B------:R-:W-:Y:S02]  /*7040*/  FMNMX.FTZ R10, R78, R45, !PT ;  /* 0x0000002d4e0a7209 */ /* 0x000fe40007810000 */
[----:B------:R-:W-:Y:S01]  /*7050*/  ISETP.LT.OR P5, PT, R11, 0x72, P5 ;  /* 0x000000720b00780c */ /* 0x000fe20002fa1670 */
[----:B------:R-:W-:Y:S01]  /*7060*/  MUFU.EX2 R21, R21 ;  /* 0x0000001500157308 */ /* 0x000fe20000000800 */
[----:B------:R-:W-:Y:S02]  /*7070*/  FSEL R82, R82, -INF , !P3 ;  /* 0xff80000052527808 */ /* 0x000fe40005800000 */
[----:B------:R-:W-:Y:S02]  /*7080*/  FMNMX.FTZ R45, R79, R10, !PT ;  /* 0x0000000a4f2d7209 */ /* 0x000fe40007810000 */
[----:B------:R-:W-:-:S02]  /*7090*/  ISETP.LT.OR P4, PT, R11, 0x79, P4 ;  /* 0x000000790b00780c */ /* 0x000fc40002781670 */
[----:B------:R-:W-:Y:S01]  /*70a0*/  FSEL R83, R83, -INF , !P5 ;  /* 0xff80000053537808 */ /* 0x000fe20006800000 */
[----:B------:R-:W-:Y:S01]  /*70b0*/  MUFU.EX2 R25, R25 ;  /* 0x0000001900197308 */ /* 0x000fe20000000800 */
[----:B------:R-:W-:Y:S01]  /*70c0*/  FMNMX.FTZ R10, R82, R45, !PT ;  /* 0x0000002d520a7209 */ /* 0x000fe20007810000 */
[--C-:B------:R-:W-:Y:S01]  /*70d0*/  FFMA.FTZ R45, R61, UR33, -R7.reuse ;  /* 0x000000213d2d7c23 */ /* 0x100fe20008010807 */
[----:B------:R-:W-:Y:S01]  /*70e0*/  ISETP.LT.OR P2, PT, R11, 0x7a, P2 ;  /* 0x0000007a0b00780c */ /* 0x000fe20001741670 */
[----:B------:R-:W-:Y:S01]  /*70f0*/  FFMA.FTZ R61, R77, UR33, -R7 ;  /* 0x000000214d3d7c23 */ /* 0x000fe20008010807 */
[----:B------:R-:W-:Y:S02]  /*7100*/  FSEL R86, R86, -INF , !P4 ;  /* 0xff80000056567808 */ /* 0x000fe40006000000 */
[----:B------:R-:W-:Y:S01]  /*7110*/  FMNMX.FTZ R11, R83, R10, !PT ;  /* 0x0000000a530b7209 */ /* 0x000fe20007810000 */
[----:B------:R-:W-:Y:S01]  /*7120*/  MUFU.EX2 R29, R29 ;  /* 0x0000001d001d7308 */ /* 0x000fe20000000800 */
[----:B------:R-:W-:-:S02]  /*7130*/  FSEL R87, R87, -INF , !P2 ;  /* 0xff80000057577808 */ /* 0x000fc40005000000 */
[----:B------:R-:W-:Y:S02]  /*7140*/  FMNMX.FTZ R10, R86, R11, !PT ;  /* 0x0000000b560a7209 */ /* 0x000fe40007810000 */
[----:B------:R-:W-:Y:S02]  /*7150*/  FSEL R69, R6, RZ, P6 ;  /* 0x000000ff06457208 */ /* 0x000fe40003000000 */
[----:B------:R-:W-:Y:S01]  /*7160*/  FMNMX.FTZ R10, R87, R10, !PT ;  /* 0x0000000a570a7209 */ /* 0x000fe20007810000 */
[----:B------:R-:W-:Y:S02]  /*7170*/  MUFU.EX2 R33, R33 ;  /* 0x0000002100217308 */ /* 0x000fe40000000800 */
[----:B------:R-:W-:Y:S02]  /*7180*/  FADD.FTZ R69, -R69, R0 ;  /* 0x0000000045457221 */ /* 0x000fe40000010100 */
[----:B------:R-:W0:Y:S02]  /*7190*/  SHFL.BFLY PT, R11, R10, 0x2, 0x1f ;  /* 0x0c401f000a0b7f89 */ /* 0x000e2400000e0000 */
[----:B------:R-:W-:-:S02]  /*71a0*/  FMUL.FTZ R69, R69, UR33 ;  /* 0x0000002145457c20 */ /* 0x000fc40008410000 */
        /* <DEDUP_REMOVED lines=173> */
[----:B------:R-:W2:Y:S01]  /*7c80*/  MUFU.EX2 R47, R47 ;  /* 0x0000002f002f7308 */ /* 0x000ea20000000800 */
        /* <DEDUP_REMOVED lines=9> */
[C---:B--2---:R-:W-:Y:S01]  /*7d20*/  FADD.FTZ R15, R47.reuse, R20 ;  /* 0x000000142f0f7221 */ /* 0x044fe20000010000 */
[----:B------:R-:W-:-:S05]  /*7d30*/  F2FP.F16.F32.PACK_AB R35, R47, R35 ;  /* 0x000000232f23723e */ /* 0x000fca00000000ff */
[----:B------:R4:W-:Y:S01]  /*7d40*/  STSM.16.M88.4 [R18], R32 ;  /* 0x0000002012007844 */ /* 0x0009e20000000200 */
[----:B------:R-:W2:Y:S01]  /*7d50*/  MUFU.EX2 R4, R4 ;  /* 0x0000000400047308 */ /* 0x000ea20000000800 */
[----:B---3--:R-:W-:-:S07]  /*7d60*/  FADD.FTZ R20, R50, R15 ;  /* 0x0000000f32147221 */ /* 0x008fce0000010000 */
[----:B------:R-:W3:Y:S01]  /*7d70*/  MUFU.EX2 R53, R53 ;  /* 0x0000003500357308 */ /* 0x000ee20000000800 */
[C---:B0-----:R-:W-:Y:S01]  /*7d80*/  FADD.FTZ R15, R51.reuse, R20 ;  /* 0x00000014330f7221 */ /* 0x041fe20000010000 */
[----:B------:R-:W-:-:S06]  /*7d90*/  F2FP.F16.F32.PACK_AB R41, R51, R50 ;  /* 0x000000323329723e */ /* 0x000fcc00000000ff */
[----:B------:R-:W0:Y:S01]  /*7da0*/  MUFU.EX2 R3, R3 ;  /* 0x0000000300037308 */ /* 0x000e220000000800 */
[----:B--2---:R-:W-:Y:S01]  /*7db0*/  FADD.FTZ R20, R4, R15 ;  /* 0x0000000f04147221 */ /* 0x004fe20000010000 */
[----:B------:R-:W-:Y:S01]  /*7dc0*/  FADD.FTZ R15, R49, R28 ;  /* 0x0000001c310f7221 */ /* 0x000fe20000010000 */
[C---:B------:R-:W-:Y:S02]  /*7dd0*/  F2FP.F16.F32.PACK_AB R43, R13.reuse, R4 ;  /* 0x000000040d2b723e */ /* 0x040fe400000000ff */
[----:B------:R-:W-:Y:S01]  /*7de0*/  FADD.FTZ R20, R13, R20 ;  /* 0x000000140d147221 */ /* 0x000fe20000010000 */
[----:B-1----:R-:W-:Y:S02]  /*7df0*/  FADD.FTZ R8, R52, R15 ;  /* 0x0000000f34087221 */ /* 0x002fe40000010000 */
[----:B------:R-:W1:Y:S01]  /*7e00*/  MUFU.EX2 R56, R56 ;  /* 0x0000003800387308 */ /* 0x000e620000000800 */
[C---:B---3--:R-:W-:Y:S01]  /*7e10*/  F2FP.F16.F32.PACK_AB R50, R53.reuse, R52 ;  /* 0x000000343532723e */ /* 0x048fe200000000ff */
[----:B------:R-:W-:Y:S01]  /*7e20*/  FADD.FTZ R11, R53, R8 ;  /* 0x00000008350b7221 */ /* 0x000fe20000010000 */
[----:B------:R4:W-:Y:S05]  /*7e30*/  STSM.16.M88.4 [R17+0x27800], R40 ;  /* 0x0278002811007844 */ /* 0x0009ea0000000200 */
[----:B------:R-:W2:Y:S01]  /*7e40*/  MUFU.EX2 R12, R12 ;  /* 0x0000000c000c7308 */ /* 0x000ea20000000800 */
[----:B0-----:R-:W-:-:S07]  /*7e50*/  FADD.FTZ R9, R3, R20 ;  /* 0x0000001403097221 */ /* 0x001fce0000010000 */
[----:B------:R-:W0:Y:S01]  /*7e60*/  MUFU.EX2 R57, R57 ;  /* 0x0000003900397308 */ /* 0x000e220000000800 */
[----:B-1----:R-:W-:-:S07]  /*7e70*/  FADD.FTZ R10, R56, R11 ;  /* 0x0000000b380a7221 */ /* 0x002fce0000010000 */
[----:B------:R-:W1:Y:S01]  /*7e80*/  MUFU.EX2 R54, R54 ;  /* 0x0000003600367308 */ /* 0x000e620000000800 */
[C---:B--2---:R-:W-:Y:S01]  /*7e90*/  FADD.FTZ R9, R12.reuse, R9 ;  /* 0x000000090c097221 */ /* 0x044fe20000010000 */
[----:B------:R-:W-:-:S06]  /*7ea0*/  F2FP.F16.F32.PACK_AB R49, R12, R3 ;  /* 0x000000030c31723e */ /* 0x000fcc00000000ff */
[----:B------:R-:W2:Y:S01]  /*7eb0*/  MUFU.EX2 R60, R60 ;  /* 0x0000003c003c7308 */ /* 0x000ea20000000800 */
[C---:B0-----:R-:W-:Y:S01]  /*7ec0*/  FADD.FTZ R11, R57.reuse, R10 ;  /* 0x0000000a390b7221 */ /* 0x041fe20000010000 */
[----:B------:R-:W-:-:S06]  /*7ed0*/  F2FP.F16.F32.PACK_AB R56, R57, R56 ;  /* 0x000000383938723e */ /* 0x000fcc00000000ff */
[----:B------:R-:W0:Y:S01]  /*7ee0*/  MUFU.EX2 R55, R55 ;  /* 0x0000003700377308 */ /* 0x000e220000000800 */
[----:B-1----:R-:W-:-:S07]  /*7ef0*/  FADD.FTZ R8, R54, R9 ;  /* 0x0000000936087221 */ /* 0x002fce0000010000 */
[----:B------:R-:W1:Y:S01]  /*7f00*/  MUFU.EX2 R61, R61 ;  /* 0x0000003d003d7308 */ /* 0x000e620000000800 */
[----:B--2---:R-:W-:-:S07]  /*7f10*/  FADD.FTZ R4, R60, R11 ;  /* 0x0000000b3c047221 */ /* 0x004fce0000010000 */
[----:B------:R-:W2:Y:S01]  /*7f20*/  MUFU.EX2 R59, R59 ;  /* 0x0000003b003b7308 */ /* 0x000ea20000000800 */
[C---:B0-----:R-:W-:Y:S01]  /*7f30*/  FADD.FTZ R8, R55.reuse, R8 ;  /* 0x0000000837087221 */ /* 0x041fe20000010000 */
[----:B------:R-:W-:-:S05]  /*7f40*/  F2FP.F16.F32.PACK_AB R51, R55, R54 ;  /* 0x000000363733723e */ /* 0x000fca00000000ff */
[----:B------:R4:W-:Y:S01]  /*7f50*/  STSM.16.M88.4 [R23], R48 ;  /* 0x0000003017007844 */ /* 0x0009e20000000200 */
[----:B------:R-:W0:Y:S01]  /*7f60*/  MUFU.EX2 R64, R64 ;  /* 0x0000004000407308 */ /* 0x000e220000000800 */
[C---:B-1----:R-:W-:Y:S01]  /*7f70*/  FADD.FTZ R11, R61.reuse, R4 ;  /* 0x000000043d0b7221 */ /* 0x042fe20000010000 */
[----:B------:R-:W-:-:S06]  /*7f80*/  F2FP.F16.F32.PACK_AB R58, R61, R60 ;  /* 0x0000003c3d3a723e */ /* 0x000fcc00000000ff */
[----:B------:R-:W1:Y:S01]  /*7f90*/  MUFU.EX2 R14, R75 ;  /* 0x0000004b000e7308 */ /* 0x000e620000000800 */
[----:B--2---:R-:W-:-:S07]  /*7fa0*/  FADD.FTZ R9, R59, R8 ;  /* 0x000000083b097221 */ /* 0x004fce0000010000 */
[----:B------:R-:W2:Y:S01]  /*7fb0*/  MUFU.EX2 R68, R68 ;  /* 0x0000004400447308 */ /* 0x000ea20000000800 */
[----:B0-----:R-:W-:-:S07]  /*7fc0*/  FADD.FTZ R11, R64, R11 ;  /* 0x0000000b400b7221 */ /* 0x001fce0000010000 */
[----:B------:R-:W0:Y:S01]  /*7fd0*/  MUFU.EX2 R78, R78 ;  /* 0x0000004e004e7308 */ /* 0x000e220000000800 */
[C---:B-1----:R-:W-:Y:S01]  /*7fe0*/  FADD.FTZ R9, R14.reuse, R9 ;  /* 0x000000090e097221 */ /* 0x042fe20000010000 */
[----:B------:R-:W-:-:S06]  /*7ff0*/  F2FP.F16.F32.PACK_AB R57, R14, R59 ;  /* 0x0000003b0e39723e */ /* 0x000fcc00000000ff */
[----:B------:R-:W1:Y:S01]  /*8000*/  MUFU.EX2 R79, R79 ;  /* 0x0000004f004f7308 */ /* 0x000e620000000800 */
[C---:B--2---:R-:W-:Y:S01]  /*8010*/  FADD.FTZ R20, R68.reuse, R11 ;  /* 0x0000000b44147221 */ /* 0x044fe20000010000 */
[----:B------:R-:W-:-:S06]  /*8020*/  F2FP.F16.F32.PACK_AB R8, R68, R64 ;  /* 0x000000404408723e */ /* 0x000fcc00000000ff */
[----:B------:R-:W-:Y:S01]  /*8030*/  MUFU.EX2 R65, R65 ;  /* 0x0000004100417308 */ /* 0x000fe20000000800 */
[----:B0-----:R-:W-:-:S07]  /*8040*/  FADD.FTZ R4, R78, R9 ;  /* 0x000000094e047221 */ /* 0x001fce0000010000 */
[----:B------:R-:W0:Y:S01]  /*8050*/  MUFU.EX2 R0, R85 ;  /* 0x0000005500007308 */ /* 0x000e220000000800 */
[C---:B-1----:R-:W-:Y:S01]  /*8060*/  F2FP.F16.F32.PACK_AB R59, R79.reuse, R78 ;  /* 0x0000004e4f3b723e */ /* 0x042fe200000000ff */
[----:B------:R-:W-:-:S04]  /*8070*/  FADD.FTZ R4, R79, R4 ;  /* 0x000000044f047221 */ /* 0x000fc80000010000 */
[----:B------:R4:W-:Y:S02]  /*8080*/  STSM.16.M88.4 [R19+0x6000], R56 ;  /* 0x0060003813007844 */ /* 0x0009e40000000200 */
[----:B------:R-:W1:Y:S08]  /*8090*/  MUFU.EX2 R21, R82 ;  /* 0x0000005200157308 */ /* 0x000e700000000800 */
[----:B------:R-:W2:Y:S01]  /*80a0*/  MUFU.EX2 R83, R83 ;  /* 0x0000005300537308 */ /* 0x000ea20000000800 */
[----:B0-----:R-:W-:Y:S01]  /*80b0*/  F2FP.F16.F32.PACK_AB R10, R0, R65 ;  /* 0x00000041000a723e */ /* 0x001fe200000000ff */
[----:B------:R-:W-:-:S06]  /*80c0*/  FADD.FTZ R65, R65, R20 ;  /* 0x0000001441417221 */ /* 0x000fcc0000010000 */
[----:B------:R-:W0:Y:S01]  /*80d0*/  MUFU.EX2 R13, R86 ;  /* 0x00000056000d7308 */ /* 0x000e220000000800 */
[----:B-1----:R-:W-:-:S07]  /*80e0*/  FADD.FTZ R4, R21, R4 ;  /* 0x0000000415047221 */ /* 0x002fce0000010000 */
[----:B------:R-:W1:Y:S01]  /*80f0*/  MUFU.EX2 R72, R72 ;  /* 0x0000004800487308 */ /* 0x000e620000000800 */
[C---:B--2---:R-:W-:Y:S01]  /*8100*/  F2FP.F16.F32.PACK_AB R9, R83.reuse, R21 ;  /* 0x000000155309723e */ /* 0x044fe200000000ff */
        /* <DEDUP_REMOVED lines=11> */
[----:B------:R-:W-:Y:S01]  /*81c0*/  IMAD.MOV.U32 R5, RZ, RZ, R7 ;  /* 0x000000ffff057224 */ /* 0x000fe200078e0007 */
[----:B------:R-:W-:Y:S01]  /*81d0*/  UMOV UR46, UR55 ;  /* 0x00000037002e7c82 */ /* 0x000fe20008000000 */
[----:B------:R-:W-:Y:S01]  /*81e0*/  IMAD.MOV.U32 R0, RZ, RZ, R6 ;  /* 0x000000ffff007224 */ /* 0x000fe200078e0006 */
[----:B------:R-:W-:-:S06]  /*81f0*/  UMOV UR49, UR54 ;  /* 0x0000003600317c82 */ /* 0x000fcc0008000000 */
.L_x_1097:
[----:B------:R-:W-:Y:S01]  /*8200*/  ULDC UR6, c[0x0][0x448] ;  /* 0x0001120000067ab9 */ /* 0x000fe20000000800 */
[----:B------:R-:W-:Y:S01]  /*8210*/  ULDC UR14, c[0x0][0x9e4] ;  /* 0x00027900000e7ab9 */ /* 0x000fe20000000800 */
[----:B------:R-:W-:Y:S02]  /*8220*/  UISETP.NE.AND UP0, UPT, UR6, 0x1, UPT ;  /* 0x000000010600788c */ /* 0x000fe4000bf05270 */
[----:B------:R-:W-:Y:S02]  /*8230*/  UISETP.GE.AND UP1, UPT, UR14, 0x1, UPT ;  /* 0x000000010e00788c */ /* 0x000fe4000bf26270 */
[----:B------:R-:W-:Y:S02]  /*8240*/  UIADD3 UR10, UR39, 0xbf, URZ ;  /* 0x000000bf270a7890 */ /* 0x000fe4000fffe03f */
[----:B------:R-:W-:Y:S02]  /*8250*/  UIADD3 UR11, UR38, 0x1, -UR45 ;  /* 0x00000001260b7890 */ /* 0x000fe4000fffe82d */
[----:B------:R-:W-:-:S03]  /*8260*/  PLOP3.LUT P5, PT, PT, PT, UP1, 0x80, 0x0 ;  /* 0x000000000000781c */ /* 0x000fc60003faf018 */
[----:B------:R-:W-:Y:S01]  /*8270*/  @UP0 ULDC UR6, c[0x0][0x44c] ;  /* 0x0001130000060ab9 */ /* 0x000fe20000000800 */
[----:B------:R-:W-:Y:S01]  /*8280*/  @UP0 ULDC UR15, c[0x0][0x450] ;  /* 0x00011400000f0ab9 */ /* 0x000fe20000000800 */
[----:B------:R-:W-:-:S04]  /*8290*/  UIMAD.WIDE.U32 UR6, UR10, UR6, URZ ;  /* 0x000000060a0672a5 */ /* 0x000fc8000f8e003f */
[----:B------:R-:W-:-:S04]  /*82a0*/  @UP0 USHF.R.U32.HI UR10, URZ, UR15, UR7 ;  /* 0x0000000f3f0a0299 */ /* 0x000fc80008011607 */
[----:B------:R-:W-:-:S04]  /*82b0*/  UIADD3 UR10, UR11, UR10, URZ ;  /* 0x0000000a0b0a7290 */ /* 0x000fc8000fffe03f */
        /* <DEDUP_REMOVED lines=12> */
.L_x_1116:
[----:B------:R-:W-:-:S11]  /*8380*/  UISETP.NE.AND UP1, UPT, UR14, 0x1, UPT ;  /* 0x000000010e00788c */ /* 0x000fd6000bf25270 */
[----:B------:R-:W-:Y:S02]  /*8390*/  @UP1 ULDC.64 UR18, c[0x0][0x9e8] ;  /* 0x00027a0000121ab9 */ /* 0x000fe40000000a00 */
[----:B------:R-:W-:-:S04]  /*83a0*/  UIMAD.WIDE.U32 UR6, UR10, UR18, URZ ;  /* 0x000000120a0672a5 */ /* 0x000fc8000f8e003f */
[----:B------:R-:W-:-:S12]  /*83b0*/  @UP1 USHF.R.U32.HI UR10, URZ, UR19, UR7 ;  /* 0x000000133f0a1299 */ /* 0x000fd80008011607 */
.L_x_1117:
[----:B------:R-:W-:-:S04]  /*83c0*/  UIMAD UR10, UR10, UR14, URZ ;  /* 0x0000000e0a0a72a4 */ /* 0x000fc8000f8e023f */
[----:B------:R-:W-:-:S04]  /*83d0*/  UISETP.LT.AND UP1, UPT, UR35, UR10, UPT ;  /* 0x0000000a2300728c */ /* 0x000fc8000bf21270 */
[----:B------:R-:W-:-:S12]  /*83e0*/  USEL UR35, UR35, UR10, !UP1 ;  /* 0x0000000a23237287 */ /* 0x000fd8000c800000 */
.L_x_1115:
[----:B------:R-:W-:-:S04]  /*83f0*/  UIADD3 UR35, UR35, 0x7f, URZ ;  /* 0x0000007f23237890 */ /* 0x000fc8000fffe03f */
[----:B------:R-:W-:-:S04]  /*8400*/  USHF.R.S32.HI UR6, URZ, 0x1f, UR35 ;  /* 0x0000001f3f067899 */ /* 0x000fc80008011423 */
[----:B------:R-:W-:-:S04]  /*8410*/  ULEA.HI UR6, UR6, UR35, URZ, 0x7 ;  /* 0x0000002306067291 */ /* 0x000fc8000f8f383f */
[----:B------:R-:W-:-:S04]  /*8420*/  USHF.R.S32.HI UR6, URZ, 0x7, UR6 ;  /* 0x000000073f067899 */ /* 0x000fc80008011406 */
[----:B------:R-:W-:-:S04]  /*8430*/  UISETP.LT.AND UP1, UPT, UR37, UR6, UPT ;  /* 0x000000062500728c */ /* 0x000fc8000bf21270 */
[----:B------:R-:W-:-:S06]  /*8440*/  USEL UR34, UR37, UR6, !UP1 ;  /* 0x0000000625227287 */ /* 0x000fcc000c800000 */
[----:B------:R-:W-:-:S13]  /*8450*/  ISETP.GE.AND P2, PT, R2, UR34, PT ;  /* 0x0000002202007c0c */ /* 0x000fda000bf46270 */
[----:B------:R-:W-:Y:S05]  /*8460*/  @!P2 BRA `(.L_x_1118) ;  /* 0x000000200024a947 */ /* 0x000fea0003800000 */
[----:B------:R-:W-:Y:S01]  /*8470*/  IMAD.MOV.U32 R6, RZ, RZ, R5 ;  /* 0x000000ffff067224 */ /* 0x000fe200078e0005 */
[----:B------:R-:W-:Y:S01]  /*8480*/  UMOV UR28, UR49 ;  /* 0x00000031001c7c82 */ /* 0x000fe20008000000 */
[----:B------:R-:W-:Y:S01]  /*8490*/  IMAD.MOV.U32 R7, RZ, RZ, R0 ;  /* 0x000000ffff077224 */ /* 0x000fe200078e0000 */
[----:B------:R-:W-:Y:S01]  /*84a0*/  UMOV UR35, UR46 ;  /* 0x0000002e00237c82 */ /* 0x000fe20008000000 */
[----:B------:R-:W-:-:S05]  /*84b0*/  ULDC UR33, c[0x0][0x988] ;  /* 0x0002620000217ab9 */ /* 0x000fca0000000800 */
.L_x_1127:
        /* <DEDUP_REMOVED lines=9> */
.L_x_1120:
[----:B------:R-:W-:Y:S01]  /*8550*/  ULEA UR6, UR46, UR42, 0x3 ;  /* 0x0000002a2e067291 */ /* 0x000fe2000f8e183f */
[----:B------:R-:W-:-:S05]  /*8560*/  IMAD.U32 R0, RZ, RZ, UR49 ;  /* 0x00000031ff007e24 */ /* 0x000fca000f8e00ff */
[----:B------:R-:W-:-:S04]  /*8570*/  SHF.L.U32 R0, R0, 0x1f, RZ ;  /* 0x0000001f00007819 */ /* 0x000fc800000006ff */
[----:B------:R0:W1:Y:S01]  /*8580*/  SYNCS.PHASECHK.TRANS64.TRYWAIT P2, [UR6+0x2d830], R0 ;  /* 0x02d83000ff0075a7 */ /* 0x0000620008040146 */
[----:B------:R-:W-:Y:S05]  /*8590*/  @!P0 BRA `(.L_x_1121) ;  /* 0x0000000000048947 */ /* 0x000fea0003800000 */
[----:B------:R-:W-:Y:S01]  /*85a0*/  BPT.TRAP 0x1 ;  /* 0x000000040000795c */ /* 0x000fe20000300000 */
.L_x_1121:
[----:B-1----:R-:W-:Y:S05]  /*85b0*/  @P2 BRA `(.L_x_1119) ;  /* 0x0000000000082947 */ /* 0x002fea0003800000 */
[----:B------:R-:W1:Y:S02]  /*85c0*/  SYNCS.PHASECHK.TRANS64.TRYWAIT P2, [UR6+0x2d830], R0 ;  /* 0x02d83000ff0075a7 */ /* 0x000e640008040146 */
[----:B-1----:R-:W-:Y:S05]  /*85d0*/  @!P2 BRA `(.L_x_1122) ;  /* 0x000000dc00cca947 */ /* 0x002fea0003800000 */
.L_x_1119:
        /* <DEDUP_REMOVED lines=16> */
[----:B--2-4-:R-:W-:-:S06]  /*86e0*/  WARPGROUP.ARRIVE ;  /* 0x00000000000079c5 */ /* 0x014fcc0000000000 */
        /* <DEDUP_REMOVED lines=20> */
.L_x_1124:
[----:B------:R-:W-:Y:S01]  /*8830*/  ULEA UR6, UR35, UR42, 0x3 ;  /* 0x0000002a23067291 */ /* 0x000fe2000f8e183f */
[----:B------:R-:W-:-:S05]  /*8840*/  IMAD.U32 R0, RZ, RZ, UR28 ;  /* 0x0000001cff007e24 */ /* 0x000fca000f8e00ff */
[----:B------:R-:W-:-:S04]  /*8850*/  SHF.L.U32 R0, R0, 0x1f, RZ ;  /* 0x0000001f00007819 */ /* 0x000fc800000006ff */
[----:B------:R0:W1:Y:S01]  /*8860*/  SYNCS.PHASECHK.TRANS64.TRYWAIT P2, [UR6+0x2d850], R0 ;  /* 0x02d85000ff0075a7 */ /* 0x0000620008040146 */
[----:B------:R-:W-:Y:S05]  /*8870*/  @!P0 BRA `(.L_x_1125) ;  /* 0x0000000000048947 */ /* 0x000fea0003800000 */
[----:B------:R-:W-:Y:S01]  /*8880*/  BPT.TRAP 0x1 ;  /* 0x000000040000795c */ /* 0x000fe20000300000 */
.L_x_1125:
[----:B-1----:R-:W-:Y:S05]  /*8890*/  @P2 BRA `(.L_x_1123) ;  /* 0x0000000000082947 */ /* 0x002fea0003800000 */
[----:B------:R-:W1:Y:S02]  /*88a0*/  SYNCS.PHASECHK.TRANS64.TRYWAIT P2, [UR6+0x2d850], R0 ;  /* 0x02d85000ff0075a7 */ /* 0x000e640008040146 */
[----:B-1----:R-:W-:Y:S05]  /*88b0*/  @!P2 BRA `(.L_x_1126) ;  /* 0x000000dc002ca947 */ /* 0x002fea0003800000 */
.L_x_1123:
        /* <DEDUP_REMOVED lines=64> */
[----:B------:R-:W-:-:S04]  /*8cc0*/  FMNMX.FTZ R5, R31, R14, !PT ;  /* 0x0000000e1f057209 */ /* 0x000fc80007810000 */
[----:B------:R-:W-:-:S04]  /*8cd0*/  FMNMX.FTZ R20, R34, R5, !PT ;  /* 0x0000000522147209 */ /* 0x000fc80007810000 */
[----:B------:R-:W-:-:S04]  /*8ce0*/  FMNMX.FTZ R5, R35, R20, !PT ;  /* 0x0000001423057209 */ /* 0x000fc80007810000 */
[----:B------:R-:W-:-:S04]  /*8cf0*/  FMNMX.FTZ R20, R38, R5, !PT ;  /* 0x0000000526147209 */ /* 0x000fc80007810000 */
[----:B------:R-:W-:Y:S02]  /*8d00*/  FMNMX.FTZ R5, R39, R20, !PT ;  /* 0x0000001427057209 */ /* 0x000fe40007810000 */
[----:B0-----:R-:W-:-:S05]  /*8d10*/  FMNMX.FTZ R0, R11, R0, !PT ;  /* 0x000000000b007209 */ /* 0x001fca0007810000 */
[C---:B------:R-:W-:Y:S01]  /*8d20*/  FMUL.FTZ R8, R0.reuse, UR33 ;  /* 0x0000002100087c20 */ /* 0x040fe20008410000 */
[----:B------:R-:W-:-:S03]  /*8d30*/  FADD.FTZ R7, -R0, R7 ;  /* 0x0000000700077221 */ /* 0x000fc60000010100 */
        /* <DEDUP_REMOVED lines=15> */
[----:B------:R-:W-:Y:S01]  /*8e30*/  MUFU.EX2 R24, R41 ;  /* 0x0000002900187308 */ /* 0x000fe20000000800 */
        /* <DEDUP_REMOVED lines=11> */
[--C-:B------:R-:W-:Y:S01]  /*8ef0*/  FFMA.FTZ R61, R76, UR33, -R8.reuse ;  /* 0x000000214c3d7c23 */ /* 0x100fe20008010808 */
[--C-:B------:R-:W-:Y:S01]  /*8f00*/  FFMA.FTZ R72, R85, UR33, -R8.reuse ;  /* 0x0000002155487c23 */ /* 0x100fe20008010808 */
[----:B------:R-:W-:Y:S01]  /*8f10*/  FMNMX.FTZ R5, R55, R28, !PT ;  /* 0x0000001c37057209 */ /* 0x000fe20007810000 */
[----:B------:R-:W-:Y:S01]  /*8f20*/  FMUL.FTZ R7, R7, UR33 ;  /* 0x0000002107077c20 */ /* 0x000fe20008410000 */
[----:B------:R1:W-:Y:S01]  /*8f30*/  MUFU.EX2 R20, R37 ;  /* 0x0000002500147308 */ /* 0x0003e20000000800 */
[--C-:B0-----:R-:W-:Y:S01]  /*8f40*/  FFMA.FTZ R33, R52, UR33, -R8.reuse ;  /* 0x0000002134217c23 */ /* 0x101fe20008010808 */
[----:B------:R-:W-:Y:S01]  /*8f50*/  FMNMX.FTZ R32, R58, R5, !PT ;  /* 0x000000053a207209 */ /* 0x000fe20007810000 */
[--C-:B------:R-:W-:Y:S01]  /*8f60*/  FFMA.FTZ R52, R65, UR33, -R8.reuse ;  /* 0x0000002141347c23 */ /* 0x100fe20008010808 */
[----:B------:R-:W-:Y:S01]  /*8f70*/  FFMA.FTZ R65, R80, UR33, -R8 ;  /* 0x0000002150417c23 */ /* 0x000fe20008010808 */
[----:B------:R-:W-:-:S02]  /*8f80*/  WARPGROUP.DEPBAR.LE gsb0, 0x0 ;  /* 0x00008000000079c5 */ /* 0x000fc40000010000 */
[----:B------:R-:W-:Y:S01]  /*8f90*/  WARPGROUP.ARRIVE ;  /* 0x00000000000079c5 */ /* 0x000fe20000000000 */
[----:B------:R-:W-:Y:S01]  /*8fa0*/  FMNMX.FTZ R5, R59, R32, !PT ;  /* 0x000000203b057209 */ /* 0x000fe20007810000 */
[----:B------:R0:W-:Y:S01]  /*8fb0*/  MUFU.EX2 R28, R45 ;  /* 0x0000002d001c7308 */ /* 0x0001e20000000800 */
[--C-:B-1----:R-:W-:Y:S01]  /*8fc0*/  FFMA.FTZ R37, R56, UR33, -R8.reuse ;  /* 0x0000002138257c23 */ /* 0x102fe20008010808 */
[--C-:B------:R-:W-:Y:S01]  /*8fd0*/  FFMA.FTZ R56, R69, UR33, -R8.reuse ;  /* 0x0000002145387c23 */ /* 0x100fe20008010808 */
        /* <DEDUP_REMOVED lines=8> */
[----:B------:R1:W-:Y:S01]  /*9060*/  MUFU.EX2 R32, R49 ;  /* 0x0000003100207308 */ /* 0x0003e20000000800 */
[----:B------:R-:W-:Y:S01]  /*9070*/  FMNMX.FTZ R36, R66, R5, !PT ;  /* 0x0000000542247209 */ /* 0x000fe20007810000 */
[--C-:B0-----:R-:W-:Y:S01]  /*9080*/  FFMA.FTZ R45, R60, UR33, -R8.reuse ;  /* 0x000000213c2d7c23 */ /* 0x101fe20008010808 */
[----:B------:R-:W-:-:S02]  /*9090*/  FFMA.FTZ R60, R73, UR33, -R8 ;  /* 0x00000021493c7c23 */ /* 0x000fc40008010808 */
[----:B------:R-:W-:-:S03]  /*90a0*/  FMNMX.FTZ R5, R67, R36, !PT ;  /* 0x0000002443057209 */ /* 0x000fc60007810000 */
[----:B------:R-:W-:Y:S01]  /*90b0*/  MUFU.EX2 R7, R7 ;  /* 0x0000000700077308 */ /* 0x000fe20000000800 */
[----:B------:R-:W-:Y:S01]  /*90c0*/  FMNMX.FTZ R36, R70, R5, !PT ;  /* 0x0000000546247209 */ /* 0x000fe20007810000 */
[--C-:B-1----:R-:W-:Y:S01]  /*90d0*/  FFMA.FTZ R49, R64, UR33, -R8.reuse ;  /* 0x0000002140317c23 */ /* 0x102fe20008010808 */
[----:B------:R-:W-:Y:S02]  /*90e0*/  FFMA.FTZ R64, R77, UR33, -R8 ;  /* 0x000000214d407c23 */ /* 0x000fe40008010808 */
[----:B------:R-:W-:-:S03]  /*90f0*/  FMNMX.FTZ R5, R71, R36, !PT ;  /* 0x0000002447057209 */ /* 0x000fc60007810000 */
[----:B------:R0:W-:Y:S01]  /*9100*/  MUFU.EX2 R36, R53 ;  /* 0x0000003500247308 */ /* 0x0001e20000000800 */
[----:B------:R-:W-:-:S04]  /*9110*/  FMNMX.FTZ R40, R74, R5, !PT ;  /* 0x000000054a287209 */ /* 0x000fc80007810000 */
[----:B------:R-:W-:-:S03]  /*9120*/  FMNMX.FTZ R5, R75, R40, !PT ;  /* 0x000000284b057209 */ /* 0x000fc60007810000 */
[----:B------:R-:W1:Y:S01]  /*9130*/  MUFU.EX2 R9, R9 ;  /* 0x0000000900097308 */ /* 0x000e620000000800 */
[----:B------:R-:W-:Y:S01]  /*9140*/  FMNMX.FTZ R40, R78, R5, !PT ;  /* 0x000000054e287209 */ /* 0x000fe20007810000 */
[--C-:B0-----:R-:W-:Y:S01]  /*9150*/  FFMA.FTZ R53, R68, UR33, -R8.reuse ;  /* 0x0000002144357c23 */ /* 0x101fe20008010808 */
[----:B------:R-:W-:Y:S02]  /*9160*/  FFMA.FTZ R68, R81, UR33, -R8 ;  /* 0x0000002151447c23 */ /* 0x000fe40008010808 */
[----:B------:R-:W-:-:S03]  /*9170*/  FMNMX.FTZ R5, R79, R40, !PT ;  /* 0x000000284f057209 */ /* 0x000fc60007810000 */
[----:B------:R-:W0:Y:S01]  /*9180*/  MUFU.EX2 R10, R10 ;  /* 0x0000000a000a7308 */ /* 0x000e220000000800 */
[----:B------:R-:W-:-:S04]  /*9190*/  FMNMX.FTZ R40, R82, R5, !PT ;  /* 0x0000000552287209 */ /* 0x000fc80007810000 */
[----:B------:R-:W-:-:S03]  /*91a0*/  FMNMX.FTZ R5, R83, R40, !PT ;  /* 0x0000002853057209 */ /* 0x000fc60007810000 */
[----:B------:R-:W2:Y:S01]  /*91b0*/  MUFU.EX2 R11, R11 ;  /* 0x0000000b000b7308 */ /* 0x000ea20000000800 */
[----:B------:R-:W-:-:S04]  /*91c0*/  FMNMX.FTZ R40, R86, R5, !PT ;  /* 0x0000000556287209 */ /* 0x000fc80007810000 */
[----:B------:R-:W-:-:S03]  /*91d0*/  FMNMX.FTZ R40, R87, R40, !PT ;  /* 0x0000002857287209 */ /* 0x000fc60007810000 */
[----:B------:R-:W-:Y:S02]  /*91e0*/  MUFU.EX2 R12, R12 ;  /* 0x0000000c000c7308 */ /* 0x000fe40000000800 */
[----:B------:R-:W3:Y:S06]  /*91f0*/  SHFL.BFLY PT, R5, R40, 0x2, 0x1f ;  /* 0x0c401f0028057f89 */ /* 0x000eec00000e0000 */
[----:B------:R-:W-:Y:S08]  /*9200*/  MUFU.EX2 R13, R13 ;  /* 0x0000000d000d7308 */ /* 0x000ff00000000800 */
[----:B------:R-:W-:Y:S08]  /*9210*/  MUFU.EX2 R15, R15 ;  /* 0x0000000f000f7308 */ /* 0x000ff00000000800 */
[----:B------:R-:W-:Y:S01]  /*9220*/  MUFU.EX2 R21, R21 ;  /* 0x0000001500157308 */ /* 0x000fe20000000800 */
[----:B---3--:R-:W-:-:S05]  /*9230*/  FMNMX.FTZ R41, R40, R5, !PT ;  /* 0x0000000528297209 */ /* 0x008fca0007810000 */
[----:B------:R-:W3:Y:S02]  /*9240*/  SHFL.BFLY PT, R40, R41, 0x1, 0x1f ;  /* 0x0c201f0029287f89 */ /* 0x000ee400000e0000 */
[----:B------:R-:W-:Y:S08]  /*9250*/  MUFU.EX2 R25, R25 ;  /* 0x0000001900197308 */ /* 0x000ff00000000800 */
[----:B------:R-:W-:Y:S01]  /*9260*/  MUFU.EX2 R29, R29 ;  /* 0x0000001d001d7308 */ /* 0x000fe20000000800 */
[----:B------:R-:W-:-:S02]  /*9270*/  WARPGROUP.DEPBAR.LE gsb0, 0x0 ;  /* 0x00008000000079c5 */ /* 0x000fc40000010000 */
[----:B------:R-:W-:-:S05]  /*9280*/  WARPGROUP.ARRIVE ;  /* 0x00000000000079c5 */ /* 0x000fca0000000000 */
[----:B------:R-:W-:Y:S01]  /*9290*/  MUFU.EX2 R33, R33 ;  /* 0x0000002100217308 */ /* 0x000fe20000000800 */
[----:B------:R-:W-:Y:S01]  /*92a0*/  HGMMA.64x96x16.F32 R88, gdesc[UR28].tnspB, R88, gsb0 ;  /* 0x416000001c5879f0 */ /* 0x000fe20008000858 */
[----:B------:R-:W-:Y:S01]  /*92b0*/  UIADD3 UR28, UR6, 0x600, URZ ;  /* 0x00000600061c7890 */ /* 0x000fe2000fffe03f */
[----:B---3--:R-:W-:Y:S01]  /*92c0*/  FMNMX.FTZ R5, R41, R40, !PT ;  /* 0x0000002829057209 */ /* 0x008fe20007810000 */
[----:B------:R-:W-:-:S04]  /*92d0*/  UIADD3 UR30, UR7, 0x100, URZ ;  /* 0x00000100071e7890 */ /* 0x000fc8000fffe03f */
[----:B------:R-:W-:Y:S01]  /*92e0*/  MUFU.EX2 R37, R37 ;  /* 0x0000002500257308 */ /* 0x000fe20000000800 */
[----:B------:R-:W-:Y:S01]  /*92f0*/  UMOV UR29, 0x40000040 ;  /* 0x40000040001d7882 */ /* 0x000fe20000000000 */
[----:B------:R-:W-:Y:S01]  /*9300*/  UMOV UR31, 0x80000020 ;  /* 0x80000020001f7882 */ /* 0x000fe20000000000 */
[C---:B------:R-:W-:Y:S01]  /*9310*/  FADD.FTZ R6, -R5.reuse, R6 ;  /* 0x0000000605067221 */ /* 0x040fe20000010100 */
[----:B------:R-:W-:-:S03]  /*9320*/  FMUL.FTZ R8, R5, UR33 ;  /* 0x0000002105087c20 */ /* 0x000fc60008410000 */
[----:B------:R-:W-:Y:S01]  /*9330*/  FMUL.FTZ R6, R6, UR33 ;  /* 0x0000002106067c20 */ /* 0x000fe20008410000 */
[--C-:B------:R-:W-:Y:S01]  /*9340*/  FFMA.FTZ R26, R26, UR33, -R8.reuse ;  /* 0x000000211a1a7c23 */ /* 0x100fe20008010808 */
[--C-:B------:R-:W-:Y:S01]  /*9350*/  FFMA.FTZ R41, R42, UR33, -R8.reuse ;  /* 0x000000212a297c23 */ /* 0x100fe20008010808 */
[----:B------:R-:W-:Y:S02]  /*9360*/  IMAD.U32 R42, RZ, RZ, UR46 ;  /* 0x0000002eff2a7e24 */ /* 0x000fe4000f8e00ff */
[--C-:B------:R-:W-:Y:S01]  /*9370*/  FFMA.FTZ R27, R27, UR33, -R8.reuse ;  /* 0x000000211b1b7c23 */ /* 0x100fe20008010808 */
[--C-:B------:R-:W-:Y:S01]  /*9380*/  FFMA.FTZ R76, R31, UR33, -R8.reuse ;  /* 0x000000211f4c7c23 */ /* 0x100fe20008010808 */
[----:B------:R-:W-:Y:S01]  /*9390*/  MUFU.EX2 R6, R6 ;  /* 0x0000000600067308 */ /* 0x000fe20000000800 */
[--C-:B------:R-:W-:Y:S01]  /*93a0*/  FFMA.FTZ R31, R54, UR33, -R8.reuse ;  /* 0x00000021361f7c23 */ /* 0x100fe20008010808 */
[----:B------:R-:W-:Y:S02]  /*93b0*/  IMAD.U32 R54, RZ, RZ, UR35 ;  /* 0x00000023ff367e24 */ /* 0x000fe4000f8e00ff */
[----:B------:R-:W-:Y:S01]  /*93c0*/  FFMA.FTZ R73, R30, UR33, -R8 ;  /* 0x000000211e497c23 */ /* 0x000fe20008010808 */
[----:B------:R-:W-:Y:S01]  /*93d0*/  @!P1 LEA R42, R42, UR42, 0x3 ;  /* 0x0000002a2a2a9c11 */ /* 0x000fe2000f8e18ff */
[----:B------:R-:W-:-:S02]  /*93e0*/  VIADD R30, R149, 0x9 ;  /* 0x00000009951e7836 */ /* 0x000fc40000000000 */
[--C-:B------:R-:W-:Y:S01]  /*93f0*/  FFMA.FTZ R77, R35, UR33, -R8.reuse ;  /* 0x00000021234d7c23 */ /* 0x100fe20008010808 */
[----:B------:R-:W-:Y:S01]  /*9400*/  @!P1 LEA R54, R54, UR42, 0x3 ;  /* 0x0000002a36369c11 */ /* 0x000fe2000f8e18ff */
[----:B------:R-:W3:Y:S01]  /*9410*/  MUFU.EX2 R26, R26 ;  /* 0x0000001a001a7308 */ /* 0x000ee20000000800 */
[--C-:B------:R-:W-:Y:S01]  /*9420*/  FFMA.FTZ R35, R38, UR33, -R8.reuse ;  /* 0x0000002126237c23 */ /* 0x100fe20008010808 */
[----:B------:R-:W-:Y:S02]  /*9430*/  @!P1 VIADD R42, R42, 0x2d840 ;  /* 0x0002d8402a2a9836 */ /* 0x000fe40000000000 */
[--C-:B------:R-:W-:Y:S01]  /*9440*/  FFMA.FTZ R38, R39, UR33, -R8.reuse ;  /* 0x0000002127267c23 */ /* 0x100fe20008010808 */
[--C-:B------:R-:W-:Y:S01]  /*9450*/  FFMA.FTZ R39, R43, UR33, -R8.reuse ;  /* 0x000000212b277c23 */ /* 0x100fe20008010808 */
[--C-:B------:R-:W-:Y:S01]  /*9460*/  FFMA.FTZ R40, R34, UR33, -R8.reuse ;  /* 0x0000002122287c23 */ /* 0x100fe20008010808 */
[--C-:B------:R-:W-:Y:S01]  /*9470*/  FFMA.FTZ R43, R46, UR33, -R8.reuse ;  /* 0x000000212e2b7c23 */ /* 0x100fe20008010808 */
[----:B------:R-:W-:Y:S01]  /*9480*/  SEL R80, R30, 0x9, !P2 ;  /* 0x000000091e507807 */ /* 0x000fe20005000000 */
[----:B------:R-:W4:Y:S01]  /*9490*/  MUFU.EX2 R27, R27 ;  /* 0x0000001b001b7308 */ /* 0x000f220000000800 */
[----:B------:R-:W-:Y:S01]  /*94a0*/  FFMA.FTZ R46, R47, UR33, -R8 ;  /* 0x000000212f2e7c23 */ /* 0x000fe20008010808 */
[----:B------:R-:W-:-:S02]  /*94b0*/  @!P1 VIADD R54, R54, 0x2d860 ;  /* 0x0002d86036369836 */ /* 0x000fc40000000000 */
[----:B------:R-:W-:Y:S01]  /*94c0*/  FFMA.FTZ R47, R51, UR33, -R8 ;  /* 0x00000021332f7c23 */ /* 0x000fe20008010808 */
[----:B------:R-:W-:Y:S01]  /*94d0*/  @!P1 PRMT R42, RZ, 0x654, R42 ;  /* 0x00000654ff2a9816 */ /* 0x000fe2000000002a */
[--C-:B------:R-:W-:Y:S01]  /*94e0*/  FFMA.FTZ R51, R59, UR33, -R8.reuse ;  /* 0x000000213b337c23 */ /* 0x100fe20008010808 */
[--C-:B------:R-:W-:Y:S01]  /*94f0*/  FFMA.FTZ R34, R50, UR33, -R8.reuse ;  /* 0x0000002132227c23 */ /* 0x100fe20008010808 */
[----:B-1----:R-:W-:Y:S01]  /*9500*/  FFMA.FTZ R59, R7, R4, R9 ;  /* 0x00000004073b7223 */ /* 0x002fe20000010009 */
[----:B------:R-:W1:Y:S01]  /*9510*/  MUFU.EX2 R73, R73 ;  /* 0x0000004900497308 */ /* 0x000e620000000800 */
[----:B------:R-:W-:Y:S01]  /*9520*/  FFMA.FTZ R50, R55, UR33, -R8 ;  /* 0x0000002137327c23 */ /* 0x000fe20008010808 */
[----:B------:R-:W-:Y:S01]  /*9530*/  @!P1 PRMT R55, RZ, 0x654, R54 ;  /* 0x00000654ff379816 */ /* 0x000fe20000000036 */
[--C-:B------:R-:W-:Y:S01]  /*9540*/  FFMA.FTZ R54, R62, UR33, -R8.reuse ;  /* 0x000000213e367c23 */ /* 0x100fe20008010808 */
[----:B0-----:R-:W-:Y:S01]  /*9550*/  FADD.FTZ R62, R10, R59 ;  /* 0x0000003b0a3e7221 */ /* 0x001fe20000010000 */
[--C-:B------:R-:W-:Y:S01]  /*9560*/  FFMA.FTZ R63, R63, UR33, -R8.reuse ;  /* 0x000000213f3f7c23 */ /* 0x100fe20008010808 */
[--C-:B------:R-:W-:Y:S01]  /*9570*/  FFMA.FTZ R30, R58, UR33, -R8.reuse ;  /* 0x000000213a1e7c23 */ /* 0x100fe20008010808 */
[----:B------:R-:W-:Y:S01]  /*9580*/  FFMA.FTZ R4, R66, UR33, -R8 ;  /* 0x0000002142047c23 */ /* 0x000fe20008010808 */
[----:B------:R-:W0:Y:S01]  /*9590*/  MUFU.EX2 R76, R76 ;  /* 0x0000004c004c7308 */ /* 0x000e220000000800 */
[----:B--2---:R-:W-:Y:S01]  /*95a0*/  FADD.FTZ R59, R11, R62 ;  /* 0x0000003e0b3b7221 */ /* 0x004fe20000010000 */
[--C-:B------:R-:W-:Y:S01]  /*95b0*/  FFMA.FTZ R58, R70, UR33, -R8.reuse ;  /* 0x00000021463a7c23 */ /* 0x100fe20008010808 */
[--C-:B------:R-:W-:Y:S01]  /*95c0*/  FFMA.FTZ R71, R71, UR33, -R8.reuse ;  /* 0x0000002147477c23 */ /* 0x100fe20008010808 */
[--C-:B------:R-:W-:Y:S01]  /*95d0*/  FFMA.FTZ R74, R74, UR33, -R8.reuse ;  /* 0x000000214a4a7c23 */ /* 0x100fe20008010808 */
[--C-:B------:R-:W-:Y:S01]  /*95e0*/  FFMA.FTZ R75, R75, UR33, -R8.reuse ;  /* 0x000000214b4b7c23 */ /* 0x100fe20008010808 */
[--C-:B------:R-:W-:Y:S01]  /*95f0*/  FFMA.FTZ R78, R78, UR33, -R8.reuse ;  /* 0x000000214e4e7c23 */ /* 0x100fe20008010808 */
[--C-:B------:R-:W-:Y:S01]  /*9600*/  FFMA.FTZ R79, R79, UR33, -R8.reuse ;  /* 0x000000214f4f7c23 */ /* 0x100fe20008010808 */
[----:B------:R-:W2:Y:S01]  /*9610*/  MUFU.EX2 R40, R40 ;  /* 0x0000002800287308 */ /* 0x000ea20000000800 */
[--C-:B------:R-:W-:Y:S01]  /*9620*/  FFMA.FTZ R82, R82, UR33, -R8.reuse ;  /* 0x0000002152527c23 */ /* 0x100fe20008010808 */
[--C-:B------:R-:W-:Y:S01]  /*9630*/  FFMA.FTZ R83, R83, UR33, -R8.reuse ;  /* 0x0000002153537c23 */ /* 0x100fe20008010808 */
[--C-:B------:R-:W-:Y:S01]  /*9640*/  FFMA.FTZ R86, R86, UR33, -R8.reuse ;  /* 0x0000002156567c23 */ /* 0x100fe20008010808 */
[----:B------:R-:W-:Y:S01]  /*9650*/  FFMA.FTZ R87, R87, UR33, -R8 ;  /* 0x0000002157577c23 */ /* 0x000fe20008010808 */
[C---:B------:R-:W-:Y:S01]  /*9660*/  ISETP.GT.AND P2, PT, R2.reuse, UR34, PT ;  /* 0x0000002202007c0c */ /* 0x040fe2000bf44270 */
[----:B------:R-:W-:Y:S01]  /*9670*/  UMOV UR35, UR46 ;  /* 0x0000002e00237c82 */ /* 0x000fe20008000000 */
[----:B------:R-:W-:Y:S01]  /*9680*/  VIADD R2, R2, 0xffffffff ;  /* 0xffffffff02027836 */ /* 0x000fe20000000000 */
        /* <DEDUP_REMOVED lines=10> */
[----:B------:R-:W-:-:S04]  /*9730*/  UIADD3 UR30, UR7, 0x140, URZ ;  /* 0x00000140071e7890 */ /* 0x000fc8000fffe03f */
[----:B------:R-:W5:Y:S01]  /*9740*/  MUFU.EX2 R46, R46 ;  /* 0x0000002e002e7308 */ /* 0x000f620000000800 */
[----:B------:R-:W-:Y:S01]  /*9750*/  UMOV UR29, 0x40000040 ;  /* 0x40000040001d7882 */ /* 0x000fe20000000000 */
[----:B------:R-:W-:-:S06]  /*9760*/  UMOV UR31, 0x80000020 ;  /* 0x80000020001f7882 */ /* 0x000fcc0000000000 */
[----:B------:R-:W5:Y:S08]  /*9770*/  MUFU.EX2 R34, R34 ;  /* 0x0000002200227308 */ /* 0x000f700000000800 */
[----:B------:R-:W5:Y:S08]  /*9780*/  MUFU.EX2 R47, R47 ;  /* 0x0000002f002f7308 */ /* 0x000f700000000800 */
[----:B------:R-:W5:Y:S08]  /*9790*/  MUFU.EX2 R31, R31 ;  /* 0x0000001f001f7308 */ /* 0x000f700000000800 */
[----:B------:R-:W5:Y:S08]  /*97a0*/  MUFU.EX2 R50, R50 ;  /* 0x0000003200327308 */ /* 0x000f700000000800 */
[----:B------:R-:W-:Y:S08]  /*97b0*/  MUFU.EX2 R44, R44 ;  /* 0x0000002c002c7308 */ /* 0x000ff00000000800 */
[----:B------:R-:W5:Y:S08]  /*97c0*/  MUFU.EX2 R30, R30 ;  /* 0x0000001e001e7308 */ /* 0x000f700000000800 */
[----:B------:R-:W-:Y:S08]  /*97d0*/  MUFU.EX2 R45, R45 ;  /* 0x0000002d002d7308 */ /* 0x000ff00000000800 */
[----:B------:R-:W5:Y:S08]  /*97e0*/  MUFU.EX2 R51, R51 ;  /* 0x0000003300337308 */ /* 0x000f700000000800 */
[----:B------:R-:W-:Y:S08]  /*97f0*/  MUFU.EX2 R48, R48 ;  /* 0x0000003000307308 */ /* 0x000ff00000000800 */
[----:B------:R-:W5:Y:S08]  /*9800*/  MUFU.EX2 R54, R54 ;  /* 0x0000003600367308 */ /* 0x000f700000000800 */
        /* <DEDUP_REMOVED lines=47> */
[----:B---3--:R-:W-:Y:S01]  /*9b00*/  FFMA.FTZ R42, R6, R3, R26 ;  /* 0x00000003062a7223 */ /* 0x008fe2000001001a */
[----:B------:R3:W-:Y:S01]  /*9b10*/  @!P1 SYNCS.ARRIVE.TRANS64.RED.A1T0 RZ, [R55+URZ], RZ ;  /* 0x000000ff37ff99a7 */ /* 0x0007e2000810043f */
[----:B------:R5:W5:Y:S01]  /*9b20*/  MUFU.EX2 R3, R63 ;  /* 0x0000003f00037308 */ /* 0x000b620000000800 */
[-C--:B------:R-:W-:Y:S01]  /*9b30*/  FMUL.FTZ R101, R101, R7.reuse ;  /* 0x0000000765657220 */ /* 0x080fe20000410000 */
[----:B----4-:R-:W-:Y:S01]  /*9b40*/  FADD.FTZ R42, R27, R42 ;  /* 0x0000002a1b2a7221 */ /* 0x010fe20000010000 */
[-C--:B------:R-:W-:Y:S01]  /*9b50*/  FMUL.FTZ R104, R104, R7.reuse ;  /* 0x0000000768687220 */ /* 0x080fe20000410000 */
[-C--:B------:R-:W-:Y:S01]  /*9b60*/  FMUL.FTZ R105, R105, R7.reuse ;  /* 0x0000000769697220 */ /* 0x080fe20000410000 */
[-C--:B------:R-:W-:Y:S01]  /*9b70*/  FMUL.FTZ R108, R108, R7.reuse ;  /* 0x000000076c6c7220 */ /* 0x080fe20000410000 */
[----:B------:R-:W-:Y:S01]  /*9b80*/  FMUL.FTZ R109, R109, R7 ;  /* 0x000000076d6d7220 */ /* 0x000fe20000410000 */
[----:B---3--:R-:W-:Y:S01]  /*9b90*/  FFMA.FTZ R55, R67, UR33, -R8 ;  /* 0x0000002143377c23 */ /* 0x008fe20008010808 */
[----:B-1----:R-:W-:Y:S01]  /*9ba0*/  FADD.FTZ R67, R73, R42 ;  /* 0x0000002a49437221 */ /* 0x002fe20000010000 */
[----:B------:R-:W-:Y:S01]  /*9bb0*/  FADD.FTZ R42, R12, R59 ;  /* 0x0000003b0c2a7221 */ /* 0x000fe20000010000 */
[----:B------:R-:W-:Y:S01]  /*9bc0*/  F2FP.F16.F32.PACK_AB R8, R10, R9 ;  /* 0x000000090a08723e */ /* 0x000fe200000000ff */
[----:B------:R-:W-:Y:S01]  /*9bd0*/  FMUL.FTZ R112, R112, R7 ;  /* 0x0000000770707220 */ /* 0x000fe20000410000 */
[----:B0-----:R-:W-:Y:S01]  /*9be0*/  FADD.FTZ R67, R76, R67 ;  /* 0x000000434c437221 */ /* 0x001fe20000010000 */
[----:B------:R-:W-:Y:S01]  /*9bf0*/  FADD.FTZ R59, R13, R42 ;  /* 0x0000002a0d3b7221 */ /* 0x000fe20000010000 */
[----:B------:R-:W-:Y:S01]  /*9c00*/  F2FP.F16.F32.PACK_AB R10, R12, R11 ;  /* 0x0000000b0c0a723e */ /* 0x000fe200000000ff */
[----:B------:R-:W0:Y:S01]  /*9c10*/  MUFU.EX2 R55, R55 ;  /* 0x0000003700377308 */ /* 0x000e220000000800 */
[----:B--2---:R-:W-:Y:S01]  /*9c20*/  FADD.FTZ R42, R40, R67 ;  /* 0x00000043282a7221 */ /* 0x004fe20000010000 */
[----:B------:R-:W-:Y:S01]  /*9c30*/  FADD.FTZ R62, R14, R59 ;  /* 0x0000003b0e3e7221 */ /* 0x000fe20000010000 */
[----:B------:R-:W-:Y:S01]  /*9c40*/  F2FP.F16.F32.PACK_AB R9, R27, R26 ;  /* 0x0000001a1b09723e */ /* 0x000fe200000000ff */
[----:B------:R-:W-:Y:S01]  /*9c50*/  FMUL.FTZ R113, R113, R7 ;  /* 0x0000000771717220 */ /* 0x000fe20000410000 */
[----:B-----5:R-:W-:Y:S01]  /*9c60*/  FADD.FTZ R42, R77, R42 ;  /* 0x0000002a4d2a7221 */ /* 0x020fe20000010000 */
[----:B------:R-:W-:Y:S01]  /*9c70*/  FADD.FTZ R59, R15, R62 ;  /* 0x0000003e0f3b7221 */ /* 0x000fe20000010000 */
[----:B------:R-:W-:Y:S01]  /*9c80*/  F2FP.F16.F32.PACK_AB R11, R76, R73 ;  /* 0x000000494c0b723e */ /* 0x000fe200000000ff */
[----:B------:R-:W1:Y:S01]  /*9c90*/  MUFU.EX2 R27, R71 ;  /* 0x00000047001b7308 */ /* 0x000e620000000800 */
[----:B------:R-:W-:Y:S01]  /*9ca0*/  FADD.FTZ R63, R35, R42 ;  /* 0x0000002a233f7221 */ /* 0x000fe20000010000 */
[----:B------:R-:W-:Y:S01]  /*9cb0*/  FADD.FTZ R42, R20, R59 ;  /* 0x0000003b142a7221 */ /* 0x000fe20000010000 */
[----:B------:R-:W-:Y:S01]  /*9cc0*/  FMUL.FTZ R116, R116, R7 ;  /* 0x0000000774747220 */ /* 0x000fe20000410000 */
[----:B------:R2:W-:Y:S01]  /*9cd0*/  STSM.16.M88.4 [R17+0x21800], R8 ;  /* 0x0218000811007844 */ /* 0x0005e20000000200 */
[----:B------:R-:W-:Y:S01]  /*9ce0*/  FADD.FTZ R62, R38, R63 ;  /* 0x0000003f263e7221 */ /* 0x000fe20000010000 */
[----:B------:R-:W-:Y:S01]  /*9cf0*/  FADD.FTZ R59, R21, R42 ;  /* 0x0000002a153b7221 */ /* 0x000fe20000010000 */
[----:B------:R-:W-:Y:S01]  /*9d00*/  F2FP.F16.F32.PACK_AB R42, R28, R25 ;  /* 0x000000191c2a723e */ /* 0x000fe200000000ff */
[----:B------:R-:W-:Y:S01]  /*9d10*/  FMUL.FTZ R117, R117, R7 ;  /* 0x0000000775757220 */ /* 0x000fe20000410000 */
[----:B------:R-:W-:Y:S01]  /*9d20*/  FADD.FTZ R62, R41, R62 ;  /* 0x0000003e293e7221 */ /* 0x000fe20000010000 */
[----:B------:R-:W-:Y:S01]  /*9d30*/  FADD.FTZ R12, R24, R59 ;  /* 0x0000003b180c7221 */ /* 0x000fe20000010000 */
[C---:B------:R-:W-:Y:S01]  /*9d40*/  F2FP.F16.F32.PACK_AB R41, R39.reuse, R41 ;  /* 0x000000292729723e */ /* 0x040fe200000000ff */
[----:B------:R-:W-:Y:S01]  /*9d50*/  FMUL.FTZ R120, R120, R7 ;  /* 0x0000000778787220 */ /* 0x000fe20000410000 */
[----:B------:R-:W-:Y:S01]  /*9d60*/  FADD.FTZ R62, R39, R62 ;  /* 0x0000003e273e7221 */ /* 0x000fe20000010000 */
[----:B------:R-:W-:Y:S01]  /*9d70*/  FADD.FTZ R59, R25, R12 ;  /* 0x0000000c193b7221 */ /* 0x000fe20000010000 */
[----:B------:R-:W-:Y:S01]  /*9d80*/  F2FP.F16.F32.PACK_AB R12, R14, R13 ;  /* 0x0000000d0e0c723e */ /* 0x000fe200000000ff */
[----:B------:R-:W-:Y:S01]  /*9d90*/  FMUL.FTZ R121, R121, R7 ;  /* 0x0000000779797220 */ /* 0x000fe20000410000 */
[----:B------:R-:W-:Y:S01]  /*9da0*/  FADD.FTZ R63, R43, R62 ;  /* 0x0000003e2b3f7221 */ /* 0x000fe20000010000 */
[----:B------:R-:W-:Y:S01]  /*9db0*/  FADD.FTZ R14, R28, R59 ;  /* 0x0000003b1c0e7221 */ /* 0x000fe20000010000 */
[----:B------:R-:W-:Y:S01]  /*9dc0*/  F2FP.F16.F32.PACK_AB R13, R77, R40 ;  /* 0x000000284d0d723e */ /* 0x000fe200000000ff */
[----:B------:R-:W-:Y:S01]  /*9dd0*/  MUFU.EX2 R28, R87 ;  /* 0x00000057001c7308 */ /* 0x000fe20000000800 */
        /* <DEDUP_REMOVED lines=14> */
[----:B--2---:R-:W-:Y:S01]  /*9ec0*/  F2FP.F16.F32.PACK_AB R8, R32, R29 ;  /* 0x0000001d2008723e */ /* 0x004fe200000000ff */
[----:B------:R2:W-:Y:S01]  /*9ed0*/  STSM.16.M88.4 [R22], R12 ;  /* 0x0000000c16007844 */ /* 0x0005e20000000200 */
[C---:B------:R-:W-:Y:S01]  /*9ee0*/  FADD.FTZ R35, R50.reuse, R35 ;  /* 0x0000002332237221 */ /* 0x040fe20000010000 */
[----:B------:R-:W-:Y:S01]  /*9ef0*/  FADD.FTZ R21, R37, R20 ;  /* 0x0000001425157221 */ /* 0x000fe20000010000 */
[----:B------:R-:W-:Y:S01]  /*9f00*/  F2FP.F16.F32.PACK_AB R11, R50, R31 ;  /* 0x0000001f320b723e */ /* 0x000fe200000000ff */
[----:B------:R-:W3:Y:S01]  /*9f10*/  MUFU.EX2 R29, R82 ;  /* 0x00000052001d7308 */ /* 0x000ee20000000800 */
[----:B------:R-:W-:Y:S01]  /*9f20*/  FADD.FTZ R20, R30, R35 ;  /* 0x000000231e147221 */ /* 0x000fe20000010000 */
[----:B------:R-:W-:Y:S01]  /*9f30*/  FADD.FTZ R24, R44, R21 ;  /* 0x000000152c187221 */ /* 0x000fe20000010000 */
[----:B------:R-:W-:Y:S01]  /*9f40*/  F2FP.F16.F32.PACK_AB R43, R46, R43 ;  /* 0x0000002b2e2b723e */ /* 0x000fe200000000ff */
[----:B------:R-:W-:Y:S01]  /*9f50*/  FMUL.FTZ R129, R129, R7 ;  /* 0x0000000781817220 */ /* 0x000fe20000410000 */
[----:B------:R-:W-:Y:S01]  /*9f60*/  FADD.FTZ R21, R51, R20 ;  /* 0x0000001433157221 */ /* 0x000fe20000010000 */
[----:B------:R-:W-:Y:S01]  /*9f70*/  FADD.FTZ R25, R45, R24 ;  /* 0x000000182d197221 */ /* 0x000fe20000010000 */
[----:B------:R-:W-:Y:S01]  /*9f80*/  F2FP.F16.F32.PACK_AB R9, R47, R34 ;  /* 0x000000222f09723e */ /* 0x000fe200000000ff */
[----:B------:R-:W4:Y:S01]  /*9f90*/  MUFU.EX2 R31, R86 ;  /* 0x00000056001f7308 */ /* 0x000f220000000800 */
[----:B------:R-:W-:Y:S01]  /*9fa0*/  FADD.FTZ R20, R54, R21 ;  /* 0x0000001536147221 */ /* 0x000fe20000010000 */
[----:B------:R-:W-:Y:S01]  /*9fb0*/  FADD.FTZ R24, R48, R25 ;  /* 0x0000001930187221 */ /* 0x000fe20000010000 */
[----:B------:R-:W-:Y:S01]  /*9fc0*/  F2FP.F16.F32.PACK_AB R10, R36, R33 ;  /* 0x00000021240a723e */ /* 0x000fe200000000ff */
[----:B------:R-:W-:Y:S01]  /*9fd0*/  STSM.16.M88.4 [R19], R40 ;  /* 0x0000002813007844 */ /* 0x000fe20000000200 */
[----:B--2---:R-:W-:Y:S01]  /*9fe0*/  FADD.FTZ R13, R3, R20 ;  /* 0x00000014030d7221 */ /* 0x004fe20000010000 */
[----:B------:R-:W-:Y:S01]  /*9ff0*/  FADD.FTZ R15, R49, R24 ;  /* 0x00000018310f7221 */ /* 0x000fe20000010000 */
[----:B------:R-:W-:Y:S01]  /*a000*/  F2FP.F16.F32.PACK_AB R12, R44, R37 ;  /* 0x000000252c0c723e */ /* 0x000fe200000000ff */
[----:B------:R2:W-:Y:S01]  /*a010*/  STSM.16.M88.4 [R18], R8 ;  /* 0x0000000812007844 */ /* 0x0005e20000000200 */
[----:B------:R-:W-:Y:S01]  /*a020*/  FADD.FTZ R14, R4, R13 ;  /* 0x0000000d040e7221 */ /* 0x000fe20000010000 */
[----:B------:R-:W-:Y:S01]  /*a030*/  FADD.FTZ R20, R52, R15 ;  /* 0x0000000f34147221 */ /* 0x000fe20000010000 */
[----:B------:R-:W-:Y:S01]  /*a040*/  F2FP.F16.F32.PACK_AB R13, R51, R30 ;  /* 0x0000001e330d723e */ /* 0x000fe200000000ff */
[----:B------:R-:W-:Y:S01]  /*a050*/  FMUL.FTZ R132, R132, R7 ;  /* 0x0000000784847220 */ /* 0x000fe20000410000 */
[----:B0-----:R-:W-:Y:S01]  /*a060*/  FADD.FTZ R15, R55, R14 ;  /* 0x0000000e370f7221 */ /* 0x001fe20000010000 */
[----:B------:R-:W-:Y:S01]  /*a070*/  FADD.FTZ R21, R53, R20 ;  /* 0x0000001435157221 */ /* 0x000fe20000010000 */
[----:B------:R-:W-:Y:S01]  /*a080*/  F2FP.F16.F32.PACK_AB R14, R48, R45 ;  /* 0x0000002d300e723e */ /* 0x000fe200000000ff */
[----:B------:R-:W-:Y:S01]  /*a090*/  FMUL.FTZ R133, R133, R7 ;  /* 0x0000000785857220 */ /* 0x000fe20000410000 */
[----:B------:R-:W-:Y:S01]  /*a0a0*/  FADD.FTZ R20, R58, R15 ;  /* 0x0000000f3a147221 */ /* 0x000fe20000010000 */
[----:B------:R-:W-:Y:S01]  /*a0b0*/  FADD.FTZ R24, R56, R21 ;  /* 0x0000001538187221 */ /* 0x000fe20000010000 */
[----:B------:R-:W-:Y:S01]  /*a0c0*/  F2FP.F16.F32.PACK_AB R15, R3, R54 ;  /* 0x00000036030f723e */ /* 0x000fe200000000ff */
[----:B------:R-:W-:Y:S01]  /*a0d0*/  FMUL.FTZ R90, R90, R6 ;  /* 0x000000065a5a7220 */ /* 0x000fe20000410000 */
[----:B-1----:R-:W-:Y:S01]  /*a0e0*/  FADD.FTZ R3, R27, R20 ;  /* 0x000000141b037221 */ /* 0x002fe20000010000 */
[----:B------:R-:W-:Y:S01]  /*a0f0*/  FADD.FTZ R21, R57, R24 ;  /* 0x0000001839157221 */ /* 0x000fe20000010000 */
[----:B------:R-:W-:Y:S01]  /*a100*/  F2FP.F16.F32.PACK_AB R25, R55, R4 ;  /* 0x000000043719723e */ /* 0x000fe200000000ff */
[----:B------:R0:W-:Y:S01]  /*a110*/  STSM.16.M88.4 [R17+0x27800], R12 ;  /* 0x0278000c11007844 */ /* 0x0001e20000000200 */
[----:B------:R-:W-:Y:S01]  /*a120*/  FADD.FTZ R20, R74, R3 ;  /* 0x000000034a147221 */ /* 0x000fe20000010000 */
[----:B------:R-:W-:Y:S01]  /*a130*/  FADD.FTZ R26, R60, R21 ;  /* 0x000000153c1a7221 */ /* 0x000fe20000010000 */
[----:B------:R-:W-:Y:S01]  /*a140*/  F2FP.F16.F32.PACK_AB R24, R52, R49 ;  /* 0x000000313418723e */ /* 0x000fe200000000ff */
[-C--:B------:R-:W-:Y:S01]  /*a150*/  FMUL.FTZ R91, R91, R6.reuse ;  /* 0x000000065b5b7220 */ /* 0x080fe20000410000 */
[----:B------:R-:W-:Y:S01]  /*a160*/  FADD.FTZ R3, R75, R20 ;  /* 0x000000144b037221 */ /* 0x000fe20000010000 */
[----:B--2---:R-:W-:Y:S01]  /*a170*/  FADD.FTZ R9, R61, R26 ;  /* 0x0000001a3d097221 */ /* 0x004fe20000010000 */
[----:B------:R-:W-:Y:S01]  /*a180*/  F2FP.F16.F32.PACK_AB R26, R56, R53 ;  /* 0x00000035381a723e */ /* 0x000fe200000000ff */
[----:B------:R-:W-:Y:S01]  /*a190*/  FMUL.FTZ R94, R94, R6 ;  /* 0x000000065e5e7220 */ /* 0x000fe20000410000 */
[----:B------:R-:W-:Y:S01]  /*a1a0*/  FADD.FTZ R4, R78, R3 ;  /* 0x000000034e047221 */ /* 0x000fe20000010000 */
[----:B------:R-:W-:Y:S01]  /*a1b0*/  FADD.FTZ R10, R64, R9 ;  /* 0x00000009400a7221 */ /* 0x000fe20000010000 */
[----:B------:R-:W-:Y:S01]  /*a1c0*/  F2FP.F16.F32.PACK_AB R27, R27, R58 ;  /* 0x0000003a1b1b723e */ /* 0x000fe200000000ff */
[----:B------:R-:W-:Y:S01]  /*a1d0*/  FMUL.FTZ R95, R95, R6 ;  /* 0x000000065f5f7220 */ /* 0x000fe20000410000 */
[----:B------:R-:W-:Y:S01]  /*a1e0*/  F2FP.F16.F32.PACK_AB R8, R60, R57 ;  /* 0x000000393c08723e */ /* 0x000fe200000000ff */
[----:B------:R-:W-:Y:S01]  /*a1f0*/  FADD.FTZ R3, R65, R10 ;  /* 0x0000000a41037221 */ /* 0x000fe20000010000 */
[----:B------:R-:W-:Y:S01]  /*a200*/  F2FP.F16.F32.PACK_AB R9, R75, R74 ;  /* 0x0000004a4b09723e */ /* 0x000fe200000000ff */
[----:B------:R1:W-:Y:S01]  /*a210*/  STSM.16.M88.4 [R23], R24 ;  /* 0x0000001817007844 */ /* 0x0003e20000000200 */
[----:B------:R-:W-:Y:S01]  /*a220*/  F2FP.F16.F32.PACK_AB R10, R64, R61 ;  /* 0x0000003d400a723e */ /* 0x000fe200000000ff */
[C---:B------:R-:W-:Y:S01]  /*a230*/  FADD.FTZ R4, R79.reuse, R4 ;  /* 0x000000044f047221 */ /* 0x040fe20000010000 */
[----:B------:R-:W-:Y:S01]  /*a240*/  F2FP.F16.F32.PACK_AB R11, R79, R78 ;  /* 0x0000004e4f0b723e */ /* 0x000fe200000000ff */
[C---:B------:R-:W-:Y:S01]  /*a250*/  FADD.FTZ R20, R68.reuse, R3 ;  /* 0x0000000344147221 */ /* 0x040fe20000010000 */
[----:B0-----:R-:W-:Y:S01]  /*a260*/  F2FP.F16.F32.PACK_AB R12, R68, R65 ;  /* 0x00000041440c723e */ /* 0x001fe200000000ff */
[----:B---3--:R-:W-:Y:S01]  /*a270*/  FADD.FTZ R4, R29, R4 ;  /* 0x000000041d047221 */ /* 0x008fe20000010000 */
[C---:B------:R-:W-:Y:S01]  /*a280*/  F2FP.F16.F32.PACK_AB R13, R83.reuse, R29 ;  /* 0x0000001d530d723e */ /* 0x040fe200000000ff */
[----:B------:R1:W-:Y:S01]  /*a290*/  STSM.16.M88.4 [R19+0x6000], R8 ;  /* 0x0060000813007844 */ /* 0x0003e20000000200 */
[----:B------:R-:W-:Y:S01]  /*a2a0*/  F2FP.F16.F32.PACK_AB R14, R72, R69 ;  /* 0x00000045480e723e */ /* 0x000fe200000000ff */
[----:B------:R-:W-:Y:S01]  /*a2b0*/  FADD.FTZ R4, R83, R4 ;  /* 0x0000000453047221 */ /* 0x000fe20000010000 */
[----:B----4-:R-:W-:Y:S01]  /*a2c0*/  F2FP.F16.F32.PACK_AB R15, R28, R31 ;  /* 0x0000001f1c0f723e */ /* 0x010fe200000000ff */
[----:B------:R-:W-:Y:S01]  /*a2d0*/  FADD.FTZ R69, R69, R20 ;  /* 0x0000001445457221 */ /* 0x000fe20000010000 */
[-C--:B------:R-:W-:Y:S01]  /*a2e0*/  FMUL.FTZ R98, R98, R6.reuse ;  /* 0x0000000662627220 */ /* 0x080fe20000410000 */
[----:B------:R-:W-:Y:S01]  /*a2f0*/  FADD.FTZ R3, R31, R4 ;  /* 0x000000041f037221 */ /* 0x000fe20000010000 */
[-C--:B------:R-:W-:Y:S01]  /*a300*/  FMUL.FTZ R99, R99, R6.reuse ;  /* 0x0000000663637220 */ /* 0x080fe20000410000 */
[----:B------:R1:W-:Y:S01]  /*a310*/  STSM.16.M88.4 [R18+0x6000], R12 ;  /* 0x0060000c12007844 */ /* 0x0003e20000000200 */
[-C--:B------:R-:W-:Y:S01]  /*a320*/  FMUL.FTZ R102, R102, R6.reuse ;  /* 0x0000000666667220 */ /* 0x080fe20000410000 */
[-C--:B------:R-:W-:Y:S01]  /*a330*/  FMUL.FTZ R103, R103, R6.reuse ;  /* 0x0000000667677220 */ /* 0x080fe20000410000 */
[-C--:B------:R-:W-:Y:S01]  /*a340*/  FMUL.FTZ R106, R106, R6.reuse ;  /* 0x000000066a6a7220 */ /* 0x080fe20000410000 */
[----:B------:R-:W-:Y:S01]  /*a350*/  @!PT LDS RZ, [RZ] ;  /* 0x00000000fffff984 */ /* 0x000fe20000000800 */
[----:B------:R-:W-:Y:S01]  /*a360*/  @!PT LDS RZ, [RZ] ;  /* 0x00000000fffff984 */ /* 0x000fe20000000800 */
[----:B------:R-:W-:Y:S01]  /*a370*/  @!PT LDS RZ, [RZ] ;  /* 0x00000000fffff984 */ /* 0x000fe20000000800 */
[----:B------:R-:W-:Y:S01]  /*a380*/  @!PT LDS RZ, [RZ] ;  /* 0x00000000fffff984 */ /* 0x000fe20000000800 */
[----:B------:R0:W-:Y:S06]  /*a390*/  MEMBAR.ALL.CTA ;  /* 0x0000000000007992 */ /* 0x0001ec0000008000 */
[----:B0-----:R-:W0:Y:S01]  /*a3a0*/  FENCE.VIEW.ASYNC.S ;  /* 0x00000000000073c6 */ /* 0x001e220000000000 */
        /* <DEDUP_REMOVED lines=15> */
[----:B------:R-:W-:Y:S01]  /*a4a0*/  FADD.FTZ R4, R72, R69 ;  /* 0x0000004548047221 */ /* 0x000fe20000010000 */
[----:B------:R-:W-:Y:S01]  /*a4b0*/  FADD.FTZ R3, R28, R3 ;  /* 0x000000031c037221 */ /* 0x000fe20000010000 */
[----:B------:R-:W-:-:S02]  /*a4c0*/  IMAD.MOV.U32 R6, RZ, RZ, R5 ;  /* 0x000000ffff067224 */ /* 0x000fc400078e0005 */
[----:B------:R-:W-:Y:S01]  /*a4d0*/  IMAD.MOV.U32 R7, RZ, RZ, R0 ;  /* 0x000000ffff077224 */ /* 0x000fe200078e0000 */
[----:B0-----:R-:W-:Y:S01]  /*a4e0*/  NOP ;  /* 0x0000000000007918 */ /* 0x001fe20000000000 */
[----:B-1----:R-:W-:Y:S05]  /*a4f0*/  @P2 BRA `(.L_x_1127) ;  /* 0xffffffdc00f02947 */ /* 0x002fea000383ffff */
.L_x_1118:
        /* <DEDUP_REMOVED lines=9> */
[----:B------:R-:W-:-:S05]  /*a590*/  ULDC UR35, c[0x0][0x9e0] ;  /* 0x0002780000237ab9 */ /* 0x000fca0000000800 */
.L_x_1145:
        /* <DEDUP_REMOVED lines=9> */
.L_x_1130:
[----:B------:R-:W-:Y:S01]  /*a630*/  ULEA UR6, UR46, UR42, 0x3 ;  /* 0x0000002a2e067291 */ /* 0x000fe2000f8e183f */
[----:B------:R-:W-:-:S05]  /*a640*/  IMAD.U32 R0, RZ, RZ, UR49 ;  /* 0x00000031ff007e24 */ /* 0x000fca000f8e00ff */
[----:B------:R-:W-:-:S04]  /*a650*/  SHF.L.U32 R0, R0, 0x1f, RZ ;  /* 0x0000001f00007819 */ /* 0x000fc800000006ff */
[----:B------:R0:W1:Y:S01]  /*a660*/  SYNCS.PHASECHK.TRANS64.TRYWAIT P2, [UR6+0x2d830], R0 ;  /* 0x02d83000ff0075a7 */ /* 0x0000620008040146 */
[----:B------:R-:W-:Y:S05]  /*a670*/  @!P0 BRA `(.L_x_1131) ;  /* 0x0000000000048947 */ /* 0x000fea0003800000 */
[----:B------:R-:W-:Y:S01]  /*a680*/  BPT.TRAP 0x1 ;  /* 0x000000040000795c */ /* 0x000fe20000300000 */
.L_x_1131:
[----:B-1----:R-:W-:Y:S05]  /*a690*/  @P2 BRA `(.L_x_1129) ;  /* 0x0000000000082947 */ /* 0x002fea0003800000 */
[----:B------:R-:W1:Y:S02]  /*a6a0*/  SYNCS.PHASECHK.TRANS64.TRYWAIT P2, [UR6+0x2d830], R0 ;  /* 0x02d83000ff0075a7 */ /* 0x000e640008040146 */
[----:B-1----:R-:W-:Y:S05]  /*a6b0*/  @!P2 BRA `(.L_x_1132) ;  /* 0x000000bc00c4a947 */ /* 0x002fea0003800000 */
.L_x_1129:
        /* <DEDUP_REMOVED lines=37> */
.L_x_1134:
[----:B------:R-:W-:Y:S01]  /*a910*/  ULEA UR6, UR53, UR42, 0x3 ;  /* 0x0000002a35067291 */ /* 0x000fe2000f8e183f */
[----:B------:R-:W-:-:S05]  /*a920*/  IMAD.U32 R0, RZ, RZ, UR28 ;  /* 0x0000001cff007e24 */ /* 0x000fca000f8e00ff */
[----:B------:R-:W-:-:S04]  /*a930*/  SHF.L.U32 R0, R0, 0x1f, RZ ;  /* 0x0000001f00007819 */ /* 0x000fc800000006ff */
[----:B------:R0:W1:Y:S01]  /*a940*/  SYNCS.PHASECHK.TRANS64.TRYWAIT P2, [UR6+0x2d850], R0 ;  /* 0x02d85000ff0075a7 */ /* 0x0000620008040146 */
[----:B------:R-:W-:Y:S05]  /*a950*/  @!P0 BRA `(.L_x_1135) ;  /* 0x0000000000048947 */ /* 0x000fea0003800000 */
[----:B------:R-:W-:Y:S01]  /*a960*/  BPT.TRAP 0x1 ;  /* 0x000000040000795c */ /* 0x000fe20000300000 */
.L_x_1135:
[----:B-1----:R-:W-:Y:S05]  /*a970*/  @P2 BRA `(.L_x_1133) ;  /* 0x0000000000082947 */ /* 0x002fea0003800000 */
[----:B------:R-:W1:Y:S02]  /*a980*/  SYNCS.PHASECHK.TRANS64.TRYWAIT P2, [UR6+0x2d850], R0 ;  /* 0x02d85000ff0075a7 */ /* 0x000e640008040146 */
[----:B-1----:R-:W-:Y:S05]  /*a990*/  @!P2 BRA `(.L_x_1136) ;  /* 0x000000bc0024a947 */ /* 0x002fea0003800000 */
.L_x_1133:
[----:B------:R-:W-:Y:S01]  /*a9a0*/  UIADD3 UR6, UR42, 0x400, URZ ;  /* 0x000004002a067890 */ /* 0x000fe2000fffe03f */
[----:B------:R-:W-:Y:S01]  /*a9b0*/  WARPGROUP.ARRIVE ;  /* 0x00000000000079c5 */ /* 0x000fe20000000000 */
[----:B------:R-:W-:Y:S01]  /*a9c0*/  UMOV UR29, 0x40000040 ;  /* 0x40000040001d7882 */ /* 0x000fe20000000000 */
[----:B------:R-:W-:Y:S01]  /*a9d0*/  UMOV UR31, 0x80000020 ;  /* 0x80000020001f7882 */ /* 0x000fe20000000000 */
[----:B------:R-:W-:-:S03]  /*a9e0*/  USHF.R.U32.HI UR6, URZ, 0x4, UR6 ;  /* 0x000000043f067899 */ /* 0x000fc60008011606 */
[----:B------:R-:W2:Y:S01]  /*a9f0*/  S2R R9, SR_TID.X ;  /* 0x0000000000097919 */ /* 0x000ea20000002100 */
[----:B------:R-:W-:Y:S01]  /*aa00*/  PLOP3.LUT P2, PT, PT, PT, UP0, 0x80, 0x0 ;  /* 0x000000000000781c */ /* 0x000fe20003f4f008 */
[----:B------:R-:W-:Y:S01]  /*aa10*/  VIADD R13, R136, UR39 ;  /* 0x00000027880d7c36 */ /* 0x000fe20008000000 */
[----:B------:R-:W-:Y:S01]  /*aa20*/  ULOP3.LUT UR6, UR6, 0x3fff, URZ, 0xc0, !UPT ;  /* 0x00003fff06067892 */ /* 0x000fe2000f8ec03f */
[----:B-1----:R-:W-:Y:S02]  /*aa30*/  IMAD.U32 R5, RZ, RZ, UR46 ;  /* 0x0000002eff057e24 */ /* 0x002fe4000f8e00ff */
[----:B------:R-:W-:Y:S01]  /*aa40*/  IMAD.SHL.U32 R12, R2, 0x80, RZ ;  /* 0x00000080020c7824 */ /* 0x000fe200078e00ff */
[----:B------:R-:W-:Y:S02]  /*aa50*/  ULOP3.LUT UR7, UR6, 0x2000000, URZ, 0xfc, !UPT ;  /* 0x0200000006077892 */ /* 0x000fe4000f8efc3f */
[----:B------:R-:W-:Y:S01]  /*aa60*/  ULOP3.LUT UR6, UR43, 0x10000, URZ, 0xfc, !UPT ;  /* 0x000100002b067892 */ /* 0x000fe2000f8efc3f */
[----:B------:R-:W-:Y:S01]  /*aa70*/  @!P1 LEA R5, R5, UR42, 0x3 ;  /* 0x0000002a05059c11 */ /* 0x000fe2000f8e18ff */
[----:B------:R-:W-:-:S05]  /*aa80*/  UIMAD UR7, UR53, 0x600, UR7 ;  /* 0x00000600350778a4 */ /* 0x000fca000f8e0207 */
[----:B------:R-:W-:Y:S02]  /*aa90*/  UMOV UR28, UR6 ;  /* 0x00000006001c7c82 */ /* 0x000fe40008000000 */
[----:B------:R-:W-:Y:S02]  /*aaa0*/  UMOV UR30, UR7 ;  /* 0x00000007001e7c82 */ /* 0x000fe40008000000 */
[----:B------:R-:W-:Y:S01]  /*aab0*/  HGMMA.64x96x16.F32 R88, gdesc[UR28].tnspB, R88, gsb0 ;  /* 0x416000001c5879f0 */ /* 0x000fe20008000858 */
[----:B------:R-:W-:Y:S02]  /*aac0*/  UIADD3 UR28, UR6, 0x2, URZ ;  /* 0x00000002061c7890 */ /* 0x000fe4000fffe03f */
        /* <DEDUP_REMOVED lines=48> */
[----:B------:R-:W-:-:S04]  /*add0*/  @UP0 ULDC UR6, c[0x0][0x450] ;  /* 0x0001140000060ab9 */ /* 0x000fc80000000800 */
[----:B------:R-:W-:Y:S01]  /*ade0*/  @P2 SHF.R.U32.HI R13, RZ, UR6, R0 ;  /* 0x00000006ff0d2c19 */ /* 0x000fe20008011600 */
[----:B------:R-:W-:Y:S01]  /*adf0*/  VIADD R0, R8, 0x9 ;  /* 0x0000000908007836 */ /* 0x000fe20000000000 */
[----:B------:R-:W-:Y:S01]  /*ae00*/  ISETP.GE.U32.AND P2, PT, R9, 0x180, PT ;  /* 0x000001800900780c */ /* 0x000fe20003f46070 */
[----:B------:R-:W-:Y:S01]  /*ae10*/  @!P1 VIADD R9, R5, 0x2d840 ;  /* 0x0002d84005099836 */ /* 0x000fe20000000000 */
[----:B------:R-:W-:Y:S01]  /*ae20*/  IADD3 R5, -R12, 0x1, RZ ;  /* 0x000000010c057810 */ /* 0x000fe20007ffe1ff */
[----:B------:R-:W0:Y:S01]  /*ae30*/  SHFL.IDX PT, R15, R13, RZ, 0x1c1f ;  /* 0x001c1fff0d0f7589 */ /* 0x000e2200000e0000 */
[----:B------:R-:W-:Y:S01]  /*ae40*/  SEL R8, R0, 0x9, !P2 ;  /* 0x0000000900087807 */ /* 0x000fe20005000000 */
[----:B------:R-:W-:Y:S01]  /*ae50*/  IMAD.U32 R0, RZ, RZ, UR45 ;  /* 0x0000002dff007e24 */ /* 0x000fe2000f8e00ff */
[----:B------:R-:W-:Y:S01]  /*ae60*/  ULOP3.LUT UR6, URZ, UR52, URZ, 0x33, !UPT ;  /* 0x000000343f067292 */ /* 0x000fe2000f8e333f */
[----:B------:R-:W-:Y:S01]  /*ae70*/  IMAD R5, R16, -0x2, R5 ;  /* 0xfffffffe10057824 */ /* 0x000fe200078e0205 */
[----:B------:R-:W-:-:S04]  /*ae80*/  @!P1 PRMT R9, RZ, 0x654, R9 ;  /* 0x00000654ff099816 */ /* 0x000fc80000000009 */
[----:B------:R-:W-:-:S05]  /*ae90*/  IADD3 R5, -R0, UR38, R5 ;  /* 0x0000002600057c10 */ /* 0x000fca000fffe105 */
[C---:B------:R-:W-:Y:S02]  /*aea0*/  VIADD R11, R5.reuse, UR35 ;  /* 0x00000023050b7c36 */ /* 0x040fe40008000000 */
[----:B------:R-:W-:Y:S02]  /*aeb0*/  VIADD R10, R5, UR6 ;  /* 0x00000006050a7c36 */ /* 0x000fe40008000000 */
[C---:B0-----:R-:W-:Y:S02]  /*aec0*/  IMAD.IADD R5, R15.reuse, 0x1, R11 ;  /* 0x000000010f057824 */ /* 0x041fe400078e020b */
[----:B------:R-:W-:Y:S01]  /*aed0*/  IMAD.IADD R0, R15, 0x1, R10 ;  /* 0x000000010f007824 */ /* 0x000fe200078e020a */
[----:B------:R-:W-:Y:S02]  /*aee0*/  WARPGROUP.DEPBAR.LE gsb0, 0x0 ;  /* 0x00008000000079c5 */ /* 0x000fe40000010000 */
[----:B------:R-:W-:-:S06]  /*aef0*/  WARPGROUP.ARRIVE ;  /* 0x00000000000079c5 */ /* 0x000fcc0000000000 */
[----:B------:R-:W-:Y:S03]  /*af00*/  HGMMA.64x96x16.F32 R88, gdesc[UR28].tnspB, R88, gsb0 ;  /* 0x416000001c5879f0 */ /* 0x000fe60008000858 */
[----:B------:R-:W-:Y:S02]  /*af10*/  WARPGROUP.DEPBAR.LE gsb0, 0x0 ;  /* 0x00008000000079c5 */ /* 0x000fe40000010000 */
[----:B------:R0:W-:Y:S06]  /*af20*/  BAR.ARV R8, 0x100 ;  /* 0x000400080000751d */ /* 0x0001ec0000002000 */
[----:B------:R0:W-:Y:S01]  /*af30*/  @!P1 SYNCS.ARRIVE.TRANS64.RED.A1T0 RZ, [R9+URZ], RZ ;  /* 0x000000ff09ff99a7 */ /* 0x0001e2000810043f */
[----:B------:R-:W-:Y:S05]  /*af40*/  @!P5 BRA `(.L_x_1137) ;  /* 0x00000000005cd947 */ /* 0x000fea0003800000 */
[----:B0-----:R-:W-:Y:S01]  /*af50*/  IMAD.U32 R8, RZ, RZ, UR45 ;  /* 0x0000002dff087e24 */ /* 0x001fe2000f8e00ff */
        /* <DEDUP_REMOVED lines=12> */
.L_x_1139:
[----:B------:R-:W-:-:S05]  /*b020*/  IMAD.U32 R14, RZ, RZ, UR34 ;  /* 0x00000022ff0e7e24 */ /* 0x000fca000f8e00ff */
[----:B------:R-:W-:-:S13]  /*b030*/  ISETP.NE.AND P2, PT, R14, 0x1, PT ;  /* 0x000000010e00780c */ /* 0x000fda0003f45270 */
[----:B------:R-:W0:Y:S02]  /*b040*/  @P2 LDC.64 R8, c[0x0][0x9e8] ;  /* 0x00027a00ff082b82 */ /* 0x000e240000000a00 */
[----:B0-----:R-:W-:-:S05]  /*b050*/  @P2 IMAD.HI.U32 R8, R15, R8, RZ ;  /* 0x000000080f082227 */ /* 0x001fca00078e00ff */
[----:B------:R-:W-:-:S07]  /*b060*/  @P2 SHF.R.U32.HI R15, RZ, R9, R8 ;  /* 0x00000009ff0f2219 */ /* 0x000fce0000011608 */
.L_x_1140:
[----:B------:R-:W-:Y:S05]  /*b070*/  BSYNC B0 ;  /* 0x0000000000007941 */ /* 0x000fea0003800000 */
.L_x_1138:
[----:B------:R-:W-:-:S04]  /*b080*/  IMAD R15, R15, R14, -R12 ;  /* 0x0000000e0f0f7224 */ /* 0x000fc800078e0a0c */
[----:B------:R-:W-:-:S05]  /*b090*/  IMAD R15, R16, -0x2, R15 ;  /* 0xfffffffe100f7824 */ /* 0x000fca00078e020f */
[----:B------:R-:W-:Y:S02]  /*b0a0*/  VIADDMNMX R5, R15, R14, R5, PT ;  /* 0x0000000e0f057246 */ /* 0x000fe40003800105 */
[----:B------:R-:W-:-:S07]  /*b0b0*/  VIMNMX R0, R0, R15, !PT ;  /* 0x0000000f00007248 */ /* 0x000fce0007fe0100 */
.L_x_1137:
[----:B------:R-:W-:Y:S01]  /*b0c0*/  ISETP.GT.AND P2, PT, R2, -0x1, PT ;  /* 0xffffffff0200780c */ /* 0x000fe20003f44270 */
[----:B------:R-:W1:Y:S03]  /*b0d0*/  SHFL.IDX PT, R13, R13, 0x1, 0x1c1f ;  /* 0x003c1f000d0d7f89 */ /* 0x000e6600000e0000 */
[C---:B------:R-:W-:Y:S02]  /*b0e0*/  ISETP.GT.AND P4, PT, R0.reuse, RZ, P2 ;  /* 0x000000ff0000720c */ /* 0x040fe40001784270 */
[----:B------:R-:W-:Y:S02]  /*b0f0*/  ISETP.GT.AND P6, PT, R0, 0x1, P2 ;  /* 0x000000010000780c */ /* 0x000fe400017c4270 */
[C---:B------:R-:W-:Y:S02]  /*b100*/  ISETP.LT.OR P4, PT, R5.reuse, 0x1, P4 ;  /* 0x000000010500780c */ /* 0x040fe40002781670 */
[----:B------:R-:W-:-:S02]  /*b110*/  ISETP.LT.OR P6, PT, R5, 0x2, P6 ;  /* 0x000000020500780c */ /* 0x000fc400037c1670 */
[----:B------:R-:W-:Y:S02]  /*b120*/  FSEL R24, R24, -INF , !P4 ;  /* 0xff80000018187808 */ /* 0x000fe40006000000 */
[----:B------:R-:W-:Y:S02]  /*b130*/  FSEL R25, R25, -INF , !P6 ;  /* 0xff80000019197808 */ /* 0x000fe40007000000 */
[C---:B------:R-:W-:Y:S02]  /*b140*/  ISETP.GT.AND P3, PT, R0.reuse, 0x8, P2 ;  /* 0x000000080000780c */ /* 0x040fe40001764270 */
[C---:B------:R-:W-:Y:S02]  /*b150*/  ISETP.GT.AND P4, PT, R0.reuse, 0x9, P2 ;  /* 0x000000090000780c */ /* 0x040fe40001784270 */
[----:B------:R-:W-:Y:S02]  /*b160*/  ISETP.GT.AND P6, PT, R0, 0x10, P2 ;  /* 0x000000100000780c */ /* 0x000fe400017c4270 */
[----:B------:R-:W-:-:S02]  /*b170*/  ISETP.LT.OR P3, PT, R5, 0x9, P3 ;  /* 0x000000090500780c */ /* 0x000fc40001f61670 */
[----:B------:R-:W-:Y:S01]  /*b180*/  ISETP.LT.OR P4, PT, R5, 0xa, P4 ;  /* 0x0000000a0500780c */ /* 0x000fe20002781670 */
[--C-:B-1----:R-:W-:Y:S01]  /*b190*/  IMAD.IADD R11, R11, 0x1, R13.reuse ;  /* 0x000000010b0b7824 */ /* 0x102fe200078e020d */
[----:B------:R-:W-:Y:S01]  /*b1a0*/  ISETP.LT.OR P6, PT, R5, 0x11, P6 ;  /* 0x000000110500780c */ /* 0x000fe200037c1670 */
[----:B------:R-:W-:Y:S01]  /*b1b0*/  IMAD.IADD R10, R10, 0x1, R13 ;  /* 0x000000010a0a7824 */ /* 0x000fe200078e020d */
[----:B------:R-:W-:Y:S02]  /*b1c0*/  FSEL R28, R28, -INF , !P3 ;  /* 0xff8000001c1c7808 */ /* 0x000fe40005800000 */
[----:B------:R-:W-:Y:S02]  /*b1d0*/  FSEL R29, R29, -INF , !P4 ;  /* 0xff8000001d1d7808 */ /* 0x000fe40006000000 */
[----:B------:R-:W-:Y:S02]  /*b1e0*/  FSEL R32, R32, -INF , !P6 ;  /* 0xff80000020207808 */ /* 0x000fe40007000000 */
[----:B------:R-:W-:-:S02]  /*b1f0*/  ISETP.GT.AND P3, PT, R0, 0x11, P2 ;  /* 0x000000110000780c */ /* 0x000fc40001764270 */
[C---:B------:R-:W-:Y:S02]  /*b200*/  ISETP.GT.AND P4, PT, R0.reuse, 0x18, P2 ;  /* 0x000000180000780c */ /* 0x040fe40001784270 */
[----:B------:R-:W-:Y:S02]  /*b210*/  ISETP.GT.AND P6, PT, R0, 0x19, P2 ;  /* 0x000000190000780c */ /* 0x000fe400017c4270 */
[C---:B------:R-:W-:Y:S02]  /*b220*/  ISETP.LT.OR P3, PT, R5.reuse, 0x12, P3 ;  /* 0x000000120500780c */ /* 0x040fe40001f61670 */
[C---:B------:R-:W-:Y:S02]  /*b230*/  ISETP.LT.OR P4, PT, R5.reuse, 0x19, P4 ;  /* 0x000000190500780c */ /* 0x040fe40002781670 */
[----:B------:R-:W-:Y:S02]  /*b240*/  ISETP.LT.OR P6, PT, R5, 0x1a, P6 ;  /* 0x0000001a0500780c */ /* 0x000fe400037c1670 */
[----:B------:R-:W-:-:S02]  /*b250*/  FSEL R33, R33, -INF , !P3 ;  /* 0xff80000021217808 */ /* 0x000fc40005800000 */
[----:B------:R-:W-:Y:S02]  /*b260*/  FSEL R36, R36, -INF , !P4 ;  /* 0xff80000024247808 */ /* 0x000fe40006000000 */
[----:B------:R-:W-:Y:S02]  /*b270*/  FSEL R37, R37, -INF , !P6 ;  /* 0xff80000025257808 */ /* 0x000fe40007000000 */
[C---:B------:R-:W-:Y:S02]  /*b280*/  ISETP.GT.AND P3, PT, R0.reuse, 0x20, P2 ;  /* 0x000000200000780c */ /* 0x040fe40001764270 */
[C---:B------:R-:W-:Y:S02]  /*b290*/  ISETP.GT.AND P4, PT, R0.reuse, 0x21, P2 ;  /* 0x000000210000780c */ /* 0x040fe40001784270 */
[----:B------:R-:W-:Y:S02]  /*b2a0*/  ISETP.GT.AND P6, PT, R0, 0x28, P2 ;  /* 0x000000280000780c */ /* 0x000fe400017c4270 */
[----:B------:R-:W-:-:S02]  /*b2b0*/  ISETP.LT.OR P3, PT, R5, 0x21, P3 ;  /* 0x000000210500780c */ /* 0x000fc40001f61670 */
[C---:B------:R-:W-:Y:S02]  /*b2c0*/  ISETP.LT.OR P4, PT, R5.reuse, 0x22, P4 ;  /* 0x000000220500780c */ /* 0x040fe40002781670 */
[----:B------:R-:W-:Y:S02]  /*b2d0*/  ISETP.LT.OR P6, PT, R5, 0x29, P6 ;  /* 0x000000290500780c */ /* 0x000fe400037c1670 */
        /* <DEDUP_REMOVED lines=65> */
[----:B------:R-:W-:Y:S01]  /*b6f0*/  FSEL R85, R85, -INF , !P6 ;  /* 0xff80000055557808 */ /* 0x000fe20007000000 */
[----:B------:R-:W-:Y:S06]  /*b700*/  @!P5 BRA `(.L_x_1141) ;  /* 0x00000000005cd947 */ /* 0x000fec0003800000 */
        /* <DEDUP_REMOVED lines=8> */
[----:B0-----:R-:W0:Y:S02]  /*b790*/  @P3 LDC.64 R8, c[0x0][0x9e8] ;  /* 0x00027a00ff083b82 */ /* 0x001e240000000a00 */
[----:B0-----:R-:W-:-:S05]  /*b7a0*/  @P3 IMAD.HI.U32 R8, R5, R8, RZ ;  /* 0x0000000805083227 */ /* 0x001fca00078e00ff */
[----:B------:R-:W-:-:S04]  /*b7b0*/  @P3 SHF.R.U32.HI R5, RZ, R9, R8 ;  /* 0x00000009ff053219 */ /* 0x000fc80000011608 */
[----:B------:R-:W-:Y:S01]  /*b7c0*/  LOP3.LUT R5, RZ, R5, RZ, 0x33, !PT ;  /* 0x00000005ff057212 */ /* 0x000fe200078e33ff */
[----:B------:R-:W-:Y:S06]  /*b7d0*/  BRA `(.L_x_1144) ;  /* 0x0000000000147947 */ /* 0x000fec0003800000 */
.L_x_1143:
[----:B------:R-:W-:-:S05]  /*b7e0*/  IMAD.U32 R0, RZ, RZ, UR34 ;  /* 0x00000022ff007e24 */ /* 0x000fca000f8e00ff */
[----:B------:R-:W-:-:S13]  /*b7f0*/  ISETP.NE.AND P3, PT, R0, 0x1, PT ;  /* 0x000000010000780c */ /* 0x000fda0003f65270 */
[----:B0-----:R-:W0:Y:S02]  /*b800*/  @P3 LDC.64 R8, c[0x0][0x9e8] ;  /* 0x00027a00ff083b82 */ /* 0x001e240000000a00 */
[----:B0-----:R-:W-:-:S05]  /*b810*/  @P3 IMAD.HI.U32 R8, R5, R8, RZ ;  /* 0x0000000805083227 */ /* 0x001fca00078e00ff */
[----:B------:R-:W-:-:S07]  /*b820*/  @P3 SHF.R.U32.HI R5, RZ, R9, R8 ;  /* 0x00000009ff053219 */ /* 0x000fce0000011608 */
.L_x_1144:
[----:B------:R-:W-:Y:S05]  /*b830*/  BSYNC B0 ;  /* 0x0000000000007941 */ /* 0x000fea0003800000 */
.L_x_1142:
[----:B------:R-:W-:-:S04]  /*b840*/  IMAD R5, R5, R0, -R12 ;  /* 0x0000000005057224 */ /* 0x000fc800078e0a0c */
[----:B------:R-:W-:-:S05]  /*b850*/  IMAD R5, R16, -0x2, R5 ;  /* 0xfffffffe10057824 */ /* 0x000fca00078e0205 */
[----:B------:R-:W-:Y:S02]  /*b860*/  VIADDMNMX R11, R5, R0, R11, PT ;  /* 0x00000000050b7246 */ /* 0x000fe4000380010b */
[----:B------:R-:W-:-:S07]  /*b870*/  VIMNMX R10, R10, R5, !PT ;  /* 0x000000050a0a7248 */ /* 0x000fce0007fe0100 */
.L_x_1141:
        /* <DEDUP_REMOVED lines=18> */
[----:B------:R-:W-:-:S02]  /*b9a0*/  ISETP.GT.AND P4, PT, R10, 0x1, P2 ;  /* 0x000000010a00780c */ /* 0x000fc40001784270 */
[----:B------:R-:W-:Y:S02]  /*b9b0*/  FMNMX.FTZ R5, R41, R0, !PT ;  /* 0x0000000029057209 */ /* 0x000fe40007810000 */
[----:B------:R-:W-:Y:S02]  /*b9c0*/  FSEL R39, R39, -INF , !P3 ;  /* 0xff80000027277808 */ /* 0x000fe40005800000 */
        /* <DEDUP_REMOVED lines=13> */
[----:B------:R-:W-:Y:S02]  /*baa0*/  ISETP.GT.AND P3, PT, R10, RZ, P2 ;  /* 0x000000ff0a00720c */ /* 0x000fe40001764270 */
        /* <DEDUP_REMOVED lines=9> */
[----:B------:R-:W-:Y:S02]  /*bb40*/  ISETP.GT.AND P4, PT, R10, 0x18, P2 ;  /* 0x000000180a00780c */ /* 0x000fe40001784270 */
[----:B------:R-:W-:Y:S02]  /*bb50*/  FMNMX.FTZ R0, R68, R5, !PT ;  /* 0x0000000544007209 */ /* 0x000fe40007810000 */
[----:B------:R-:W-:Y:S02]  /*bb60*/  FSEL R26, R26, -INF , !P3 ;  /* 0xff8000001a1a7808 */ /* 0x000fe40005800000 */
[----:B------:R-:W-:Y:S02]  /*bb70*/  FMNMX.FTZ R5, R69, R0, !PT ;  /* 0x0000000045057209 */ /* 0x000fe40007810000 */
[----:B------:R-:W-:-:S02]  /*bb80*/  ISETP.LT.OR P6, PT, R11, 0x9, P6 ;  /* 0x000000090b00780c */ /* 0x000fc400037c1670 */
[----:B------:R-:W-:Y:S02]  /*bb90*/  FMNMX.FTZ R0, R72, R5, !PT ;  /* 0x0000000548007209 */ /* 0x000fe40007810000 */
[----:B------:R-:W-:Y:S02]  /*bba0*/  ISETP.LT.OR P4, PT, R11, 0x19, P4 ;  /* 0x000000190b00780c */ /* 0x000fe40002781670 */
[----:B------:R-:W-:Y:S02]  /*bbb0*/  FMNMX.FTZ R5, R73, R0, !PT ;  /* 0x0000000049057209 */ /* 0x000fe40007810000 */
[----:B------:R-:W-:Y:S02]  /*bbc0*/  FMNMX.FTZ R20, R26, R7, !PT ;  /* 0x000000071a147209 */ /* 0x000fe40007810000 */
[----:B------:R-:W-:Y:S02]  /*bbd0*/  FMNMX.FTZ R0, R76, R5, !PT ;  /* 0x000000054c007209 */ /* 0x000fe40007810000 */
[----:B------:R-:W-:-:S02]  /*bbe0*/  FSEL R30, R30, -INF , !P6 ;  /* 0xff8000001e1e7808 */ /* 0x000fc40007000000 */
[----:B------:R-:W-:Y:S02]  /*bbf0*/  FMNMX.FTZ R5, R77, R0, !PT ;  /* 0x000000004d057209 */ /* 0x000fe40007810000 */
[----:B------:R-:W-:Y:S02]  /*bc00*/  FSEL R38, R38, -INF , !P4 ;  /* 0xff80000026267808 */ /* 0x000fe40006000000 */
[----:B------:R-:W-:Y:S02]  /*bc10*/  FMNMX.FTZ R0, R80, R5, !PT ;  /* 0x0000000550007209 */ /* 0x000fe40007810000 */
[----:B------:R-:W-:Y:S02]  /*bc20*/  FMNMX.FTZ R21, R27, R20, !PT ;  /* 0x000000141b157209 */ /* 0x000fe40007810000 */
[----:B------:R-:W-:Y:S02]  /*bc30*/  FMNMX.FTZ R5, R81, R0, !PT ;  /* 0x0000000051057209 */ /* 0x000fe40007810000 */
[----:B------:R-:W-:-:S02]  /*bc40*/  ISETP.GT.AND P4, PT, R10, 0x20, P2 ;  /* 0x000000200a00780c */ /* 0x000fc40001784270 */
[----:B------:R-:W-:Y:S02]  /*bc50*/  FMNMX.FTZ R0, R84, R5, !PT ;  /* 0x0000000554007209 */ /* 0x000fe40007810000 */
[----:B------:R-:W-:Y:S02]  /*bc60*/  FMNMX.FTZ R20, R30, R21, !PT ;  /* 0x000000151e147209 */ /* 0x000fe40007810000 */
[----:B------:R-:W-:Y:S02]  /*bc70*/  FMNMX.FTZ R5, R85, R0, !PT ;  /* 0x0000000055057209 */ /* 0x000fe40007810000 */
[----:B------:R-:W-:Y:S02]  /*bc80*/  ISETP.LT.OR P4, PT, R11, 0x21, P4 ;  /* 0x000000210b00780c */ /* 0x000fe40002781670 */
[----:B------:R-:W-:Y:S01]  /*bc90*/  FMNMX.FTZ R21, R31, R20, !PT ;  /* 0x000000141f157209 */ /* 0x000fe20007810000 */
[----:B------:R-:W0:Y:S01]  /*bca0*/  SHFL.BFLY PT, R0, R5, 0x2, 0x1f ;  /* 0x0c401f0005007f89 */ /* 0x000e2200000e0000 */
[----:B------:R-:W-:-:S02]  /*bcb0*/  FSEL R42, R42, -INF , !P4 ;  /* 0xff8000002a2a7808 */ /* 0x000fc40006000000 */
[C---:B------:R-:W-:Y:S02]  /*bcc0*/  ISETP.GT.AND P4, PT, R10.reuse, 0x28, P2 ;  /* 0x000000280a00780c */ /* 0x040fe40001784270 */
[----:B------:R-:W-:Y:S02]  /*bcd0*/  ISETP.GT.AND P3, PT, R10, 0x30, P2 ;  /* 0x000000300a00780c */ /* 0x000fe40001764270 */
[C---:B------:R-:W-:Y:S02]  /*bce0*/  ISETP.LT.OR P4, PT, R11.reuse, 0x29, P4 ;  /* 0x000000290b00780c */ /* 0x040fe40002781670 */
[----:B------:R-:W-:Y:S02]  /*bcf0*/  ISETP.LT.OR P3, PT, R11, 0x31, P3 ;  /* 0x000000310b00780c */ /* 0x000fe40001f61670 */
[----:B------:R-:W-:Y:S02]  /*bd00*/  FSEL R46, R46, -INF , !P4 ;  /* 0xff8000002e2e7808 */ /* 0x000fe40006000000 */
[----:B------:R-:W-:-:S02]  /*bd10*/  ISETP.GT.AND P4, PT, R10, 0x29, P2 ;  /* 0x000000290a00780c */ /* 0x000fc40001784270 */
[----:B------:R-:W-:Y:S02]  /*bd20*/  FSEL R50, R50, -INF , !P3 ;  /* 0xff80000032327808 */ /* 0x000fe40005800000 */
[----:B------:R-:W-:Y:S02]  /*bd30*/  ISETP.LT.OR P4, PT, R11, 0x2a, P4 ;  /* 0x0000002a0b00780c */ /* 0x000fe40002781670 */
[C---:B------:R-:W-:Y:S02]  /*bd40*/  ISETP.GT.AND P3, PT, R10.reuse, 0x38, P2 ;  /* 0x000000380a00780c */ /* 0x040fe40001764270 */
[----:B------:R-:W-:Y:S02]  /*bd50*/  FSEL R47, R47, -INF , !P4 ;  /* 0xff8000002f2f7808 */ /* 0x000fe40006000000 */
[----:B------:R-:W-:Y:S02]  /*bd60*/  ISETP.GT.AND P4, PT, R10, 0x31, P2 ;  /* 0x000000310a00780c */ /* 0x000fe40001784270 */
[----:B0-----:R-:W-:-:S02]  /*bd70*/  FMNMX.FTZ R8, R5, R0, !PT ;  /* 0x0000000005087209 */ /* 0x001fc40007810000 */
[C---:B------:R-:W-:Y:S02]  /*bd80*/  ISETP.LT.OR P4, PT, R11.reuse, 0x32, P4 ;  /* 0x000000320b00780c */ /* 0x040fe40002781670 */
[----:B------:R-:W-:Y:S01]  /*bd90*/  ISETP.LT.OR P3, PT, R11, 0x39, P3 ;  /* 0x000000390b00780c */ /* 0x000fe20001f61670 */
[----:B------:R-:W0:Y:S01]  /*bda0*/  SHFL.BFLY PT, R9, R8, 0x1, 0x1f ;  /* 0x0c201f0008097f89 */ /* 0x000e2200000e0000 */
[----:B------:R-:W-:Y:S02]  /*bdb0*/  FSEL R51, R51, -INF , !P4 ;  /* 0xff80000033337808 */ /* 0x000fe40006000000 */
[----:B------:R-:W-:Y:S02]  /*bdc0*/  ISETP.GT.AND P4, PT, R10, 0x39, P2 ;  /* 0x000000390a00780c */ /* 0x000fe40001784270 */
[----:B------:R-:W-:Y:S02]  /*bdd0*/  FSEL R54, R54, -INF , !P3 ;  /* 0xff80000036367808 */ /* 0x000fe40005800000 */
        /* <DEDUP_REMOVED lines=8> */
[----:B------:R-:W-:Y:S02]  /*be60*/  ISETP.LT.OR P3, PT, R11, 0x49, P3 ;  /* 0x000000490b00780c */ /* 0x000fe40001f61670 */
[----:B0-----:R-:W-:Y:S02]  /*be70*/  FMNMX.FTZ R0, R8, R9, !PT ;  /* 0x0000000908007209 */ /* 0x001fe40007810000 */
[----:B------:R-:W-:Y:S02]  /*be80*/  FSEL R59, R59, -INF , !P4 ;  /* 0xff8000003b3b7808 */ /* 0x000fe40006000000 */
[C---:B------:R-:W-:Y:S01]  /*be90*/  FSETP.NEU.FTZ.AND P6, PT, R0.reuse, -INF , PT ;  /* 0xff8000000000780b */ /* 0x040fe20003fdd000 */
[----:B------:R-:W-:Y:S01]  /*bea0*/  FMUL.FTZ R5, R0, UR33 ;  /* 0x0000002100057c20 */ /* 0x000fe20008410000 */
[----:B------:R-:W-:-:S02]  /*beb0*/  ISETP.GT.AND P4, PT, R10, 0x49, P2 ;  /* 0x000000490a00780c */ /* 0x000fc40001784270 */
[----:B------:R-:W-:Y:S02]  /*bec0*/  FSEL R62, R62, -INF , !P3 ;  /* 0xff8000003e3e7808 */ /* 0x000fe40005800000 */
[----:B------:R-:W-:Y:S02]  /*bed0*/  FSEL R5, R5, RZ, P6 ;  /* 0x000000ff05057208 */ /* 0x000fe40003000000 */
[----:B------:R-:W-:Y:S02]  /*bee0*/  ISETP.GT.AND P3, PT, R10, 0x50, P2 ;  /* 0x000000500a00780c */ /* 0x000fe40001764270 */
[----:B------:R-:W-:Y:S01]  /*bef0*/  ISETP.LT.OR P4, PT, R11, 0x4a, P4 ;  /* 0x0000004a0b00780c */ /* 0x000fe20002781670 */
        /* <DEDUP_REMOVED lines=11> */
[----:B------:R-:W-:Y:S01]  /*bfb0*/  ISETP.LT.OR P3, PT, R11, 0x51, P3 ;  /* 0x000000510b00780c */ /* 0x000fe20001f61670 */
[----:B------:R0:W-:Y:S01]  /*bfc0*/  MUFU.EX2 R20, R36 ;  /* 0x0000002400147308 */ /* 0x0001e20000000800 */
[----:B------:R-:W-:Y:S01]  /*bfd0*/  FMNMX.FTZ R25, R39, R24, !PT ;  /* 0x0000001827197209 */ /* 0x000fe20007810000 */
[--C-:B------:R-:W-:Y:S01]  /*bfe0*/  FFMA.FTZ R40, R40, UR33, -R5.reuse ;  /* 0x0000002128287c23 */ /* 0x100fe20008010805 */
[----:B------:R-:W-:Y:S01]  /*bff0*/  FSEL R63, R63, -INF , !P4 ;  /* 0xff8000003f3f7808 */ /* 0x000fe20006000000 */
[--C-:B------:R-:W-:Y:S01]  /*c000*/  FFMA.FTZ R44, R44, UR33, -R5.reuse ;  /* 0x000000212c2c7c23 */ /* 0x100fe20008010805 */
[----:B------:R-:W-:Y:S01]  /*c010*/  FMNMX.FTZ R28, R42, R25, !PT ;  /* 0x000000192a1c7209 */ /* 0x000fe20007810000 */
[--C-:B------:R-:W-:Y:S01]  /*c020*/  FFMA.FTZ R25, R41, UR33, -R5.reuse ;  /* 0x0000002129197c23 */ /* 0x100fe20008010805 */
[----:B------:R-:W-:Y:S01]  /*c030*/  ISETP.GT.AND P4, PT, R10, 0x51, P2 ;  /* 0x000000510a00780c */ /* 0x000fe20001784270 */
[----:B------:R-:W-:Y:S01]  /*c040*/  MUFU.EX2 R24, R40 ;  /* 0x0000002800187308 */ /* 0x000fe20000000800 */
[----:B------:R-:W-:Y:S01]  /*c050*/  FMNMX.FTZ R29, R43, R28, !PT ;  /* 0x0000001c2b1d7209 */ /* 0x000fe20007810000 */
[--C-:B------:R-:W-:Y:S01]  /*c060*/  FFMA.FTZ R48, R48, UR33, -R5.reuse ;  /* 0x0000002130307c23 */ /* 0x100fe20008010805 */
[----:B------:R-:W-:Y:S01]  /*c070*/  FSEL R66, R66, -INF , !P3 ;  /* 0xff80000042427808 */ /* 0x000fe20005800000 */
[--C-:B------:R-:W-:Y:S01]  /*c080*/  FFMA.FTZ R56, R56, UR33, -R5.reuse ;  /* 0x0000002138387c23 */ /* 0x100fe20008010805 */
[----:B------:R-:W-:Y:S01]  /*c090*/  FMNMX.FTZ R28, R46, R29, !PT ;  /* 0x0000001d2e1c7209 */ /* 0x000fe20007810000 */
[--C-:B------:R-:W-:Y:S01]  /*c0a0*/  FFMA.FTZ R52, R52, UR33, -R5.reuse ;  /* 0x0000002134347c23 */ /* 0x100fe20008010805 */
[----:B------:R-:W-:Y:S01]  /*c0b0*/  ISETP.GT.AND P3, PT, R10, 0x58, P2 ;  /* 0x000000580a00780c */ /* 0x000fe20001764270 */
[--C-:B------:R-:W-:Y:S01]  /*c0c0*/  FFMA.FTZ R60, R60, UR33, -R5.reuse ;  /* 0x000000213c3c7c23 */ /* 0x100fe20008010805 */
[----:B------:R-:W-:Y:S01]  /*c0d0*/  FMNMX.FTZ R29, R47, R28, !PT ;  /* 0x0000001c2f1d7209 */ /* 0x000fe20007810000 */
[--C-:B------:R-:W-:Y:S01]  /*c0e0*/  FFMA.FTZ R85, R85, UR33, -R5.reuse ;  /* 0x0000002155557c23 */ /* 0x100fe20008010805 */
[----:B------:R-:W-:Y:S01]  /*c0f0*/  ISETP.LT.OR P4, PT, R11, 0x52, P4 ;  /* 0x000000520b00780c */ /* 0x000fe20002781670 */
[----:B------:R-:W-:Y:S01]  /*c100*/  MUFU.EX2 R28, R44 ;  /* 0x0000002c001c7308 */ /* 0x000fe20000000800 */
[----:B------:R-:W-:Y:S01]  /*c110*/  FMNMX.FTZ R32, R50, R29, !PT ;  /* 0x0000001d32207209 */ /* 0x000fe20007810000 */
[----:B------:R-:W-:Y:S01]  /*c120*/  FFMA.FTZ R29, R45, UR33, -R5 ;  /* 0x000000212d1d7c23 */ /* 0x000fe20008010805 */
[----:B------:R-:W-:-:S02]  /*c130*/  ISETP.LT.OR P3, PT, R11, 0x59, P3 ;  /* 0x000000590b00780c */ /* 0x000fc40001f61670 */
[----:B------:R-:W-:Y:S02]  /*c140*/  FMNMX.FTZ R33, R51, R32, !PT ;  /* 0x0000002033217209 */ /* 0x000fe40007810000 */
[----:B------:R-:W-:Y:S01]  /*c150*/  FSEL R67, R67, -INF , !P4 ;  /* 0xff80000043437808 */ /* 0x000fe20006000000 */
[----:B------:R-:W-:Y:S01]  /*c160*/  MUFU.EX2 R8, R8 ;  /* 0x0000000800087308 */ /* 0x000fe20000000800 */
[----:B------:R-:W-:Y:S02]  /*c170*/  FMNMX.FTZ R32, R54, R33, !PT ;  /* 0x0000002136207209 */ /* 0x000fe40007810000 */
[----:B------:R-:W-:Y:S02]  /*c180*/  ISETP.GT.AND P4, PT, R10, 0x59, P2 ;  /* 0x000000590a00780c */ /* 0x000fe40001784270 */
[----:B------:R-:W-:Y:S02]  /*c190*/  FMNMX.FTZ R33, R55, R32, !PT ;  /* 0x0000002037217209 */ /* 0x000fe40007810000 */
[----:B------:R-:W-:Y:S01]  /*c1a0*/  FSEL R70, R70, -INF , !P3 ;  /* 0xff80000046467808 */ /* 0x000fe20005800000 */
[----:B------:R1:W-:Y:S01]  /*c1b0*/  MUFU.EX2 R32, R48 ;  /* 0x0000003000207308 */ /* 0x0003e20000000800 */
[----:B0-----:R-:W-:Y:S01]  /*c1c0*/  FMNMX.FTZ R36, R58, R33, !PT ;  /* 0x000000213a247209 */ /* 0x001fe20007810000 */
        /* <DEDUP_REMOVED lines=8> */
[--C-:B-1----:R-:W-:Y:S01]  /*c250*/  FFMA.FTZ R48, R65, UR33, -R5.reuse ;  /* 0x0000002141307c23 */ /* 0x102fe20008010805 */
        /* <DEDUP_REMOVED lines=10> */
[----:B------:R-:W-:Y:S01]  /*c300*/  FSEL R74, R74, -INF , !P3 ;  /* 0xff8000004a4a7808 */ /* 0x000fe20005800000 */
[----:B------:R-:W-:Y:S01]  /*c310*/  MUFU.EX2 R12, R12 ;  /* 0x0000000c000c7308 */ /* 0x000fe20000000800 */
[----:B------:R-:W-:Y:S01]  /*c320*/  FMNMX.FTZ R40, R70, R41, !PT ;  /* 0x0000002946287209 */ /* 0x000fe20007810000 */
[----:B0-----:R-:W-:Y:S01]  /*c330*/  FFMA.FTZ R52, R69, UR33, -R5 ;  /* 0x0000002145347c23 */ /* 0x001fe20008010805 */
[----:B------:R-:W-:-:S02]  /*c340*/  ISETP.GT.AND P3, PT, R10, 0x68, P2 ;  /* 0x000000680a00780c */ /* 0x000fc40001764270 */
[----:B------:R-:W-:Y:S02]  /*c350*/  ISETP.LT.OR P4, PT, R11, 0x62, P4 ;  /* 0x000000620b00780c */ /* 0x000fe40002781670 */
[----:B------:R-:W-:Y:S01]  /*c360*/  FMNMX.FTZ R41, R71, R40, !PT ;  /* 0x0000002847297209 */ /* 0x000fe20007810000 */
[----:B------:R-:W-:Y:S01]  /*c370*/  MUFU.EX2 R13, R13 ;  /* 0x0000000d000d7308 */ /* 0x000fe20000000800 */
[----:B------:R-:W-:Y:S02]  /*c380*/  ISETP.LT.OR P3, PT, R11, 0x69, P3 ;  /* 0x000000690b00780c */ /* 0x000fe40001f61670 */
[----:B------:R-:W-:Y:S02]  /*c390*/  FSEL R75, R75, -INF , !P4 ;  /* 0xff8000004b4b7808 */ /* 0x000fe40006000000 */
[----:B------:R-:W-:Y:S02]  /*c3a0*/  ISETP.GT.AND P4, PT, R10, 0x69, P2 ;  /* 0x000000690a00780c */ /* 0x000fe40001784270 */
[----:B------:R-:W-:Y:S01]  /*c3b0*/  FMNMX.FTZ R44, R74, R41, !PT ;  /* 0x000000294a2c7209 */ /* 0x000fe20007810000 */
[----:B------:R0:W-:Y:S01]  /*c3c0*/  MUFU.EX2 R40, R56 ;  /* 0x0000003800287308 */ /* 0x0001e20000000800 */
[----:B------:R-:W-:Y:S01]  /*c3d0*/  FSEL R78, R78, -INF , !P3 ;  /* 0xff8000004e4e7808 */ /* 0x000fe20005800000 */
[--C-:B------:R-:W-:Y:S01]  /*c3e0*/  FFMA.FTZ R41, R57, UR33, -R5.reuse ;  /* 0x0000002139297c23 */ /* 0x100fe20008010805 */
[----:B------:R-:W-:Y:S01]  /*c3f0*/  ISETP.GT.AND P3, PT, R10, 0x70, P2 ;  /* 0x000000700a00780c */ /* 0x000fe20001764270 */
[----:B------:R-:W-:Y:S01]  /*c400*/  FFMA.FTZ R57, R73, UR33, -R5 ;  /* 0x0000002149397c23 */ /* 0x000fe20008010805 */
[----:B------:R-:W-:-:S02]  /*c410*/  ISETP.LT.OR P4, PT, R11, 0x6a, P4 ;  /* 0x0000006a0b00780c */ /* 0x000fc40002781670 */
[----:B------:R-:W-:Y:S01]  /*c420*/  FMNMX.FTZ R45, R75, R44, !PT ;  /* 0x0000002c4b2d7209 */ /* 0x000fe20007810000 */
[----:B------:R-:W-:Y:S01]  /*c430*/  MUFU.EX2 R14, R14 ;  /* 0x0000000e000e7308 */ /* 0x000fe20000000800 */
[----:B------:R-:W-:Y:S01]  /*c440*/  ISETP.LT.OR P3, PT, R11, 0x71, P3 ;  /* 0x000000710b00780c */ /* 0x000fe20001f61670 */
[--C-:B0-----:R-:W-:Y:S01]  /*c450*/  FFMA.FTZ R56, R61, UR33, -R5.reuse ;  /* 0x000000213d387c23 */ /* 0x101fe20008010805 */
[----:B------:R-:W-:Y:S01]  /*c460*/  FSEL R79, R79, -INF , !P4 ;  /* 0xff8000004f4f7808 */ /* 0x000fe20006000000 */
[----:B------:R-:W-:Y:S01]  /*c470*/  FFMA.FTZ R61, R77, UR33, -R5 ;  /* 0x000000214d3d7c23 */ /* 0x000fe20008010805 */
[----:B------:R-:W-:Y:S02]  /*c480*/  ISETP.GT.AND P4, PT, R10, 0x71, P2 ;  /* 0x000000710a00780c */ /* 0x000fe40001784270 */
[----:B------:R-:W-:Y:S01]  /*c490*/  FMNMX.FTZ R44, R78, R45, !PT ;  /* 0x0000002d4e2c7209 */ /* 0x000fe20007810000 */
[----:B------:R-:W-:Y:S01]  /*c4a0*/  MUFU.EX2 R15, R15 ;  /* 0x0000000f000f7308 */ /* 0x000fe20000000800 */
[----:B------:R-:W-:-:S02]  /*c4b0*/  FSEL R82, R82, -INF , !P3 ;  /* 0xff80000052527808 */ /* 0x000fc40005800000 */
[C---:B------:R-:W-:Y:S02]  /*c4c0*/  ISETP.GT.AND P3, PT, R10.reuse, 0x78, P2 ;  /* 0x000000780a00780c */ /* 0x040fe40001764270 */
[----:B------:R-:W-:Y:S02]  /*c4d0*/  ISETP.LT.OR P4, PT, R11, 0x72, P4 ;  /* 0x000000720b00780c */ /* 0x000fe40002781670 */
[----:B------:R-:W-:Y:S01]  /*c4e0*/  FMNMX.FTZ R45, R79, R44, !PT ;  /* 0x0000002c4f2d7209 */ /* 0x000fe20007810000 */
[----:B------:R-:W-:Y:S01]  /*c4f0*/  MUFU.EX2 R21, R21 ;  /* 0x0000001500157308 */ /* 0x000fe20000000800 */
[----:B------:R-:W-:Y:S02]  /*c500*/  ISETP.GT.AND P2, PT, R10, 0x79, P2 ;  /* 0x000000790a00780c */ /* 0x000fe40001744270 */
[----:B------:R-:W-:Y:S02]  /*c510*/  ISETP.LT.OR P3, PT, R11, 0x79, P3 ;  /* 0x000000790b00780c */ /* 0x000fe40001f61670 */
[----:B------:R-:W-:-:S02]  /*c520*/  FSEL R83, R83, -INF , !P4 ;  /* 0xff80000053537808 */ /* 0x000fc40006000000 */
[----:B------:R-:W-:Y:S01]  /*c530*/  FMNMX.FTZ R10, R82, R45, !PT ;  /* 0x0000002d520a7209 */ /* 0x000fe20007810000 */
[----:B------:R0:W-:Y:S01]  /*c540*/  MUFU.EX2 R44, R60 ;  /* 0x0000003c002c7308 */ /* 0x0001e20000000800 */
[----:B------:R-:W-:Y:S01]  /*c550*/  ISETP.LT.OR P2, PT, R11, 0x7a, P2 ;  /* 0x0000007a0b00780c */ /* 0x000fe20001741670 */
[--C-:B------:R-:W-:Y:S01]  /*c560*/  FFMA.FTZ R45, R64, UR33, -R5.reuse ;  /* 0x00000021402d7c23 */ /* 0x100fe20008010805 */
[----:B------:R-:W-:Y:S01]  /*c570*/  FSEL R86, R86, -INF , !P3 ;  /* 0xff80000056567808 */ /* 0x000fe20005800000 */
[--C-:B------:R-:W-:Y:S01]  /*c580*/  FFMA.FTZ R64, R84, UR33, -R5.reuse ;  /* 0x0000002154407c23 */ /* 0x100fe20008010805 */
[----:B------:R-:W-:Y:S02]  /*c590*/  FMNMX.FTZ R11, R83, R10, !PT ;  /* 0x0000000a530b7209 */ /* 0x000fe40007810000 */
[----:B------:R-:W-:Y:S01]  /*c5a0*/  FSEL R87, R87, -INF , !P2 ;  /* 0xff80000057577808 */ /* 0x000fe20005000000 */
[----:B------:R-:W-:Y:S01]  /*c5b0*/  MUFU.EX2 R25, R25 ;  /* 0x0000001900197308 */ /* 0x000fe20000000800 */
[----:B------:R-:W-:Y:S01]  /*c5c0*/  FMNMX.FTZ R10, R86, R11, !PT ;  /* 0x0000000b560a7209 */ /* 0x000fe20007810000 */
[----:B0-----:R-:W-:Y:S01]  /*c5d0*/  FFMA.FTZ R60, R76, UR33, -R5 ;  /* 0x000000214c3c7c23 */ /* 0x001fe20008010805 */
[----:B------:R-:W-:-:S02]  /*c5e0*/  FSEL R69, R0, RZ, P6 ;  /* 0x000000ff00457208 */ /* 0x000fc40003000000 */
[----:B------:R-:W-:-:S03]  /*c5f0*/  FMNMX.FTZ R10, R87, R10, !PT ;  /* 0x0000000a570a7209 */ /* 0x000fc60007810000 */
[----:B------:R-:W-:Y:S01]  /*c600*/  FADD.FTZ R69, -R69, R6 ;  /* 0x0000000645457221 */ /* 0x000fe20000010100 */
[----:B------:R-:W-:Y:S01]  /*c610*/  MUFU.EX2 R29, R29 ;  /* 0x0000001d001d7308 */ /* 0x000fe20000000800 */
[----:B------:R-:W0:Y:S02]  /*c620*/  SHFL.BFLY PT, R11, R10, 0x2, 0x1f ;  /* 0x0c401f000a0b7f89 */ /* 0x000e2400000e0000 */
[----:B------:R-:W-:-:S05]  /*c630*/  FMUL.FTZ R69, R69, UR33 ;  /* 0x0000002145457c20 */ /* 0x000fca0008410000 */
[----:B------:R-:W-:Y:S08]  /*c640*/  MUFU.EX2 R33, R33 ;  /* 0x0000002100217308 */ /* 0x000ff00000000800 */
[----:B------:R-:W1:Y:S08]  /*c650*/  MUFU.EX2 R69, R69 ;  /* 0x0000004500457308 */ /* 0x000e700000000800 */
[----:B------:R-:W-:Y:S01]  /*c660*/  MUFU.EX2 R37, R37 ;  /* 0x0000002500257308 */ /* 0x000fe20000000800 */
[----:B0-----:R-:W-:-:S05]  /*c670*/  FMNMX.FTZ R11, R10, R11, !PT ;  /* 0x0000000b0a0b7209 */ /* 0x001fca0007810000 */
[----:B------:R-:W0:Y:S02]  /*c680*/  SHFL.BFLY PT, R10, R11, 0x1, 0x1f ;  /* 0x0c201f000b0a7f89 */ /* 0x000e2400000e0000 */
[----:B------:R-:W-:Y:S01]  /*c690*/  MUFU.EX2 R41, R41 ;  /* 0x0000002900297308 */ /* 0x000fe20000000800 */
[-C--:B-1----:R-:W-:Y:S01]  /*c6a0*/  FMUL.FTZ R88, R88, R69.reuse ;  /* 0x0000004558587220 */ /* 0x082fe20000410000 */
        /* <DEDUP_REMOVED lines=20> */
[----:B0-----:R-:W-:Y:S01]  /*c7f0*/  FMNMX.FTZ R5, R11, R10, !PT ;  /* 0x0000000a0b057209 */ /* 0x001fe20007810000 */
[-C--:B------:R-:W-:Y:S01]  /*c800*/  FMUL.FTZ R125, R125, R69.reuse ;  /* 0x000000457d7d7220 */ /* 0x080fe20000410000 */
[----:B------:R-:W-:Y:S01]  /*c810*/  MUFU.EX2 R48, R48 ;  /* 0x0000003000307308 */ /* 0x000fe20000000800 */
[-C--:B------:R-:W-:Y:S01]  /*c820*/  FMUL.FTZ R128, R128, R69.reuse ;  /* 0x0000004580807220 */ /* 0x080fe20000410000 */
[C---:B------:R-:W-:Y:S01]  /*c830*/  FSETP.NEU.FTZ.AND P2, PT, R5.reuse, -INF , PT ;  /* 0xff8000000500780b */ /* 0x040fe20003f5d000 */
[----:B------:R-:W-:Y:S01]  /*c840*/  FMUL.FTZ R72, R5, UR33 ;  /* 0x0000002105487c20 */ /* 0x000fe20008410000 */
[-C--:B------:R-:W-:Y:S01]  /*c850*/  FMUL.FTZ R129, R129, R69.reuse ;  /* 0x0000004581817220 */ /* 0x080fe20000410000 */
[-C--:B------:R-:W-:Y:S01]  /*c860*/  FMUL.FTZ R132, R132, R69.reuse ;  /* 0x0000004584847220 */ /* 0x080fe20000410000 */
[----:B------:R-:W-:Y:S01]  /*c870*/  FSEL R10, R5, RZ, P2 ;  /* 0x000000ff050a7208 */ /* 0x000fe20001000000 */
[----:B------:R-:W-:Y:S01]  /*c880*/  FMUL.FTZ R133, R133, R69 ;  /* 0x0000004585857220 */ /* 0x000fe20000410000 */
[----:B------:R-:W-:Y:S01]  /*c890*/  FSEL R72, R72, RZ, P2 ;  /* 0x000000ff48487208 */ /* 0x000fe20001000000 */
[----:B------:R-:W-:Y:S01]  /*c8a0*/  MUFU.EX2 R49, R49 ;  /* 0x0000003100317308 */ /* 0x000fe20000000800 */
[----:B------:R-:W-:Y:S01]  /*c8b0*/  ISETP.GT.AND P2, PT, R2, UR37, PT ;  /* 0x0000002502007c0c */ /* 0x000fe2000bf44270 */
[----:B------:R-:W-:Y:S01]  /*c8c0*/  FADD.FTZ R10, -R10, R7 ;  /* 0x000000070a0a7221 */ /* 0x000fe20000010100 */
[----:B------:R-:W-:-:S02]  /*c8d0*/  VIADD R2, R2, 0xffffffff ;  /* 0xffffffff02027836 */ /* 0x000fc40000000000 */
[--C-:B------:R-:W-:Y:S01]  /*c8e0*/  FFMA.FTZ R11, R26, UR33, -R72.reuse ;  /* 0x000000211a0b7c23 */ /* 0x100fe20008010848 */
[--C-:B------:R-:W-:Y:S01]  /*c8f0*/  FFMA.FTZ R26, R27, UR33, -R72.reuse ;  /* 0x000000211b1a7c23 */ /* 0x100fe20008010848 */
[----:B------:R-:W-:Y:S01]  /*c900*/  FMUL.FTZ R7, R10, UR33 ;  /* 0x000000210a077c20 */ /* 0x000fe20008410000 */
[--C-:B------:R-:W-:Y:S01]  /*c910*/  FFMA.FTZ R27, R34, UR33, -R72.reuse ;  /* 0x00000021221b7c23 */ /* 0x100fe20008010848 */
[--C-:B------:R-:W-:Y:S01]  /*c920*/  FFMA.FTZ R34, R35, UR33, -R72.reuse ;  /* 0x0000002123227c23 */ /* 0x100fe20008010848 */
[--C-:B------:R-:W-:Y:S01]  /*c930*/  FFMA.FTZ R35, R54, UR33, -R72.reuse ;  /* 0x0000002136237c23 */ /* 0x100fe20008010848 */
[----:B------:R-:W-:Y:S01]  /*c940*/  MUFU.EX2 R11, R11 ;  /* 0x0000000b000b7308 */ /* 0x000fe20000000800 */
[----:B------:R-:W-:Y:S02]  /*c950*/  IMAD.U32 R54, RZ, RZ, UR53 ;  /* 0x00000035ff367e24 */ /* 0x000fe4000f8e00ff */
        /* <DEDUP_REMOVED lines=8> */
[----:B------:R-:W-:Y:S01]  /*c9e0*/  FFMA.FTZ R38, R38, UR33, -R72 ;  /* 0x0000002126267c23 */ /* 0x000fe20008010848 */
[----:B------:R-:W-:-:S02]  /*c9f0*/  @!P1 VIADD R54, R54, 0x2d860 ;  /* 0x0002d86036369836 */ /* 0x000fc40000000000 */
        /* <DEDUP_REMOVED lines=21> */
[C---:B-1----:R-:W-:Y:S01]  /*cb50*/  FADD.FTZ R54, R26.reuse, R3 ;  /* 0x000000031a367221 */ /* 0x042fe20000010000 */
[----:B------:R-:W-:Y:S01]  /*cb60*/  FADD.FTZ R3, R13, R10 ;  /* 0x0000000a0d037221 */ /* 0x000fe20000010000 */
        /* <DEDUP_REMOVED lines=10> */
[----:B------:R-:W-:Y:S01]  /*cc10*/  FFMA.FTZ R86, R86, UR33, -R72 ;  /* 0x0000002156567c23 */ /* 0x000fe20008010848 */
[----:B------:R-:W-:Y:S01]  /*cc20*/  UMOV UR53, UR46 ;  /* 0x0000002e00357c82 */ /* 0x000fe20008000000 */
[----:B------:R-:W-:Y:S01]  /*cc30*/  FMUL.FTZ R90, R90, R7 ;  /* 0x000000075a5a7220 */ /* 0x000fe20000410000 */
[----:B------:R-:W2:Y:S01]  /*cc40*/  MUFU.EX2 R34, R34 ;  /* 0x0000002200227308 */ /* 0x000ea20000000800 */
[----:B0-----:R-:W-:Y:S01]  /*cc50*/  FADD.FTZ R12, R77, R54 ;  /* 0x000000364d0c7221 */ /* 0x001fe20000010000 */
[----:B------:R-:W-:Y:S01]  /*cc60*/  FFMA.FTZ R54, R67, UR33, -R72 ;  /* 0x0000002143367c23 */ /* 0x000fe20008010848 */
[----:B------:R-:W-:Y:S01]  /*cc70*/  F2FP.F16.F32.PACK_AB R11, R77, R73 ;  /* 0x000000494d0b723e */ /* 0x000fe200000000ff */
[-C--:B------:R-:W-:Y:S01]  /*cc80*/  FMUL.FTZ R91, R91, R7.reuse ;  /* 0x000000075b5b7220 */ /* 0x080fe20000410000 */
[-C--:B------:R-:W-:Y:S01]  /*cc90*/  FMUL.FTZ R94, R94, R7.reuse ;  /* 0x000000075e5e7220 */ /* 0x080fe20000410000 */
[-C--:B------:R-:W-:Y:S01]  /*cca0*/  FMUL.FTZ R95, R95, R7.reuse ;  /* 0x000000075f5f7220 */ /* 0x080fe20000410000 */
[-C--:B------:R-:W-:Y:S01]  /*ccb0*/  FMUL.FTZ R98, R98, R7.reuse ;  /* 0x0000000762627220 */ /* 0x080fe20000410000 */
        /* <DEDUP_REMOVED lines=11> */
[----:B------:R-:W-:Y:S01]  /*cd70*/  F2FP.F16.F32.PACK_AB R24, R25, R24 ;  /* 0x000000181918723e */ /* 0x000fe200000000ff */
[-C--:B------:R-:W-:Y:S01]  /*cd80*/  FMUL.FTZ R106, R106, R7.reuse ;  /* 0x000000076a6a7220 */ /* 0x080fe20000410000 */
[-C--:B------:R-:W-:Y:S01]  /*cd90*/  FMUL.FTZ R107, R107, R7.reuse ;  /* 0x000000076b6b7220 */ /* 0x080fe20000410000 */
[----:B------:R-:W-:Y:S01]  /*cda0*/  FADD.FTZ R67, R25, R26 ;  /* 0x0000001a19437221 */ /* 0x000fe20000010000 */
[-C--:B------:R-:W-:Y:S01]  /*cdb0*/  FMUL.FTZ R110, R110, R7.reuse ;  /* 0x000000076e6e7220 */ /* 0x080fe20000410000 */
[----:B------:R-:W-:Y:S01]  /*cdc0*/  MUFU.EX2 R42, R42 ;  /* 0x0000002a002a7308 */ /* 0x000fe20000000800 */
[-C--:B------:R-:W-:Y:S01]  /*cdd0*/  FMUL.FTZ R111, R111, R7.reuse ;  /* 0x000000076f6f7220 */ /* 0x080fe20000410000 */
[----:B------:R-:W-:Y:S01]  /*cde0*/  FADD.FTZ R26, R28, R67 ;  /* 0x000000431c1a7221 */ /* 0x000fe20000010000 */
[----:B0-----:R-:W-:Y:S01]  /*cdf0*/  F2FP.F16.F32.PACK_AB R8, R15, R14 ;  /* 0x0000000e0f08723e */ /* 0x001fe200000000ff */
[----:B------:R-:W-:Y:S01]  /*ce00*/  FMUL.FTZ R114, R114, R7 ;  /* 0x0000000772727220 */ /* 0x000fe20000410000 */
[----:B------:R-:W-:Y:S01]  /*ce10*/  F2FP.F16.F32.PACK_AB R10, R21, R20 ;  /* 0x00000014150a723e */ /* 0x000fe200000000ff */
[----:B------:R-:W-:Y:S01]  /*ce20*/  FADD.FTZ R67, R29, R26 ;  /* 0x0000001a1d437221 */ /* 0x000fe20000010000 */
[----:B--2---:R-:W-:Y:S01]  /*ce30*/  F2FP.F16.F32.PACK_AB R9, R34, R27 ;  /* 0x0000001b2209723e */ /* 0x004fe200000000ff */
[----:B------:R-:W0:Y:S01]  /*ce40*/  MUFU.EX2 R43, R43 ;  /* 0x0000002b002b7308 */ /* 0x000e220000000800 */
[----:B-1----:R-:W-:Y:S01]  /*ce50*/  F2FP.F16.F32.PACK_AB R11, R39, R38 ;  /* 0x00000026270b723e */ /* 0x002fe200000000ff */
[-C--:B------:R-:W-:Y:S01]  /*ce60*/  FMUL.FTZ R115, R115, R7.reuse ;  /* 0x0000000773737220 */ /* 0x080fe20000410000 */
[----:B------:R-:W-:Y:S01]  /*ce70*/  F2FP.F16.F32.PACK_AB R26, R29, R28 ;  /* 0x0000001c1d1a723e */ /* 0x000fe200000000ff */
        /* <DEDUP_REMOVED lines=10> */
[-C--:B------:R-:W-:Y:S01]  /*cf20*/  FMUL.FTZ R134, R134, R7.reuse ;  /* 0x0000000786867220 */ /* 0x080fe20000410000 */
[----:B------:R-:W-:Y:S01]  /*cf30*/  FMUL.FTZ R135, R135, R7 ;  /* 0x0000000787877220 */ /* 0x000fe20000410000 */
[----:B------:R-:W3:Y:S01]  /*cf40*/  MUFU.EX2 R46, R46 ;  /* 0x0000002e002e7308 */ /* 0x000ee20000000800 */
[----:B--2---:R-:W-:Y:S01]  /*cf50*/  FADD.FTZ R63, R34, R59 ;  /* 0x0000003b223f7221 */ /* 0x004fe20000010000 */
[--C-:B------:R-:W-:Y:S01]  /*cf60*/  FFMA.FTZ R59, R74, UR33, -R72.reuse ;  /* 0x000000214a3b7c23 */ /* 0x100fe20008010848 */
[----:B------:R-:W-:Y:S01]  /*cf70*/  FFMA.FTZ R72, R87, UR33, -R72 ;  /* 0x0000002157487c23 */ /* 0x000fe20008010848 */
[----:B0-----:R-:W-:Y:S01]  /*cf80*/  F2FP.F16.F32.PACK_AB R25, R43, R42 ;  /* 0x0000002a2b19723e */ /* 0x001fe200000000ff */
[----:B------:R-:W-:Y:S01]  /*cf90*/  FADD.FTZ R12, R38, R63 ;  /* 0x0000003f260c7221 */ /* 0x000fe20000010000 */
[----:B------:R-:W-:Y:S01]  /*cfa0*/  F2FP.F16.F32.PACK_AB R34, R37, R36 ;  /* 0x000000242522723e */ /* 0x000fe200000000ff */
[----:B------:R-:W-:Y:S01]  /*cfb0*/  IMAD.MOV.U32 R7, RZ, RZ, R5 ;  /* 0x000000ffff077224 */ /* 0x000fe200078e0005 */
        /* <DEDUP_REMOVED lines=14> */
[----:B------:R-:W-:Y:S02]  /*d0a0*/  FADD.FTZ R15, R37, R14 ;  /* 0x0000000e250f7221 */ /* 0x000fe40000010000 */
[----:B------:R-:W0:Y:S01]  /*d0b0*/  MUFU.EX2 R35, R35 ;  /* 0x0000002300237308 */ /* 0x000e220000000800 */
[----:B--2---:R-:W-:Y:S01]  /*d0c0*/  FADD.FTZ R12, R30, R63 ;  /* 0x0000003f1e0c7221 */ /* 0x004fe20000010000 */
[----:B------:R-:W-:Y:S01]  /*d0d0*/  FADD.FTZ R20, R40, R15 ;  /* 0x0000000f28147221 */ /* 0x000fe20000010000 */
[----:B------:R2:W-:Y:S01]  /*d0e0*/  STSM.16.M88.4 [R19], R24 ;  /* 0x0000001813007844 */ /* 0x0005e20000000200 */
[C---:B------:R-:W-:Y:S02]  /*d0f0*/  F2FP.F16.F32.PACK_AB R40, R41.reuse, R40 ;  /* 0x000000282928723e */ /* 0x040fe400000000ff */
[----:B------:R-:W-:Y:S02]  /*d100*/  FADD.FTZ R21, R41, R20 ;  /* 0x0000001429157221 */ /* 0x000fe40000010000 */
[----:B------:R-:W4:Y:S01]  /*d110*/  MUFU.EX2 R47, R47 ;  /* 0x0000002f002f7308 */ /* 0x000f220000000800 */
[C---:B---3--:R-:W-:Y:S01]  /*d120*/  FADD.FTZ R12, R31.reuse, R12 ;  /* 0x0000000c1f0c7221 */ /* 0x048fe20000010000 */
[----:B------:R-:W-:Y:S01]  /*d130*/  FADD.FTZ R21, R44, R21 ;  /* 0x000000152c157221 */ /* 0x000fe20000010000 */
[----:B------:R-:W-:-:S03]  /*d140*/  F2FP.F16.F32.PACK_AB R33, R31, R30 ;  /* 0x0000001e1f21723e */ /* 0x000fc600000000ff */
[----:B------:R-:W-:Y:S02]  /*d150*/  FADD.FTZ R20, R56, R21 ;  /* 0x0000001538147221 */ /* 0x000fe40000010000 */
[----:B------:R-:W3:Y:S01]  /*d160*/  MUFU.EX2 R50, R50 ;  /* 0x0000003200327308 */ /* 0x000ee20000000800 */
[----:B0-----:R-:W-:-:S07]  /*d170*/  FADD.FTZ R12, R35, R12 ;  /* 0x0000000c230c7221 */ /* 0x001fce0000010000 */
[----:B------:R-:W0:Y:S01]  /*d180*/  MUFU.EX2 R51, R51 ;  /* 0x0000003300337308 */ /* 0x000e220000000800 */
[C---:B----4-:R-:W-:Y:S01]  /*d190*/  FADD.FTZ R15, R47.reuse, R12 ;  /* 0x0000000c2f0f7221 */ /* 0x050fe20000010000 */
[----:B------:R-:W-:-:S05]  /*d1a0*/  F2FP.F16.F32.PACK_AB R35, R47, R35 ;  /* 0x000000232f23723e */ /* 0x000fca00000000ff */
[----:B------:R4:W-:Y:S01]  /*d1b0*/  STSM.16.M88.4 [R18], R32 ;  /* 0x0000002012007844 */ /* 0x0009e20000000200 */
[----:B------:R-:W5:Y:S01]  /*d1c0*/  MUFU.EX2 R4, R4 ;  /* 0x0000000400047308 */ /* 0x000f620000000800 */
[----:B---3--:R-:W-:-:S07]  /*d1d0*/  FADD.FTZ R12, R50, R15 ;  /* 0x0000000f320c7221 */ /* 0x008fce0000010000 */
[----:B------:R-:W1:Y:S01]  /*d1e0*/  MUFU.EX2 R3, R3 ;  /* 0x0000000300037308 */ /* 0x000e620000000800 */
[C---:B0-----:R-:W-:Y:S01]  /*d1f0*/  FADD.FTZ R15, R51.reuse, R12 ;  /* 0x0000000c330f7221 */ /* 0x041fe20000010000 */
[----:B------:R-:W-:-:S06]  /*d200*/  F2FP.F16.F32.PACK_AB R41, R51, R50 ;  /* 0x000000323329723e */ /* 0x000fcc00000000ff */
[----:B------:R-:W0:Y:S01]  /*d210*/  MUFU.EX2 R54, R54 ;  /* 0x0000003600367308 */ /* 0x000e220000000800 */
[----:B-----5:R-:W-:Y:S01]  /*d220*/  FADD.FTZ R12, R4, R15 ;  /* 0x0000000f040c7221 */ /* 0x020fe20000010000 */
[----:B------:R-:W-:Y:S01]  /*d230*/  FADD.FTZ R15, R45, R20 ;  /* 0x000000142d0f7221 */ /* 0x000fe20000010000 */
[C---:B------:R-:W-:Y:S02]  /*d240*/  F2FP.F16.F32.PACK_AB R43, R13.reuse, R4 ;  /* 0x000000040d2b723e */ /* 0x040fe400000000ff */
[----:B------:R-:W-:Y:S01]  /*d250*/  FADD.FTZ R12, R13, R12 ;  /* 0x0000000c0d0c7221 */ /* 0x000fe20000010000 */
[C---:B------:R-:W-:Y:S01]  /*d260*/  FADD.FTZ R20, R48.reuse, R15 ;  /* 0x0000000f30147221 */ /* 0x040fe20000010000 */
[----:B------:R-:W-:Y:S01]  /*d270*/  F2FP.F16.F32.PACK_AB R48, R48, R45 ;  /* 0x0000002d3030723e */ /* 0x000fe200000000ff */
[----:B------:R-:W3:Y:S01]  /*d280*/  MUFU.EX2 R52, R52 ;  /* 0x0000003400347308 */ /* 0x000ee20000000800 */
[----:B-1----:R-:W-:Y:S01]  /*d290*/  FADD.FTZ R9, R3, R12 ;  /* 0x0000000c03097221 */ /* 0x002fe20000010000 */
[----:B------:R-:W-:Y:S01]  /*d2a0*/  FADD.FTZ R11, R49, R20 ;  /* 0x00000014310b7221 */ /* 0x000fe20000010000 */
[----:B------:R4:W-:Y:S05]  /*d2b0*/  STSM.16.M88.4 [R17+0x27800], R40 ;  /* 0x0278002811007844 */ /* 0x0009ea0000000200 */
[----:B------:R-:W1:Y:S01]  /*d2c0*/  MUFU.EX2 R55, R55 ;  /* 0x0000003700377308 */ /* 0x000e620000000800 */
[----:B0-----:R-:W-:-:S07]  /*d2d0*/  FADD.FTZ R8, R54, R9 ;  /* 0x0000000936087221 */ /* 0x001fce0000010000 */
[----:B------:R-:W0:Y:S01]  /*d2e0*/  MUFU.EX2 R53, R53 ;  /* 0x0000003500357308 */ /* 0x000e220000000800 */
[C---:B---3--:R-:W-:Y:S01]  /*d2f0*/  FADD.FTZ R10, R52.reuse, R11 ;  /* 0x0000000b340a7221 */ /* 0x048fe20000010000 */
[----:B------:R-:W-:Y:S02]  /*d300*/  F2FP.F16.F32.PACK_AB R50, R52, R49 ;  /* 0x000000313432723e */ /* 0x000fe400000000ff */
[----:B------:R-:W-:-:S04]  /*d310*/  F2FP.F16.F32.PACK_AB R49, R54, R3 ;  /* 0x000000033631723e */ /* 0x000fc800000000ff */
        /* <DEDUP_REMOVED lines=9> */
[----:B-1----:R-:W-:-:S07]  /*d3b0*/  FADD.FTZ R11, R57, R10 ;  /* 0x0000000a390b7221 */ /* 0x002fce0000010000 */
[----:B------:R-:W1:Y:S01]  /*d3c0*/  MUFU.EX2 R14, R75 ;  /* 0x0000004b000e7308 */ /* 0x000e620000000800 */
[----:B0-----:R-:W-:-:S07]  /*d3d0*/  FADD.FTZ R9, R59, R4 ;  /* 0x000000043b097221 */ /* 0x001fce0000010000 */
        /* <DEDUP_REMOVED lines=8> */
[----:B---3--:R-:W-:-:S07]  /*d460*/  FADD.FTZ R4, R78, R9 ;  /* 0x000000094e047221 */ /* 0x008fce0000010000 */
[----:B------:R-:W3:Y:S01]  /*d470*/  MUFU.EX2 R68, R68 ;  /* 0x0000004400447308 */ /* 0x000ee20000000800 */
[----:B-1----:R-:W-:Y:S01]  /*d480*/  FADD.FTZ R9, R65, R8 ;  /* 0x0000000841097221 */ /* 0x002fe20000010000 */
[----:B------:R-:W-:-:S06]  /*d490*/  F2FP.F16.F32.PACK_AB R8, R57, R53 ;  /* 0x000000353908723e */ /* 0x000fcc00000000ff */
[----:B------:R-:W1:Y:S01]  /*d4a0*/  MUFU.EX2 R15, R82 ;  /* 0x00000052000f7308 */ /* 0x000e620000000800 */
[C---:B0-----:R-:W-:Y:S01]  /*d4b0*/  FADD.FTZ R4, R79.reuse, R4 ;  /* 0x000000044f047221 */ /* 0x041fe20000010000 */
[----:B------:R-:W-:-:S06]  /*d4c0*/  F2FP.F16.F32.PACK_AB R11, R79, R78 ;  /* 0x0000004e4f0b723e */ /* 0x000fcc00000000ff */
[----:B------:R-:W0:Y:S01]  /*d4d0*/  MUFU.EX2 R83, R83 ;  /* 0x0000005300537308 */ /* 0x000e220000000800 */
[----:B---3--:R-:W-:Y:S01]  /*d4e0*/  FADD.FTZ R21, R68, R9 ;  /* 0x0000000944157221 */ /* 0x008fe20000010000 */
[----:B------:R-:W-:Y:S02]  /*d4f0*/  F2FP.F16.F32.PACK_AB R9, R14, R59 ;  /* 0x0000003b0e09723e */ /* 0x000fe400000000ff */
[----:B------:R-:W-:-:S03]  /*d500*/  F2FP.F16.F32.PACK_AB R12, R68, R65 ;  /* 0x00000041440c723e */ /* 0x000fc600000000ff */
[----:B------:R4:W-:Y:S01]  /*d510*/  STSM.16.M88.4 [R19+0x6000], R8 ;  /* 0x0060000813007844 */ /* 0x0009e20000000200 */
[----:B------:R-:W3:Y:S01]  /*d520*/  MUFU.EX2 R64, R64 ;  /* 0x0000004000407308 */ /* 0x000ee20000000800 */
[----:B-1----:R-:W-:-:S07]  /*d530*/  FADD.FTZ R4, R15, R4 ;  /* 0x000000040f047221 */ /* 0x002fce0000010000 */
[----:B------:R-:W1:Y:S01]  /*d540*/  MUFU.EX2 R6, R85 ;  /* 0x0000005500067308 */ /* 0x000e620000000800 */
[C---:B0-----:R-:W-:Y:S01]  /*d550*/  F2FP.F16.F32.PACK_AB R13, R83.reuse, R15 ;  /* 0x0000000f530d723e */ /* 0x041fe200000000ff */
[----:B------:R-:W-:-:S06]  /*d560*/  FADD.FTZ R4, R83, R4 ;  /* 0x0000000453047221 */ /* 0x000fcc0000010000 */
[----:B--2---:R-:W0:Y:S01]  /*d570*/  MUFU.EX2 R25, R86 ;  /* 0x0000005600197308 */ /* 0x004e220000000800 */
[----:B---3--:R-:W-:-:S07]  /*d580*/  FADD.FTZ R21, R64, R21 ;  /* 0x0000001540157221 */ /* 0x008fce0000010000 */
[----:B------:R-:W2:Y:S01]  /*d590*/  MUFU.EX2 R72, R72 ;  /* 0x0000004800487308 */ /* 0x000ea20000000800 */
[C---:B-1----:R-:W-:Y:S01]  /*d5a0*/  F2FP.F16.F32.PACK_AB R14, R6.reuse, R64 ;  /* 0x00000040060e723e */ /* 0x042fe200000000ff */
[----:B0-----:R-:W-:Y:S01]  /*d5b0*/  FADD.FTZ R3, R25, R4 ;  /* 0x0000000419037221 */ /* 0x001fe20000010000 */
[----:B------:R-:W-:Y:S01]  /*d5c0*/  FADD.FTZ R4, R6, R21 ;  /* 0x0000001506047221 */ /* 0x000fe20000010000 */
[----:B------:R-:W-:Y:S01]  /*d5d0*/  IMAD.MOV.U32 R6, RZ, RZ, R0 ;  /* 0x000000ffff067224 */ /* 0x000fe200078e0000 */
[C---:B--2---:R-:W-:Y:S01]  /*d5e0*/  F2FP.F16.F32.PACK_AB R15, R72.reuse, R25 ;  /* 0x00000019480f723e */ /* 0x044fe200000000ff */
[----:B------:R-:W-:-:S04]  /*d5f0*/  FADD.FTZ R3, R72, R3 ;  /* 0x0000000348037221 */ /* 0x000fc80000010000 */
[----:B------:R4:W-:Y:S01]  /*d600*/  STSM.16.M88.4 [R18+0x6000], R12 ;  /* 0x0060000c12007844 */ /* 0x0009e20000000200 */
[----:B------:R0:W-:Y:S06]  /*d610*/  MEMBAR.ALL.CTA ;  /* 0x0000000000007992 */ /* 0x0001ec0000008000 */
[----:B0-----:R-:W0:Y:S02]  /*d620*/  FENCE.VIEW.ASYNC.S ;  /* 0x00000000000073c6 */ /* 0x001e240000000000 */
[----:B0-----:R-:W-:Y:S01]  /*d630*/  NOP ;  /* 0x0000000000007918 */ /* 0x001fe20000000000 */
[----:B------:R-:W-:Y:S05]  /*d640*/  @P2 BRA `(.L_x_1145) ;  /* 0xffffffcc00d42947 */ /* 0x000fea000383ffff */
.L_x_1128:
[----:B------:R-:W-:Y:S06]  /*d650*/  BAR.ARV 0x8, 0x200 ;  /* 0x0208000000007b1d */ /* 0x000fec0000002000 */
[----:B------:R-:W-:Y:S05]  /*d660*/  @!P0 BRA `(.L_x_1146) ;  /* 0x0000000000048947 */ /* 0x000fea0003800000 */
[----:B------:R-:W-:Y:S01]  /*d670*/  BPT.TRAP 0x1 ;  /* 0x000000040000795c */ /* 0x000fe20000300000 */
.L_x_1146:
[----:B------:R-:W-:Y:S01]  /*d680*/  ULEA UR9, UR46, UR42, 0x3 ;  /* 0x0000002a2e097291 */ /* 0x000fe2000f8e183f */
[----:B------:R-:W-:-:S05]  /*d690*/  IMAD.U32 R2, RZ, RZ, UR49 ;  /* 0x00000031ff027e24 */ /* 0x000fca000f8e00ff */
[----:B------:R-:W-:-:S04]  /*d6a0*/  SHF.L.U32 R2, R2, 0x1f, RZ ;  /* 0x0000001f02027819 */ /* 0x000fc800000006ff */
[----:B------:R0:W1:Y:S01]  /*d6b0*/  SYNCS.PHASECHK.TRANS64.TRYWAIT P2, [UR9+0x2d850], R2 ;  /* 0x02d85002ff0075a7 */ /* 0x0000620008040149 */
[----:B------:R-:W-:Y:S05]  /*d6c0*/  @!P0 BRA `(.L_x_1147) ;  /* 0x0000000000048947 */ /* 0x000fea0003800000 */
[----:B------:R-:W-:Y:S01]  /*d6d0*/  BPT.TRAP 0x1 ;  /* 0x000000040000795c */ /* 0x000fe20000300000 */
.L_x_1147:
[----:B-1----:R-:W-:Y:S05]  /*d6e0*/  @P2 BRA `(.L_x_1148) ;  /* 0x0000000000082947 */ /* 0x002fea0003800000 */
[----:B------:R-:W1:Y:S02]  /*d6f0*/  SYNCS.PHASECHK.TRANS64.TRYWAIT P0, [UR9+0x2d850], R2 ;  /* 0x02d85002ff0075a7 */ /* 0x000e640008000149 */
[----:B-1----:R-:W-:Y:S05]  /*d700*/  @!P0 BRA `(.L_x_1149) ;  /* 0x0000008c00e08947 */ /* 0x002fea0003800000 */
.L_x_1148:
[----:B------:R-:W-:Y:S01]  /*d710*/  UIADD3 UR42, UR42, 0x400, URZ ;  /* 0x000004002a2a7890 */ /* 0x000fe2000fffe03f */
[----:B------:R-:W-:Y:S01]  /*d720*/  WARPGROUP.ARRIVE ;  /* 0x00000000000079c5 */ /* 0x000fe20000000000 */
[----:B------:R-:W-:Y:S01]  /*d730*/  ULOP3.LUT UR43, UR43, 0x10000, URZ, 0xfc, !UPT ;  /* 0x000100002b2b7892 */ /* 0x000fe2000f8efc3f */
[----:B-1----:R-:W1:Y:S01]  /*d740*/  SHFL.BFLY PT, R7, R4, 0x2, 0x1f ;  /* 0x0c401f0004077f89 */ /* 0x002e6200000e0000 */
[----:B------:R-:W-:Y:S01]  /*d750*/  USHF.R.U32.HI UR42, URZ, 0x4, UR42 ;  /* 0x000000043f2a7899 */ /* 0x000fe2000801162a */
[----:B--2-4-:R-:W-:Y:S01]  /*d760*/  IMAD.U32 R13, RZ, RZ, UR33 ;  /* 0x00000021ff0d7e24 */ /* 0x014fe2000f8e00ff */
[----:B------:R-:W-:Y:S01]  /*d770*/  UMOV UR5, 0x40000040 ;  /* 0x4000004000057882 */ /* 0x000fe20000000000 */
[----:B------:R-:W-:Y:S01]  /*d780*/  UMOV UR7, 0x80000020 ;  /* 0x8000002000077882 */ /* 0x000fe20000000000 */
[----:B------:R-:W-:Y:S01]  /*d790*/  ULOP3.LUT UR42, UR42, 0x3fff, URZ, 0xc0, !UPT ;  /* 0x00003fff2a2a7892 */ /* 0x000fe2000f8ec03f */
[----:B0-----:R-:W0:Y:S01]  /*d7a0*/  SHFL.BFLY PT, R2, R3, 0x2, 0x1f ;  /* 0x0c401f0003027f89 */ /* 0x001e2200000e0000 */
[----:B------:R-:W-:Y:S01]  /*d7b0*/  UMOV UR4, UR43 ;  /* 0x0000002b00047c82 */ /* 0x000fe20008000000 */
[----:B------:R-:W-:-:S02]  /*d7c0*/  UIADD3 UR47, UR47, 0x1, URZ ;  /* 0x000000012f2f7890 */ /* 0x000fc4000fffe03f */
[----:B------:R-:W-:-:S04]  /*d7d0*/  ULOP3.LUT UR8, UR42, 0x2000000, URZ, 0xfc, !UPT ;  /* 0x020000002a087892 */ /* 0x000fc8000f8efc3f */
        /* <DEDUP_REMOVED lines=8> */
[----:B------:R-:W-:Y:S01]  /*d860*/  IMAD.MOV.U32 R4, RZ, RZ, RZ ;  /* 0x000000ffff047224 */ /* 0x000fe200078e00ff */
[----:B------:R-:W-:Y:S01]  /*d870*/  UMOV UR5, 0x40000040 ;  /* 0x4000004000057882 */ /* 0x000fe20000000000 */
[----:B------:R-:W-:Y:S01]  /*d880*/  UMOV UR7, 0x80000020 ;  /* 0x8000002000077882 */ /* 0x000fe20000000000 */
[----:B0-----:R-:W-:Y:S01]  /*d890*/  FADD.FTZ R6, R2, R3 ;  /* 0x0000000302067221 */ /* 0x001fe20000010000 */
[----:B------:R-:W-:Y:S01]  /*d8a0*/  IMAD.MOV.U32 R3, RZ, RZ, -0x800000 ;  /* 0xff800000ff037424 */ /* 0x000fe200078e00ff */
[----:B------:R-:W0:Y:S01]  /*d8b0*/  SHFL.BFLY PT, R2, R7, 0x1, 0x1f ;  /* 0x0c201f0007027f89 */ /* 0x000e2200000e0000 */
[----:B------:R-:W-:-:S03]  /*d8c0*/  USEL UR46, UR46, URZ, UP0 ;  /* 0x0000003f2e2e7287 */ /* 0x000fc60008000000 */
[----:B------:R-:W1:Y:S01]  /*d8d0*/  SHFL.BFLY PT, R9, R6, 0x1, 0x1f ;  /* 0x0c201f0006097f89 */ /* 0x000e6200000e0000 */
[----:B0-----:R-:W-:Y:S01]  /*d8e0*/  FADD.FTZ R11, R7, R2 ;  /* 0x00000002070b7221 */ /* 0x001fe20000010000 */
[----:B------:R-:W-:Y:S02]  /*d8f0*/  IMAD.U32 R7, RZ, RZ, UR33 ;  /* 0x00000021ff077e24 */ /* 0x000fe4000f8e00ff */
[----:B------:R-:W-:Y:S02]  /*d900*/  IMAD.MOV.U32 R2, RZ, RZ, -0x800000 ;  /* 0xff800000ff027424 */ /* 0x000fe400078e00ff */
[----:B-1----:R-:W-:Y:S01]  /*d910*/  FADD.FTZ R12, R6, R9 ;  /* 0x00000009060c7221 */ /* 0x002fe20000010000 */
[----:B------:R-:W-:Y:S01]  /*d920*/  FSETP.NE.FTZ.AND P0, PT, R11, RZ, PT ;  /* 0x000000ff0b00720b */ /* 0x000fe20003f15000 */
[----:B------:R-:W-:Y:S02]  /*d930*/  IMAD.U32 R6, RZ, RZ, UR9 ;  /* 0x00000009ff067e24 */ /* 0x000fe4000f8e00ff */
[----:B------:R-:W-:Y:S01]  /*d940*/  IMAD.MOV.U32 R9, RZ, RZ, RZ ;  /* 0x000000ffff097224 */ /* 0x000fe200078e00ff */
[----:B------:R-:W-:Y:S01]  /*d950*/  FSETP.NE.FTZ.AND P2, PT, R12, RZ, PT ;  /* 0x000000ff0c00720b */ /* 0x000fe20003f55000 */
[----:B------:R-:W-:-:S05]  /*d960*/  @!P1 VIADD R6, R6, 0x2d860 ;  /* 0x0002d86006069836 */ /* 0x000fca0000000000 */
[----:B------:R-:W-:-:S03]  /*d970*/  @!P1 PRMT R6, RZ, 0x654, R6 ;  /* 0x00000654ff069816 */ /* 0x000fc60000000006 */
[----:B------:R-:W0:Y:S01]  /*d980*/  @P0 MUFU.LG2 R8, R11 ;  /* 0x0000000b00080308 */ /* 0x000e220000000c00 */
[----:B------:R-:W-:-:S07]  /*d990*/  @P0 FMUL.FTZ R7, R7, 0.69314718246459960938 ;  /* 0x3f31721807070820 */ /* 0x000fce0000410000 */
[----:B------:R-:W1:Y:S08]  /*d9a0*/  @P2 MUFU.LG2 R10, R12 ;  /* 0x0000000c000a2308 */ /* 0x000e700000000c00 */
[----:B------:R2:W3:Y:S01]  /*d9b0*/  @P0 MUFU.RCP R4, R11 ;  /* 0x0000000b00040308 */ /* 0x0004e20000001000 */
[----:B0-----:R-:W-:-:S04]  /*d9c0*/  @P0 FMUL.FTZ R8, R8, 0.69314718246459960938 ;  /* 0x3f31721808080820 */ /* 0x001fc80000410000 */
[----:B------:R-:W-:Y:S01]  /*d9d0*/  @P0 FFMA.FTZ R3, R7, R0, R8 ;  /* 0x0000000007030223 */ /* 0x000fe20000010008 */
[----:B------:R-:W-:Y:S02]  /*d9e0*/  PLOP3.LUT P0, PT, PT, PT, PT, 0x8, 0x0 ;  /* 0x000000000000781c */ /* 0x000fe40003f0e170 */
[----:B------:R-:W0:Y:S01]  /*d9f0*/  @P2 MUFU.RCP R9, R12 ;  /* 0x0000000c00092308 */ /* 0x000e220000001000 */
[----:B--2---:R-:W-:Y:S01]  /*da00*/  @P2 FMUL.FTZ R11, R13, 0.69314718246459960938 ;  /* 0x3f3172180d0b2820 */ /* 0x004fe20000410000 */
        /* <DEDUP_REMOVED lines=98> */
[----:B-1----:R-:W-:-:S07]  /*e030*/  FMUL.FTZ R135, R135, R9 ;  /* 0x0000000987877220 */ /* 0x002fce0000410000 */
.L_x_1079:
[----:B------:R-:W0:Y:S08]  /*e040*/  S2UR UR4, SR_CgaCtaId ;  /* 0x00000000000479c3 */ /* 0x000e300000008800 */
[----:B------:R-:W-:Y:S06]  /*e050*/  BAR.SYNC.DEFER_BLOCKING 0x5, 0x200 ;  /* 0x0148000000007b1d */ /* 0x000fec0000010000 */
[----:B------:R-:W-:Y:S01]  /*e060*/  UMOV UR42, 0x400 ;  /* 0x00000400002a7882 */ /* 0x000fe20000000000 */
[----:B------:R-:W-:Y:S01]  /*e070*/  BSSY B0, `(.L_x_1150) ;  /* 0x00001b8000007945 */ /* 0x000fe20003800000 */
[----:B0-----:R-:W-:-:S09]  /*e080*/  ULEA UR42, UR4, UR42, 0x18 ;  /* 0x0000002a042a7291 */ /* 0x001fd2000f8ec03f */
[----:B------:R-:W0:Y:S02]  /*e090*/  LDS.128 R4, [UR42+0x2d8d0] ;  /* 0x02d8d02aff047984 */ /* 0x000e240008000c00 */
[----:B0-----:R-:W-:Y:S02]  /*e0a0*/  R2UR UR5, R5 ;  /* 0x00000000050572ca */ /* 0x001fe400000e0000 */
[----:B------:R-:W-:Y:S02]  /*e0b0*/  R2UR UR7, R6 ;  /* 0x00000000060772ca */ /* 0x000fe400000e0000 */
[----:B------:R-:W-:Y:S01]  /*e0c0*/  R2UR UR6, R7 ;  /* 0x00000000070672ca */ /* 0x000fe200000e0000 */
[----:B------:R-:W-:Y:S06]  /*e0d0*/  BAR.ARV 0x4, 0x200 ;  /* 0x0108000000007b1d */ /* 0x000fec0000002000 */
[----:B------:R-:W-:Y:S08]  /*e0e0*/  @P0 BRA `(.L_x_1151) ;  /* 0x0000001000480947 */ /* 0x000ff00003800000 */
[----:B------:R-:W0:Y:S08]  /*e0f0*/  S2UR UR4, SR_SWINHI ;  /* 0x00000000000479c3 */ /* 0x000e300000002f00 */
[----:B------:R-:W-:Y:S01]  /*e100*/  BAR.SYNC.DEFER_BLOCKING 0x1, 0x180 ;  /* 0x0046000000007b1d */ /* 0x000fe20000010000 */
[----:B------:R-:W-:Y:S02]  /*e110*/  F2FP.F16.F32.PACK_AB R6, R93, R92 ;  /* 0x0000005c5d06723e */ /* 0x000fe400000000ff */
[----:B------:R-:W-:-:S02]  /*e120*/  F2FP.F16.F32.PACK_AB R26, R125, R26 ;  /* 0x0000001a7d1a723e */ /* 0x000fc400000000ff */
[----:B------:R-:W-:-:S03]  /*e130*/  F2FP.F16.F32.PACK_AB R27, R27, R126 ;  /* 0x0000007e1b1b723e */ /* 0x000fc600000000ff */
[----:B------:R-:W1:Y:S01]  /*e140*/  LDC R41, c[0x0][0xbe8] ;  /* 0x0002fa00ff297b82 */ /* 0x000e620000000800 */
[----:B------:R-:W-:Y:S01]  /*e150*/  UMOV UR8, UR42 ;  /* 0x0000002a00087c82 */ /* 0x000fe20008000000 */
[----:B0-----:R-:W-:Y:S01]  /*e160*/  UMOV UR9, UR4 ;  /* 0x0000000400097c82 */ /* 0x001fe20008000000 */
[----:B------:R-:W-:Y:S02]  /*e170*/  IMAD.U32 R20, RZ, RZ, UR8 ;  /* 0x00000008ff147e24 */ /* 0x000fe4000f8e00ff */
[----:B------:R-:W-:Y:S01]  /*e180*/  IMAD.U32 R21, RZ, RZ, UR9 ;  /* 0x00000009ff157e24 */ /* 0x000fe2000f8e00ff */
[----:B------:R-:W-:Y:S02]  /*e190*/  ULDC.64 UR8, c[0x0][0xc00] ;  /* 0x0003000000087ab9 */ /* 0x000fe40000000a00 */
[----:B------:R-:W-:Y:S01]  /*e1a0*/  UISETP.NE.U32.AND UP0, UPT, UR8, URZ, UPT ;  /* 0x0000003f0800728c */ /* 0x000fe2000bf05070 */
[----:B------:R-:W-:-:S03]  /*e1b0*/  IMAD.WIDE R4, R145, 0x2, R20 ;  /* 0x0000000291047825 */ /* 0x000fc600078e0214 */
[----:B------:R-:W-:Y:S01]  /*e1c0*/  UISETP.NE.AND.EX UP0, UPT, UR9, URZ, UPT, UP0 ;  /* 0x0000003f0900728c */ /* 0x000fe2000bf05300 */
[C---:B------:R-:W-:Y:S02]  /*e1d0*/  LOP3.LUT R7, R4.reuse, 0x180, RZ, 0xc0, !PT ;  /* 0x0000018004077812 */ /* 0x040fe400078ec0ff */
[----:B------:R-:W-:Y:S01]  /*e1e0*/  ULDC.64 UR8, c[0x0][0xc00] ;  /* 0x0003000000087ab9 */ /* 0x000fe20000000a00 */
[C---:B------:R-:W-:Y:S01]  /*e1f0*/  IADD3 R9, P0, R4.reuse, 0x6020, RZ ;  /* 0x0000602004097810 */ /* 0x040fe20007f1e0ff */
[----:B------:R-:W-:Y:S01]  /*e200*/  UIMAD.WIDE UR8, UR40, 0x4, UR8 ;  /* 0x00000004280878a5 */ /* 0x000fe2000f8e0208 */
[----:B------:R-:W-:Y:S02]  /*e210*/  SHF.R.U64 R7, R7, 0x3, RZ ;  /* 0x0000000307077819 */ /* 0x000fe400000012ff */
[C---:B------:R-:W-:Y:S02]  /*e220*/  IADD3 R11, P1, R4.reuse, 0x6000, RZ ;  /* 0x00006000040b7810 */ /* 0x040fe40007f3e0ff */
[----:B------:R-:W-:-:S02]  /*e230*/  IADD3 R33, P2, R4, 0x3020, RZ ;  /* 0x0000302004217810 */ /* 0x000fc40007f5e0ff */
[C---:B------:R-:W-:Y:S02]  /*e240*/  IADD3 R31, P3, R4.reuse, 0x3000, RZ ;  /* 0x00003000041f7810 */ /* 0x040fe40007f7e0ff */
[----:B------:R-:W-:Y:S01]  /*e250*/  IADD3 R29, P4, R4, 0x20, RZ ;  /* 0x00000020041d7810 */ /* 0x000fe20007f9e0ff */
[--C-:B------:R-:W-:Y:S01]  /*e260*/  IMAD.X R13, RZ, RZ, R5.reuse, P2 ;  /* 0x000000ffff0d7224 */ /* 0x100fe200010e0605 */
[----:B------:R-:W-:Y:S01]  /*e270*/  LOP3.LUT R4, R7, R4, RZ, 0x3c, !PT ;  /* 0x0000000407047212 */ /* 0x000fe200078e3cff */
[--C-:B------:R-:W-:Y:S01]  /*e280*/  IMAD.X R15, RZ, RZ, R5.reuse, P3 ;  /* 0x000000ffff0f7224 */ /* 0x100fe200018e0605 */
[----:B------:R-:W-:Y:S01]  /*e290*/  LOP3.LUT R8, R9, 0x180, RZ, 0xc0, !PT ;  /* 0x0000018009087812 */ /* 0x000fe200078ec0ff */
[----:B------:R-:W-:Y:S01]  /*e2a0*/  IMAD.X R25, RZ, RZ, R5, P4 ;  /* 0x000000ffff197224 */ /* 0x000fe200020e0605 */
[----:B------:R-:W-:Y:S02]  /*e2b0*/  LOP3.LUT R10, R11, 0x180, RZ, 0xc0, !PT ;  /* 0x000001800b0a7812 */ /* 0x000fe400078ec0ff */
[----:B------:R-:W-:-:S02]  /*e2c0*/  MOV R28, R4 ;  /* 0x00000004001c7202 */ /* 0x000fc40000000f00 */
[----:B------:R-:W-:Y:S02]  /*e2d0*/  F2FP.F16.F32.PACK_AB R4, R89, R0 ;  /* 0x000000005904723e */ /* 0x000fe400000000ff */
[----:B------:R-:W-:Y:S02]  /*e2e0*/  LOP3.LUT R0, R29, 0x180, RZ, 0xc0, !PT ;  /* 0x000001801d007812 */ /* 0x000fe400078ec0ff */
[----:B------:R-:W-:Y:S02]  /*e2f0*/  SHF.R.U64 R8, R8, 0x3, RZ ;  /* 0x0000000308087819 */ /* 0x000fe400000012ff */
[----:B------:R-:W-:Y:S02]  /*e300*/  SHF.R.U64 R10, R10, 0x3, RZ ;  /* 0x000000030a0a7819 */ /* 0x000fe400000012ff */
[----:B------:R-:W-:Y:S02]  /*e310*/  LOP3.LUT R14, R31, 0x180, RZ, 0xc0, !PT ;  /* 0x000001801f0e7812 */ /* 0x000fe400078ec0ff */
[----:B------:R-:W-:-:S02]  /*e320*/  LOP3.LUT R12, R33, 0x180, RZ, 0xc0, !PT ;  /* 0x00000180210c7812 */ /* 0x000fc400078ec0ff */
[----:B------:R-:W-:Y:S02]  /*e330*/  SHF.R.U64 R0, R0, 0x3, RZ ;  /* 0x0000000300007819 */ /* 0x000fe400000012ff */
[----:B------:R-:W-:Y:S01]  /*e340*/  LOP3.LUT R8, R8, R9, RZ, 0x3c, !PT ;  /* 0x0000000908087212 */ /* 0x000fe200078e3cff */
[--C-:B------:R-:W-:Y:S01]  /*e350*/  IMAD.X R9, RZ, RZ, R5.reuse, P0 ;  /* 0x000000ffff097224 */ /* 0x100fe200000e0605 */
[----:B------:R-:W-:Y:S01]  /*e360*/  LOP3.LUT R10, R10, R11, RZ, 0x3c, !PT ;  /* 0x0000000b0a0a7212 */ /* 0x000fe200078e3cff */
[----:B------:R-:W-:Y:S01]  /*e370*/  IMAD.X R11, RZ, RZ, R5, P1 ;  /* 0x000000ffff0b7224 */ /* 0x000fe200008e0605 */
[----:B------:R-:W-:Y:S02]  /*e380*/  SHF.R.U64 R14, R14, 0x3, RZ ;  /* 0x000000030e0e7819 */ /* 0x000fe400000012ff */
[----:B------:R-:W-:Y:S02]  /*e390*/  SHF.R.U64 R12, R12, 0x3, RZ ;  /* 0x000000030c0c7819 */ /* 0x000fe400000012ff */
[----:B------:R-:W-:Y:S01]  /*e3a0*/  LOP3.LUT R24, R0, R29, RZ, 0x3c, !PT ;  /* 0x0000001d00187212 */ /* 0x000fe200078e3cff */
[----:B------:R-:W-:Y:S01]  /*e3b0*/  IMAD.U32 R29, RZ, RZ, UR9 ;  /* 0x00000009ff1d7e24 */ /* 0x000fe2000f8e00ff */
[----:B------:R-:W-:-:S02]  /*e3c0*/  F2FP.F16.F32.PACK_AB R5, R91, R90 ;  /* 0x0000005a5b05723e */ /* 0x000fc400000000ff */
[----:B------:R-:W-:Y:S02]  /*e3d0*/  F2FP.F16.F32.PACK_AB R7, R95, R94 ;  /* 0x0000005e5f07723e */ /* 0x000fe400000000ff */
[----:B------:R-:W-:Y:S02]  /*e3e0*/  LOP3.LUT R14, R14, R31, RZ, 0x3c, !PT ;  /* 0x0000001f0e0e7212 */ /* 0x000fe400078e3cff */
[----:B------:R-:W-:Y:S01]  /*e3f0*/  MOV R30, R8 ;  /* 0x00000008001e7202 */ /* 0x000fe20000000f00 */
[----:B------:R0:W-:Y:S01]  /*e400*/  STSM.16.M88.4 [R28], R4 ;  /* 0x000000041c007844 */ /* 0x0001e20000000200 */
[----:B------:R-:W-:Y:S02]  /*e410*/  MOV R31, R10 ;  /* 0x0000000a001f7202 */ /* 0x000fe40000000f00 */
[----:B------:R-:W-:Y:S02]  /*e420*/  LOP3.LUT R12, R12, R33, RZ, 0x3c, !PT ;  /* 0x000000210c0c7212 */ /* 0x000fe400078e3cff */
[----:B------:R-:W-:-:S02]  /*e430*/  MOV R25, R24 ;  /* 0x0000001800197202 */ /* 0x000fc40000000f00 */
[----:B------:R-:W-:Y:S02]  /*e440*/  F2FP.F16.F32.PACK_AB R8, R97, R96 ;  /* 0x000000606108723e */ /* 0x000fe400000000ff */
[----:B------:R-:W-:Y:S02]  /*e450*/  F2FP.F16.F32.PACK_AB R9, R99, R98 ;  /* 0x000000626309723e */ /* 0x000fe400000000ff */
[----:B------:R-:W-:Y:S02]  /*e460*/  F2FP.F16.F32.PACK_AB R10, R101, R100 ;  /* 0x00000064650a723e */ /* 0x000fe400000000ff */
[----:B------:R-:W-:Y:S02]  /*e470*/  F2FP.F16.F32.PACK_AB R11, R103, R102 ;  /* 0x00000066670b723e */ /* 0x000fe400000000ff */
[----:B------:R-:W-:Y:S01]  /*e480*/  MOV R32, R12 ;  /* 0x0000000c00207202 */ /* 0x000fe20000000f00 */
[----:B0-----:R-:W-:Y:S01]  /*e490*/  IMAD.U32 R28, RZ, RZ, UR8 ;  /* 0x00000008ff1c7e24 */ /* 0x001fe2000f8e00ff */
[----:B------:R-:W-:Y:S01]  /*e4a0*/  MOV R33, R14 ;  /* 0x0000000e00217202 */ /* 0x000fe20000000f00 */
[----:B------:R0:W-:Y:S01]  /*e4b0*/  STSM.16.M88.4 [R25], R8 ;  /* 0x0000000819007844 */ /* 0x0001e20000000200 */
[----:B------:R-:W-:Y:S01]  /*e4c0*/  F2FP.F16.F32.PACK_AB R4, R105, R104 ;  /* 0x000000686904723e */ /* 0x000fe200000000ff */
[----:B------:R-:W-:Y:S01]  /*e4d0*/  ULDC.64 UR8, c[0x0][0xc08] ;  /* 0x0003020000087ab9 */ /* 0x000fe20000000a00 */
[----:B------:R-:W-:-:S02]  /*e4e0*/  F2FP.F16.F32.PACK_AB R5, R107, R106 ;  /* 0x0000006a6b05723e */ /* 0x000fc400000000ff */
[----:B------:R-:W-:Y:S02]  /*e4f0*/  F2FP.F16.F32.PACK_AB R6, R109, R108 ;  /* 0x0000006c6d06723e */ /* 0x000fe400000000ff */
[----:B------:R-:W-:Y:S02]  /*e500*/  F2FP.F16.F32.PACK_AB R7, R111, R110 ;  /* 0x0000006e6f07723e */ /* 0x000fe400000000ff */
[----:B------:R-:W-:Y:S02]  /*e510*/  F2FP.F16.F32.PACK_AB R12, R113, R112 ;  /* 0x00000070710c723e */ /* 0x000fe400000000ff */
[----:B------:R-:W-:Y:S01]  /*e520*/  F2FP.F16.F32.PACK_AB R13, R115, R114 ;  /* 0x00000072730d723e */ /* 0x000fe200000000ff */
[----:B------:R2:W-:Y:S01]  /*e530*/  STSM.16.M88.4 [R33], R4 ;  /* 0x0000000421007844 */ /* 0x0005e20000000200 */
[----:B------:R-:W-:Y:S02]  /*e540*/  F2FP.F16.F32.PACK_AB R14, R117, R116 ;  /* 0x00000074750e723e */ /* 0x000fe400000000ff */
[----:B------:R-:W-:-:S02]  /*e550*/  F2FP.F16.F32.PACK_AB R15, R119, R118 ;  /* 0x00000076770f723e */ /* 0x000fc400000000ff */
[----:B------:R-:W-:Y:S02]  /*e560*/  F2FP.F16.F32.PACK_AB R24, R121, R120 ;  /* 0x000000787918723e */ /* 0x000fe400000000ff */
[----:B0-----:R-:W-:Y:S01]  /*e570*/  F2FP.F16.F32.PACK_AB R25, R123, R122 ;  /* 0x0000007a7b19723e */ /* 0x001fe200000000ff */
[----:B------:R-:W-:Y:S01]  /*e580*/  STSM.16.M88.4 [R32], R12 ;  /* 0x0000000c20007844 */ /* 0x000fe20000000200 */
[----:B------:R-:W-:Y:S02]  /*e590*/  F2FP.F16.F32.PACK_AB R8, R129, R128 ;  /* 0x000000808108723e */ /* 0x000fe400000000ff */
[----:B------:R-:W-:Y:S01]  /*e5a0*/  F2FP.F16.F32.PACK_AB R9, R131, R130 ;  /* 0x000000828309723e */ /* 0x000fe200000000ff */
[----:B------:R-:W-:Y:S01]  /*e5b0*/  STSM.16.M88.4 [R31], R24 ;  /* 0x000000181f007844 */ /* 0x000fe20000000200 */
[----:B------:R-:W-:Y:S02]  /*e5c0*/  F2FP.F16.F32.PACK_AB R10, R133, R132 ;  /* 0x00000084850a723e */ /* 0x000fe400000000ff */
[----:B------:R-:W-:-:S02]  /*e5d0*/  F2FP.F16.F32.PACK_AB R11, R135, R134 ;  /* 0x00000086870b723e */ /* 0x000fc400000000ff */
[----:B------:R-:W-:-:S03]  /*e5e0*/  PLOP3.LUT P0, PT, PT, PT, UP0, 0x80, 0x0 ;  /* 0x000000000000781c */ /* 0x000fc60003f0f008 */
[----:B------:R0:W-:Y:S01]  /*e5f0*/  STSM.16.M88.4 [R30], R8 ;  /* 0x000000081e007844 */ /* 0x0001e20000000200 */
[----:B------:R-:W-:Y:S09]  /*e600*/  BAR.SYNC.DEFER_BLOCKING 0x1, 0x180 ;  /* 0x0046000000007b1d */ /* 0x000ff20000010000 */
[----:B------:R-:W3:Y:S01]  /*e610*/  @P0 LDG.E R0, desc[UR50][R28.64] ;  /* 0x000000321c000981 */ /* 0x000ee2000c1e1900 */
[----:B------:R-:W-:Y:S01]  /*e620*/  UISETP.NE.U32.AND UP1, UPT, UR8, URZ, UPT ;  /* 0x0000003f0800728c */ /* 0x000fe2000bf25070 */
[----:B-1----:R-:W-:Y:S01]  /*e630*/  ISETP.NE.AND P1, PT, R41, 0x1, PT ;  /* 0x000000012900780c */ /* 0x002fe20003f25270 */
[----:B------:R-:W-:Y:S01]  /*e640*/  ULDC UR10, c[0x0][0xa88] ;  /* 0x0002a200000a7ab9 */ /* 0x000fe20000000800 */
[----:B------:R-:W-:Y:S01]  /*e650*/  UMOV UR4, URZ ;  /* 0x0000003f00047c82 */ /* 0x000fe20008000000 */
[----:B------:R-:W-:-:S06]  /*e660*/  UISETP.NE.AND.EX UP1, UPT, UR9, URZ, UPT, UP1 ;  /* 0x0000003f0900728c */ /* 0x000fcc000bf25310 */
[----:B------:R-:W-:-:S04]  /*e670*/  PLOP3.LUT P2, PT, PT, PT, UP1, 0x80, 0x0 ;  /* 0x000000000000781c */ /* 0x000fc80003f4f018 */
[----:B--2---:R-:W1:Y:S01]  /*e680*/  @P1 LDC R5, c[0x0][0xbec] ;  /* 0x0002fb00ff051b82 */ /* 0x004e620000000800 */
[----:B------:R-:W-:Y:S02]  /*e690*/  @UP1 ULDC.64 UR8, c[0x0][0xc08] ;  /* 0x0003020000081ab9 */ /* 0x000fe40000000a00 */
[----:B------:R-:W-:-:S05]  /*e6a0*/  @UP1 UIMAD.WIDE UR8, UR40, 0x4, UR8 ;  /* 0x00000004280818a5 */ /* 0x000fca000f8e0208 */
[----:B------:R-:W2:Y:S01]  /*e6b0*/  @P1 LDC R6, c[0x0][0xbf0] ;  /* 0x0002fc00ff061b82 */ /* 0x000ea20000000800 */
[----:B0-----:R-:W-:Y:S02]  /*e6c0*/  IMAD.U32 R8, RZ, RZ, UR8 ;  /* 0x00000008ff087e24 */ /* 0x001fe4000f8e00ff */
[----:B------:R-:W-:Y:S01]  /*e6d0*/  IMAD.U32 R9, RZ, RZ, UR9 ;  /* 0x00000009ff097e24 */ /* 0x000fe2000f8e00ff */
[----:B---3--:R-:W-:Y:S01]  /*e6e0*/  @P0 R2UR UR4, R0 ;  /* 0x00000000000402ca */ /* 0x008fe200000e0000 */
[----:B------:R-:W-:-:S06]  /*e6f0*/  IMAD.U32 R0, RZ, RZ, UR10 ;  /* 0x0000000aff007e24 */ /* 0x000fcc000f8e00ff */
[----:B------:R0:W5:Y:S01]  /*e700*/  @P2 LDG.E R0, desc[UR50][R8.64] ;  /* 0x0000003208002981 */ /* 0x000162000c1e1900 */
[----:B-12---:R-:W-:Y:S07]  /*e710*/  @P2 BRA `(.L_x_1152) ;  /* 0x0000000000102947 */ /* 0x006fee0003800000 */
[----:B------:R-:W-:Y:S05]  /*e720*/  @!P0 BRA `(.L_x_1152) ;  /* 0x00000000000c8947 */ /* 0x000fea0003800000 */
[----:B------:R-:W2:Y:S04]  /*e730*/  LDG.E R7, desc[UR50][R28.64] ;  /* 0x000000321c077981 */ /* 0x000ea8000c1e1900 */
[----:B-----5:R-:W2:Y:S02]  /*e740*/  LDG.E R0, desc[UR50][R28.64+0x4] ;  /* 0x000004321c007981 */ /* 0x020ea4000c1e1900 */
[----:B--2---:R-:W-:-:S07]  /*e750*/  IMAD.IADD R0, R0, 0x1, -R7 ;  /* 0x0000000100007824 */ /* 0x004fce00078e0a07 */
.L_x_1152:
[----:B0-----:R-:W-:Y:S01]  /*e760*/  VIADD R8, R136, UR39 ;  /* 0x0000002788087c36 */ /* 0x001fe20008000000 */
[----:B------:R-:W-:Y:S01]  /*e770*/  USHF.R.S32.HI UR9, URZ, 0x1f, UR4 ;  /* 0x0000001f3f097899 */ /* 0x000fe20008011404 */
[----:B-----5:R-:W-:Y:S01]  /*e780*/  IMAD R43, R0, R41, RZ ;  /* 0x00000029002b7224 */ /* 0x020fe200078e02ff */
[----:B------:R-:W-:Y:S01]  /*e790*/  USHF.R.S32.HI UR16, URZ, 0x1f, UR41 ;  /* 0x0000001f3f107899 */ /* 0x000fe20008011429 */
[----:B------:R-:W-:Y:S01]  /*e7a0*/  @P1 IMAD.HI.U32 R5, R8, R5, RZ ;  /* 0x0000000508051227 */ /* 0x000fe200078e00ff */
[----:B------:R-:W-:Y:S01]  /*e7b0*/  ULDC.64 UR14, c[0x0][0xb90] ;  /* 0x0002e400000e7ab9 */ /* 0x000fe20000000a00 */
[----:B------:R-:W-:Y:S01]  /*e7c0*/  UMOV UR8, UR4 ;  /* 0x0000000400087c82 */ /* 0x000fe20008000000 */
[----:B------:R-:W-:Y:S01]  /*e7d0*/  UIMAD UR12, UR16, UR14, URZ ;  /* 0x0000000e100c72a4 */ /* 0x000fe2000f8e023f */
[----:B------:R-:W-:Y:S01]  /*e7e0*/  IMAD.MOV.U32 R4, RZ, RZ, R8 ;  /* 0x000000ffff047224 */ /* 0x000fe200078e0008 */
[----:B------:R-:W-:Y:S01]  /*e7f0*/  UIMAD.WIDE.U32 UR10, UR41, UR14, UR8 ;  /* 0x0000000e290a72a5 */ /* 0x000fe2000f8e0008 */
[----:B------:R-:W-:Y:S01]  /*e800*/  @P1 SHF.R.U32.HI R4, RZ, R6, R5 ;  /* 0x00000006ff041219 */ /* 0x000fe20000011605 */
[----:B------:R-:W-:Y:S01]  /*e810*/  USHF.R.S32.HI UR8, URZ, 0x1f, UR40 ;  /* 0x0000001f3f087899 */ /* 0x000fe20008011428 */
[----:B------:R-:W-:Y:S01]  /*e820*/  IMAD R5, R141, 0x20, R137 ;  /* 0x000000208d057824 */ /* 0x000fe200078e0289 */
[----:B------:R-:W-:Y:S01]  /*e830*/  UIMAD UR12, UR41, UR15, UR12 ;  /* 0x0000000f290c72a4 */ /* 0x000fe2000f8e020c */
[----:B------:R-:W0:Y:S01]  /*e840*/  @P1 LDC R45, c[0x0][0xbec] ;  /* 0x0002fb00ff2d1b82 */ /* 0x000e220000000800 */
[----:B------:R-:W-:Y:S01]  /*e850*/  USEL UR18, UR8, URZ, !UP0 ;  /* 0x0000003f08127287 */ /* 0x000fe2000c000000 */
[----:B------:R-:W-:Y:S01]  /*e860*/  IMAD.MOV R6, RZ, RZ, -R4 ;  /* 0x000000ffff067224 */ /* 0x000fe200078e0a04 */
[----:B------:R-:W-:Y:S01]  /*e870*/  ULDC.64 UR14, c[0x0][0xb98] ;  /* 0x0002e600000e7ab9 */ /* 0x000fe20000000a00 */
[----:B------:R-:W-:Y:S01]  /*e880*/  USEL UR17, UR40, URZ, !UP0 ;  /* 0x0000003f28117287 */ /* 0x000fe2000c000000 */
[----:B------:R-:W-:Y:S01]  /*e890*/  IMAD.WIDE R20, R5, 0x2, R20 ;  /* 0x0000000205147825 */ /* 0x000fe200078e0214 */
[----:B------:R-:W-:-:S02]  /*e8a0*/  UIMAD UR8, UR18, UR14, URZ ;  /* 0x0000000e120872a4 */ /* 0x000fc4000f8e023f */
[----:B------:R-:W-:Y:S01]  /*e8b0*/  UIADD3 UR11, UR11, UR12, URZ ;  /* 0x0000000c0b0b7290 */ /* 0x000fe2000fffe03f */
[----:B------:R-:W-:Y:S01]  /*e8c0*/  IMAD R7, R41, R6, R8 ;  /* 0x0000000629077224 */ /* 0x000fe200078e0208 */
[----:B------:R-:W-:Y:S01]  /*e8d0*/  UIMAD UR8, UR17, UR15, UR8 ;  /* 0x0000000f110872a4 */ /* 0x000fe2000f8e0208 */
[----:B------:R-:W-:Y:S01]  /*e8e0*/  IADD3 R9, P2, R20, 0x1800, RZ ;  /* 0x0000180014097810 */ /* 0x000fe20007f5e0ff */
[----:B------:R-:W-:Y:S01]  /*e8f0*/  UIMAD.WIDE.U32 UR10, UR17, UR14, UR10 ;  /* 0x0000000e110a72a5 */ /* 0x000fe2000f8e000a */
[----:B------:R-:W-:Y:S01]  /*e900*/  SHF.R.S32.HI R6, RZ, 0x1f, R4 ;  /* 0x0000001fff067819 */ /* 0x000fe20000011404 */
[----:B------:R-:W-:Y:S01]  /*e910*/  ULDC.64 UR12, c[0x0][0xb88] ;  /* 0x0002e200000c7ab9 */ /* 0x000fe20000000a00 */
[----:B------:R-:W-:Y:S01]  /*e920*/  SHF.R.S32.HI R5, RZ, 0x1f, R7 ;  /* 0x0000001fff057819 */ /* 0x000fe20000011407 */
[----:B------:R-:W-:Y:S01]  /*e930*/  IMAD.U32 R11, RZ, RZ, UR8 ;  /* 0x00000008ff0b7e24 */ /* 0x000fe2000f8e00ff */
[----:B------:R-:W-:Y:S02]  /*e940*/  LOP3.LUT R8, R9, 0x180, RZ, 0xc0, !PT ;  /* 0x0000018009087812 */ /* 0x000fe400078ec0ff */
[----:B------:R-:W-:Y:S01]  /*e950*/  IADD3 R4, P0, R4, UR10, RZ ;  /* 0x0000000a04047c10 */ /* 0x000fe2000ff1e0ff */
[----:B------:R-:W-:Y:S01]  /*e960*/  IMAD R10, R5, UR12, RZ ;  /* 0x0000000c050a7c24 */ /* 0x000fe2000f8e02ff */
[----:B------:R-:W-:-:S02]  /*e970*/  SHF.R.U64 R8, R8, 0x3, RZ ;  /* 0x0000000308087819 */ /* 0x000fc400000012ff */
[----:B------:R-:W-:Y:S01]  /*e980*/  IADD3.X R5, R6, UR11, R11, P0, !PT ;  /* 0x0000000b06057c10 */ /* 0x000fe200087fe40b */
[----:B------:R-:W-:Y:S01]  /*e990*/  ULDC.64 UR10, c[0x0][0xb50] ;  /* 0x0002d400000a7ab9 */ /* 0x000fe20000000a00 */
[----:B------:R-:W-:Y:S01]  /*e9a0*/  LOP3.LUT R6, R8, R9, RZ, 0x3c, !PT ;  /* 0x0000000908067212 */ /* 0x000fe200078e3cff */
[C---:B------:R-:W-:Y:S01]  /*e9b0*/  IMAD R9, R7.reuse, UR13, R10 ;  /* 0x0000000d07097c24 */ /* 0x040fe2000f8e020a */
[C---:B------:R-:W-:Y:S01]  /*e9c0*/  IADD3 R25, P6, R20.reuse, 0x3000, RZ ;  /* 0x0000300014197810 */ /* 0x040fe20007fde0ff */
[----:B------:R-:W-:Y:S01]  /*e9d0*/  IMAD.WIDE.U32 R4, R7, UR12, R4 ;  /* 0x0000000c07047c25 */ /* 0x000fe2000f8e0004 */
[----:B------:R-:W-:Y:S01]  /*e9e0*/  ULDC.64 UR12, c[0x0][0xaa0] ;  /* 0x0002a800000c7ab9 */ /* 0x000fe20000000a00 */
[----:B------:R-:W-:Y:S02]  /*e9f0*/  IADD3 R13, P5, R20, 0x4800, RZ ;  /* 0x00004800140d7810 */ /* 0x000fe40007fbe0ff */
[----:B------:R-:W-:Y:S01]  /*ea00*/  IMAD.IADD R5, R5, 0x1, R9 ;  /* 0x0000000105057824 */ /* 0x000fe200078e0209 */
[----:B------:R-:W-:Y:S01]  /*ea10*/  LEA R8, P0, R4, UR10, 0x2 ;  /* 0x0000000a04087c11 */ /* 0x000fe2000f8010ff */
[----:B------:R-:W-:Y:S01]  /*ea20*/  VIADD R10, R144, UR39 ;  /* 0x00000027900a7c36 */ /* 0x000fe20008000000 */
[----:B------:R-:W-:Y:S01]  /*ea30*/  IADD3 R33, P4, R20, 0x6000, RZ ;  /* 0x0000600014217810 */ /* 0x000fe20007f9e0ff */
[----:B------:R-:W-:Y:S01]  /*ea40*/  IMAD.X R7, RZ, RZ, R21, P2 ;  /* 0x000000ffff077224 */ /* 0x000fe200010e0615 */
[----:B------:R-:W-:Y:S01]  /*ea50*/  LEA.HI.X R4, R4, UR11, R5, 0x2, P0 ;  /* 0x0000000b04047c11 */ /* 0x000fe200080f1405 */
[----:B------:R-:W-:Y:S01]  /*ea60*/  SHFL.IDX PT, R36, R8, RZ, 0x1c1f ;  /* 0x001c1fff08247589 */ /* 0x000fe200000e0000 */
[----:B------:R-:W-:Y:S01]  /*ea70*/  LOP3.LUT P0, RZ, R142, 0x3, RZ, 0xc0, !PT ;  /* 0x000000038eff7812 */ /* 0x000fe2000780c0ff */
[----:B------:R-:W-:Y:S01]  /*ea80*/  VIADD R0, R10, 0x8 ;  /* 0x000000080a007836 */ /* 0x000fe20000000000 */
[----:B------:R-:W-:Y:S01]  /*ea90*/  IADD3 R5, P3, R20, 0x7800, RZ ;  /* 0x0000780014057810 */ /* 0x000fe20007f7e0ff */
[----:B------:R-:W1:Y:S01]  /*eaa0*/  SHFL.IDX PT, R37, R4, RZ, 0x1c1f ;  /* 0x001c1fff04257589 */ /* 0x000e6200000e0000 */
[----:B------:R-:W-:-:S02]  /*eab0*/  ISETP.GE.OR P2, PT, R10, R43, P0 ;  /* 0x0000002b0a00720c */ /* 0x000fc40000746670 */
[----:B------:R-:W-:Y:S01]  /*eac0*/  ISETP.GE.OR P0, PT, R0, R43, P0 ;  /* 0x0000002b0000720c */ /* 0x000fe20000706670 */
[----:B------:R-:W-:Y:S01]  /*ead0*/  SHFL.IDX PT, R38, R8, 0x1, 0x1c1f ;  /* 0x003c1f0008267f89 */ /* 0x000fe200000e0000 */
[----:B------:R-:W-:Y:S01]  /*eae0*/  LOP3.LUT R0, R5, 0x180, RZ, 0xc0, !PT ;  /* 0x0000018005007812 */ /* 0x000fe200078ec0ff */
[----:B------:R-:W-:Y:S01]  /*eaf0*/  UIMAD UR10, UR9, UR12, URZ ;  /* 0x0000000c090a72a4 */ /* 0x000fe2000f8e023f */
[----:B------:R-:W-:Y:S01]  /*eb00*/  LOP3.LUT R9, R20, 0x180, RZ, 0xc0, !PT ;  /* 0x0000018014097812 */ /* 0x000fe200078ec0ff */
[----:B------:R-:W2:Y:S01]  /*eb10*/  SHFL.IDX PT, R39, R4, 0x1, 0x1c1f ;  /* 0x003c1f0004277f89 */ /* 0x000ea200000e0000 */
[----:B------:R-:W-:Y:S01]  /*eb20*/  SHF.R.U64 R0, R0, 0x3, RZ ;  /* 0x0000000300007819 */ /* 0x000fe200000012ff */
[----:B------:R-:W-:Y:S01]  /*eb30*/  UIMAD.WIDE.U32 UR8, UR4, UR12, URZ ;  /* 0x0000000c040872a5 */ /* 0x000fe2000f8e003f */
[----:B------:R-:W-:Y:S01]  /*eb40*/  LOP3.LUT R24, R25, 0x180, RZ, 0xc0, !PT ;  /* 0x0000018019187812 */ /* 0x000fe200078ec0ff */
[----:B------:R-:W-:Y:S01]  /*eb50*/  IMAD.X R29, RZ, RZ, R21, P3 ;  /* 0x000000ffff1d7224 */ /* 0x000fe200018e0615 */
[----:B------:R-:W-:-:S02]  /*eb60*/  LOP3.LUT R28, R0, R5, RZ, 0x3c, !PT ;  /* 0x00000005001c7212 */ /* 0x000fc400078e3cff */
[----:B------:R-:W-:Y:S02]  /*eb70*/  LOP3.LUT R12, R13, 0x180, RZ, 0xc0, !PT ;  /* 0x000001800d0c7812 */ /* 0x000fe400078ec0ff */
[----:B------:R-:W-:Y:S01]  /*eb80*/  LOP3.LUT R32, R33, 0x180, RZ, 0xc0, !PT ;  /* 0x0000018021207812 */ /* 0x000fe200078ec0ff */
[----:B-1----:R1:W-:Y:S01]  /*eb90*/  @!P2 ST.E desc[UR50][R36.64], R3 ;  /* 0x000000032400a985 */ /* 0x0023e2000c101932 */
[----:B------:R-:W-:Y:S01]  /*eba0*/  IMAD R0, R140, 0x60, R141 ;  /* 0x000000608c007824 */ /* 0x000fe200078e028d */
[----:B------:R-:W-:Y:S01]  /*ebb0*/  UIMAD UR10, UR4, UR13, UR10 ;  /* 0x0000000d040a72a4 */ /* 0x000fe2000f8e020a */
[----:B------:R-:W-:Y:S02]  /*ebc0*/  SHF.R.U64 R9, R9, 0x3, RZ ;  /* 0x0000000309097819 */ /* 0x000fe400000012ff */
[----:B------:R-:W-:Y:S01]  /*ebd0*/  ULDC.64 UR12, c[0x0][0xae8] ;  /* 0x0002ba00000c7ab9 */ /* 0x000fe20000000a00 */
[----:B------:R-:W-:Y:S02]  /*ebe0*/  SHF.R.U64 R24, R24, 0x3, RZ ;  /* 0x0000000318187819 */ /* 0x000fe400000012ff */
[----:B------:R-:W-:-:S02]  /*ebf0*/  SHF.R.U64 R12, R12, 0x3, RZ ;  /* 0x000000030c0c7819 */ /* 0x000fc400000012ff */
[----:B------:R-:W-:Y:S01]  /*ec00*/  SHF.R.U64 R32, R32, 0x3, RZ ;  /* 0x0000000320207819 */ /* 0x000fe200000012ff */
[----:B-1----:R-:W1:Y:S01]  /*ec10*/  @P1 LDC R3, c[0x0][0xbf0] ;  /* 0x0002fc00ff031b82 */ /* 0x002e620000000800 */
[----:B------:R-:W-:Y:S01]  /*ec20*/  VIADD R36, R0, UR39 ;  /* 0x0000002700247c36 */ /* 0x000fe20008000000 */
[----:B------:R-:W-:Y:S01]  /*ec30*/  UIADD3 UR9, UR9, UR10, URZ ;  /* 0x0000000a09097290 */ /* 0x000fe2000fffe03f */
[----:B------:R-:W-:Y:S01]  /*ec40*/  LOP3.LUT R20, R9, R20, RZ, 0x3c, !PT ;  /* 0x0000001409147212 */ /* 0x000fe200078e3cff */
[----:B------:R-:W-:Y:S01]  /*ec50*/  UIMAD UR4, UR16, UR12, URZ ;  /* 0x0000000c100472a4 */ /* 0x000fe2000f8e023f */
[----:B0-----:R-:W-:Y:S01]  /*ec60*/  @P1 IMAD.HI.U32 R0, R36, R45, RZ ;  /* 0x0000002d24001227 */ /* 0x001fe200078e00ff */
[----:B------:R-:W-:Y:S01]  /*ec70*/  UIMAD.WIDE.U32 UR8, UR41, UR12, UR8 ;  /* 0x0000000c290872a5 */ /* 0x000fe2000f8e0008 */
[----:B------:R-:W-:Y:S01]  /*ec80*/  LOP3.LUT R24, R24, R25, RZ, 0x3c, !PT ;  /* 0x0000001918187212 */ /* 0x000fe200078e3cff */
[----:B------:R-:W-:Y:S01]  /*ec90*/  UIMAD UR4, UR41, UR13, UR4 ;  /* 0x0000000d290472a4 */ /* 0x000fe2000f8e0204 */
[----:B------:R-:W-:Y:S01]  /*eca0*/  LOP3.LUT R12, R12, R13, RZ, 0x3c, !PT ;  /* 0x0000000d0c0c7212 */ /* 0x000fe200078e3cff */
[----:B--2---:R0:W-:Y:S01]  /*ecb0*/  @!P0 ST.E desc[UR50][R38.64], R2 ;  /* 0x0000000226008985 */ /* 0x0041e2000c101932 */
[----:B------:R-:W-:Y:S01]  /*ecc0*/  LOP3.LUT R32, R32, R33, RZ, 0x3c, !PT ;  /* 0x0000002120207212 */ /* 0x000fe200078e3cff */
[--C-:B------:R-:W-:Y:S01]  /*ecd0*/  IMAD.X R25, RZ, RZ, R21.reuse, P6 ;  /* 0x000000ffff197224 */ /* 0x100fe200030e0615 */
[----:B------:R-:W-:Y:S01]  /*ece0*/  ULDC.64 UR10, c[0x0][0xaf0] ;  /* 0x0002bc00000a7ab9 */ /* 0x000fe20000000a00 */
[--C-:B------:R-:W-:Y:S01]  /*ecf0*/  IMAD.X R13, RZ, RZ, R21.reuse, P5 ;  /* 0x000000ffff0d7224 */ /* 0x100fe200028e0615 */
[----:B------:R2:W5:Y:S01]  /*ed00*/  LD.E.128 R8, desc[UR50][R20.64] ;  /* 0x0000003214087980 */ /* 0x000562000c101d00 */
[----:B------:R-:W-:Y:S01]  /*ed10*/  IMAD.X R33, RZ, RZ, R21, P4 ;  /* 0x000000ffff217224 */ /* 0x000fe200020e0615 */
[----:B------:R-:W-:-:S02]  /*ed20*/  UIADD3 UR9, UR9, UR4, URZ ;  /* 0x0000000409097290 */ /* 0x000fc4000fffe03f */
[----:B------:R-:W-:Y:S01]  /*ed30*/  UIMAD UR4, UR18, UR10, URZ ;  /* 0x0000000a120472a4 */ /* 0x000fe2000f8e023f */
[----:B------:R-:W5:Y:S04]  /*ed40*/  LD.E.128 R4, desc[UR50][R6.64] ;  /* 0x0000003206047980 */ /* 0x000f68000c101d00 */
[----:B------:R-:W5:Y:S01]  /*ed50*/  LD.E.128 R24, desc[UR50][R24.64] ;  /* 0x0000003218187980 */ /* 0x000f62000c101d00 */
[----:B--2---:R-:W-:Y:S01]  /*ed60*/  IMAD.MOV.U32 R21, RZ, RZ, R36 ;  /* 0x000000ffff157224 */ /* 0x004fe200078e0024 */
[----:B-1----:R-:W-:Y:S01]  /*ed70*/  @P1 SHF.R.U32.HI R21, RZ, R3, R0 ;  /* 0x00000003ff151219 */ /* 0x002fe20000011600 */
[----:B------:R-:W-:Y:S01]  /*ed80*/  UIMAD UR4, UR17, UR11, UR4 ;  /* 0x0000000b110472a4 */ /* 0x000fe2000f8e0204 */
[----:B------:R-:W5:Y:S01]  /*ed90*/  LD.E.128 R12, desc[UR50][R12.64] ;  /* 0x000000320c0c7980 */ /* 0x000f62000c101d00 */
[----:B------:R-:W-:Y:S01]  /*eda0*/  UIMAD.WIDE.U32 UR8, UR17, UR10, UR8 ;  /* 0x0000000a110872a5 */ /* 0x000fe2000f8e0008 */
[--C-:B------:R-:W-:Y:S01]  /*edb0*/  SHF.R.S32.HI R0, RZ, 0x1f, R21.reuse ;  /* 0x0000001fff007819 */ /* 0x100fe20000011415 */
[----:B------:R-:W-:Y:S01]  /*edc0*/  IMAD.MOV R20, RZ, RZ, -R21 ;  /* 0x000000ffff147224 */ /* 0x000fe200078e0a15 */
[----:B------:R-:W-:Y:S01]  /*edd0*/  ULDC.64 UR10, c[0x0][0xae0] ;  /* 0x0002b800000a7ab9 */ /* 0x000fe20000000a00 */
[----:B------:R-:W-:Y:S01]  /*ede0*/  UIADD3 UR4, UR9, UR4, URZ ;  /* 0x0000000409047290 */ /* 0x000fe2000fffe03f */
[----:B------:R-:W5:Y:S01]  /*edf0*/  LD.E.128 R32, desc[UR50][R32.64] ;  /* 0x0000003220207980 */ /* 0x000f62000c101d00 */
[----:B------:R-:W-:-:S02]  /*ee00*/  IMAD R0, R0, UR10, RZ ;  /* 0x0000000a00007c24 */ /* 0x000fc4000f8e02ff */
[----:B------:R-:W-:Y:S01]  /*ee10*/  IMAD R37, R41, R20, R36 ;  /* 0x0000001429257224 */ /* 0x000fe200078e0224 */
[----:B------:R-:W5:Y:S01]  /*ee20*/  LD.E.128 R28, desc[UR50][R28.64] ;  /* 0x000000321c1c7980 */ /* 0x000f62000c101d00 */
[----:B0-----:R-:W-:Y:S02]  /*ee30*/  IMAD R39, R21, UR11, R0 ;  /* 0x0000000b15277c24 */ /* 0x001fe4000f8e0200 */
[----:B------:R-:W-:Y:S01]  /*ee40*/  IMAD.U32 R3, RZ, RZ, UR9 ;  /* 0x00000009ff037e24 */ /* 0x000fe2000f8e00ff */
[----:B------:R-:W-:Y:S01]  /*ee50*/  SHF.R.S32.HI R0, RZ, 0x1f, R37 ;  /* 0x0000001fff007819 */ /* 0x000fe20000011425 */
[----:B------:R-:W-:Y:S01]  /*ee60*/  IMAD.U32 R2, RZ, RZ, UR8 ;  /* 0x00000008ff027e24 */ /* 0x000fe2000f8e00ff */
[----:B------:R-:W-:Y:S01]  /*ee70*/  ULDC.64 UR8, c[0x0][0xad8] ;  /* 0x0002b60000087ab9 */ /* 0x000fe20000000a00 */
[----:B------:R-:W-:Y:S01]  /*ee80*/  IMAD.U32 R3, RZ, RZ, UR4 ;  /* 0x00000004ff037e24 */ /* 0x000fe2000f8e00ff */
[----:B------:R-:W-:Y:S01]  /*ee90*/  @!PT LDS RZ, [RZ] ;  /* 0x00000000fffff984 */ /* 0x000fe20000000800 */
[----:B------:R-:W-:Y:S01]  /*eea0*/  @!PT LDS RZ, [RZ] ;  /* 0x00000000fffff984 */ /* 0x000fe20000000800 */
[----:B------:R-:W-:Y:S01]  /*eeb0*/  @!PT LDS RZ, [RZ] ;  /* 0x00000000fffff984 */ /* 0x000fe20000000800 */
[----:B------:R-:W-:Y:S01]  /*eec0*/  @!PT LDS RZ, [RZ] ;  /* 0x00000000fffff984 */ /* 0x000fe20000000800 */
[----:B------:R0:W-:Y:S06]  /*eed0*/  MEMBAR.ALL.CTA ;  /* 0x0000000000007992 */ /* 0x0001ec0000008000 */
[----:B0-----:R-:W0:Y:S01]  /*eee0*/  FENCE.VIEW.ASYNC.S ;  /* 0x00000000000073c6 */ /* 0x001e220000000000 */
[----:B------:R-:W-:-:S02]  /*eef0*/  IMAD R0, R0, UR8, RZ ;  /* 0x0000000800007c24 */ /* 0x000fc4000f8e02ff */
[----:B------:R-:W-:-:S04]  /*ef00*/  IMAD.WIDE.U32 R2, R21, UR10, R2 ;  /* 0x0000000a15027c25 */ /* 0x000fc8000f8e0002 */
[----:B------:R-:W-:Y:S02]  /*ef10*/  IMAD.IADD R3, R3, 0x1, R39 ;  /* 0x0000000103037824 */ /* 0x000fe400078e0227 */
[----:B------:R-:W-:Y:S02]  /*ef20*/  IMAD R21, R37, UR9, R0 ;  /* 0x0000000925157c24 */ /* 0x000fe4000f8e0200 */
[----:B------:R-:W-:Y:S01]  /*ef30*/  VIADD R0, R141, UR39 ;  /* 0x000000278d007c36 */ /* 0x000fe20008000000 */
[----:B------:R-:W-:Y:S01]  /*ef40*/  UIADD3 UR4, UR42, 0x2d820, URZ ;  /* 0x0002d8202a047890 */ /* 0x000fe2000fffe03f */
[----:B------:R-:W-:Y:S01]  /*ef50*/  IMAD.WIDE.U32 R2, R37, UR8, R2 ;  /* 0x0000000825027c25 */ /* 0x000fe2000f8e0002 */
[----:B------:R-:W-:Y:S02]  /*ef60*/  ULDC.64 UR8, c[0x0][0xa80] ;  /* 0x0002a00000087ab9 */ /* 0x000fe40000000a00 */
[----:B------:R-:W-:Y:S01]  /*ef70*/  ISETP.GE.AND P0, PT, R0, R43, PT ;  /* 0x0000002b0000720c */ /* 0x000fe20003f06270 */
[----:B------:R-:W-:Y:S01]  /*ef80*/  IMAD.IADD R3, R3, 0x1, R21 ;  /* 0x0000000103037824 */ /* 0x000fe200078e0215 */
[----:B------:R-:W-:Y:S01]  /*ef90*/  LEA R40, P1, R2, UR8, 0x1 ;  /* 0x0000000802287c11 */ /* 0x000fe2000f8208ff */
[----:B------:R-:W-:-:S03]  /*efa0*/  UPRMT UR4, URZ, 0x654, UR4 ;  /* 0x000006543f047896 */ /* 0x000fc60008000004 */
[----:B------:R-:W-:Y:S01]  /*efb0*/  LEA.HI.X R41, R2, UR9, R3, 0x1, P1 ;  /* 0x0000000902297c11 */ /* 0x000fe200088f0c03 */
[----:B0-----:R0:W1:Y:S01]  /*efc0*/  SHFL.IDX PT, R20, R40, RZ, 0x1c1f ;  /* 0x001c1fff28147589 */ /* 0x00106200000e0000 */
[----:B------:R-:W-:Y:S03]  /*efd0*/  BSSY B1, `(.L_x_1153) ;  /* 0x0000010000017945 */ /* 0x000fe60003800000 */
[----:B------:R0:W2:Y:S01]  /*efe0*/  SHFL.IDX PT, R21, R41, RZ, 0x1c1f ;  /* 0x001c1fff29157589 */ /* 0x0000a200000e0000 */
[----:B------:R-:W-:Y:S01]  /*eff0*/  SYNCS.ARRIVE.TRANS64.RED.A1T0 RZ, [UR4], RZ ;  /* 0x000000ffffff79a7 */ /* 0x000fe20008100404 */
        /* <DEDUP_REMOVED lines=10> */
[----:B-----5:R3:W-:Y:S04]  /*f0a0*/  @!P0 ST.E.128 desc[UR50][R2.64], R8 ;  /* 0x0000000802008985 */ /* 0x0207e8000c101d32 */
[----:B------:R3:W-:Y:S04]  /*f0b0*/  @!P1 ST.E.128 desc[UR50][R36.64], R24 ;  /* 0x0000001824009985 */ /* 0x0007e8000c101d32 */
[----:B------:R3:W-:Y:S02]  /*f0c0*/  @!P2 ST.E.128 desc[UR50][R38.64], R32 ;  /* 0x000000202600a985 */ /* 0x0007e4000c101d32 */
.L_x_1154:
[----:B------:R-:W-:Y:S05]  /*f0d0*/  BSYNC B1 ;  /* 0x0000000000017941 */ /* 0x000fea0003800000 */
.L_x_1153:
        /* <DEDUP_REMOVED lines=8> */
[C---:B0-----:R-:W-:Y:S02]  /*f160*/  @!P2 LEA R10, P0, R138.reuse, R8, 0x1 ;  /* 0x000000088a0aa211 */ /* 0x041fe400078008ff */
        /* <DEDUP_REMOVED lines=10> */
.L_x_1151:
[----:B------:R-:W-:Y:S01]  /*f210*/  ULDC.64 UR8, c[0x0][0xc00] ;  /* 0x0003000000087ab9 */ /* 0x000fe20000000a00 */
[----:B------:R-:W-:Y:S01]  /*f220*/  ULDC UR4, c[0x0][0xa88] ;  /* 0x0002a20000047ab9 */ /* 0x000fe20000000800 */
[----:B------:R-:W-:Y:S01]  /*f230*/  UISETP.NE.U32.AND UP0, UPT, UR8, URZ, UPT ;  /* 0x0000003f0800728c */ /* 0x000fe2000bf05070 */
[----:B------:R-:W0:Y:S03]  /*f240*/  LDC R11, c[0x0][0xbe8] ;  /* 0x0002fa00ff0b7b82 */ /* 0x000e260000000800 */
[----:B------:R-:W-:-:S03]  /*f250*/  UISETP.NE.AND.EX UP0, UPT, UR9, URZ, UPT, UP0 ;  /* 0x0000003f0900728c */ /* 0x000fc6000bf05300 */
[----:B------:R-:W-:Y:S02]  /*f260*/  ULDC.64 UR8, c[0x0][0xc00] ;  /* 0x0003000000087ab9 */ /* 0x000fe40000000a00 */
[----:B------:R-:W-:Y:S01]  /*f270*/  UIMAD.WIDE UR8, UR40, 0x4, UR8 ;  /* 0x00000004280878a5 */ /* 0x000fe2000f8e0208 */
[----:B------:R-:W-:-:S05]  /*f280*/  PLOP3.LUT P2, PT, PT, PT, UP0, 0x80, 0x0 ;  /* 0x000000000000781c */ /* 0x000fca0003f4f008 */
[----:B------:R-:W-:Y:S02]  /*f290*/  IMAD.U32 R2, RZ, RZ, UR8 ;  /* 0x00000008ff027e24 */ /* 0x000fe4000f8e00ff */
[----:B------:R-:W-:Y:S01]  /*f2a0*/  IMAD.U32 R3, RZ, RZ, UR9 ;  /* 0x00000009ff037e24 */ /* 0x000fe2000f8e00ff */
[----:B------:R-:W-:Y:S02]  /*f2b0*/  ULDC.64 UR8, c[0x0][0xc08] ;  /* 0x0003020000087ab9 */ /* 0x000fe40000000a00 */
[----:B------:R-:W-:Y:S01]  /*f2c0*/  UISETP.NE.U32.AND UP1, UPT, UR8, URZ, UPT ;  /* 0x0000003f0800728c */ /* 0x000fe2000bf25070 */
[----:B------:R-:W-:Y:S02]  /*f2d0*/  IMAD.U32 R0, RZ, RZ, UR4 ;  /* 0x00000004ff007e24 */ /* 0x000fe4000f8e00ff */
[----:B------:R-:W2:Y:S01]  /*f2e0*/  @P2 LDG.E R6, desc[UR50][R2.64] ;  /* 0x0000003202062981 */ /* 0x000ea2000c1e1900 */
[----:B------:R-:W-:-:S06]  /*f2f0*/  UISETP.NE.AND.EX UP1, UPT, UR9, URZ, UPT, UP1 ;  /* 0x0000003f0900728c */ /* 0x000fcc000bf25310 */
[----:B------:R-:W-:-:S05]  /*f300*/  PLOP3.LUT P3, PT, PT, PT, UP1, 0x80, 0x0 ;  /* 0x000000000000781c */ /* 0x000fca0003f6f018 */
[----:B------:R-:W-:Y:S02]  /*f310*/  @UP1 ULDC.64 UR8, c[0x0][0xc08] ;  /* 0x0003020000081ab9 */ /* 0x000fe40000000a00 */
[----:B------:R-:W-:-:S06]  /*f320*/  @UP1 UIMAD.WIDE UR8, UR40, 0x4, UR8 ;  /* 0x00000004280818a5 */ /* 0x000fcc000f8e0208 */
[----:B------:R-:W-:Y:S02]  /*f330*/  IMAD.U32 R4, RZ, RZ, UR8 ;  /* 0x00000008ff047e24 */ /* 0x000fe4000f8e00ff */
[----:B------:R-:W-:-:S05]  /*f340*/  IMAD.U32 R5, RZ, RZ, UR9 ;  /* 0x00000009ff057e24 */ /* 0x000fca000f8e00ff */
[----:B------:R1:W5:Y:S01]  /*f350*/  @P3 LDG.E R0, desc[UR50][R4.64] ;  /* 0x0000003204003981 */ /* 0x000362000c1e1900 */
[----:B0-----:R-:W-:Y:S01]  /*f360*/  ISETP.NE.AND P0, PT, R11, 0x1, PT ;  /* 0x000000010b00780c */ /* 0x001fe20003f05270 */
[----:B------:R-:W-:Y:S01]  /*f370*/  UMOV UR4, URZ ;  /* 0x0000003f00047c82 */ /* 0x000fe20008000000 */
[----:B------:R-:W-:Y:S01]  /*f380*/  USHF.R.S32.HI UR13, URZ, 0x1f, UR41 ;  /* 0x0000001f3f0d7899 */ /* 0x000fe20008011429 */
[----:B------:R-:W-:-:S10]  /*f390*/  ISETP.GE.AND P1, PT, R148, 0xc0, PT ;  /* 0x000000c09400780c */ /* 0x000fd40003f26270 */
[----:B------:R-:W0:Y:S01]  /*f3a0*/  @P0 LDC R9, c[0x0][0xbec] ;  /* 0x0002fb00ff090b82 */ /* 0x000e220000000800 */
[----:B--2---:R-:W-:Y:S01]  /*f3b0*/  @P2 R2UR UR4, R6 ;  /* 0x00000000060422ca */ /* 0x004fe200000e0000 */
[----:B01----:R-:W-:-:S14]  /*f3c0*/  @P3 BRA `(.L_x_1156) ;  /* 0x0000000000103947 */ /* 0x003fdc0003800000 */
[----:B------:R-:W-:Y:S05]  /*f3d0*/  @!P2 BRA `(.L_x_1156) ;  /* 0x00000000000ca947 */ /* 0x000fea0003800000 */
[----:B------:R-:W2:Y:S04]  /*f3e0*/  LDG.E R5, desc[UR50][R2.64] ;  /* 0x0000003202057981 */ /* 0x000ea8000c1e1900 */
[----:B-----5:R-:W2:Y:S02]  /*f3f0*/  LDG.E R0, desc[UR50][R2.64+0x4] ;  /* 0x0000043202007981 */ /* 0x020ea4000c1e1900 */
[----:B--2---:R-:W-:-:S07]  /*f400*/  IMAD.IADD R0, R0, 0x1, -R5 ;  /* 0x0000000100007824 */ /* 0x004fce00078e0a05 */
.L_x_1156:
[----:B------:R-:W-:Y:S01]  /*f410*/  USHF.R.S32.HI UR9, URZ, 0x1f, UR40 ;  /* 0x0000001f3f097899 */ /* 0x000fe20008011428 */
[----:B------:R-:W-:Y:S01]  /*f420*/  BSSY B1, `(.L_x_1157) ;  /* 0x000002e000017945 */ /* 0x000fe20003800000 */
[----:B------:R-:W-:Y:S02]  /*f430*/  USHF.R.S32.HI UR12, URZ, 0x1f, UR4 ;  /* 0x0000001f3f0c7899 */ /* 0x000fe40008011404 */
[----:B------:R-:W-:Y:S02]  /*f440*/  USEL UR8, UR40, URZ, !UP0 ;  /* 0x0000003f28087287 */ /* 0x000fe4000c000000 */
[----:B------:R-:W-:Y:S01]  /*f450*/  USEL UR14, UR9, URZ, !UP0 ;  /* 0x0000003f090e7287 */ /* 0x000fe2000c000000 */
[----:B------:R-:W-:Y:S11]  /*f460*/  @P1 BRA `(.L_x_1158) ;  /* 0x0000000000a41947 */ /* 0x000ff60003800000 */
[----:B------:R-:W0:Y:S01]  /*f470*/  S2R R3, SR_TID.X ;  /* 0x0000000000037919 */ /* 0x000e220000002100 */
[----:B------:R-:W1:Y:S01]  /*f480*/  LDC R7, c[0x0][0xbe8] ;  /* 0x0002fa00ff077b82 */ /* 0x000e620000000800 */
[----:B------:R-:W-:Y:S02]  /*f490*/  IMAD.U32 R4, RZ, RZ, UR39 ;  /* 0x00000027ff047e24 */ /* 0x000fe4000f8e00ff */
[----:B-1---5:R-:W-:-:S03]  /*f4a0*/  IMAD R2, R0, R7, RZ ;  /* 0x0000000700027224 */ /* 0x022fc600078e02ff */
[----:B0-----:R-:W-:-:S04]  /*f4b0*/  IADD3 R4, R4, -0x80, R3 ;  /* 0xffffff8004047810 */ /* 0x001fc80007ffe003 */
[----:B------:R-:W-:-:S13]  /*f4c0*/  ISETP.GE.AND P1, PT, R4, R2, PT ;  /* 0x000000020400720c */ /* 0x000fda0003f26270 */
[----:B------:R-:W-:Y:S05]  /*f4d0*/  @P1 BRA `(.L_x_1158) ;  /* 0x0000000000881947 */ /* 0x000fea0003800000 */
[----:B------:R-:W-:Y:S01]  /*f4e0*/  ISETP.NE.AND P1, PT, R7, 0x1, PT ;  /* 0x000000010700780c */ /* 0x000fe20003f25270 */
[----:B------:R-:W-:Y:S01]  /*f4f0*/  ULDC.64 UR16, c[0x0][0xb90] ;  /* 0x0002e40000107ab9 */ /* 0x000fe20000000a00 */
[----:B------:R-:W-:Y:S01]  /*f500*/  UMOV UR10, UR4 ;  /* 0x00000004000a7c82 */ /* 0x000fe20008000000 */
[----:B------:R-:W-:Y:S01]  /*f510*/  UIMAD UR9, UR13, UR16, URZ ;  /* 0x000000100d0972a4 */ /* 0x000fe2000f8e023f */
[----:B------:R-:W-:Y:S01]  /*f520*/  IMAD.MOV.U32 R2, RZ, RZ, R4 ;  /* 0x000000ffff027224 */ /* 0x000fe200078e0004 */
[----:B------:R-:W-:Y:S02]  /*f530*/  UMOV UR11, UR12 ;  /* 0x0000000c000b7c82 */ /* 0x000fe40008000000 */
[----:B------:R-:W-:Y:S02]  /*f540*/  UIMAD.WIDE.U32 UR10, UR41, UR16, UR10 ;  /* 0x00000010290a72a5 */ /* 0x000fe4000f8e000a */
[----:B------:R-:W-:-:S03]  /*f550*/  UIMAD UR9, UR41, UR17, UR9 ;  /* 0x00000011290972a4 */ /* 0x000fc6000f8e0209 */
[----:B------:R-:W-:Y:S01]  /*f560*/  ULDC.64 UR16, c[0x0][0xb98] ;  /* 0x0002e60000107ab9 */ /* 0x000fe20000000a00 */
[----:B------:R-:W0:Y:S01]  /*f570*/  @P1 LDC R3, c[0x0][0xbec] ;  /* 0x0002fb00ff031b82 */ /* 0x000e220000000800 */
[----:B------:R-:W-:Y:S02]  /*f580*/  UIADD3 UR11, UR11, UR9, URZ ;  /* 0x000000090b0b7290 */ /* 0x000fe4000fffe03f */
[----:B------:R-:W-:Y:S02]  /*f590*/  UIMAD UR9, UR14, UR16, URZ ;  /* 0x000000100e0972a4 */ /* 0x000fe4000f8e023f */
[----:B------:R-:W-:Y:S02]  /*f5a0*/  UIMAD.WIDE.U32 UR10, UR8, UR16, UR10 ;  /* 0x00000010080a72a5 */ /* 0x000fe4000f8e000a */
[----:B------:R-:W-:Y:S01]  /*f5b0*/  UIMAD UR9, UR8, UR17, UR9 ;  /* 0x00000011080972a4 */ /* 0x000fe2000f8e0209 */
[----:B------:R-:W1:Y:S02]  /*f5c0*/  @P1 LDC R6, c[0x0][0xbf0] ;  /* 0x0002fc00ff061b82 */ /* 0x000e640000000800 */
[----:B------:R-:W-:Y:S01]  /*f5d0*/  ULDC.64 UR16, c[0x0][0xb88] ;  /* 0x0002e20000107ab9 */ /* 0x000fe20000000a00 */
[----:B0-----:R-:W-:-:S05]  /*f5e0*/  @P1 IMAD.HI.U32 R3, R4, R3, RZ ;  /* 0x0000000304031227 */ /* 0x001fca00078e00ff */
[----:B-1----:R-:W-:Y:S01]  /*f5f0*/  @P1 SHF.R.U32.HI R2, RZ, R6, R3 ;  /* 0x00000006ff021219 */ /* 0x002fe20000011603 */
[----:B------:R-:W-:-:S03]  /*f600*/  IMAD.U32 R6, RZ, RZ, UR9 ;  /* 0x00000009ff067e24 */ /* 0x000fc6000f8e00ff */
[--C-:B------:R-:W-:Y:S01]  /*f610*/  SHF.R.S32.HI R3, RZ, 0x1f, R2.reuse ;  /* 0x0000001fff037819 */ /* 0x100fe20000011402 */
[----:B------:R-:W-:Y:S01]  /*f620*/  IMAD.MOV R5, RZ, RZ, -R2 ;  /* 0x000000ffff057224 */ /* 0x000fe200078e0a02 */
[----:B------:R-:W-:-:S03]  /*f630*/  IADD3 R2, P1, R2, UR10, RZ ;  /* 0x0000000a02027c10 */ /* 0x000fc6000ff3e0ff */
[----:B------:R-:W-:Y:S01]  /*f640*/  IMAD R5, R7, R5, R4 ;  /* 0x0000000507057224 */ /* 0x000fe200078e0204 */
[----:B------:R-:W-:Y:S01]  /*f650*/  IADD3.X R3, R3, UR11, R6, P1, !PT ;  /* 0x0000000b03037c10 */ /* 0x000fe20008ffe406 */
[----:B------:R-:W-:-:S03]  /*f660*/  ULDC.64 UR10, c[0x0][0xb50] ;  /* 0x0002d400000a7ab9 */ /* 0x000fc60000000a00 */
[----:B------:R-:W-:Y:S01]  /*f670*/  SHF.R.S32.HI R4, RZ, 0x1f, R5 ;  /* 0x0000001fff047819 */ /* 0x000fe20000011405 */
[----:B------:R-:W-:-:S04]  /*f680*/  IMAD.WIDE.U32 R2, R5, UR16, R2 ;  /* 0x0000001005027c25 */ /* 0x000fc8000f8e0002 */
[----:B------:R-:W-:-:S04]  /*f690*/  IMAD R4, R4, UR16, RZ ;  /* 0x0000001004047c24 */ /* 0x000fc8000f8e02ff */
[----:B------:R-:W-:Y:S01]  /*f6a0*/  IMAD R7, R5, UR17, R4 ;  /* 0x0000001105077c24 */ /* 0x000fe2000f8e0204 */
[----:B------:R-:W-:-:S03]  /*f6b0*/  LEA R4, P1, R2, UR10, 0x2 ;  /* 0x0000000a02047c11 */ /* 0x000fc6000f8210ff */
[----:B------:R-:W-:-:S05]  /*f6c0*/  IMAD.IADD R3, R3, 0x1, R7 ;  /* 0x0000000103037824 */ /* 0x000fca00078e0207 */
[----:B------:R-:W-:Y:S01]  /*f6d0*/  LEA.HI.X R5, R2, UR11, R3, 0x2, P1 ;  /* 0x0000000b02057c11 */ /* 0x000fe200088f1403 */
[----:B------:R-:W-:-:S05]  /*f6e0*/  IMAD.MOV.U32 R3, RZ, RZ, -0x800000 ;  /* 0xff800000ff037424 */ /* 0x000fca00078e00ff */
[----:B------:R0:W-:Y:S02]  /*f6f0*/  STG.E desc[UR50][R4.64], R3 ;  /* 0x0000000304007986 */ /* 0x0001e4000c101932 */
.L_x_1158:
[----:B------:R-:W-:Y:S05]  /*f700*/  BSYNC B1 ;  /* 0x0000000000017941 */ /* 0x000fea0003800000 */
.L_x_1157:
[----:B0-----:R-:W0:Y:S01]  /*f710*/  @P0 LDC R3, c[0x0][0xbf0] ;  /* 0x0002fc00ff030b82 */ /* 0x001e220000000800 */
[----:B------:R-:W-:Y:S01]  /*f720*/  ULDC.64 UR16, c[0x0][0xaa0] ;  /* 0x0002a80000107ab9 */ /* 0x000fe20000000a00 */
[----:B------:R-:W-:Y:S01]  /*f730*/  IMAD R2, R140, 0x60, R141 ;  /* 0x000000608c027824 */ /* 0x000fe200078e028d */
[----:B------:R-:W-:Y:S01]  /*f740*/  UIMAD UR9, UR12, UR16, URZ ;  /* 0x000000100c0972a4 */ /* 0x000fe2000f8e023f */
[----:B------:R-:W-:Y:S01]  /*f750*/  BSSY B1, `(.L_x_1159) ;  /* 0x0000038000017945 */ /* 0x000fe20003800000 */
[----:B------:R-:W-:Y:S01]  /*f760*/  UIMAD.WIDE.U32 UR10, UR4, UR16, URZ ;  /* 0x00000010040a72a5 */ /* 0x000fe2000f8e003f */
[----:B------:R-:W-:Y:S01]  /*f770*/  VIADD R4, R2, UR39 ;  /* 0x0000002702047c36 */ /* 0x000fe20008000000 */
[----:B------:R-:W-:-:S03]  /*f780*/  UIMAD UR9, UR4, UR17, UR9 ;  /* 0x00000011040972a4 */ /* 0x000fc6000f8e0209 */
[----:B------:R-:W-:Y:S01]  /*f790*/  ULDC.64 UR16, c[0x0][0xae8] ;  /* 0x0002ba0000107ab9 */ /* 0x000fe20000000a00 */
[----:B------:R-:W-:Y:S01]  /*f7a0*/  UIADD3 UR11, UR11, UR9, URZ ;  /* 0x000000090b0b7290 */ /* 0x000fe2000fffe03f */
[----:B------:R-:W-:Y:S01]  /*f7b0*/  @P0 IMAD.HI.U32 R2, R4, R9, RZ ;  /* 0x0000000904020227 */ /* 0x000fe200078e00ff */
[----:B------:R-:W-:Y:S02]  /*f7c0*/  UIMAD UR4, UR13, UR16, URZ ;  /* 0x000000100d0472a4 */ /* 0x000fe4000f8e023f */
[----:B------:R-:W-:Y:S01]  /*f7d0*/  UIMAD.WIDE.U32 UR10, UR41, UR16, UR10 ;  /* 0x00000010290a72a5 */ /* 0x000fe2000f8e000a */
[----:B------:R-:W-:Y:S01]  /*f7e0*/  IMAD.MOV.U32 R5, RZ, RZ, R4 ;  /* 0x000000ffff057224 */ /* 0x000fe200078e0004 */
[----:B------:R-:W-:Y:S01]  /*f7f0*/  UIMAD UR4, UR41, UR17, UR4 ;  /* 0x00000011290472a4 */ /* 0x000fe2000f8e0204 */
[----:B------:R-:W-:-:S03]  /*f800*/  ULDC.64 UR12, c[0x0][0xaf0] ;  /* 0x0002bc00000c7ab9 */ /* 0x000fc60000000a00 */
[----:B------:R-:W-:Y:S02]  /*f810*/  UIADD3 UR11, UR11, UR4, URZ ;  /* 0x000000040b0b7290 */ /* 0x000fe4000fffe03f */
[----:B------:R-:W-:Y:S01]  /*f820*/  UIMAD UR4, UR14, UR12, URZ ;  /* 0x0000000c0e0472a4 */ /* 0x000fe2000f8e023f */
[----:B0-----:R-:W-:-:S03]  /*f830*/  @P0 SHF.R.U32.HI R5, RZ, R3, R2 ;  /* 0x00000003ff050219 */ /* 0x001fc60000011602 */
[----:B------:R-:W-:Y:S01]  /*f840*/  UIMAD UR4, UR8, UR13, UR4 ;  /* 0x0000000d080472a4 */ /* 0x000fe2000f8e0204 */
[--C-:B------:R-:W-:Y:S01]  /*f850*/  SHF.R.S32.HI R2, RZ, 0x1f, R5.reuse ;  /* 0x0000001fff027819 */ /* 0x100fe20000011405 */
[----:B------:R-:W-:Y:S01]  /*f860*/  UIMAD.WIDE.U32 UR8, UR8, UR12, UR10 ;  /* 0x0000000c080872a5 */ /* 0x000fe2000f8e000a */
[----:B------:R-:W-:Y:S02]  /*f870*/  IMAD.MOV R7, RZ, RZ, -R5 ;  /* 0x000000ffff077224 */ /* 0x000fe400078e0a05 */
[----:B------:R-:W-:Y:S01]  /*f880*/  ULDC.64 UR10, c[0x0][0xae0] ;  /* 0x0002b800000a7ab9 */ /* 0x000fe20000000a00 */
[----:B------:R-:W-:Y:S01]  /*f890*/  UIADD3 UR4, UR9, UR4, URZ ;  /* 0x0000000409047290 */ /* 0x000fe2000fffe03f */
[----:B------:R-:W-:Y:S02]  /*f8a0*/  IMAD R7, R11, R7, R4 ;  /* 0x000000070b077224 */ /* 0x000fe400078e0204 */
[----:B------:R-:W-:Y:S02]  /*f8b0*/  IMAD R6, R2, UR10, RZ ;  /* 0x0000000a02067c24 */ /* 0x000fe4000f8e02ff */
[----:B------:R-:W-:Y:S01]  /*f8c0*/  IMAD.U32 R3, RZ, RZ, UR9 ;  /* 0x00000009ff037e24 */ /* 0x000fe2000f8e00ff */
[----:B------:R-:W-:Y:S01]  /*f8d0*/  SHF.R.S32.HI R4, RZ, 0x1f, R7 ;  /* 0x0000001fff047819 */ /* 0x000fe20000011407 */
[----:B------:R-:W-:Y:S01]  /*f8e0*/  IMAD.U32 R2, RZ, RZ, UR8 ;  /* 0x00000008ff027e24 */ /* 0x000fe2000f8e00ff */
[----:B------:R-:W-:Y:S01]  /*f8f0*/  ULDC.64 UR8, c[0x0][0xad8] ;  /* 0x0002b60000087ab9 */ /* 0x000fe20000000a00 */
[----:B------:R-:W-:-:S02]  /*f900*/  IMAD.U32 R3, RZ, RZ, UR4 ;  /* 0x00000004ff037e24 */ /* 0x000fc4000f8e00ff */
[C---:B------:R-:W-:Y:S02]  /*f910*/  IMAD R9, R5.reuse, UR11, R6 ;  /* 0x0000000b05097c24 */ /* 0x040fe4000f8e0206 */
[----:B------:R-:W-:-:S04]  /*f920*/  IMAD.WIDE.U32 R2, R5, UR10, R2 ;  /* 0x0000000a05027c25 */ /* 0x000fc8000f8e0002 */
[----:B------:R-:W-:Y:S02]  /*f930*/  IMAD R4, R4, UR8, RZ ;  /* 0x0000000804047c24 */ /* 0x000fe4000f8e02ff */
[----:B------:R-:W-:Y:S02]  /*f940*/  IMAD.IADD R3, R3, 0x1, R9 ;  /* 0x0000000103037824 */ /* 0x000fe400078e0209 */
[----:B-----5:R-:W-:Y:S02]  /*f950*/  IMAD R11, R0, R11, RZ ;  /* 0x0000000b000b7224 */ /* 0x020fe400078e02ff */
[----:B------:R-:W-:Y:S02]  /*f960*/  VIADD R0, R141, UR39 ;  /* 0x000000278d007c36 */ /* 0x000fe40008000000 */
[C---:B------:R-:W-:Y:S02]  /*f970*/  IMAD R5, R7.reuse, UR9, R4 ;  /* 0x0000000907057c24 */ /* 0x040fe4000f8e0204 */
[----:B------:R-:W-:Y:S01]  /*f980*/  IMAD.WIDE.U32 R2, R7, UR8, R2 ;  /* 0x0000000807027c25 */ /* 0x000fe2000f8e0002 */
[----:B------:R-:W-:Y:S01]  /*f990*/  ISETP.GE.AND P0, PT, R0, R11, PT ;  /* 0x0000000b0000720c */ /* 0x000fe20003f06270 */
[----:B------:R-:W-:-:S02]  /*f9a0*/  ULDC.64 UR8, c[0x0][0xa80] ;  /* 0x0002a00000087ab9 */ /* 0x000fc40000000a00 */
[----:B------:R-:W-:Y:S01]  /*f9b0*/  IMAD.IADD R3, R3, 0x1, R5 ;  /* 0x0000000103037824 */ /* 0x000fe200078e0205 */
[----:B------:R-:W-:-:S04]  /*f9c0*/  LEA R4, P1, R2, UR8, 0x1 ;  /* 0x0000000802047c11 */ /* 0x000fc8000f8208ff */
[----:B------:R-:W-:Y:S02]  /*f9d0*/  LEA.HI.X R5, R2, UR9, R3, 0x1, P1 ;  /* 0x0000000902057c11 */ /* 0x000fe400088f0c03 */
[----:B------:R0:W1:Y:S04]  /*f9e0*/  SHFL.IDX PT, R2, R4, RZ, 0x1c1f ;  /* 0x001c1fff04027589 */ /* 0x00006800000e0000 */
[----:B------:R0:W2:Y:S01]  /*f9f0*/  SHFL.IDX PT, R3, R5, RZ, 0x1c1f ;  /* 0x001c1fff05037589 */ /* 0x0000a200000e0000 */
        /* <DEDUP_REMOVED lines=13> */
.L_x_1160:
[----:B------:R-:W-:Y:S05]  /*fad0*/  BSYNC B1 ;  /* 0x0000000000017941 */ /* 0x000fea0003800000 */
.L_x_1159:
        /* <DEDUP_REMOVED lines=9> */
[CC--:B-1-3--:R-:W-:Y:S02]  /*fb70*/  @!P3 LEA R6, P0, R138.reuse, R2.reuse, 0x1 ;  /* 0x000000028a06b211 */ /* 0x0cafe400078008ff */
[----:B------:R-:W-:Y:S02]  /*fb80*/  @!P4 LEA R8, P1, R139, R2, 0x1 ;  /* 0x000000028b08c211 */ /* 0x000fe400078208ff */
[----:B0---4-:R-:W-:Y:S01]  /*fb90*/  @!P2 IMAD.WIDE R4, R137, 0x2, R2 ;  /* 0x000000028904a825 */ /* 0x011fe200078e0202 */
[-C--:B------:R-:W-:Y:S02]  /*fba0*/  @!P3 LEA.HI.X R7, R138, R3.reuse, R147, 0x1, P0 ;  /* 0x000000038a07b211 */ /* 0x080fe400000f0c93 */
[----:B------:R-:W-:Y:S02]  /*fbb0*/  @!P4 LEA.HI.X R9, R139, R3, R146, 0x1, P1 ;  /* 0x000000038b09c211 */ /* 0x000fe400008f0c92 */
[----:B------:R0:W-:Y:S04]  /*fbc0*/  @!P2 ST.E.128 desc[UR50][R4.64], RZ ;  /* 0x000000ff0400a985 */ /* 0x0001e8000c101d32 */
[----:B------:R0:W-:Y:S04]  /*fbd0*/  @!P3 ST.E.128 desc[UR50][R6.64], RZ ;  /* 0x000000ff0600b985 */ /* 0x0001e8000c101d32 */
[----:B------:R0:W-:Y:S02]  /*fbe0*/  @!P4 ST.E.128 desc[UR50][R8.64], RZ ;  /* 0x000000ff0800c985 */ /* 0x0001e4000c101d32 */
.L_x_1155:
[----:B------:R-:W-:Y:S05]  /*fbf0*/  BSYNC B0 ;  /* 0x0000000000007941 */ /* 0x000fea0003800000 */
.L_x_1150:
[----:B------:R-:W-:Y:S02]  /*fc00*/  ULDC UR4, c[0x0][0xc3c] ;  /* 0x00030f0000047ab9 */ /* 0x000fe40000000800 */
[----:B------:R-:W-:-:S06]  /*fc10*/  UISETP.GE.AND UP0, UPT, UR6, UR4, UPT ;  /* 0x000000040600728c */ /* 0x000fcc000bf06270 */
[----:B------:R-:W-:-:S13]  /*fc20*/  PLOP3.LUT P0, PT, PT, PT, UP0, 0x80, 0x0 ;  /* 0x000000000000781c */ /* 0x000fda0003f0f008 */
[----:B------:R-:W-:Y:S05]  /*fc30*/  @!P0 BRA `(.L_x_1161) ;  /* 0xffffff1000c88947 */ /* 0x000fea000383ffff */
[----:B------:R-:W-:Y:S05]  /*fc40*/  EXIT ;  /* 0x000000000000794d */ /* 0x000fea0003800000 */
.L_x_1068:
[----:B------:R-:W-:-:S08]  /*fc50*/  NOP ;  /* 0x0000000000007918 */ /* 0x000fd00000000000 */
[----:B------:R-:W0:-:S00]  /*fc60*/  USETMAXREG.DEALLOC.CTAPOOL 0x20 ;  /* 0x00000020000079c8 */ /* 0x000e0000080e0500 */
[----:B0-----:R-:W2:Y:S01]  /*fc70*/  LDL.LU R2, [R1] ;  /* 0x0000000001027983 */ /* 0x001ea20000300800 */
[----:B------:R-:W-:-:S06]  /*fc80*/  LOP3.LUT R0, R0, 0x3, RZ, 0xc0, !PT ;  /* 0x0000000300007812 */ /* 0x000fcc00078ec0ff */
[----:B------:R-:W0:Y:S02]  /*fc90*/  SHFL.IDX PT, R0, R0, RZ, 0x1f ;  /* 0x00001fff00007589 */ /* 0x000e2400000e0000 */
[----:B0-----:R-:W-:Y:S01]  /*fca0*/  ISETP.NE.AND P0, PT, R0, RZ, PT ;  /* 0x000000ff0000720c */ /* 0x001fe20003f05270 */
[----:B------:R-:W-:Y:S01]  /*fcb0*/  IMAD.MOV.U32 R0, RZ, RZ, RZ ;  /* 0x000000ffff007224 */ /* 0x000fe200078e00ff */
[----:B--2---:R-:W-:-:S11]  /*fcc0*/  LOP3.LUT R2, R2, 0xfffffffd, RZ, 0xc0, !PT ;  /* 0xfffffffd02027812 */ /* 0x004fd600078ec0ff */
[----:B------:R-:W-:-:S05]  /*fcd0*/  @P0 LOP3.LUT R2, R2, 0x2, RZ, 0xfc, !PT ;  /* 0x0000000202020812 */ /* 0x000fca00078efcff */
[----:B------:R0:W-:Y:S01]  /*fce0*/  STL [R1], R2 ;  /* 0x0000000201007387 */ /* 0x0001e20000100800 */
        /* <DEDUP_REMOVED lines=8> */
.L_x_1162:
        /* <DEDUP_REMOVED lines=42> */
.L_x_1168:
        /* <DEDUP_REMOVED lines=12> */
.L_x_1167:
[----:B------:R-:W-:Y:S05]  /*100d0*/  BSYNC B0 ;  /* 0x0000000000007941 */ /* 0x000fea0003800000 */
.L_x_1166:
        /* <DEDUP_REMOVED lines=21> */
.L_x_1164:
[----:B------:R-:W-:-:S04]  /*10230*/  IMAD.IADD R13, R4, 0x1, -R3 ;  /* 0x00000001040d7824 */ /* 0x000fc800078e0a03 */
[----:B------:R-:W-:-:S05]  /*10240*/  IMAD R2, R6, UR5, R13 ;  /* 0x0000000506027c24 */ /* 0x000fca000f8e020d */
[----:B------:R-:W-:Y:S02]  /*10250*/  ISETP.GT.AND P0, PT, R2, UR6, PT ;  /* 0x0000000602007c0c */ /* 0x000fe4000bf04270 */
[----:B------:R-:W0:Y:S11]  /*10260*/  LDC.64 R2, c[0x0][0xc90] ;  /* 0x00032400ff027b82 */ /* 0x000e360000000a00 */
[----:B------:R-:W-:-:S04]  /*10270*/  VOTE.ANY R9, PT, !P0 ;  /* 0x0000000000097806 */ /* 0x000fc800040e0100 */
[----:B------:R-:W1:Y:S02]  /*10280*/  POPC R15, R9 ;  /* 0x00000009000f7309 */ /* 0x000e640000000000 */
[----:B-1----:R-:W-:-:S04]  /*10290*/  VIADD R19, R15, UR4 ;  /* 0x000000040f137c36 */ /* 0x002fc80008000000 */
[----:B0-----:R-:W-:-:S05]  /*102a0*/  IMAD.WIDE R2, R19, 0x4, R2 ;  /* 0x0000000413027825 */ /* 0x001fca00078e0202 */
[----:B------:R-:W2:Y:S01]  /*102b0*/  LDG.E R7, desc[UR50][R2.64] ;  /* 0x0000003202077981 */ /* 0x000ea2000c1e1900 */
[----:B------:R-:W-:-:S03]  /*102c0*/  ISETP.NE.AND P0, PT, R9, RZ, PT ;  /* 0x000000ff0900720c */ /* 0x000fc60003f05270 */
[----:B------:R-:W2:Y:S02]  /*102d0*/  SHFL.IDX PT, R0, R0, R15, 0x1f ;  /* 0x00001f0f00007589 */ /* 0x000ea400000e0000 */
[----:B--2---:R-:W-:-:S05]  /*102e0*/  IMAD R4, R0, R7, RZ ;  /* 0x0000000700047224 */ /* 0x004fca00078e02ff */
[----:B------:R-:W-:-:S04]  /*102f0*/  IABS R8, R4 ;  /* 0x0000000400087213 */ /* 0x000fc80000000000 */
[----:B------:R-:W0:Y:S08]  /*10300*/  I2F.RP R10, R8 ;  /* 0x00000008000a7306 */ /* 0x000e300000209400 */
[----:B0-----:R-:W0:Y:S02]  /*10310*/  MUFU.RCP R10, R10 ;  /* 0x0000000a000a7308 */ /* 0x001e240000001000 */
[----:B0-----:R-:W-:-:S06]  /*10320*/  VIADD R11, R10, 0xffffffe ;  /* 0x0ffffffe0a0b7836 */ /* 0x001fcc0000000000 */
[----:B------:R-:W0:Y:S02]  /*10330*/  F2I.FTZ.U32.TRUNC.NTZ R3, R11 ;  /* 0x0000000b00037305 */ /* 0x000e24000021f000 */
[----:B0-----:R-:W-:Y:S01]  /*10340*/  IMAD.MOV R11, RZ, RZ, -R3 ;  /* 0x000000ffff0b7224 */ /* 0x001fe200078e0a03 */
[----:B------:R-:W-:Y:S06]  /*10350*/  @!P0 BRA `(.L_x_1169) ;  /* 0x0000000000088947 */ /* 0x000fec0003800000 */
[----:B------:R-:W-:-:S05]  /*10360*/  VIADD R9, R15, 0xffffffff ;  /* 0xffffffff0f097836 */ /* 0x000fca0000000000 */
[----:B------:R0:W1:Y:S02]  /*10370*/  SHFL.IDX PT, R16, R6, R9, 0x1f ;  /* 0x00001f0906107589 */ /* 0x00006400000e0000 */
.L_x_1169:
[----:B-1----:R-:W-:Y:S01]  /*10380*/  IMAD R16, R16, UR5, R13 ;  /* 0x0000000510107c24 */ /* 0x002fe2000f8e020d */
[----:B------:R-:W-:Y:S01]  /*10390*/  IABS R10, R4 ;  /* 0x00000004000a7213 */ /* 0x000fe20000000000 */
[----:B------:R-:W-:Y:S02]  /*103a0*/  IMAD R11, R11, R8, RZ ;  /* 0x000000080b0b7224 */ /* 0x000fe400078e02ff */
[----:B------:R-:W-:Y:S01]  /*103b0*/  IMAD.MOV.U32 R2, RZ, RZ, RZ ;  /* 0x000000ffff027224 */ /* 0x000fe200078e00ff */
[----:B0-----:R-:W-:Y:S01]  /*103c0*/  IADD3 R9, -R16, UR6, RZ ;  /* 0x0000000610097c10 */ /* 0x001fe2000fffe1ff */
[----:B------:R-:W-:Y:S02]  /*103d0*/  IMAD.MOV R10, RZ, RZ, -R10 ;  /* 0x000000ffff0a7224 */ /* 0x000fe400078e0a0a */
[----:B------:R-:W-:Y:S01]  /*103e0*/  IMAD.HI.U32 R2, R3, R11, R2 ;  /* 0x0000000b03027227 */ /* 0x000fe200078e0002 */
[----:B------:R-:W-:-:S05]  /*103f0*/  IABS R6, R9 ;  /* 0x0000000900067213 */ /* 0x000fca0000000000 */
        /* <DEDUP_REMOVED lines=14> */
[----:B------:R-:W-:Y:S02]  /*104e0*/  IMAD R6, R7, R2, RZ ;  /* 0x0000000207067224 */ /* 0x000fe400078e02ff */
[----:B------:R-:W-:Y:S02]  /*104f0*/  IMAD.MOV R2, RZ, RZ, -R2 ;  /* 0x000000ffff027224 */ /* 0x000fe400078e0a02 */
[----:B------:R-:W-:Y:S02]  /*10500*/  IMAD.MOV R8, RZ, RZ, -R6 ;  /* 0x000000ffff087224 */ /* 0x000fe400078e0a06 */
[----:B------:R-:W-:Y:S02]  /*10510*/  IMAD R4, R4, R2, R9 ;  /* 0x0000000204047224 */ /* 0x000fe400078e0209 */
[----:B------:R-:W-:Y:S01]  /*10520*/  IMAD.MOV.U32 R2, RZ, RZ, RZ ;  /* 0x000000ffff027224 */ /* 0x000fe200078e00ff */
[----:B------:R-:W-:-:S04]  /*10530*/  VIADDMNMX R7, R8, UR5, R7, PT ;  /* 0x0000000508077c46 */ /* 0x000fc8000b800107 */
[-C--:B------:R-:W-:Y:S02]  /*10540*/  IABS R8, R7.reuse ;  /* 0x0000000700087213 */ /* 0x080fe40000000000 */
[----:B------:R-:W-:Y:S02]  /*10550*/  IABS R12, R7 ;  /* 0x00000007000c7213 */ /* 0x000fe40000000000 */
[----:B------:R-:W0:Y:S08]  /*10560*/  I2F.RP R10, R8 ;  /* 0x00000008000a7306 */ /* 0x000e300000209400 */
[----:B0-----:R-:W0:Y:S02]  /*10570*/  MUFU.RCP R10, R10 ;  /* 0x0000000a000a7308 */ /* 0x001e240000001000 */
[----:B0-----:R-:W-:-:S06]  /*10580*/  VIADD R3, R10, 0xffffffe ;  /* 0x0ffffffe0a037836 */ /* 0x001fcc0000000000 */
[----:B------:R-:W0:Y:S02]  /*10590*/  F2I.FTZ.U32.TRUNC.NTZ R3, R3 ;  /* 0x0000000300037305 */ /* 0x000e24000021f000 */
[----:B0-----:R-:W-:-:S04]  /*105a0*/  IMAD.MOV R11, RZ, RZ, -R3 ;  /* 0x000000ffff0b7224 */ /* 0x001fc800078e0a03 */
[----:B------:R-:W-:Y:S01]  /*105b0*/  IMAD R9, R11, R8, RZ ;  /* 0x000000080b097224 */ /* 0x000fe200078e02ff */
[----:B------:R-:W-:-:S03]  /*105c0*/  IABS R11, R4 ;  /* 0x00000004000b7213 */ /* 0x000fc60000000000 */
[----:B------:R-:W-:-:S04]  /*105d0*/  IMAD.HI.U32 R2, R3, R9, R2 ;  /* 0x0000000903027227 */ /* 0x000fc800078e0002 */
[----:B------:R-:W-:Y:S02]  /*105e0*/  IMAD.MOV.U32 R9, RZ, RZ, R11 ;  /* 0x000000ffff097224 */ /* 0x000fe400078e000b */
        /* <DEDUP_REMOVED lines=9> */
[----:B------:R-:W-:Y:S01]  /*10680*/  ISETP.GE.AND P2, PT, R3, RZ, PT ;  /* 0x000000ff0300720c */ /* 0x000fe20003f46270 */
[----:B------:R-:W-:-:S06]  /*10690*/  IMAD.IADD R3, R4, 0x1, R6 ;  /* 0x0000000104037824 */ /* 0x000fcc00078e0206 */
[----:B------:R-:W-:-:S06]  /*106a0*/  @P0 VIADD R2, R2, 0x1 ;  /* 0x0000000102020836 */ /* 0x000fcc0000000000 */
[----:B------:R-:W-:Y:S01]  /*106b0*/  @!P2 IMAD.MOV R2, RZ, RZ, -R2 ;  /* 0x000000ffff02a224 */ /* 0x000fe200078e0a02 */
[----:B------:R-:W-:Y:S01]  /*106c0*/  @!P1 LOP3.LUT R2, RZ, R7, RZ, 0x33, !PT ;  /* 0x00000007ff029212 */ /* 0x000fe200078e33ff */
[----:B------:R-:W-:-:S03]  /*106d0*/  IMAD.MOV R7, RZ, RZ, -R7 ;  /* 0x000000ffff077224 */ /* 0x000fc600078e0a07 */
[----:B------:R-:W-:Y:S01]  /*106e0*/  LOP3.LUT R17, RZ, R2, RZ, 0x33, !PT ;  /* 0x00000002ff117212 */ /* 0x000fe200078e33ff */
[----:B------:R-:W-:-:S04]  /*106f0*/  IMAD R18, R2, R7, R3 ;  /* 0x0000000702127224 */ /* 0x000fc800078e0203 */
[----:B------:R-:W-:Y:S01]  /*10700*/  IMAD.IADD R17, R0, 0x1, R17 ;  /* 0x0000000100117824 */ /* 0x000fe200078e0211 */
[----:B------:R-:W-:Y:S06]  /*10710*/  BRA `(.L_x_1170) ;  /* 0x00000000000c7947 */ /* 0x000fec0003800000 */
.L_x_1165:
[----:B------:R-:W-:Y:S02]  /*10720*/  IMAD.MOV.U32 R17, RZ, RZ, RZ ;  /* 0x000000ffff117224 */ /* 0x000fe400078e00ff */
[----:B------:R-:W-:Y:S02]  /*10730*/  IMAD.U32 R16, RZ, RZ, UR6 ;  /* 0x00000006ff107e24 */ /* 0x000fe4000f8e00ff */
[----:B------:R-:W-:-:S07]  /*10740*/  IMAD.MOV.U32 R18, RZ, RZ, RZ ;  /* 0x000000ffff127224 */ /* 0x000fce00078e00ff */
.L_x_1170:
[----:B------:R-:W-:-:S13]  /*10750*/  ISETP.NE.AND P0, PT, R5, RZ, PT ;  /* 0x000000ff0500720c */ /* 0x000fda0003f05270 */
[----:B------:R-:W0:Y:S01]  /*10760*/  @!P0 S2R R3, SR_CgaCtaId ;  /* 0x0000000000038919 */ /* 0x000e220000008800 */
[----:B------:R-:W-:-:S04]  /*10770*/  @!P0 MOV R0, 0x400 ;  /* 0x0000040000008802 */ /* 0x000fc80000000f00 */
[----:B0-----:R-:W-:-:S05]  /*10780*/  @!P0 LEA R0, R3, R0, 0x18 ;  /* 0x0000000003008211 */ /* 0x001fca00078ec0ff */
[----:B------:R0:W-:Y:S01]  /*10790*/  @!P0 STS.128 [R0+0x2d8d0], R16 ;  /* 0x02d8d01000008388 */ /* 0x0001e20000000c00 */
[----:B------:R-:W-:Y:S06]  /*107a0*/  BAR.ARV 0x5, 0x200 ;  /* 0x0148000000007b1d */ /* 0x000fec0000002000 */
.L_x_1163:
[----:B------:R2:W-:Y:S01]  /*107b0*/  STL [R1+0x1c], RZ ;  /* 0x00001cff01007387 */ /* 0x0005e20000100800 */
[----:B------:R-:W-:Y:S01]  /*107c0*/  ULDC UR4, c[0x0][0xc3c] ;  /* 0x00030f0000047ab9 */ /* 0x000fe20000000800 */
[----:B------:R-:W-:Y:S01]  /*107d0*/  IMAD.MOV.U32 R26, RZ, RZ, 0x1 ;  /* 0x00000001ff1a7424 */ /* 0x000fe200078e00ff */
[----:B-1----:R-:W-:Y:S01]  /*107e0*/  ISETP.GE.AND P0, PT, R19, UR4, PT ;  /* 0x0000000413007c0c */ /* 0x002fe2000bf06270 */
[----:B------:R-:W-:-:S12]  /*107f0*/  IMAD.MOV.U32 R23, RZ, RZ, RZ ;  /* 0x000000ffff177224 */ /* 0x000fd800078e00ff */
[----:B--2---:R-:W-:Y:S05]  /*10800*/  @P0 BRA `(.L_x_1171) ;  /* 0x0000005400fc0947 */ /* 0x004fea0003800000 */
[----:B------:R-:W1:Y:S01]  /*10810*/  S2R R6, SR_TID.X ;  /* 0x0000000000067919 */ /* 0x000e620000002100 */
        /* <DEDUP_REMOVED lines=10> */
[C---:B-1----:R-:W-:Y:S01]  /*108c0*/  LOP3.LUT R5, R6.reuse, 0x7f, RZ, 0xc0, !PT ;  /* 0x0000007f06057812 */ /* 0x042fe200078ec0ff */
[----:B0-----:R-:W-:-:S04]  /*108d0*/  IMAD.SHL.U32 R0, R6, 0x8, RZ ;  /* 0x0000000806007824 */ /* 0x001fc800078e00ff */
        /* <DEDUP_REMOVED lines=8> */
[----:B------:R-:W-:-:S04]  /*10960*/  LOP3.LUT R0, R0, 0x18, RZ, 0xc0, !PT ;  /* 0x0000001800007812 */ /* 0x000fc800078ec0ff */
[----:B------:R-:W-:Y:S01]  /*10970*/  LOP3.LUT R5, R4, 0x60, R2, 0xf8, !PT ;  /* 0x0000006004057812 */ /* 0x000fe200078ef802 */
[----:B------:R-:W-:Y:S01]  /*10980*/  IMAD R2, R3, 0x2, R22 ;  /* 0x0000000203027824 */ /* 0x000fe200078e0216 */
[C---:B------:R-:W-:Y:S02]  /*10990*/  LOP3.LUT R4, R0.reuse, 0x20, RZ, 0xfc, !PT ;  /* 0x0000002000047812 */ /* 0x040fe400078efcff */
[----:B------:R-:W-:Y:S02]  /*109a0*/  LOP3.LUT R0, R0, 0x40, RZ, 0xfc, !PT ;  /* 0x0000004000007812 */ /* 0x000fe400078efcff */
[----:B------:R3:W-:Y:S05]  /*109b0*/  STL [R1+0x4], R2 ;  /* 0x0000040201007387 */ /* 0x0007ea0000100800 */
.L_x_1283:
[----:B------:R-:W-:Y:S05]  /*109c0*/  YIELD ;  /* 0x0000000000007946 */ /* 0x000fea0003800000 */
[----:B------:R-:W-:Y:S01]  /*109d0*/  ULDC.64 UR4, c[0x0][0xa28] ;  /* 0x00028a0000047ab9 */ /* 0x000fe20000000a00 */
[----:B------:R-:W-:Y:S01]  /*109e0*/  IMAD.MOV.U32 R0, RZ, RZ, RZ ;  /* 0x000000ffff007224 */ /* 0x000fe200078e00ff */
[----:B------:R-:W-:Y:S01]  /*109f0*/  ISETP.NE.U32.AND P0, PT, RZ, UR4, PT ;  /* 0x00000004ff007c0c */ /* 0x000fe2000bf05070 */
[----:B0-----:R-:W0:Y:S01]  /*10a00*/  LDC.64 R4, c[0x0][0xa00] ;  /* 0x00028000ff047b82 */ /* 0x001e220000000a00 */
[----:B------:R-:W-:Y:S01]  /*10a10*/  IMAD.MOV.U32 R8, RZ, RZ, RZ ;  /* 0x000000ffff087224 */ /* 0x000fe200078e00ff */
[----:B------:R-:W-:Y:S01]  /*10a20*/  ULDC.64 UR6, c[0x0][0xa08] ;  /* 0x0002820000067ab9 */ /* 0x000fe20000000a00 */
[----:B------:R-:W-:Y:S01]  /*10a30*/  ISETP.NE.AND.EX P0, PT, RZ, UR5, PT, P0 ;  /* 0x00000005ff007c0c */ /* 0x000fe2000bf05300 */
[----:B------:R-:W-:-:S12]  /*10a40*/  ULDC.64 UR4, c[0x0][0xa18] ;  /* 0x0002860000047ab9 */ /* 0x000fd80000000a00 */
[----:B-1-3--:R-:W1:Y:S02]  /*10a50*/  @P0 LDC.64 R2, c[0x0][0xa28] ;  /* 0x00028a00ff020b82 */ /* 0x00ae640000000a00 */
[----:B-1----:R-:W-:-:S05]  /*10a60*/  @P0 IMAD.WIDE R2, R19, 0x4, R2 ;  /* 0x0000000413020825 */ /* 0x002fca00078e0202 */
[----:B------:R1:W5:Y:S01]  /*10a70*/  @P0 LDG.E R0, desc[UR50][R2.64] ;  /* 0x0000003202000981 */ /* 0x000362000c1e1900 */
[----:B------:R-:W-:Y:S01]  /*10a80*/  ISETP.NE.U32.AND P0, PT, RZ, UR4, PT ;  /* 0x00000004ff007c0c */ /* 0x000fe2000bf05070 */
[----:B0-----:R-:W-:Y:S01]  /*10a90*/  IMAD.WIDE R4, R19, 0x4, R4 ;  /* 0x0000000413047825 */ /* 0x001fe200078e0204 */
[----:B------:R-:W-:Y:S02]  /*10aa0*/  ISETP.NE.U32.AND P1, PT, RZ, UR6, PT ;  /* 0x00000006ff007c0c */ /* 0x000fe4000bf25070 */
[----:B------:R-:W-:Y:S01]  /*10ab0*/  ISETP.NE.AND.EX P2, PT, RZ, UR5, PT, P0 ;  /* 0x00000005ff007c0c */ /* 0x000fe2000bf45300 */
[----:B------:R-:W-:Y:S01]  /*10ac0*/  ULDC.64 UR4, c[0x0][0xa00] ;  /* 0x0002800000047ab9 */ /* 0x000fe20000000a00 */
[----:B------:R-:W-:Y:S01]  /*10ad0*/  ISETP.NE.AND.EX P1, PT, RZ, UR7, PT, P1 ;  /* 0x00000007ff007c0c */ /* 0x000fe2000bf25310 */
[----:B------:R-:W-:Y:S01]  /*10ae0*/  IMAD.MOV.U32 R27, RZ, RZ, RZ ;  /* 0x000000ffff1b7224 */ /* 0x000fe200078e00ff */
[----:B------:R-:W-:Y:S01]  /*10af0*/  ISETP.NE.U32.AND P0, PT, RZ, UR4, PT ;  /* 0x00000004ff007c0c */ /* 0x000fe2000bf05070 */
[----:B-1----:R-:W0:Y:S03]  /*10b00*/  LDC.64 R2, c[0x0][0xa08] ;  /* 0x00028200ff027b82 */ /* 0x002e260000000a00 */
[----:B------:R-:W-:-:S05]  /*10b10*/  ISETP.NE.AND.EX P0, PT, RZ, UR5, PT, P0 ;  /* 0x00000005ff007c0c */ /* 0x000fca000bf05300 */
[----:B------:R-:W1:Y:S08]  /*10b20*/  @P2 LDC.64 R6, c[0x0][0xa18] ;  /* 0x00028600ff062b82 */ /* 0x000e700000000a00 */
[----:B--2---:R-:W2:Y:S01]  /*10b30*/  @P0 LDG.E R8, desc[UR50][R4.64] ;  /* 0x0000003204080981 */ /* 0x004ea2000c1e1900 */
[----:B------:R-:W-:Y:S01]  /*10b40*/  ULDC UR4, c[0x0][0x288] ;  /* 0x0000a20000047ab9 */ /* 0x000fe20000000800 */
[----:B0-----:R-:W-:-:S05]  /*10b50*/  IMAD.WIDE R2, R19, 0x4, R2 ;  /* 0x0000000413027825 */ /* 0x001fca00078e0202 */
[----:B------:R-:W5:Y:S01]  /*10b60*/  @P1 LDG.E R27, desc[UR50][R2.64] ;  /* 0x00000032021b1981 */ /* 0x000f62000c1e1900 */
[----:B-1----:R-:W-:-:S03]  /*10b70*/  @P2 IMAD.WIDE R6, R19, 0x4, R6 ;  /* 0x0000000413062825 */ /* 0x002fc600078e0206 */
        /* <DEDUP_REMOVED lines=12> */
[----:B------:R-:W-:Y:S01]  /*10c40*/  IMAD.MOV.U32 R9, RZ, RZ, R8 ;  /* 0x000000ffff097224 */ /* 0x000fe200078e0008 */
[----:B----4-:R-:W-:Y:S06]  /*10c50*/  @P2 BRA `(.L_x_1172) ;  /* 0x0000000000142947 */ /* 0x010fec0003800000 */
[----:B------:R-:W-:Y:S05]  /*10c60*/  @!P0 BRA `(.L_x_1172) ;  /* 0x0000000000108947 */ /* 0x000fea0003800000 */
[----:B0-----:R-:W2:Y:S04]  /*10c70*/  LDG.E R8, desc[UR50][R4.64] ;  /* 0x0000003204087981 */ /* 0x001ea8000c1e1900 */
[----:B------:R-:W2:Y:S02]  /*10c80*/  LDG.E R7, desc[UR50][R4.64+0x4] ;  /* 0x0000043204077981 */ /* 0x000ea4000c1e1900 */
[----:B--2---:R-:W-:-:S05]  /*10c90*/  IMAD.IADD R9, R7, 0x1, -R8 ;  /* 0x0000000107097824 */ /* 0x004fca00078e0a08 */
[----:B------:R1:W-:Y:S02]  /*10ca0*/  STL [R1+0x10], R9 ;  /* 0x0000100901007387 */ /* 0x0003e40000100800 */
.L_x_1172:
[----:B------:R-:W-:Y:S01]  /*10cb0*/  ULDC.64 UR4, c[0x0][0xa20] ;  /* 0x0002880000047ab9 */ /* 0x000fe20000000a00 */
[----:B-----5:R-:W-:Y:S01]  /*10cc0*/  IMAD.IADD R27, R27, 0x1, R0 ;  /* 0x000000011b1b7824 */ /* 0x020fe200078e0200 */
[----:B------:R-:W-:-:S04]  /*10cd0*/  ISETP.NE.U32.AND P0, PT, RZ, UR4, PT ;  /* 0x00000004ff007c0c */ /* 0x000fc8000bf05070 */
[----:B------:R-:W-:-:S13]  /*10ce0*/  ISETP.NE.AND.EX P0, PT, RZ, UR5, PT, P0 ;  /* 0x00000005ff007c0c */ /* 0x000fda000bf05300 */
[----:B------:R-:W-:Y:S05]  /*10cf0*/  @!P0 BRA `(.L_x_1173) ;  /* 0x0000000000108947 */ /* 0x000fea0003800000 */
[----:B------:R-:W2:Y:S02]  /*10d00*/  LDC.64 R2, c[0x0][0xa20] ;  /* 0x00028800ff027b82 */ /* 0x000ea40000000a00 */
[----:B--2---:R-:W-:-:S05]  /*10d10*/  IMAD.WIDE R2, R19, 0x4, R2 ;  /* 0x0000000413027825 */ /* 0x004fca00078e0202 */
[----:B------:R2:W5:Y:S01]  /*10d20*/  LDG.E R6, desc[UR50][R2.64] ;  /* 0x0000003202067981 */ /* 0x000562000c1e1900 */
[----:B------:R-:W-:Y:S05]  /*10d30*/  BRA `(.L_x_1174) ;  /* 0x0000000000107947 */ /* 0x000fea0003800000 */
.L_x_1173:
[----:B------:R-:W-:Y:S05]  /*10d40*/  @!P1 BRA `(.L_x_1174) ;  /* 0x00000000000c9947 */ /* 0x000fea0003800000 */
[----:B------:R-:W2:Y:S04]  /*10d50*/  LDG.E R5, desc[UR50][R2.64] ;  /* 0x0000003202057981 */ /* 0x000ea8000c1e1900 */
[----:B------:R-:W2:Y:S02]  /*10d60*/  LDG.E R6, desc[UR50][R2.64+0x4] ;  /* 0x0000043202067981 */ /* 0x000ea4000c1e1900 */
[----:B--2---:R-:W-:-:S07]  /*10d70*/  IMAD.IADD R6, R6, 0x1, -R5 ;  /* 0x0000000106067824 */ /* 0x004fce00078e0a05 */
.L_x_1174:
[----:B--2---:R-:W2:Y:S01]  /*10d80*/  LDC R2, c[0x0][0x448] ;  /* 0x00011200ff027b82 */ /* 0x004ea20000000800 */
[----:B0-----:R-:W-:Y:S02]  /*10d90*/  IMAD R8, R17, 0xc0, RZ ;  /* 0x000000c011087824 */ /* 0x001fe400078e02ff */
[----:B-----5:R-:W-:Y:S02]  /*10da0*/  IMAD.IADD R6, R6, 0x1, -R0 ;  /* 0x0000000106067824 */ /* 0x020fe400078e0a00 */
[----:B------:R-:W-:Y:S01]  /*10db0*/  VIADD R0, R8, 0xbf ;  /* 0x000000bf08007836 */ /* 0x000fe20000000000 */
[----:B------:R0:W-:Y:S01]  /*10dc0*/  STL [R1+0xc], R8 ;  /* 0x00000c0801007387 */ /* 0x0001e20000100800 */
[----:B--2---:R-:W-:Y:S02]  /*10dd0*/  ISETP.NE.AND P1, PT, R2, 0x1, PT ;  /* 0x000000010200780c */ /* 0x004fe40003f25270 */
[----:B------:R-:W2:Y:S11]  /*10de0*/  LDC.64 R2, c[0x0][0x9e0] ;  /* 0x00027800ff027b82 */ /* 0x000eb60000000a00 */
[----:B------:R-:W3:Y:S08]  /*10df0*/  @P1 LDC R5, c[0x0][0x44c] ;  /* 0x00011300ff051b82 */ /* 0x000ef00000000800 */
[----:B------:R-:W4:Y:S01]  /*10e00*/  @P1 LDC R4, c[0x0][0x450] ;  /* 0x00011400ff041b82 */ /* 0x000f220000000800 */
[----:B--2---:R-:W-:Y:S01]  /*10e10*/  ISETP.GE.AND P2, PT, R3, 0x1, PT ;  /* 0x000000010300780c */ /* 0x004fe20003f46270 */
[----:B---3--:R-:W-:-:S05]  /*10e20*/  @P1 IMAD.HI.U32 R5, R0, R5, RZ ;  /* 0x0000000500051227 */ /* 0x008fca00078e00ff */
[----:B----4-:R-:W-:Y:S02]  /*10e30*/  @P1 SHF.R.U32.HI R0, RZ, R4, R5 ;  /* 0x00000004ff001219 */ /* 0x010fe40000011605 */
[----:B------:R-:W-:-:S05]  /*10e40*/  IADD3 R5, R6, 0x1, -R9 ;  /* 0x0000000106057810 */ /* 0x000fca0007ffe809 */
[----:B------:R-:W-:-:S04]  /*10e50*/  IMAD.IADD R7, R5, 0x1, R0 ;  /* 0x0000000105077824 */ /* 0x000fc800078e0200 */
[----:B------:R-:W-:Y:S01]  /*10e60*/  IMAD.IADD R2, R7, 0x1, R2 ;  /* 0x0000000107027824 */ /* 0x000fe200078e0202 */
[----:B0-----:R-:W-:Y:S06]  /*10e70*/  @!P2 BRA `(.L_x_1175) ;  /* 0x000000000048a947 */ /* 0x001fec0003800000 */
[C---:B------:R-:W-:Y:S01]  /*10e80*/  ISETP.GT.AND P0, PT, R7.reuse, RZ, PT ;  /* 0x000000ff0700720c */ /* 0x040fe20003f04270 */
[----:B------:R-:W-:Y:S01]  /*10e90*/  BSSY B0, `(.L_x_1176) ;  /* 0x000000e000007945 */ /* 0x000fe20003800000 */
[----:B------:R-:W-:-:S11]  /*10ea0*/  VIADD R0, R7, 0xffffffff ;  /* 0xffffffff07007836 */ /* 0x000fd60000000000 */
[----:B------:R-:W-:Y:S05]  /*10eb0*/  @P0 BRA `(.L_x_1177) ;  /* 0x00000000001c0947 */ /* 0x000fea0003800000 */
[----:B------:R-:W-:Y:S01]  /*10ec0*/  ISETP.NE.AND P0, PT, R3, 0x1, PT ;  /* 0x000000010300780c */ /* 0x000fe20003f05270 */
[----:B------:R-:W-:-:S12]  /*10ed0*/  IMAD.MOV R7, RZ, RZ, -R7 ;  /* 0x000000ffff077224 */ /* 0x000fd800078e0a07 */
[----:B------:R-:W0:Y:S02]  /*10ee0*/  @P0 LDC.64 R4, c[0x0][0x9e8] ;  /* 0x00027a00ff040b82 */ /* 0x000e240000000a00 */
[----:B0-----:R-:W-:-:S05]  /*10ef0*/  @P0 IMAD.HI.U32 R4, R7, R4, RZ ;  /* 0x0000000407040227 */ /* 0x001fca00078e00ff */
[----:B------:R-:W-:-:S04]  /*10f00*/  @P0 SHF.R.U32.HI R7, RZ, R5, R4 ;  /* 0x00000005ff070219 */ /* 0x000fc80000011604 */
[----:B------:R-:W-:Y:S01]  /*10f10*/  LOP3.LUT R0, RZ, R7, RZ, 0x33, !PT ;  /* 0x00000007ff007212 */ /* 0x000fe200078e33ff */
[----:B------:R-:W-:Y:S06]  /*10f20*/  BRA `(.L_x_1178) ;  /* 0x0000000000107947 */ /* 0x000fec0003800000 */
.L_x_1177:
[----:B------:R-:W-:-:S13]  /*10f30*/  ISETP.NE.AND P0, PT, R3, 0x1, PT ;  /* 0x000000010300780c */ /* 0x000fda0003f05270 */
[----:B------:R-:W0:Y:S02]  /*10f40*/  @P0 LDC.64 R4, c[0x0][0x9e8] ;  /* 0x00027a00ff040b82 */ /* 0x000e240000000a00 */
[----:B0-----:R-:W-:-:S05]  /*10f50*/  @P0 IMAD.HI.U32 R4, R0, R4, RZ ;  /* 0x0000000400040227 */ /* 0x001fca00078e00ff */
[----:B------:R-:W-:-:S07]  /*10f60*/  @P0 SHF.R.U32.HI R0, RZ, R5, R4 ;  /* 0x00000005ff000219 */ /* 0x000fce0000011604 */
.L_x_1178:
[----:B------:R-:W-:Y:S05]  /*10f70*/  BSYNC B0 ;  /* 0x0000000000007941 */ /* 0x000fea0003800000 */
.L_x_1176:
[----:B------:R-:W-:-:S05]  /*10f80*/  IMAD R5, R0, R3, R3 ;  /* 0x0000000300057224 */ /* 0x000fca00078e0203 */
[----:B------:R-:W-:-:S07]  /*10f90*/  VIMNMX R2, R2, R5, PT ;  /* 0x0000000502027248 */ /* 0x000fce0003fe0100 */
.L_x_1175:
[----:B------:R-:W0:Y:S01]  /*10fa0*/  @P1 LDC R0, c[0x0][0x44c] ;  /* 0x00011300ff001b82 */ /* 0x000e220000000800 */
[----:B------:R-:W-:Y:S01]  /*10fb0*/  VIADD R2, R2, 0x7f ;  /* 0x0000007f02027836 */ /* 0x000fe20000000000 */
[----:B------:R-:W-:Y:S01]  /*10fc0*/  ULDC UR4, c[0x0][0x9dc] ;  /* 0x0002770000047ab9 */ /* 0x000fe20000000800 */
[----:B------:R-:W-:-:S05]  /*10fd0*/  IMAD.MOV.U32 R5, RZ, RZ, R8 ;  /* 0x000000ffff057224 */ /* 0x000fca00078e0008 */
[----:B------:R-:W2:Y:S01]  /*10fe0*/  @P1 LDC R7, c[0x0][0x450] ;  /* 0x00011400ff071b82 */ /* 0x000ea20000000800 */
[----:B0-----:R-:W-:-:S05]  /*10ff0*/  @P1 IMAD.HI.U32 R0, R8, R0, RZ ;  /* 0x0000000008001227 */ /* 0x001fca00078e00ff */
[----:B--2---:R-:W-:Y:S01]  /*11000*/  @P1 SHF.R.U32.HI R5, RZ, R7, R0 ;  /* 0x00000007ff051219 */ /* 0x004fe20000011600 */
[----:B------:R-:W-:Y:S01]  /*11010*/  VIADD R0, R6, 0x7f ;  /* 0x0000007f06007836 */ /* 0x000fe20000000000 */
[----:B------:R-:W-:Y:S02]  /*11020*/  SHF.R.S32.HI R7, RZ, 0x1f, R2 ;  /* 0x0000001fff077819 */ /* 0x000fe40000011402 */
[----:B------:R-:W-:Y:S02]  /*11030*/  IADD3 R6, R5, R6, -R9 ;  /* 0x0000000605067210 */ /* 0x000fe40007ffe809 */
[----:B------:R-:W-:Y:S02]  /*11040*/  LEA.HI R2, R7, R2, RZ, 0x7 ;  /* 0x0000000207027211 */ /* 0x000fe400078f38ff */
[----:B------:R-:W-:Y:S02]  /*11050*/  SHF.R.S32.HI R7, RZ, 0x1f, R0 ;  /* 0x0000001fff077819 */ /* 0x000fe40000011400 */
[----:B------:R-:W-:-:S02]  /*11060*/  SHF.R.S32.HI R2, RZ, 0x7, R2 ;  /* 0x00000007ff027819 */ /* 0x000fc40000011402 */
[----:B------:R-:W-:Y:S01]  /*11070*/  LEA.HI R7, R7, R0, RZ, 0x7 ;  /* 0x0000000007077211 */ /* 0x000fe200078f38ff */
[----:B------:R-:W-:-:S03]  /*11080*/  VIADD R0, R6, -UR4 ;  /* 0x8000000406007c36 */ /* 0x000fc60008000000 */
[----:B------:R-:W-:-:S04]  /*11090*/  SHF.R.S32.HI R7, RZ, 0x7, R7 ;  /* 0x00000007ff077819 */ /* 0x000fc80000011407 */
[----:B------:R-:W-:-:S05]  /*110a0*/  VIMNMX R24, R7, R2, PT ;  /* 0x0000000207187248 */ /* 0x000fca0003fe0100 */
[----:B------:R0:W-:Y:S01]  /*110b0*/  STL [R1+0x8], R24 ;  /* 0x0000081801007387 */ /* 0x0001e20000100800 */
[----:B------:R-:W-:Y:S05]  /*110c0*/  @!P2 BRA `(.L_x_1179) ;  /* 0x000000000048a947 */ /* 0x000fea0003800000 */
[----:B------:R-:W-:Y:S01]  /*110d0*/  IMAD.MOV.U32 R2, RZ, RZ, R6 ;  /* 0x000000ffff027224 */ /* 0x000fe200078e0006 */
[----:B------:R-:W-:Y:S04]  /*110e0*/  BSSY B0, `(.L_x_1180) ;  /* 0x000000e000007945 */ /* 0x000fe80003800000 */
[----:B------:R-:W-:-:S13]  /*110f0*/  ISETP.GT.AND P0, PT, R2, -0x1, PT ;  /* 0xffffffff0200780c */ /* 0x000fda0003f04270 */
[----:B------:R-:W-:Y:S05]  /*11100*/  @P0 BRA `(.L_x_1181) ;  /* 0x00000000001c0947 */ /* 0x000fea0003800000 */
[----:B------:R-:W-:Y:S02]  /*11110*/  ISETP.NE.AND P0, PT, R3, 0x1, PT ;  /* 0x000000010300780c */ /* 0x000fe40003f05270 */
[----:B------:R-:W-:-:S11]  /*11120*/  LOP3.LUT R7, RZ, R2, RZ, 0x33, !PT ;  /* 0x00000002ff077212 */ /* 0x000fd600078e33ff */
[----:B------:R-:W2:Y:S02]  /*11130*/  @P0 LDC.64 R4, c[0x0][0x9e8] ;  /* 0x00027a00ff040b82 */ /* 0x000ea40000000a00 */
[----:B--2---:R-:W-:-:S05]  /*11140*/  @P0 IMAD.HI.U32 R4, R7, R4, RZ ;  /* 0x0000000407040227 */ /* 0x004fca00078e00ff */
[----:B------:R-:W-:-:S04]  /*11150*/  @P0 SHF.R.U32.HI R7, RZ, R5, R4 ;  /* 0x00000005ff070219 */ /* 0x000fc80000011604 */
[----:B------:R-:W-:Y:S01]  /*11160*/  LOP3.LUT R2, RZ, R7, RZ, 0x33, !PT ;  /* 0x00000007ff027212 */ /* 0x000fe200078e33ff */
[----:B------:R-:W-:Y:S06]  /*11170*/  BRA `(.L_x_1182) ;  /* 0x0000000000107947 */ /* 0x000fec0003800000 */
.L_x_1181:
[----:B------:R-:W-:-:S13]  /*11180*/  ISETP.NE.AND P0, PT, R3, 0x1, PT ;  /* 0x000000010300780c */ /* 0x000fda0003f05270 */
[----:B------:R-:W2:Y:S02]  /*11190*/  @P0 LDC.64 R4, c[0x0][0x9e8] ;  /* 0x00027a00ff040b82 */ /* 0x000ea40000000a00 */
[----:B--2---:R-:W-:-:S05]  /*111a0*/  @P0 IMAD.HI.U32 R4, R2, R4, RZ ;  /* 0x0000000402040227 */ /* 0x004fca00078e00ff */
[----:B------:R-:W-:-:S07]  /*111b0*/  @P0 SHF.R.U32.HI R2, RZ, R5, R4 ;  /* 0x00000005ff020219 */ /* 0x000fce0000011604 */
.L_x_1182:
[----:B------:R-:W-:Y:S05]  /*111c0*/  BSYNC B0 ;  /* 0x0000000000007941 */ /* 0x000fea0003800000 */
.L_x_1180:
[----:B------:R-:W-:-:S05]  /*111d0*/  IMAD R3, R2, R3, RZ ;  /* 0x0000000302037224 */ /* 0x000fca00078e02ff */
[----:B------:R-:W-:-:S07]  /*111e0*/  VIMNMX R0, R0, R3, !PT ;  /* 0x0000000300007248 */ /* 0x000fce0007fe0100 */
.L_x_1179:
[----:B------:R-:W-:Y:S01]  /*111f0*/  SHF.R.S32.HI R3, RZ, 0x1f, R0 ;  /* 0x0000001fff037819 */ /* 0x000fe20000011400 */
[----:B------:R-:W-:Y:S03]  /*11200*/  BSSY B7, `(.L_x_1183) ;  /* 0x000041c000077945 */ /* 0x000fe60003800000 */
[----:B------:R-:W-:-:S04]  /*11210*/  LEA.HI R3, R3, R0, RZ, 0x7 ;  /* 0x0000000003037211 */ /* 0x000fc800078f38ff */
[----:B------:R-:W-:-:S04]  /*11220*/  SHF.R.S32.HI R3, RZ, 0x7, R3 ;  /* 0x00000007ff037819 */ /* 0x000fc80000011403 */
[----:B------:R-:W-:-:S04]  /*11230*/  VIMNMX R29, RZ, R3, !PT ;  /* 0x00000003ff1d7248 */ /* 0x000fc80007fe0100 */
[----:B------:R-:W-:-:S13]  /*11240*/  ISETP.GT.AND P0, PT, R24, R29, PT ;  /* 0x0000001d1800720c */ /* 0x000fda0003f04270 */
        /* <DEDUP_REMOVED lines=8> */
[----:B------:R-:W2:Y:S02]  /*112d0*/  FLO.U32 R0, UR4 ;  /* 0x0000000400007d00 */ /* 0x000ea400080e0000 */
[----:B--2---:R-:W-:-:S06]  /*112e0*/  ISETP.EQ.U32.AND P0, PT, R0, R5, PT ;  /* 0x000000050000720c */ /* 0x004fcc0003f02070 */
[----:B------:R-:W3:Y:S07]  /*112f0*/  POPC R5, UR4 ;  /* 0x0000000400057d09 */ /* 0x000eee0008000000 */
[----:B---3--:R-:W2:Y:S01]  /*11300*/  @P0 ATOMG.E.ADD.STRONG.GPU PT, R3, desc[UR50][R2.64], R5 ;  /* 0x00000005020309a8 */ /* 0x008ea200081ee1f2 */
[----:B------:R-:W3:Y:S02]  /*11310*/  S2R R4, SR_LTMASK ;  /* 0x0000000000047919 */ /* 0x000ee40000003900 */
[----:B---3--:R-:W-:-:S04]  /*11320*/  LOP3.LUT R4, R4, UR4, RZ, 0xc0, !PT ;  /* 0x0000000404047c12 */ /* 0x008fc8000f8ec0ff */
[----:B------:R-:W3:Y:S01]  /*11330*/  POPC R7, R4 ;  /* 0x0000000400077309 */ /* 0x000ee20000000000 */
[----:B--2---:R-:W3:Y:S02]  /*11340*/  SHFL.IDX PT, R0, R3, R0, 0x1f ;  /* 0x00001f0003007589 */ /* 0x004ee400000e0000 */
[----:B---3--:R-:W-:Y:S01]  /*11350*/  IADD3 R16, R0, UR37, R7 ;  /* 0x0000002500107c10 */ /* 0x008fe2000fffe007 */
[----:B------:R-:W-:Y:S06]  /*11360*/  BRA `(.L_x_1185) ;  /* 0x0000004000147947 */ /* 0x000fec0003800000 */
.L_x_1184:
        /* <DEDUP_REMOVED lines=19> */
[----:B012---:R-:W-:Y:S05]  /*114a0*/  CALL.ABS.NOINC R2 ;  /* 0x0000000002007343 */ /* 0x007fea0003c00000 */
.L_x_1187:
[----:B------:R-:W-:Y:S05]  /*114b0*/  BSYNC B6 ;  /* 0x0000000000067941 */ /* 0x000fea0003800000 */
.L_x_1186:
        /* <DEDUP_REMOVED lines=17> */
[----:B--2---:R-:W-:-:S07]  /*115d0*/  IMAD.MOV.U32 R13, RZ, RZ, RZ ;  /* 0x000000ffff0d7224 */ /* 0x004fce00078e00ff */
[----:B------:R-:W-:-:S07]  /*115e0*/  LEPC R20, `(.L_x_1190) ;  /* 0x000000001014794e */ /* 0x000fce0000000000 */
[----:B01-3--:R-:W-:Y:S05]  /*115f0*/  CALL.ABS.NOINC R2 ;  /* 0x0000000002007343 */ /* 0x00bfea0003c00000 */
.L_x_1190:
        /* <DEDUP_REMOVED lines=15> */
.L_x_1189:
[----:B------:R-:W-:Y:S05]  /*116f0*/  BSYNC B6 ;  /* 0x0000000000067941 */ /* 0x000fea0003800000 */
.L_x_1188:
[----:B------:R-:W-:Y:S01]  /*11700*/  ULDC.64 UR4, c[0x0][0x9f8] ;  /* 0x00027e0000047ab9 */ /* 0x000fe20000000a00 */
[----:B------:R-:W-:Y:S01]  /*11710*/  IMAD.MOV.U32 R25, RZ, RZ, R19 ;  /* 0x000000ffff197224 */ /* 0x000fe200078e0013 */
[----:B------:R-:W-:-:S04]  /*11720*/  ISETP.NE.U32.AND P0, PT, RZ, UR4, PT ;  /* 0x00000004ff007c0c */ /* 0x000fc8000bf05070 */
[----:B------:R-:W-:Y:S01]  /*11730*/  ISETP.NE.AND.EX P0, PT, RZ, UR5, PT, P0 ;  /* 0x00000005ff007c0c */ /* 0x000fe2000bf05300 */
[----:B------:R-:W-:-:S12]  /*11740*/  ULDC.64 UR4, c[0x0][0xa08] ;  /* 0x0002820000047ab9 */ /* 0x000fd80000000a00 */
[----:B------:R-:W2:Y:S02]  /*11750*/  @P0 LDC.64 R2, c[0x0][0x9f8] ;  /* 0x00027e00ff020b82 */ /* 0x000ea40000000a00 */
[----:B--2---:R-:W-:-:S05]  /*11760*/  @P0 IMAD.WIDE R2, R19, 0x4, R2 ;  /* 0x0000000413020825 */ /* 0x004fca00078e0202 */
[----:B------:R2:W3:Y:S01]  /*11770*/  @P0 LDG.E R25, desc[UR50][R2.64] ;  /* 0x0000003202190981 */ /* 0x0004e2000c1e1900 */
[----:B0-----:R-:W-:Y:S01]  /*11780*/  VIADD R24, R24, 0xffffffff ;  /* 0xffffffff18187836 */ /* 0x001fe20000000000 */
[----:B--2---:R-:W0:Y:S02]  /*11790*/  LDC.64 R2, c[0x0][0x418] ;  /* 0x00010600ff027b82 */ /* 0x004e240000000a00 */
[----:B0-----:R-:W-:Y:S01]  /*117a0*/  LOP3.LUT P0, RZ, R2, UR4, RZ, 0xfc, !PT ;  /* 0x0000000402ff7c12 */ /* 0x001fe2000f80fcff */
[----:B------:R-:W-:-:S03]  /*117b0*/  UMOV UR4, 0xffffffff ;  /* 0xffffffff00047882 */ /* 0x000fc60000000000 */
[----:B------:R-:W-:Y:S02]  /*117c0*/  LOP3.LUT P0, RZ, R3, UR5, RZ, 0xfc, P0 ;  /* 0x0000000503ff7c12 */ /* 0x000fe4000800fcff */
[----:B---3--:R-:W-:Y:S02]  /*117d0*/  SHF.R.S32.HI R28, RZ, 0x1f, R25 ;  /* 0x0000001fff1c7819 */ /* 0x008fe40000011419 */
[----:B------:R-:W-:Y:S01]  /*117e0*/  SEL R17, R25, RZ, !P0 ;  /* 0x000000ff19117207 */ /* 0x000fe20004000000 */
[----:B------:R-:W-:Y:S08]  /*117f0*/  BRA.DIV UR4, `(.L_x_1191) ;  /* 0x0000004e04bc7947 */ /* 0x000ff0000b800000 */
[----:B------:R-:W0:Y:S02]  /*11800*/  S2R R0, SR_TID.X ;  /* 0x0000000000007919 */ /* 0x000e240000002100 */
[----:B0-----:R-:W-:-:S04]  /*11810*/  SHF.R.U32.HI R0, RZ, 0x5, R0 ;  /* 0x00000005ff007819 */ /* 0x001fc80000011600 */
[----:B------:R-:W-:-:S05]  /*11820*/  LOP3.LUT R0, R0, 0x3, RZ, 0xc0, !PT ;  /* 0x0000000300007812 */ /* 0x000fca00078ec0ff */
[----:B------:R0:W2:Y:S02]  /*11830*/  SHFL.IDX PT, R14, R0, RZ, 0x1f ;  /* 0x00001fff000e7589 */ /* 0x0000a400000e0000 */
.L_x_1299:
[----:B0-----:R-:W3:Y:S01]  /*11840*/  LDL.LU R0, [R1] ;  /* 0x0000000001007983 */ /* 0x001ee20000300800 */
[----:B------:R-:W-:Y:S02]  /*11850*/  PLOP3.LUT P1, PT, PT, PT, PT, 0x8, 0x0 ;  /* 0x000000000000781c */ /* 0x000fe40003f2e170 */
[----:B--2---:R-:W-:Y:S02]  /*11860*/  ISETP.NE.AND P0, PT, R14, RZ, PT ;  /* 0x000000ff0e00720c */ /* 0x004fe40003f05270 */
[----:B---3--:R-:W-:-:S09]  /*11870*/  LOP3.LUT R0, R0, 0xfffffffe, RZ, 0xc0, !PT ;  /* 0xfffffffe00007812 */ /* 0x008fd200078ec0ff */
[----:B------:R-:W-:-:S05]  /*11880*/  @P1 LOP3.LUT R0, R0, 0x1, RZ, 0xfc, !PT ;  /* 0x0000000100001812 */ /* 0x000fca00078efcff */
[----:B------:R0:W-:Y:S01]  /*11890*/  STL [R1], R0 ;  /* 0x0000000001007387 */ /* 0x0001e20000100800 */
[----:B------:R-:W-:Y:S05]  /*118a0*/  @P0 BRA `(.L_x_1192) ;  /* 0x0000000400200947 */ /* 0x000fea0003800000 */
[----:B------:R-:W-:-:S03]  /*118b0*/  UMOV UR4, 0xffffffff ;  /* 0xffffffff00047882 */ /* 0x000fc60000000000 */
[----:B------:R-:W-:Y:S05]  /*118c0*/  BRA.DIV UR4, `(.L_x_1193) ;  /* 0x0000004e04bc7947 */ /* 0x000fea000b800000 */
[----:B------:R-:W-:-:S13]  /*118d0*/  ELECT P6, URZ, PT ;  /* 0x00000000003f782f */ /* 0x000fda00038c0000 */
.L_x_1302:
[----:B------:R-:W-:Y:S05]  /*118e0*/  @!P6 BRA `(.L_x_1192) ;  /* 0x000000040010e947 */ /* 0x000fea0003800000 */
[----:B------:R-:W-:-:S04]  /*118f0*/  ISETP.NE.U32.AND P0, PT, R2, RZ, PT ;  /* 0x000000ff0200720c */ /* 0x000fc80003f05070 */
[----:B------:R-:W-:-:S13]  /*11900*/  ISETP.NE.AND.EX P0, PT, R3, RZ, PT, P0 ;  /* 0x000000ff0300720c */ /* 0x000fda0003f05300 */
[----:B------:R-:W-:Y:S05]  /*11910*/  @!P0 BRA `(.L_x_1194) ;  /* 0x0000000000448947 */ /* 0x000fea0003800000 */
[----:B------:R-:W2:Y:S01]  /*11920*/  LDC R6, c[0x0][0x43c] ;  /* 0x00010f00ff067b82 */ /* 0x000ea20000000800 */
[----:B------:R-:W-:Y:S01]  /*11930*/  ULDC.64 UR4, c[0x0][0x428] ;  /* 0x00010a0000047ab9 */ /* 0x000fe20000000a00 */
[----:B--2---:R-:W-:-:S13]  /*11940*/  ISETP.NE.AND P0, PT, R6, 0x1, PT ;  /* 0x000000010600780c */ /* 0x004fda0003f05270 */
[----:B------:R-:W0:Y:S02]  /*11950*/  @P0 LDC.64 R4, c[0x0][0x440] ;  /* 0x00011000ff040b82 */ /* 0x000e240000000a00 */
[----:B0-----:R-:W-:-:S04]  /*11960*/  @P0 IMAD.HI.U32 R0, R24, R4, RZ ;  /* 0x0000000418000227 */ /* 0x001fc800078e00ff */
[----:B------:R-:W-:Y:S01]  /*11970*/  IMAD.MOV.U32 R4, RZ, RZ, R24 ;  /* 0x000000ffff047224 */ /* 0x000fe200078e0018 */
[----:B------:R-:W-:-:S04]  /*11980*/  @P0 SHF.R.U32.HI R4, RZ, R5, R0 ;  /* 0x00000005ff040219 */ /* 0x000fc80000011600 */
[--C-:B------:R-:W-:Y:S01]  /*11990*/  SHF.R.S32.HI R5, RZ, 0x1f, R4.reuse ;  /* 0x0000001fff057819 */ /* 0x100fe20000011404 */
[----:B------:R-:W-:-:S04]  /*119a0*/  IMAD.MOV R0, RZ, RZ, -R4 ;  /* 0x000000ffff007224 */ /* 0x000fc800078e0a04 */
        /* <DEDUP_REMOVED lines=8> */
.L_x_1194:
[----:B0-----:R-:W-:Y:S01]  /*11a30*/  IMAD R0, R23, 0x8, R22 ;  /* 0x0000000817007824 */ /* 0x001fe200078e0216 */
[----:B--2---:R-:W-:-:S04]  /*11a40*/  SHF.L.U32 R3, R26, 0x1f, RZ ;  /* 0x0000001f1a037819 */ /* 0x004fc800000006ff */
[----:B------:R-:W0:Y:S02]  /*11a50*/  SYNCS.PHASECHK.TRANS64.TRYWAIT P0, [R0+URZ+0x2d840], R3 ;  /* 0x02d84003000075a7 */ /* 0x000e24000800017f */
[----:B0-----:R-:W-:Y:S05]  /*11a60*/  @!P0 BRA `(.L_x_1195) ;  /* 0x0000004c00748947 */ /* 0x001fea0003800000 */
.L_x_1303:
[----:B------:R-:W2:Y:S02]  /*11a70*/  S2R R2, SR_TID.X ;  /* 0x0000000000027919 */ /* 0x000ea40000002100 */
[----:B--2---:R-:W-:-:S04]  /*11a80*/  LOP3.LUT R2, R2, 0x7f, RZ, 0xc0, !PT ;  /* 0x0000007f02027812 */ /* 0x004fc800078ec0ff */
[----:B------:R-:W-:-:S13]  /*11a90*/  ISETP.NE.AND P0, PT, R2, RZ, PT ;  /* 0x000000ff0200720c */ /* 0x000fda0003f05270 */
[----:B------:R-:W-:Y:S05]  /*11aa0*/  @P0 BRA `(.L_x_1196) ;  /* 0x00000000001c0947 */ /* 0x000fea0003800000 */
[----:B------:R-:W2:Y:S01]  /*11ab0*/  S2R R2, SR_TID.X ;  /* 0x0000000000027919 */ /* 0x000ea20000002100 */
[----:B0-----:R-:W-:-:S04]  /*11ac0*/  IMAD.MOV.U32 R3, RZ, RZ, 0x6000 ;  /* 0x00006000ff037424 */ /* 0x001fc800078e00ff */
[----:B------:R3:W-:Y:S01]  /*11ad0*/  SYNCS.ARRIVE.TRANS64 RZ, [R0+URZ+0x2d830], R3 ;  /* 0x02d8300300ff79a7 */ /* 0x0007e2000800003f */
[----:B--2---:R-:W-:-:S04]  /*11ae0*/  LOP3.LUT R2, R2, 0x1f, RZ, 0xc0, !PT ;  /* 0x0000001f02027812 */ /* 0x004fc800078ec0ff */
[----:B------:R-:W-:-:S13]  /*11af0*/  ISETP.NE.AND P0, PT, R2, RZ, PT ;  /* 0x000000ff0200720c */ /* 0x000fda0003f05270 */
[----:B---3--:R-:W-:Y:S05]  /*11b00*/  @!P0 BRA `(.L_x_1196) ;  /* 0x0000000000048947 */ /* 0x008fea0003800000 */
[----:B------:R-:W-:Y:S01]  /*11b10*/  BPT.TRAP 0x1 ;  /* 0x000000040000795c */ /* 0x000fe20000300000 */
.L_x_1196:
[----:B------:R-:W2:Y:S01]  /*11b20*/  LDL.LU R2, [R1] ;  /* 0x0000000001027983 */ /* 0x000ea20000300800 */
[----:B------:R-:W-:Y:S01]  /*11b30*/  R2UR UR9, R0 ;  /* 0x00000000000972ca */ /* 0x000fe200000e0000 */
[----:B0-----:R-:W-:Y:S01]  /*11b40*/  IMAD R0, R23, 0x6000, R22 ;  /* 0x0000600017007824 */ /* 0x001fe200078e0216 */
        /* <DEDUP_REMOVED lines=12> */
[----:B------:R-:W-:Y:S02]  /*11c10*/  ULEA UR11, UR11, UR5, 0x7 ;  /* 0x000000050b0b7291 */ /* 0x000fe4000f8e383f */
[----:B------:R-:W-:Y:S02]  /*11c20*/  UIADD3 UR14, UR8, 0x15400, URZ ;  /* 0x00015400080e7890 */ /* 0x000fe4000fffe03f */
[----:B------:R-:W-:Y:S02]  /*11c30*/  UIADD3.X UR5, URZ, UR39, URZ, UP0, !UPT ;  /* 0x000000273f057290 */ /* 0x000fe400087fe43f */
[----:B------:R-:W-:Y:S02]  /*11c40*/  UIADD3 UR15, UR8, 0x17400, URZ ;  /* 0x00017400080f7890 */ /* 0x000fe4000fffe03f */
[----:B------:R-:W-:-:S03]  /*11c50*/  UIADD3 UR17, UR8, 0x19400, URZ ;  /* 0x0001940008117890 */ /* 0x000fc6000fffe03f */
[----:B------:R-:W-:Y:S01]  /*11c60*/  UMOV UR8, UR14 ;  /* 0x0000000e00087c82 */ /* 0x000fe20008000000 */
[----:B------:R-:W-:Y:S01]  /*11c70*/  UMOV UR14, 0x40 ;  /* 0x00000040000e7882 */ /* 0x000fe20000000000 */
[----:B------:R0:W-:Y:S02]  /*11c80*/  UTMALDG.4D [UR8], [UR4], desc[UR6] ;  /* 0x00000608040075b4 */ /* 0x0001e40008019000 */
[----:B0-----:R-:W-:Y:S01]  /*11c90*/  UMOV UR8, UR15 ;  /* 0x0000000f00087c82 */ /* 0x001fe20008000000 */
[----:B------:R-:W-:Y:S02]  /*11ca0*/  UMOV UR10, UR16 ;  /* 0x00000010000a7c82 */ /* 0x000fe40008000000 */
[----:B------:R0:W-:Y:S02]  /*11cb0*/  UTMALDG.4D [UR8], [UR4], desc[UR6] ;  /* 0x00000608040075b4 */ /* 0x0001e40008019000 */
[----:B0-----:R-:W-:Y:S01]  /*11cc0*/  UMOV UR8, UR17 ;  /* 0x0000001100087c82 */ /* 0x001fe20008000000 */
[----:B------:R-:W-:-:S02]  /*11cd0*/  UMOV UR10, UR14 ;  /* 0x0000000e000a7c82 */ /* 0x000fc40008000000 */
[----:B------:R3:W-:Y:S01]  /*11ce0*/  UTMALDG.4D [UR8], [UR4], desc[UR6] ;  /* 0x00000608040075b4 */ /* 0x0007e20008019000 */
[----:B--2---:R-:W-:-:S04]  /*11cf0*/  LOP3.LUT R2, R2, 0xfffffffe, RZ, 0xc0, !PT ;  /* 0xfffffffe02027812 */ /* 0x004fc800078ec0ff */
[----:B------:R-:W-:-:S05]  /*11d00*/  @P0 LOP3.LUT R2, R2, 0x1, RZ, 0xfc, !PT ;  /* 0x0000000102020812 */ /* 0x000fca00078efcff */
[----:B------:R3:W-:Y:S01]  /*11d10*/  STL [R1], R2 ;  /* 0x0000000201007387 */ /* 0x0007e20000100800 */
[----:B------:R-:W-:Y:S01]  /*11d20*/  NOP ;  /* 0x0000000000007918 */ /* 0x000fe20000000000 */
.L_x_1192:
[----:B------:R-:W0:Y:S01]  /*11d30*/  LDL.LU R3, [R1+0x14] ;  /* 0x0000140001037983 */ /* 0x000e220000300800 */
[----:B------:R-:W-:Y:S05]  /*11d40*/  WARPSYNC.ALL ;  /* 0x0000000000007948 */ /* 0x000fea0003800000 */
[----:B---3--:R-:W-:Y:S01]  /*11d50*/  ULDC.64 UR4, c[0x0][0x298] ;  /* 0x0000a60000047ab9 */ /* 0x008fe20000000a00 */
[----:B------:R-:W-:Y:S01]  /*11d60*/  ULDC.64 UR6, c[0x0][0xa00] ;  /* 0x0002800000067ab9 */ /* 0x000fe20000000a00 */
[----:B------:R-:W-:Y:S01]  /*11d70*/  VIADD R2, R22, 0xc400 ;  /* 0x0000c40016027836 */ /* 0x000fe20000000000 */
[----:B------:R-:W-:Y:S01]  /*11d80*/  BAR.SYNC.DEFER_BLOCKING 0x8, 0x200 ;  /* 0x0208000000007b1d */ /* 0x000fe20000010000 */
[----:B------:R-:W-:-:S03]  /*11d90*/  ISETP.NE.U32.AND P0, PT, RZ, UR6, PT ;  /* 0x00000006ff007c0c */ /* 0x000fc6000bf05070 */
[----:B------:R-:W-:Y:S02]  /*11da0*/  LOP3.LUT P1, RZ, R2, 0x1bf, RZ, 0xc0, !PT ;  /* 0x000001bf02ff7812 */ /* 0x000fe4000782c0ff */
[----:B------:R-:W-:Y:S01]  /*11db0*/  ISETP.NE.AND.EX P0, PT, RZ, UR7, PT, P0 ;  /* 0x00000007ff007c0c */ /* 0x000fe2000bf05300 */
[----:B------:R-:W-:Y:S01]  /*11dc0*/  BSSY B6, `(.L_x_1197) ;  /* 0x0000020000067945 */ /* 0x000fe20003800000 */
[----:B------:R-:W-:Y:S02]  /*11dd0*/  SHF.R.S32.HI R2, RZ, 0x1f, R19 ;  /* 0x0000001fff027819 */ /* 0x000fe40000011413 */
[----:B0-----:R-:W-:Y:S01]  /*11de0*/  SHF.R.S32.HI R0, RZ, 0x1f, R3 ;  /* 0x0000001fff007819 */ /* 0x001fe20000011403 */
[----:B------:R-:W-:-:S04]  /*11df0*/  IMAD.WIDE.U32 R4, R3, UR4, RZ ;  /* 0x0000000403047c25 */ /* 0x000fc8000f8e00ff */
[----:B------:R-:W-:Y:S01]  /*11e00*/  IMAD R0, R0, UR4, RZ ;  /* 0x0000000400007c24 */ /* 0x000fe2000f8e02ff */
[----:B------:R-:W-:Y:S03]  /*11e10*/  STL.64 [R1+0x20], R4 ;  /* 0x0000200401007387 */ /* 0x000fe60000100a00 */
[----:B------:R-:W-:Y:S01]  /*11e20*/  IMAD R0, R3, UR5, R0 ;  /* 0x0000000503007c24 */ /* 0x000fe2000f8e0200 */
[----:B------:R-:W-:Y:S02]  /*11e30*/  SEL R3, R2, RZ, !P0 ;  /* 0x000000ff02037207 */ /* 0x000fe40004000000 */
[----:B------:R-:W-:Y:S01]  /*11e40*/  SHF.R.S32.HI R2, RZ, 0x1f, R18 ;  /* 0x0000001fff027819 */ /* 0x000fe20000011412 */
[----:B------:R-:W-:-:S05]  /*11e50*/  IMAD.IADD R0, R5, 0x1, R0 ;  /* 0x0000000105007824 */ /* 0x000fca00078e0200 */
[----:B------:R0:W-:Y:S04]  /*11e60*/  STL [R1+0x28], R0 ;  /* 0x0000280001007387 */ /* 0x0001e80000100800 */
[----:B------:R2:W-:Y:S01]  /*11e70*/  STL [R1+0x30], R3 ;  /* 0x0000300301007387 */ /* 0x0005e20000100800 */
[----:B0-----:R-:W-:-:S05]  /*11e80*/  SEL R0, R19, RZ, !P0 ;  /* 0x000000ff13007207 */ /* 0x001fca0004000000 */
        /* <DEDUP_REMOVED lines=18> */
[----:B01----:R-:W-:Y:S05]  /*11fb0*/  CALL.ABS.NOINC R2 ;  /* 0x0000000002007343 */ /* 0x003fea0003c00000 */
.L_x_1198:
[----:B------:R-:W-:Y:S05]  /*11fc0*/  BSYNC B6 ;  /* 0x0000000000067941 */ /* 0x000fea0003800000 */
.L_x_1197:
[----:B--2---:R-:W2:Y:S01]  /*11fd0*/  LDL.LU R0, [R1+0x28] ;  /* 0x0000280001007983 */ /* 0x004ea20000300800 */
[----:B-1----:R-:W0:Y:S01]  /*11fe0*/  LDC R9, c[0x0][0x448] ;  /* 0x00011200ff097b82 */ /* 0x002e220000000800 */
[----:B------:R-:W-:Y:S01]  /*11ff0*/  ULDC.64 UR4, c[0x0][0x2d8] ;  /* 0x0000b60000047ab9 */ /* 0x000fe20000000a00 */
[----:B------:R-:W-:Y:S01]  /*12000*/  ULDC.64 UR6, c[0x0][0x2c8] ;  /* 0x0000b20000067ab9 */ /* 0x000fe20000000a00 */
[----:B------:R-:W2:Y:S01]  /*12010*/  LDL.LU.64 R2, [R1+0x20] ;  /* 0x0000200001027983 */ /* 0x000ea20000300a00 */
[----:B------:R-:W-:-:S03]  /*12020*/  ULDC.64 UR8, c[0x0][0x280] ;  /* 0x0000a00000087ab9 */ /* 0x000fc60000000a00 */
[----:B------:R-:W3:Y:S04]  /*12030*/  LDL.LU R20, [R1+0x2c] ;  /* 0x00002c0001147983 */ /* 0x000ee80000300800 */
[----:B------:R-:W4:Y:S04]  /*12040*/  LDL.LU R21, [R1+0x30] ;  /* 0x0000300001157983 */ /* 0x000f280000300800 */
[----:B------:R-:W4:Y:S04]  /*12050*/  LDL.LU R4, [R1+0x14] ;  /* 0x0000140001047983 */ /* 0x000f280000300800 */
[----:B------:R-:W4:Y:S01]  /*12060*/  LDL R12, [R1+0xc] ;  /* 0x00000c00010c7983 */ /* 0x000f220000100800 */
[----:B0-----:R-:W-:-:S13]  /*12070*/  ISETP.NE.AND P1, PT, R9, 0x1, PT ;  /* 0x000000010900780c */ /* 0x001fda0003f25270 */
[----:B------:R-:W0:Y:S01]  /*12080*/  @P1 LDC R5, c[0x0][0x450] ;  /* 0x00011400ff051b82 */ /* 0x000e220000000800 */
[----:B------:R-:W1:Y:S01]  /*12090*/  S2R R10, SR_TID.X ;  /* 0x00000000000a7919 */ /* 0x000e620000002100 */
        /* <DEDUP_REMOVED lines=16> */
[----:B---3--:R-:W-:-:S05]  /*121a0*/  IMAD.SHL.U32 R6, R21, 0x20, RZ ;  /* 0x0000002015067824 */ /* 0x008fca00078e00ff */
[----:B------:R-:W-:-:S05]  /*121b0*/  LOP3.LUT R6, R20, 0x60, R6, 0xf8, !PT ;  /* 0x0000006014067812 */ /* 0x000fca00078ef806 */
[----:B------:R-:W-:-:S04]  /*121c0*/  IMAD.IADD R0, R6, 0x1, R12 ;  /* 0x0000000106007824 */ /* 0x000fc800078e020c */
[----:B----4-:R-:W-:-:S04]  /*121d0*/  @P1 IMAD.HI.U32 R6, R0, R4, RZ ;  /* 0x0000000400061227 */ /* 0x010fc800078e00ff */
[----:B------:R-:W-:Y:S01]  /*121e0*/  IMAD.MOV.U32 R4, RZ, RZ, R0 ;  /* 0x000000ffff047224 */ /* 0x000fe200078e0000 */
[----:B0-----:R-:W-:-:S04]  /*121f0*/  @P1 SHF.R.U32.HI R4, RZ, R5, R6 ;  /* 0x00000005ff041219 */ /* 0x001fc80000011606 */
[--C-:B------:R-:W-:Y:S01]  /*12200*/  SHF.R.S32.HI R5, RZ, 0x1f, R4.reuse ;  /* 0x0000001fff057819 */ /* 0x100fe20000011404 */
[----:B------:R-:W-:-:S04]  /*12210*/  IMAD.MOV R6, RZ, RZ, -R4 ;  /* 0x000000ffff067224 */ /* 0x000fc800078e0a04 */
[----:B------:R-:W-:Y:S02]  /*12220*/  IMAD R5, R5, UR4, RZ ;  /* 0x0000000405057c24 */ /* 0x000fe4000f8e02ff */
[----:B------:R-:W-:Y:S02]  /*12230*/  IMAD R6, R9, R6, R0 ;  /* 0x0000000609067224 */ /* 0x000fe400078e0200 */
[C---:B------:R-:W-:Y:S02]  /*12240*/  IMAD R7, R4.reuse, UR5, R5 ;  /* 0x0000000504077c24 */ /* 0x040fe4000f8e0205 */
[----:B------:R-:W-:-:S04]  /*12250*/  IMAD.WIDE.U32 R4, R4, UR4, R2 ;  /* 0x0000000404047c25 */ /* 0x000fc8000f8e0002 */
[----:B------:R-:W-:Y:S01]  /*12260*/  IMAD.IADD R5, R5, 0x1, R7 ;  /* 0x0000000105057824 */ /* 0x000fe200078e0207 */
[----:B------:R-:W-:-:S05]  /*12270*/  SHF.R.S32.HI R7, RZ, 0x1f, R6 ;  /* 0x0000001fff077819 */ /* 0x000fca0000011406 */
[----:B------:R-:W-:Y:S02]  /*12280*/  IMAD R7, R7, UR6, RZ ;  /* 0x0000000607077c24 */ /* 0x000fe4000f8e02ff */
[----:B------:R-:W-:-:S04]  /*12290*/  IMAD.WIDE.U32 R4, R6, UR6, R4 ;  /* 0x0000000606047c25 */ /* 0x000fc8000f8e0004 */
[----:B------:R-:W-:Y:S02]  /*122a0*/  IMAD R6, R6, UR7, R7 ;  /* 0x0000000706067c24 */ /* 0x000fe4000f8e0207 */
[----:B------:R-:W0:Y:S02]  /*122b0*/  @P1 LDC R7, c[0x0][0x450] ;  /* 0x00011400ff071b82 */ /* 0x000e240000000800 */
[----:B------:R-:W-:Y:S01]  /*122c0*/  IMAD.IADD R6, R5, 0x1, R6 ;  /* 0x0000000105067824 */ /* 0x000fe200078e0206 */
[----:B------:R-:W-:-:S04]  /*122d0*/  LEA R5, P0, R4, UR8, 0x1 ;  /* 0x0000000804057c11 */ /* 0x000fc8000f8008ff */
[----:B------:R-:W-:Y:S02]  /*122e0*/  LEA.HI.X R4, R4, UR9, R6, 0x1, P0 ;  /* 0x0000000904047c11 */ /* 0x000fe400080f0c06 */
[----:B------:R-:W2:Y:S01]  /*122f0*/  @P1 LDC R6, c[0x0][0x44c] ;  /* 0x00011300ff061b82 */ /* 0x000ea20000000800 */
[----:B------:R-:W-:Y:S02]  /*12300*/  VIADD R0, R0, 0x80 ;  /* 0x0000008000007836 */ /* 0x000fe40000000000 */
[----:B-1----:R-:W-:-:S05]  /*12310*/  IMAD.SHL.U32 R21, R10, 0x8, RZ ;  /* 0x000000080a157824 */ /* 0x002fca00078e00ff */
[----:B------:R-:W-:Y:S01]  /*12320*/  LOP3.LUT R21, R21, 0x18, RZ, 0xc0, !PT ;  /* 0x0000001815157812 */ /* 0x000fe200078ec0ff */
[----:B--2---:R-:W-:-:S04]  /*12330*/  @P1 IMAD.HI.U32 R8, R0, R6, RZ ;  /* 0x0000000600081227 */ /* 0x004fc800078e00ff */
[----:B------:R-:W-:Y:S01]  /*12340*/  IMAD.MOV.U32 R6, RZ, RZ, R0 ;  /* 0x000000ffff067224 */ /* 0x000fe200078e0000 */
[----:B0-----:R-:W-:-:S05]  /*12350*/  @P1 SHF.R.U32.HI R6, RZ, R7, R8 ;  /* 0x00000007ff061219 */ /* 0x001fca0000011608 */
[----:B------:R-:W-:-:S04]  /*12360*/  IMAD.MOV R7, RZ, RZ, -R6 ;  /* 0x000000ffff077224 */ /* 0x000fc800078e0a06 */
[----:B------:R-:W-:Y:S01]  /*12370*/  IMAD R0, R9, R7, R0 ;  /* 0x0000000709007224 */ /* 0x000fe200078e0200 */
[----:B------:R-:W-:Y:S02]  /*12380*/  SHF.R.S32.HI R7, RZ, 0x1f, R6 ;  /* 0x0000001fff077819 */ /* 0x000fe40000011406 */
[----:B------:R-:W-:Y:S01]  /*12390*/  LOP3.LUT R10, R21, 0x40, RZ, 0xfc, !PT ;  /* 0x00000040150a7812 */ /* 0x000fe200078efcff */
[----:B------:R-:W-:-:S04]  /*123a0*/  IMAD.WIDE.U32 R2, R6, UR4, R2 ;  /* 0x0000000406027c25 */ /* 0x000fc8000f8e0002 */
[----:B------:R-:W-:Y:S01]  /*123b0*/  IMAD R7, R7, UR4, RZ ;  /* 0x0000000407077c24 */ /* 0x000fe2000f8e02ff */
[----:B------:R-:W-:Y:S02]  /*123c0*/  ULDC UR4, c[0x0][0x2b8] ;  /* 0x0000ae0000047ab9 */ /* 0x000fe40000000800 */
[----:B------:R-:W-:Y:S02]  /*123d0*/  ISETP.GE.AND P0, PT, R10, UR4, PT ;  /* 0x000000040a007c0c */ /* 0x000fe4000bf06270 */
[----:B------:R0:W5:Y:S01]  /*123e0*/  LDL R10, [R1+0x4] ;  /* 0x00000400010a7983 */ /* 0x0001620000100800 */
[----:B------:R-:W1:Y:S01]  /*123f0*/  S2R R11, SR_TID.X ;  /* 0x00000000000b7919 */ /* 0x000e620000002100 */
[----:B------:R-:W-:Y:S01]  /*12400*/  IMAD R7, R6, UR5, R7 ;  /* 0x0000000506077c24 */ /* 0x000fe2000f8e0207 */
[----:B------:R-:W-:-:S03]  /*12410*/  SHF.R.S32.HI R6, RZ, 0x1f, R0 ;  /* 0x0000001fff067819 */ /* 0x000fc60000011400 */
[----:B------:R-:W-:Y:S02]  /*12420*/  IMAD.IADD R3, R3, 0x1, R7 ;  /* 0x0000000103037824 */ /* 0x000fe400078e0207 */
[----:B------:R-:W-:Y:S02]  /*12430*/  IMAD R6, R6, UR6, RZ ;  /* 0x0000000606067c24 */ /* 0x000fe4000f8e02ff */
[----:B------:R-:W-:Y:S01]  /*12440*/  IMAD.WIDE.U32 R2, R0, UR6, R2 ;  /* 0x0000000600027c25 */ /* 0x000fe2000f8e0002 */
[----:B------:R-:W-:-:S03]  /*12450*/  LOP3.LUT R13, R21, 0x20, RZ, 0xfc, !PT ;  /* 0x00000020150d7812 */ /* 0x000fc600078efcff */
[----:B------:R-:W-:Y:S01]  /*12460*/  IMAD R6, R0, UR7, R6 ;  /* 0x0000000700067c24 */ /* 0x000fe2000f8e0206 */
[----:B------:R-:W-:-:S03]  /*12470*/  LEA R8, P3, R2, UR8, 0x1 ;  /* 0x0000000802087c11 */ /* 0x000fc6000f8608ff */
[----:B------:R-:W-:Y:S01]  /*12480*/  IMAD.IADD R6, R3, 0x1, R6 ;  /* 0x0000000103067824 */ /* 0x000fe200078e0206 */
[----:B------:R-:W-:Y:S01]  /*12490*/  ISETP.GE.AND P1, PT, R13, UR4, PT ;  /* 0x000000040d007c0c */ /* 0x000fe2000bf26270 */
[----:B-1----:R-:W-:-:S05]  /*124a0*/  IMAD.SHL.U32 R20, R11, 0x8, RZ ;  /* 0x000000080b147824 */ /* 0x002fca00078e00ff */
[----:B------:R-:W-:Y:S02]  /*124b0*/  LOP3.LUT R20, R20, 0x18, RZ, 0xc0, !PT ;  /* 0x0000001814147812 */ /* 0x000fe400078ec0ff */
[----:B------:R-:W-:Y:S02]  /*124c0*/  LOP3.LUT R21, R11, 0x7f, RZ, 0xc0, !PT ;  /* 0x0000007f0b157812 */ /* 0x000fe400078ec0ff */
[----:B------:R-:W-:Y:S01]  /*124d0*/  ISETP.GE.AND P2, PT, R20, UR4, PT ;  /* 0x0000000414007c0c */ /* 0x000fe2000bf46270 */
[----:B------:R-:W-:Y:S01]  /*124e0*/  UMOV UR4, 0xffffffff ;  /* 0xffffffff00047882 */ /* 0x000fe20000000000 */
[----:B------:R-:W-:Y:S02]  /*124f0*/  LEA.HI.X R7, R2, UR9, R6, 0x1, P3 ;  /* 0x0000000902077c11 */ /* 0x000fe400098f0c06 */
[----:B------:R-:W-:Y:S01]  /*12500*/  SHF.R.U32.HI R21, RZ, 0x2, R21 ;  /* 0x00000002ff157819 */ /* 0x000fe20000011615 */
[----:B0-----:R-:W-:Y:S08]  /*12510*/  BRA.DIV UR4, `(.L_x_1199) ;  /* 0x0000004204dc7947 */ /* 0x001ff0000b800000 */
[----:B------:R-:W2:Y:S04]  /*12520*/  LDL.LU R2, [R1+0x10] ;  /* 0x0000100001027983 */ /* 0x000ea80000300800 */
[----:B------:R-:W3:Y:S04]  /*12530*/  LDL.LU R11, [R1+0xc] ;  /* 0x00000c00010b7983 */ /* 0x000ee80000300800 */
[----:B------:R-:W0:Y:S04]  /*12540*/  SHFL.IDX PT, R3, R5, RZ, 0x1c1f ;  /* 0x001c1fff05037589 */ /* 0x000e2800000e0000 */
[----:B------:R-:W-:Y:S01]  /*12550*/  SHFL.IDX PT, R14, R8, 0x1, 0x1c1f ;  /* 0x003c1f00080e7f89 */ /* 0x000fe200000e0000 */
[----:B--2---:R-:W-:-:S03]  /*12560*/  IMAD R6, R2, R9, RZ ;  /* 0x0000000902067224 */ /* 0x004fc600078e02ff */
[----:B------:R-:W1:Y:S01]  /*12570*/  SHFL.IDX PT, R2, R4, RZ, 0x1c1f ;  /* 0x001c1fff04027589 */ /* 0x000e6200000e0000 */
[----:B---3--:R-:W-:-:S05]  /*12580*/  IMAD.IADD R0, R21, 0x1, R11 ;  /* 0x0000000115007824 */ /* 0x008fca00078e020b */
[----:B------:R-:W-:-:S13]  /*12590*/  ISETP.GE.AND P4, PT, R0, R6, PT ;  /* 0x000000060000720c */ /* 0x000fda0003f86270 */
[----:B0-----:R-:W-:-:S05]  /*125a0*/  @!P4 LEA R3, P3, R20, R3, 0x1 ;  /* 0x000000031403c211 */ /* 0x001fca00078608ff */
[----:B-1----:R-:W-:-:S05]  /*125b0*/  @!P4 IMAD.X R2, RZ, RZ, R2, P3 ;  /* 0x000000ffff02c224 */ /* 0x002fca00018e0602 */
[----:B------:R-:W-:-:S04]  /*125c0*/  @!P4 LOP3.LUT R3, R3, R2, RZ, 0x3c, !PT ;  /* 0x000000020303c212 */ /* 0x000fc800078e3cff */
[----:B------:R-:W-:-:S04]  /*125d0*/  @!P4 LOP3.LUT R2, R3, R2, RZ, 0x3c, !PT ;  /* 0x000000020302c212 */ /* 0x000fc800078e3cff */
[----:B------:R-:W-:-:S05]  /*125e0*/  @!P4 LOP3.LUT R3, R3, R2, RZ, 0x3c, !PT ;  /* 0x000000020303c212 */ /* 0x000fca00078e3cff */
        /* <DEDUP_REMOVED lines=29> */
[----:B------:R-:W-:-:S05]  /*127c0*/  VIADD R2, R0, 0x80 ;  /* 0x0000008000027836 */ /* 0x000fca0000000000 */
[----:B------:R-:W-:Y:S01]  /*127d0*/  ISETP.GE.AND P3, PT, R2, R6, PT ;  /* 0x000000060200720c */ /* 0x000fe20003f66270 */
[----:B------:R-:W-:-:S05]  /*127e0*/  VIADD R2, R0, 0x60 ;  /* 0x0000006000027836 */ /* 0x000fca0000000000 */
[----:B------:R-:W-:Y:S02]  /*127f0*/  ISETP.GE.AND P4, PT, R2, R6, PT ;  /* 0x000000060200720c */ /* 0x000fe40003f86270 */
[----:B------:R-:W-:Y:S04]  /*12800*/  SHFL.IDX PT, R2, R7, RZ, 0x1c1f ;  /* 0x001c1fff07027589 */ /* 0x000fe800000e0000 */
[----:B------:R-:W-:Y:S07]  /*12810*/  SHFL.IDX PT, R7, R7, 0x1, 0x1c1f ;  /* 0x003c1f0007077f89 */ /* 0x000fee00000e0000 */
[----:B0-----:R-:W-:-:S05]  /*12820*/  @!P4 LEA R3, P5, R20, R3, 0x1 ;  /* 0x000000031403c211 */ /* 0x001fca00078a08ff */
[----:B------:R-:W-:Y:S02]  /*12830*/  @!P4 IMAD.X R9, RZ, RZ, R4, P5 ;  /* 0x000000ffff09c224 */ /* 0x000fe400028e0604 */
[----:B------:R-:W0:Y:S02]  /*12840*/  SHFL.IDX PT, R4, R8, RZ, 0x1c1f ;  /* 0x001c1fff08047589 */ /* 0x000e2400000e0000 */
[----:B0-----:R-:W-:-:S05]  /*12850*/  @!P3 LEA R4, P5, R20, R4, 0x1 ;  /* 0x000000041404b211 */ /* 0x001fca00078a08ff */
[----:B------:R-:W-:Y:S02]  /*12860*/  @!P3 IMAD.X R5, RZ, RZ, R2, P5 ;  /* 0x000000ffff05b224 */ /* 0x000fe400028e0602 */
[----:B------:R-:W-:Y:S02]  /*12870*/  @!P4 IMAD.MOV.U32 R2, RZ, RZ, R3 ;  /* 0x000000ffff02c224 */ /* 0x000fe400078e0003 */
[----:B------:R-:W-:-:S05]  /*12880*/  @!P4 IMAD.MOV.U32 R3, RZ, RZ, R9 ;  /* 0x000000ffff03c224 */ /* 0x000fca00078e0009 */
[----:B------:R-:W-:Y:S04]  /*12890*/  @!P4 LDGSTS.E.BYPASS.LTC128B.128 [R10+0xdc00], desc[UR50][R2.64], !P2 ;  /* 0x0dc00000020acfae */ /* 0x000fe8000d101d72 */
[----:B------:R-:W-:Y:S04]  /*128a0*/  @!P4 LDGSTS.E.BYPASS.LTC128B.128 [R10+0x10c00], desc[UR50][R2.64+0x40], !P1 ;  /* 0x10c00040020acfae */ /* 0x000fe8000c901d72 */
[----:B------:R0:W-:Y:S02]  /*128b0*/  @!P4 LDGSTS.E.BYPASS.LTC128B.128 [R10+0x13c00], desc[UR50][R2.64+0x80], !P0 ;  /* 0x13c00080020acfae */ /* 0x0001e4000c101d72 */
[----:B0-----:R-:W-:-:S02]  /*128c0*/  @!P3 IMAD.MOV.U32 R2, RZ, RZ, R4 ;  /* 0x000000ffff02b224 */ /* 0x001fc400078e0004 */
[----:B------:R-:W-:-:S05]  /*128d0*/  @!P3 IMAD.MOV.U32 R3, RZ, RZ, R5 ;  /* 0x000000ffff03b224 */ /* 0x000fca00078e0005 */
[----:B------:R0:W-:Y:S04]  /*128e0*/  @!P3 LDGSTS.E.BYPASS.LTC128B.128 [R10+0xe400], desc[UR50][R2.64], !P2 ;  /* 0x0e400000020abfae */ /* 0x0001e8000d101d72 */
[----:B------:R0:W-:Y:S04]  /*128f0*/  @!P3 LDGSTS.E.BYPASS.LTC128B.128 [R10+0x11400], desc[UR50][R2.64+0x40], !P1 ;  /* 0x11400040020abfae */ /* 0x0001e8000c901d72 */
[----:B------:R0:W-:Y:S02]  /*12900*/  @!P3 LDGSTS.E.BYPASS.LTC128B.128 [R10+0x14400], desc[UR50][R2.64+0x80], !P0 ;  /* 0x14400080020abfae */ /* 0x0001e4000c101d72 */
.L_x_1316:
[----:B0-----:R-:W-:Y:S02]  /*12910*/  VIADD R3, R0, 0xa0 ;  /* 0x000000a000037836 */ /* 0x001fe40000000000 */
[----:B------:R-:W-:-:S03]  /*12920*/  VIADD R8, R22, 0x2d800 ;  /* 0x0002d80016087836 */ /* 0x000fc60000000000 */
[----:B------:R-:W-:-:S13]  /*12930*/  ISETP.GE.AND P3, PT, R3, R6, PT ;  /* 0x000000060300720c */ /* 0x000fda0003f66270 */
[----:B------:R-:W-:-:S05]  /*12940*/  @!P3 LEA R2, P4, R20, R14, 0x1 ;  /* 0x0000000e1402b211 */ /* 0x000fca00078808ff */
        /* <DEDUP_REMOVED lines=9> */
.L_x_1200:
[----:B------:R-:W-:Y:S02]  /*129e0*/  PLOP3.LUT P1, PT, P1, P0, PT, 0xa2, 0x0 ;  /* 0x000000000000781c */ /* 0x000fe40000f21472 */
[----:B------:R-:W-:-:S08]  /*129f0*/  @P0 R2UR P1, UR4, R22 ;  /* 0x00000000160402ca */ /* 0x000fd00000020000 */
[----:B------:R-:W-:-:S05]  /*12a00*/  @P0 PLOP3.LUT P0, PT, P1, PT, PT, 0x80, 0x0 ;  /* 0x000000000000081c */ /* 0x000fca0000f0f070 */
[----:B------:R-:W-:Y:S01]  /*12a10*/  @!P1 SYNCS.ARRIVE.TRANS64.RED.A0T1 RZ, [UR4+0x2d800], RZ ;  /* 0x02d800ffffff99a7 */ /* 0x000fe20008200404 */
[----:B------:R-:W-:Y:S07]  /*12a20*/  @!P1 ARRIVES.LDGSTSBAR.64.TRANSCNT [UR4+0x2d800] ;  /* 0x02d80000ff0099b0 */ /* 0x000fee0008000a84 */
[----:B------:R-:W-:Y:S05]  /*12a30*/  @P0 BRA.U.ANY `(.L_x_1200) ;  /* 0xfffffffd00e80947 */ /* 0x000fea000393ffff */
[----:B0-----:R-:W2:Y:S02]  /*12a40*/  LDL.LU R2, [R1+0x1c] ;  /* 0x00001c0001027983 */ /* 0x001ea40000300800 */
[----:B--2---:R-:W-:-:S05]  /*12a50*/  VIADD R2, R2, 0x1 ;  /* 0x0000000102027836 */ /* 0x004fca0000000000 */
[----:B------:R0:W-:Y:S01]  /*12a60*/  STL [R1+0x1c], R2 ;  /* 0x00001c0201007387 */ /* 0x0001e20000100800 */
[----:B------:R-:W-:-:S04]  /*12a70*/  LEA.HI R0, R2, R2, RZ, 0x1 ;  /* 0x0000000202007211 */ /* 0x000fc800078f08ff */
[----:B------:R-:W-:-:S05]  /*12a80*/  LOP3.LUT R0, R0, 0xfffffffe, RZ, 0xc0, !PT ;  /* 0xfffffffe00007812 */ /* 0x000fca00078ec0ff */
[----:B------:R-:W-:-:S05]  /*12a90*/  IMAD.IADD R0, R2, 0x1, -R0 ;  /* 0x0000000102007824 */ /* 0x000fca00078e0a00 */
[----:B------:R-:W-:Y:S01]  /*12aa0*/  SHF.L.U32 R3, R0, 0x1f, RZ ;  /* 0x0000001f00037819 */ /* 0x000fe200000006ff */
[----:B------:R-:W-:Y:S01]  /*12ab0*/  NOP ;  /* 0x0000000000007918 */ /* 0x000fe20000000000 */
[----:B0-----:R-:W2:Y:S01]  /*12ac0*/  LDL R2, [R1+0x8] ;  /* 0x0000080001027983 */ /* 0x001ea20000100800 */
[----:B------:R0:W-:Y:S01]  /*12ad0*/  SYNCS.ARRIVE.TRANS64.A1T0 RZ, [R22+URZ+0x2d800], RZ ;  /* 0x02d800ff16ff79a7 */ /* 0x0001e2000810003f */
[----:B------:R-:W-:Y:S01]  /*12ae0*/  BSSY B0, `(.L_x_1201) ;  /* 0x0000005000007945 */ /* 0x000fe20003800000 */
[----:B------:R-:W1:Y:S01]  /*12af0*/  SYNCS.PHASECHK.TRANS64.TRYWAIT P0, [R22+URZ+0x2d820], R3 ;  /* 0x02d82003160075a7 */ /* 0x000e62000800017f */
[----:B--2---:R-:W-:-:S05]  /*12b00*/  VIADD R0, R2, 0xfffffffe ;  /* 0xfffffffe02007836 */ /* 0x004fca0000000000 */
[----:B------:R-:W-:Y:S01]  /*12b10*/  ISETP.GE.AND P1, PT, R0, R29, PT ;  /* 0x0000001d0000720c */ /* 0x000fe20003f26270 */
[----:B01----:R-:W-:-:S12]  /*12b20*/  @!P0 BRA `(.L_x_1202) ;  /* 0x0000004400708947 */ /* 0x003fd80003800000 */
.L_x_1317:
[----:B------:R-:W-:Y:S05]  /*12b30*/  BSYNC B0 ;  /* 0x0000000000007941 */ /* 0x000fea0003800000 */
.L_x_1201:
[----:B------:R-:W-:Y:S04]  /*12b40*/  BSSY B0, `(.L_x_1203) ;  /* 0x0000228000007945 */ /* 0x000fe80003800000 */
[----:B------:R-:W-:Y:S05]  /*12b50*/  @!P1 BRA `(.L_x_1204) ;  /* 0x0000002000989947 */ /* 0x000fea0003800000 */
[----:B------:R-:W0:Y:S01]  /*12b60*/  LDL R2, [R1+0x8] ;  /* 0x0000080001027983 */ /* 0x000e220000100800 */
[----:B------:R-:W-:Y:S01]  /*12b70*/  LOP3.LUT R6, RZ, R29, RZ, 0x33, !PT ;  /* 0x0000001dff067212 */ /* 0x000fe200078e33ff */
[----:B------:R-:W-:Y:S01]  /*12b80*/  BSSY B2, `(.L_x_1205) ;  /* 0x00000bb000027945 */ /* 0x000fe20003800000 */
[----:B0-----:R-:W-:-:S05]  /*12b90*/  IMAD.MOV R3, RZ, RZ, -R2 ;  /* 0x000000ffff037224 */ /* 0x001fca00078e0a02 */
[----:B------:R-:W-:-:S05]  /*12ba0*/  VIADDMNMX R6, R3, 0x1, R6, !PT ;  /* 0x0000000103067846 */ /* 0x000fca0007800106 */
[----:B------:R-:W-:-:S05]  /*12bb0*/  IMAD.IADD R2, R2, 0x1, R6 ;  /* 0x0000000102027824 */ /* 0x000fca00078e0206 */
[----:B------:R-:W-:-:S04]  /*12bc0*/  LOP3.LUT R2, R2, 0x1, RZ, 0xc0, !PT ;  /* 0x0000000102027812 */ /* 0x000fc800078ec0ff */
[----:B------:R-:W-:-:S13]  /*12bd0*/  ISETP.NE.U32.AND P0, PT, R2, 0x1, PT ;  /* 0x000000010200780c */ /* 0x000fda0003f05070 */
[----:B------:R-:W-:Y:S05]  /*12be0*/  @P0 BRA `(.L_x_1206) ;  /* 0x0000000800d00947 */ /* 0x000fea0003800000 */
[----:B------:R-:W2:Y:S01]  /*12bf0*/  LDL R4, [R1] ;  /* 0x0000000001047983 */ /* 0x000ea20000100800 */
        /* <DEDUP_REMOVED lines=25> */
[----:B------:R-:W-:-:S04]  /*12d90*/  IMAD.WIDE.U32 R2, R25, UR6, R2 ;  /* 0x0000000619027c25 */ /* 0x000fc8000f8e0002 */
[----:B------:R-:W-:Y:S01]  /*12da0*/  IMAD.IADD R3, R4, 0x1, R3 ;  /* 0x0000000104037824 */ /* 0x000fe200078e0203 */
[----:B------:R-:W-:-:S04]  /*12db0*/  LEA R4, P0, R2, UR4, 0x2 ;  /* 0x0000000402047c11 */ /* 0x000fc8000f8010ff */
[----:B------:R-:W-:-:S06]  /*12dc0*/  LEA.HI.X R5, R2, UR5, R3, 0x2, P0 ;  /* 0x0000000502057c11 */ /* 0x000fcc00080f1403 */
[----:B------:R0:W5:Y:S03]  /*12dd0*/  LDG.E R5, desc[UR50][R4.64] ;  /* 0x0000003204057981 */ /* 0x000166000c1e1900 */
.L_x_1209:
[----:B------:R-:W-:Y:S01]  /*12de0*/  IMAD R3, R7, 0x8, R22 ;  /* 0x0000000807037824 */ /* 0x000fe200078e0216 */
[----:B------:R-:W-:Y:S01]  /*12df0*/  SHF.L.U32 R2, R9, 0x1f, RZ ;  /* 0x0000001f09027819 */ /* 0x000fe200000006ff */
[----:B------:R-:W-:Y:S03]  /*12e00*/  BSSY B3, `(.L_x_1210) ;  /* 0x0000003000037945 */ /* 0x000fe60003800000 */
[----:B------:R-:W1:Y:S02]  /*12e10*/  SYNCS.PHASECHK.TRANS64.TRYWAIT P0, [R3+URZ+0x2d840], R2 ;  /* 0x02d84002030075a7 */ /* 0x000e64000800017f */
[----:B-1----:R-:W-:Y:S05]  /*12e20*/  @!P0 BRA `(.L_x_1211) ;  /* 0x0000004000c48947 */ /* 0x002fea0003800000 */
.L_x_1318:
[----:B------:R-:W-:Y:S05]  /*12e30*/  BSYNC B3 ;  /* 0x0000000000037941 */ /* 0x000fea0003800000 */
.L_x_1210:
        /* <DEDUP_REMOVED lines=12> */
.L_x_1213:
[----:B------:R-:W-:Y:S05]  /*12f00*/  BSYNC B3 ;  /* 0x0000000000037941 */ /* 0x000fea0003800000 */
.L_x_1212:
        /* <DEDUP_REMOVED lines=11> */
.L_x_1214:
        /* <DEDUP_REMOVED lines=16> */
.L_x_1215:
        /* <DEDUP_REMOVED lines=16> */
.L_x_1216:
        /* <DEDUP_REMOVED lines=15> */
.L_x_1319:
[----:B------:R-:W-:Y:S05]  /*132b0*/  BSYNC B3 ;  /* 0x0000000000037941 */ /* 0x000fea0003800000 */
.L_x_1217:
        /* <DEDUP_REMOVED lines=12> */
.L_x_1220:
[----:B------:R-:W-:Y:S05]  /*13380*/  BSYNC B3 ;  /* 0x0000000000037941 */ /* 0x000fea0003800000 */
.L_x_1219:
        /* <DEDUP_REMOVED lines=11> */
.L_x_1221:
        /* <DEDUP_REMOVED lines=15> */
.L_x_1222:
        /* <DEDUP_REMOVED lines=15> */
.L_x_1223:
        /* <DEDUP_REMOVED lines=12> */
.L_x_1208:
[----:B------:R-:W-:Y:S05]  /*136e0*/  BSYNC B1 ;  /* 0x0000000000017941 */ /* 0x000fea0003800000 */
.L_x_1207:
[----:B------:R-:W2:Y:S01]  /*136f0*/  LDL R0, [R1+0x8] ;  /* 0x0000080001007983 */ /* 0x000ea20000100800 */
[----:B------:R-:W-:Y:S02]  /*13700*/  IMAD.MOV.U32 R23, RZ, RZ, R7 ;  /* 0x000000ffff177224 */ /* 0x000fe400078e0007 */
[----:B------:R-:W-:Y:S02]  /*13710*/  IMAD.MOV.U32 R26, RZ, RZ, R9 ;  /* 0x000000ffff1a7224 */ /* 0x000fe400078e0009 */
[----:B--2---:R-:W-:-:S07]  /*13720*/  VIADD R0, R0, 0xfffffffd ;  /* 0xfffffffd00007836 */ /* 0x004fce0000000000 */
.L_x_1206:
[----:B------:R-:W-:Y:S05]  /*13730*/  BSYNC B2 ;  /* 0x0000000000027941 */ /* 0x000fea0003800000 */
.L_x_1205:
[----:B------:R-:W2:Y:S01]  /*13740*/  LDL.LU R2, [R1+0x8] ;  /* 0x0000080001027983 */ /* 0x000ea20000300800 */
[----:B------:R-:W-:Y:S01]  /*13750*/  VIADD R6, R6, 0xfffffffe ;  /* 0xfffffffe06067836 */ /* 0x000fe20000000000 */
[----:B--2---:R-:W-:-:S04]  /*13760*/  LOP3.LUT R3, RZ, R2, RZ, 0x33, !PT ;  /* 0x00000002ff037212 */ /* 0x004fc800078e33ff */
[----:B------:R-:W-:-:S13]  /*13770*/  ISETP.NE.AND P0, PT, R6, R3, PT ;  /* 0x000000030600720c */ /* 0x000fda0003f05270 */
[----:B------:R-:W-:Y:S05]  /*13780*/  @!P0 BRA `(.L_x_1204) ;  /* 0x00000014008c8947 */ /* 0x000fea0003800000 */
[----:B------:R-:W-:-:S07]  /*13790*/  IMAD.MOV.U32 R4, RZ, RZ, R17 ;  /* 0x000000ffff047224 */ /* 0x000fce00078e0011 */
.L_x_1258:
[----:B------:R-:W2:Y:S01]  /*137a0*/  LDL R2, [R1] ;  /* 0x0000000001027983 */ /* 0x000ea20000100800 */
        /* <DEDUP_REMOVED lines=29> */
[----:B------:R-:W-:-:S05]  /*13980*/  LEA.HI.X R5, R2, UR5, R3, 0x2, P0 ;  /* 0x0000000502057c11 */ /* 0x000fca00080f1403 */
[----:B------:R0:W5:Y:S04]  /*13990*/  LDG.E R4, desc[UR50][R4.64] ;  /* 0x0000003204047981 */ /* 0x000168000c1e1900 */
.L_x_1226:
[----:B------:R-:W-:Y:S01]  /*139a0*/  IMAD R3, R6, 0x8, R22 ;  /* 0x0000000806037824 */ /* 0x000fe200078e0216 */
[----:B------:R-:W-:Y:S01]  /*139b0*/  SHF.L.U32 R2, R7, 0x1f, RZ ;  /* 0x0000001f07027819 */ /* 0x000fe200000006ff */
[----:B------:R-:W-:Y:S03]  /*139c0*/  BSSY B2, `(.L_x_1227) ;  /* 0x0000003000027945 */ /* 0x000fe60003800000 */
[----:B------:R-:W1:Y:S02]  /*139d0*/  SYNCS.PHASECHK.TRANS64.TRYWAIT P0, [R3+URZ+0x2d840], R2 ;  /* 0x02d84002030075a7 */ /* 0x000e64000800017f */
[----:B-1----:R-:W-:Y:S05]  /*139e0*/  @!P0 BRA `(.L_x_1228) ;  /* 0x0000003400fc8947 */ /* 0x002fea0003800000 */
.L_x_1320:
[----:B------:R-:W-:Y:S05]  /*139f0*/  BSYNC B2 ;  /* 0x0000000000027941 */ /* 0x000fea0003800000 */
.L_x_1227:
        /* <DEDUP_REMOVED lines=12> */
.L_x_1230:
[----:B------:R-:W-:Y:S05]  /*13ac0*/  BSYNC B2 ;  /* 0x0000000000027941 */ /* 0x000fea0003800000 */
.L_x_1229:
        /* <DEDUP_REMOVED lines=11> */
.L_x_1231:
        /* <DEDUP_REMOVED lines=16> */
.L_x_1232:
        /* <DEDUP_REMOVED lines=16> */
.L_x_1233:
        /* <DEDUP_REMOVED lines=15> */
.L_x_1321:
[----:B------:R-:W-:Y:S05]  /*13e70*/  BSYNC B2 ;  /* 0x0000000000027941 */ /* 0x000fea0003800000 */
.L_x_1234:
        /* <DEDUP_REMOVED lines=11> */
.L_x_1237:
[----:B------:R-:W-:Y:S05]  /*13f30*/  BSYNC B2 ;  /* 0x0000000000027941 */ /* 0x000fea0003800000 */
.L_x_1236:
        /* <DEDUP_REMOVED lines=10> */
.L_x_1238:
        /* <DEDUP_REMOVED lines=15> */
.L_x_1239:
        /* <DEDUP_REMOVED lines=15> */
.L_x_1240:
        /* <DEDUP_REMOVED lines=12> */
.L_x_1225:
[----:B------:R-:W-:Y:S05]  /*14280*/  BSYNC B1 ;  /* 0x0000000000017941 */ /* 0x000fea0003800000 */
.L_x_1224:
[----:B------:R-:W2:Y:S01]  /*14290*/  LDL R2, [R1] ;  /* 0x0000000001027983 */ /* 0x000ea20000100800 */
[----:B------:R-:W-:Y:S01]  /*142a0*/  VIADD R23, R6, 0x1 ;  /* 0x0000000106177836 */ /* 0x000fe20000000000 */
[----:B------:R-:W-:Y:S01]  /*142b0*/  BSSY B1, `(.L_x_1241) ;  /* 0x00000ad000017945 */ /* 0x000fe20003800000 */
[----:B------:R-:W-:-:S03]  /*142c0*/  VIADD R9, R0, 0xffffffff ;  /* 0xffffffff00097836 */ /* 0x000fc60000000000 */
        /* <DEDUP_REMOVED lines=28> */
.L_x_1243:
[----:B------:R-:W-:Y:S01]  /*14490*/  IMAD R2, R23, 0x8, R22 ;  /* 0x0000000817027824 */ /* 0x000fe200078e0216 */
[----:B------:R-:W-:Y:S01]  /*144a0*/  SHF.L.U32 R3, R26, 0x1f, RZ ;  /* 0x0000001f1a037819 */ /* 0x000fe200000006ff */
[----:B------:R-:W-:Y:S03]  /*144b0*/  BSSY B2, `(.L_x_1244) ;  /* 0x0000003000027945 */ /* 0x000fe60003800000 */
[----:B------:R-:W1:Y:S02]  /*144c0*/  SYNCS.PHASECHK.TRANS64.TRYWAIT P0, [R2+URZ+0x2d840], R3 ;  /* 0x02d84003020075a7 */ /* 0x000e64000800017f */
[----:B-1----:R-:W-:Y:S05]  /*144d0*/  @!P0 BRA `(.L_x_1245) ;  /* 0x0000002c00688947 */ /* 0x002fea0003800000 */
.L_x_1322:
[----:B------:R-:W-:Y:S05]  /*144e0*/  BSYNC B2 ;  /* 0x0000000000027941 */ /* 0x000fea0003800000 */
.L_x_1244:
        /* <DEDUP_REMOVED lines=12> */
.L_x_1247:
[----:B------:R-:W-:Y:S05]  /*145b0*/  BSYNC B2 ;  /* 0x0000000000027941 */ /* 0x000fea0003800000 */
.L_x_1246:
        /* <DEDUP_REMOVED lines=12> */
.L_x_1248:
        /* <DEDUP_REMOVED lines=16> */
.L_x_1249:
        /* <DEDUP_REMOVED lines=16> */
.L_x_1250:
        /* <DEDUP_REMOVED lines=15> */
.L_x_1323:
[----:B------:R-:W-:Y:S05]  /*14970*/  BSYNC B2 ;  /* 0x0000000000027941 */ /* 0x000fea0003800000 */
.L_x_1251:
        /* <DEDUP_REMOVED lines=11> */
.L_x_1254:
[----:B------:R-:W-:Y:S05]  /*14a30*/  BSYNC B2 ;  /* 0x0000000000027941 */ /* 0x000fea0003800000 */
.L_x_1253:
        /* <DEDUP_REMOVED lines=10> */
.L_x_1255:
        /* <DEDUP_REMOVED lines=15> */
.L_x_1256:
        /* <DEDUP_REMOVED lines=15> */
.L_x_1257:
        /* <DEDUP_REMOVED lines=12> */
.L_x_1242:
[----:B------:R-:W-:Y:S05]  /*14d80*/  BSYNC B1 ;  /* 0x0000000000017941 */ /* 0x000fea0003800000 */
.L_x_1241:
[----:B------:R-:W-:Y:S01]  /*14d90*/  ISETP.GT.AND P0, PT, R9, R29, PT ;  /* 0x0000001d0900720c */ /* 0x000fe20003f04270 */
[----:B------:R-:W-:-:S12]  /*14da0*/  VIADD R0, R0, 0xfffffffe ;  /* 0xfffffffe00007836 */ /* 0x000fd80000000000 */
[----:B------:R-:W-:Y:S05]  /*14db0*/  @P0 BRA `(.L_x_1258) ;  /* 0xffffffe800780947 */ /* 0x000fea000383ffff */
.L_x_1204:
[----:B------:R-:W-:Y:S05]  /*14dc0*/  BSYNC B0 ;  /* 0x0000000000007941 */ /* 0x000fea0003800000 */
.L_x_1203:
        /* <DEDUP_REMOVED lines=17> */
.L_x_1260:
[----:B------:R-:W-:Y:S05]  /*14ee0*/  BSYNC B0 ;  /* 0x0000000000007941 */ /* 0x000fea0003800000 */
.L_x_1259:
[----:B------:R-:W2:Y:S01]  /*14ef0*/  LDL R0, [R1] ;  /* 0x0000000001007983 */ /* 0x000ea20000100800 */
[----:B------:R-:W-:Y:S01]  /*14f00*/  BSSY B0, `(.L_x_1261) ;  /* 0x0000046000007945 */ /* 0x000fe20003800000 */
[----:B--2---:R-:W-:-:S13]  /*14f10*/  LOP3.LUT P0, RZ, R0, 0x1, RZ, 0xc0, !PT ;  /* 0x0000000100ff7812 */ /* 0x004fda000780c0ff */
[----:B------:R-:W-:Y:S05]  /*14f20*/  @!P0 BRA `(.L_x_1262) ;  /* 0x00000004000c8947 */ /* 0x000fea0003800000 */
[----:B0-----:R-:W-:Y:S01]  /*14f30*/  IMAD R3, R23, 0x8, R22 ;  /* 0x0000000817037824 */ /* 0x001fe200078e0216 */
[----:B------:R-:W-:Y:S01]  /*14f40*/  SHF.L.U32 R0, R26, 0x1f, RZ ;  /* 0x0000001f1a007819 */ /* 0x000fe200000006ff */
[----:B------:R-:W-:Y:S01]  /*14f50*/  BSSY B1, `(.L_x_1263) ;  /* 0x0000004000017945 */ /* 0x000fe20003800000 */
[----:B------:R-:W-:Y:S02]  /*14f60*/  ISETP.NE.AND P1, PT, R6, RZ, PT ;  /* 0x000000ff0600720c */ /* 0x000fe40003f25270 */
[----:B------:R-:W0:Y:S02]  /*14f70*/  SYNCS.PHASECHK.TRANS64.TRYWAIT P0, [R3+URZ+0x2d860], R0 ;  /* 0x02d86000030075a7 */ /* 0x000e24000800017f */
[----:B0-----:R-:W-:Y:S09]  /*14f80*/  @!P0 BRA `(.L_x_1264) ;  /* 0x0000002000e48947 */ /* 0x001ff20003800000 */
.L_x_1324:
[----:B------:R-:W-:Y:S05]  /*14f90*/  BSYNC B1 ;  /* 0x0000000000017941 */ /* 0x000fea0003800000 */
.L_x_1263:
        /* <DEDUP_REMOVED lines=9> */
.L_x_1266:
[----:B------:R-:W-:Y:S05]  /*15030*/  BSYNC B1 ;  /* 0x0000000000017941 */ /* 0x000fea0003800000 */
.L_x_1265:
[----:B0-----:R-:W-:Y:S01]  /*15040*/  IMAD R0, R23, 0x6000, R22 ;  /* 0x0000600017007824 */ /* 0x001fe200078e0216 */
        /* <DEDUP_REMOVED lines=9> */
.L_x_1267:
        /* <DEDUP_REMOVED lines=15> */
.L_x_1268:
        /* <DEDUP_REMOVED lines=15> */
.L_x_1269:
        /* <DEDUP_REMOVED lines=10> */
.L_x_1262:
[----:B------:R-:W-:Y:S05]  /*15360*/  BSYNC B0 ;  /* 0x0000000000007941 */ /* 0x000fea0003800000 */
.L_x_1261:
[----:B------:R-:W-:-:S05]  /*15370*/  VIADD R23, R23, 0x1 ;  /* 0x0000000117177836 */ /* 0x000fca0000000000 */
[----:B------:R-:W-:-:S04]  /*15380*/  ISETP.NE.AND P0, PT, R23, 0x2, PT ;  /* 0x000000021700780c */ /* 0x000fc80003f05270 */
[----:B0-----:R-:W-:Y:S02]  /*15390*/  SEL R3, RZ, 0x1, P0 ;  /* 0x00000001ff037807 */ /* 0x001fe40000000000 */
[----:B------:R-:W-:Y:S02]  /*153a0*/  SEL R23, R23, RZ, P0 ;  /* 0x000000ff17177207 */ /* 0x000fe40000000000 */
[----:B------:R-:W-:-:S07]  /*153b0*/  LOP3.LUT R26, R26, R3, RZ, 0x3c, !PT ;  /* 0x000000031a1a7212 */ /* 0x000fce00078e3cff */
.L_x_1185:
[----:B------:R-:W-:Y:S05]  /*153c0*/  BSYNC B7 ;  /* 0x0000000000077941 */ /* 0x000fea0003800000 */
.L_x_1183:
[----:B------:R-:W2:Y:S02]  /*153d0*/  LDL R0, [R1] ;  /* 0x0000000001007983 */ /* 0x000ea40000100800 */
        /* <DEDUP_REMOVED lines=11> */
.L_x_1270:
[----:B------:R-:W2:Y:S01]  /*15490*/  S2R R0, SR_TID.X ;  /* 0x0000000000007919 */ /* 0x000ea20000002100 */
[----:B------:R-:W-:Y:S01]  /*154a0*/  UMOV UR4, 0xffffffff ;  /* 0xffffffff00047882 */ /* 0x000fe20000000000 */
[----:B--2---:R-:W-:-:S04]  /*154b0*/  LOP3.LUT R8, R0, 0x1f, RZ, 0xc0, !PT ;  /* 0x0000001f00087812 */ /* 0x004fc800078ec0ff */
[----:B------:R-:W-:Y:S01]  /*154c0*/  ISETP.NE.AND P0, PT, R8, 0x1f, PT ;  /* 0x0000001f0800780c */ /* 0x000fe20003f05270 */
[----:B------:R-:W-:-:S12]  /*154d0*/  BRA.DIV UR4, `(.L_x_1272) ;  /* 0x0000001e04a47947 */ /* 0x000fd8000b800000 */
[----:B------:R-:W-:Y:S01]  /*154e0*/  IMAD.IADD R5, R19, 0x1, R8 ;  /* 0x0000000113057824 */ /* 0x000fe200078e0208 */
[----:B------:R-:W-:-:S04]  /*154f0*/  ULDC UR4, c[0x0][0xc3c] ;  /* 0x00030f0000047ab9 */ /* 0x000fc80000000800 */
[----:B------:R-:W-:-:S13]  /*15500*/  ISETP.GE.OR P1, PT, R5, UR4, !P0 ;  /* 0x0000000405007c0c */ /* 0x000fda000c726670 */
[----:B------:R-:W2:Y:S02]  /*15510*/  @!P1 LDC.64 R2, c[0x0][0xc80] ;  /* 0x00032000ff029b82 */ /* 0x000ea40000000a00 */
[----:B--2---:R-:W-:-:S06]  /*15520*/  @!P1 IMAD.WIDE R2, R5, 0x4, R2 ;  /* 0x0000000405029825 */ /* 0x004fcc00078e0202 */
[----:B------:R-:W2:Y:S01]  /*15530*/  @!P1 LDG.E R2, desc[UR50][R2.64] ;  /* 0x0000003202029981 */ /* 0x000ea2000c1e1900 */
[----:B------:R-:W-:Y:S01]  /*15540*/  IMAD.MOV.U32 R17, RZ, RZ, RZ ;  /* 0x000000ffff117224 */ /* 0x000fe200078e00ff */
[C---:B------:R-:W-:Y:S02]  /*15550*/  ISETP.GE.U32.AND P2, PT, R8.reuse, 0x2, PT ;  /* 0x000000020800780c */ /* 0x040fe40003f46070 */
[C---:B------:R-:W-:Y:S01]  /*15560*/  ISETP.GE.U32.AND P3, PT, R8.reuse, 0x4, PT ;  /* 0x000000040800780c */ /* 0x040fe20003f66070 */
[----:B------:R-:W-:Y:S01]  /*15570*/  SHFL.IDX PT, R0, R16, RZ, 0x1f ;  /* 0x00001fff10007589 */ /* 0x000fe200000e0000 */
[C---:B------:R-:W-:Y:S02]  /*15580*/  ISETP.GE.U32.AND P4, PT, R8.reuse, 0x8, PT ;  /* 0x000000080800780c */ /* 0x040fe40003f86070 */
[C---:B------:R-:W-:Y:S01]  /*15590*/  ISETP.GE.U32.AND P5, PT, R8.reuse, 0x10, PT ;  /* 0x000000100800780c */ /* 0x040fe20003fa6070 */
[----:B--2---:R-:W-:Y:S01]  /*155a0*/  @!P1 IMAD.MOV.U32 R17, RZ, RZ, R2 ;  /* 0x000000ffff119224 */ /* 0x004fe200078e0002 */
[----:B------:R-:W-:-:S04]  /*155b0*/  ISETP.NE.AND P1, PT, R8, RZ, PT ;  /* 0x000000ff0800720c */ /* 0x000fc80003f25270 */
[----:B------:R-:W2:Y:S02]  /*155c0*/  SHFL.UP PT, R14, R17, 0x1, RZ ;  /* 0x04200000110e7989 */ /* 0x000ea400000e00ff */
[----:B--2---:R-:W-:-:S05]  /*155d0*/  SEL R4, R14, RZ, P1 ;  /* 0x000000ff0e047207 */ /* 0x004fca0000800000 */
[----:B------:R-:W-:-:S05]  /*155e0*/  IMAD.IADD R4, R17, 0x1, R4 ;  /* 0x0000000111047824 */ /* 0x000fca00078e0204 */
[----:B------:R-:W2:Y:S02]  /*155f0*/  SHFL.UP PT, R14, R4, 0x2, RZ ;  /* 0x04400000040e7989 */ /* 0x000ea400000e00ff */
[----:B--2---:R-:W-:-:S05]  /*15600*/  SEL R5, R14, RZ, P2 ;  /* 0x000000ff0e057207 */ /* 0x004fca0001000000 */
[----:B------:R-:W-:Y:S02]  /*15610*/  IMAD.IADD R6, R4, 0x1, R5 ;  /* 0x0000000104067824 */ /* 0x000fe400078e0205 */
[----:B------:R-:W-:Y:S04]  /*15620*/  SHFL.IDX PT, R5, R16, 0x1, 0x1f ;  /* 0x00201f0010057f89 */ /* 0x000fe800000e0000 */
[----:B------:R-:W2:Y:S02]  /*15630*/  SHFL.UP PT, R14, R6, 0x4, RZ ;  /* 0x04800000060e7989 */ /* 0x000ea400000e00ff */
[----:B--2---:R-:W-:-:S05]  /*15640*/  SEL R3, R14, RZ, P3 ;  /* 0x000000ff0e037207 */ /* 0x004fca0001800000 */
[----:B------:R-:W-:-:S05]  /*15650*/  IMAD.IADD R2, R6, 0x1, R3 ;  /* 0x0000000106027824 */ /* 0x000fca00078e0203 */
[----:B------:R-:W2:Y:S02]  /*15660*/  SHFL.UP PT, R14, R2, 0x8, RZ ;  /* 0x05000000020e7989 */ /* 0x000ea400000e00ff */
[----:B--2---:R-:W-:-:S05]  /*15670*/  SEL R3, R14, RZ, P4 ;  /* 0x000000ff0e037207 */ /* 0x004fca0002000000 */
[----:B------:R-:W-:-:S05]  /*15680*/  IMAD.IADD R3, R2, 0x1, R3 ;  /* 0x0000000102037824 */ /* 0x000fca00078e0203 */
[----:B------:R-:W2:Y:S02]  /*15690*/  SHFL.UP PT, R14, R3, 0x10, RZ ;  /* 0x06000000030e7989 */ /* 0x000ea400000e00ff */
[----:B--2---:R-:W-:-:S05]  /*156a0*/  SEL R14, R14, RZ, P5 ;  /* 0x000000ff0e0e7207 */ /* 0x004fca0002800000 */
[----:B------:R-:W-:-:S05]  /*156b0*/  IMAD.IADD R3, R3, 0x1, R14 ;  /* 0x0000000103037824 */ /* 0x000fca00078e020e */
[----:B------:R2:W3:Y:S02]  /*156c0*/  SHFL.IDX PT, R14, R3, 0x1f, 0x1f ;  /* 0x03e01f00030e7f89 */ /* 0x0004e400000e0000 */
.L_x_1334:
[----:B------:R-:W-:Y:S02]  /*156d0*/  ULDC UR4, c[0x0][0xc38] ;  /* 0x00030e0000047ab9 */ /* 0x000fe40000000800 */
[----:B------:R-:W-:-:S04]  /*156e0*/  IMAD.U32 R4, RZ, RZ, UR4 ;  /* 0x00000004ff047e24 */ /* 0x000fc8000f8e00ff */
[----:B---3--:R-:W-:-:S04]  /*156f0*/  IMAD R14, R14, R4, RZ ;  /* 0x000000040e0e7224 */ /* 0x008fc800078e02ff */
[----:B------:R-:W-:-:S05]  /*15700*/  IMAD.IADD R5, R5, 0x1, R14 ;  /* 0x0000000105057824 */ /* 0x000fca00078e020e */
[----:B------:R-:W-:-:S13]  /*15710*/  ISETP.GT.AND P6, PT, R5, R0, PT ;  /* 0x000000000500720c */ /* 0x000fda0003fc4270 */
[----:B------:R-:W-:Y:S05]  /*15720*/  @P6 BRA `(.L_x_1273) ;  /* 0x00000000009c6947 */ /* 0x000fea0003800000 */
.L_x_1278:
[----:B------:R-:W3:Y:S01]  /*15730*/  LDC R2, c[0x0][0xc3c] ;  /* 0x00030f00ff027b82 */ /* 0x000ee20000000800 */
[----:B------:R-:W-:-:S05]  /*15740*/  VIADD R19, R19, 0x1f ;  /* 0x0000001f13137836 */ /* 0x000fca0000000000 */
[----:B---3--:R-:W-:-:S13]  /*15750*/  ISETP.GE.AND P6, PT, R19, R2, PT ;  /* 0x000000021300720c */ /* 0x008fda0003fc6270 */
[----:B------:R-:W-:Y:S05]  /*15760*/  @P6 BRA `(.L_x_1274) ;  /* 0x0000000400d06947 */ /* 0x000fea0003800000 */
[----:B--2---:R-:W2:Y:S01]  /*15770*/  S2R R3, SR_TID.X ;  /* 0x0000000000037919 */ /* 0x004ea20000002100 */
[----:B------:R-:W-:Y:S01]  /*15780*/  BSSY B0, `(.L_x_1275) ;  /* 0x0000009000007945 */ /* 0x000fe20003800000 */
[----:B------:R-:W-:Y:S01]  /*15790*/  IMAD.MOV.U32 R17, RZ, RZ, RZ ;  /* 0x000000ffff117224 */ /* 0x000fe200078e00ff */
[----:B--2---:R-:W-:-:S05]  /*157a0*/  LOP3.LUT R3, R3, 0x1f, RZ, 0xc0, !PT ;  /* 0x0000001f03037812 */ /* 0x004fca00078ec0ff */
[----:B------:R-:W-:-:S05]  /*157b0*/  IMAD.IADD R7, R19, 0x1, R3 ;  /* 0x0000000113077824 */ /* 0x000fca00078e0203 */
[----:B------:R-:W-:-:S13]  /*157c0*/  ISETP.GE.OR P6, PT, R7, R2, !P0 ;  /* 0x000000020700720c */ /* 0x000fda00047c6670 */
[----:B------:R-:W-:Y:S05]  /*157d0*/  @P6 BRA `(.L_x_1276) ;  /* 0x00000000000c6947 */ /* 0x000fea0003800000 */
[----:B------:R-:W2:Y:S02]  /*157e0*/  LDC.64 R2, c[0x0][0xc80] ;  /* 0x00032000ff027b82 */ /* 0x000ea40000000a00 */
[----:B--2---:R-:W-:-:S05]  /*157f0*/  IMAD.WIDE R2, R7, 0x4, R2 ;  /* 0x0000000407027825 */ /* 0x004fca00078e0202 */
[----:B------:R2:W5:Y:S02]  /*15800*/  LDG.E R17, desc[UR50][R2.64] ;  /* 0x0000003202117981 */ /* 0x000564000c1e1900 */
.L_x_1276:
[----:B------:R-:W-:Y:S05]  /*15810*/  BSYNC B0 ;  /* 0x0000000000007941 */ /* 0x000fea0003800000 */
.L_x_1275:
[----:B------:R-:W-:-:S03]  /*15820*/  UMOV UR4, 0xffffffff ;  /* 0xffffffff00047882 */ /* 0x000fc60000000000 */
[----:B------:R-:W-:Y:S05]  /*15830*/  BRA.DIV UR4, `(.L_x_1277) ;  /* 0x0000001e04f07947 */ /* 0x000fea000b800000 */
[----:B-----5:R-:W3:Y:S02]  /*15840*/  SHFL.UP PT, R14, R17, 0x1, RZ ;  /* 0x04200000110e7989 */ /* 0x020ee400000e00ff */
[----:B---3--:R-:W-:-:S05]  /*15850*/  SEL R14, R14, RZ, P1 ;  /* 0x000000ff0e0e7207 */ /* 0x008fca0000800000 */
[----:B------:R-:W-:-:S05]  /*15860*/  IMAD.IADD R13, R17, 0x1, R14 ;  /* 0x00000001110d7824 */ /* 0x000fca00078e020e */
        /* <DEDUP_REMOVED lines=13> */
.L_x_1342:
[----:B------:R-:W-:Y:S02]  /*15940*/  ULDC UR4, c[0x0][0xc38] ;  /* 0x00030e0000047ab9 */ /* 0x000fe40000000800 */
[----:B------:R-:W-:-:S04]  /*15950*/  IMAD.U32 R4, RZ, RZ, UR4 ;  /* 0x00000004ff047e24 */ /* 0x000fc8000f8e00ff */
[----:B---3--:R-:W-:-:S04]  /*15960*/  IMAD R14, R14, R4, RZ ;  /* 0x000000040e0e7224 */ /* 0x008fc800078e02ff */
[----:B------:R-:W-:-:S05]  /*15970*/  IMAD.IADD R5, R14, 0x1, R5 ;  /* 0x000000010e057824 */ /* 0x000fca00078e0205 */
[----:B------:R-:W-:-:S13]  /*15980*/  ISETP.GT.AND P6, PT, R5, R0, PT ;  /* 0x000000000500720c */ /* 0x000fda0003fc4270 */
[----:B------:R-:W-:Y:S05]  /*15990*/  @!P6 BRA `(.L_x_1278) ;  /* 0xfffffffc0064e947 */ /* 0x000fea000383ffff */
.L_x_1273:
[----:B------:R-:W-:Y:S01]  /*159a0*/  IMAD.IADD R16, R5, 0x1, -R14 ;  /* 0x0000000105107824 */ /* 0x000fe200078e0a0e */
[----:B------:R-:W-:-:S03]  /*159b0*/  UMOV UR4, 0xffffffff ;  /* 0xffffffff00047882 */ /* 0x000fc60000000000 */
[----:B------:R-:W-:-:S05]  /*159c0*/  IMAD R5, R3, R4, R16 ;  /* 0x0000000403057224 */ /* 0x000fca00078e0210 */
[----:B------:R-:W-:Y:S01]  /*159d0*/  ISETP.GT.AND P6, PT, R5, R0, PT ;  /* 0x000000000500720c */ /* 0x000fe20003fc4270 */
[----:B------:R-:W-:-:S12]  /*159e0*/  BRA.DIV UR4, `(.L_x_1279) ;  /* 0x0000002204407947 */ /* 0x000fd8000b800000 */
[----:B------:R-:W-:-:S04]  /*159f0*/  VOTE.ANY R2, PT, !P6 ;  /* 0x0000000000027806 */ /* 0x000fc800070e0100 */
[----:B------:R-:W3:Y:S02]  /*15a00*/  POPC R6, R2 ;  /* 0x0000000200067309 */ /* 0x000ee40000000000 */
[----:B---3--:R3:W4:Y:S02]  /*15a10*/  SHFL.IDX PT, R17, R17, R6, 0x1f ;  /* 0x00001f0611117589 */ /* 0x00872400000e0000 */
.L_x_1346:
[----:B------:R-:W-:Y:S01]  /*15a20*/  ISETP.NE.AND P0, PT, R2, RZ, PT ;  /* 0x000000ff0200720c */ /* 0x000fe20003f05270 */
[----:B------:R-:W-:-:S12]  /*15a30*/  IMAD.MOV.U32 R14, RZ, RZ, RZ ;  /* 0x000000ffff0e7224 */ /* 0x000fd800078e00ff */
[----:B------:R-:W-:Y:S05]  /*15a40*/  @!P0 BRA `(.L_x_1280) ;  /* 0x0000000000108947 */ /* 0x000fea0003800000 */
[----:B------:R-:W-:Y:S01]  /*15a50*/  UMOV UR4, 0xffffffff ;  /* 0xffffffff00047882 */ /* 0x000fe20000000000 */
[----:B------:R-:W-:Y:S02]  /*15a60*/  VIADD R12, R6, 0xffffffff ;  /* 0xffffffff060c7836 */ /* 0x000fe40000000000 */
[----:B------:R-:W-:Y:S05]  /*15a70*/  BRA.DIV UR4, `(.L_x_1281) ;  /* 0x0000002204647947 */ /* 0x000fea000b800000 */
[----:B------:R0:W0:Y:S02]  /*15a80*/  SHFL.IDX PT, R14, R3, R12, 0x1f ;  /* 0x00001f0c030e7589 */ /* 0x00002400000e0000 */
.L_x_1280:
[----:B0-2---:R-:W0:Y:S01]  /*15a90*/  LDC.64 R2, c[0x0][0xc90] ;  /* 0x00032400ff027b82 */ /* 0x005e220000000a00 */
[----:B------:R-:W-:-:S04]  /*15aa0*/  IMAD.IADD R19, R6, 0x1, R19 ;  /* 0x0000000106137824 */ /* 0x000fc800078e0213 */
[----:B0-----:R-:W-:-:S05]  /*15ab0*/  IMAD.WIDE R2, R19, 0x4, R2 ;  /* 0x0000000413027825 */ /* 0x001fca00078e0202 */
[----:B---3--:R0:W4:Y:S01]  /*15ac0*/  LDG.E R6, desc[UR50][R2.64] ;  /* 0x0000003202067981 */ /* 0x008122000c1e1900 */
[----:B------:R-:W-:-:S04]  /*15ad0*/  IMAD R16, R14, R4, R16 ;  /* 0x000000040e107224 */ /* 0x000fc800078e0210 */
[----:B------:R-:W-:Y:S02]  /*15ae0*/  IMAD.IADD R0, R0, 0x1, -R16 ;  /* 0x0000000100007824 */ /* 0x000fe400078e0a10 */
[----:B0-----:R-:W-:Y:S02]  /*15af0*/  IMAD.MOV.U32 R2, RZ, RZ, RZ ;  /* 0x000000ffff027224 */ /* 0x001fe400078e00ff */
[----:B----4-:R-:W-:-:S05]  /*15b00*/  IMAD R5, R17, R6, RZ ;  /* 0x0000000611057224 */ /* 0x010fca00078e02ff */
[----:B------:R-:W-:-:S04]  /*15b10*/  IABS R7, R5 ;  /* 0x0000000500077213 */ /* 0x000fc80000000000 */
[----:B------:R-:W0:Y:S08]  /*15b20*/  I2F.RP R8, R7 ;  /* 0x0000000700087306 */ /* 0x000e300000209400 */
[----:B0-----:R-:W1:Y:S02]  /*15b30*/  MUFU.RCP R8, R8 ;  /* 0x0000000800087308 */ /* 0x001e640000001000 */
[----:B-1----:R-:W-:Y:S01]  /*15b40*/  VIADD R9, R8, 0xffffffe ;  /* 0x0ffffffe08097836 */ /* 0x002fe20000000000 */
[----:B------:R-:W-:-:S05]  /*15b50*/  IABS R8, R5 ;  /* 0x0000000500087213 */ /* 0x000fca0000000000 */
[----:B------:R-:W0:Y:S01]  /*15b60*/  F2I.FTZ.U32.TRUNC.NTZ R3, R9 ;  /* 0x0000000900037305 */ /* 0x000e22000021f000 */
[----:B------:R-:W-:Y:S02]  /*15b70*/  IMAD.MOV R8, RZ, RZ, -R8 ;  /* 0x000000ffff087224 */ /* 0x000fe400078e0a08 */
[----:B0-----:R-:W-:-:S04]  /*15b80*/  IMAD.MOV R10, RZ, RZ, -R3 ;  /* 0x000000ffff0a7224 */ /* 0x001fc800078e0a03 */
[----:B------:R-:W-:-:S04]  /*15b90*/  IMAD R11, R10, R7, RZ ;  /* 0x000000070a0b7224 */ /* 0x000fc800078e02ff */
[----:B------:R-:W-:Y:S01]  /*15ba0*/  IMAD.HI.U32 R2, R3, R11, R2 ;  /* 0x0000000b03027227 */ /* 0x000fe200078e0002 */
[----:B------:R-:W-:-:S05]  /*15bb0*/  IABS R3, R0 ;  /* 0x0000000000037213 */ /* 0x000fca0000000000 */
        /* <DEDUP_REMOVED lines=15> */
[----:B------:R-:W-:-:S03]  /*15cb0*/  IMAD R0, R5, R9, R0 ;  /* 0x0000000905007224 */ /* 0x000fc600078e0200 */
[----:B------:R-:W-:-:S04]  /*15cc0*/  VIADDMNMX R4, R3, R4, R6, PT ;  /* 0x0000000403047246 */ /* 0x000fc80003800106 */
[----:B------:R-:W-:-:S04]  /*15cd0*/  IABS R6, R4 ;  /* 0x0000000400067213 */ /* 0x000fc80000000000 */
[----:B------:R-:W0:Y:S08]  /*15ce0*/  I2F.RP R8, R6 ;  /* 0x0000000600087306 */ /* 0x000e300000209400 */
[----:B0-----:R-:W0:Y:S02]  /*15cf0*/  MUFU.RCP R8, R8 ;  /* 0x0000000800087308 */ /* 0x001e240000001000 */
[----:B0-----:R-:W-:Y:S01]  /*15d00*/  VIADD R2, R8, 0xffffffe ;  /* 0x0ffffffe08027836 */ /* 0x001fe20000000000 */
[----:B------:R-:W-:-:S05]  /*15d10*/  IABS R8, R0 ;  /* 0x0000000000087213 */ /* 0x000fca0000000000 */
[----:B------:R0:W1:Y:S02]  /*15d20*/  F2I.FTZ.U32.TRUNC.NTZ R3, R2 ;  /* 0x0000000200037305 */ /* 0x000064000021f000 */
[----:B0-----:R-:W-:Y:S02]  /*15d30*/  IMAD.MOV.U32 R2, RZ, RZ, RZ ;  /* 0x000000ffff027224 */ /* 0x001fe400078e00ff */
[----:B-1----:R-:W-:-:S04]  /*15d40*/  IMAD.MOV R5, RZ, RZ, -R3 ;  /* 0x000000ffff057224 */ /* 0x002fc800078e0a03 */
[----:B------:R-:W-:-:S04]  /*15d50*/  IMAD R5, R5, R6, RZ ;  /* 0x0000000605057224 */ /* 0x000fc800078e02ff */
[----:B------:R-:W-:Y:S01]  /*15d60*/  IMAD.HI.U32 R3, R3, R5, R2 ;  /* 0x0000000503037227 */ /* 0x000fe200078e0002 */
[-C--:B------:R-:W-:Y:S02]  /*15d70*/  IABS R5, R4.reuse ;  /* 0x0000000400057213 */ /* 0x080fe40000000000 */
[C---:B------:R-:W-:Y:S01]  /*15d80*/  LOP3.LUT R2, R0.reuse, R4, RZ, 0x3c, !PT ;  /* 0x0000000400027212 */ /* 0x040fe200078e3cff */
[----:B------:R-:W-:Y:S02]  /*15d90*/  IMAD.IADD R0, R0, 0x1, R7 ;  /* 0x0000000100007824 */ /* 0x000fe400078e0207 */
[----:B------:R-:W-:Y:S01]  /*15da0*/  IMAD.MOV R5, RZ, RZ, -R5 ;  /* 0x000000ffff057224 */ /* 0x000fe200078e0a05 */
[----:B------:R-:W-:Y:S01]  /*15db0*/  ISETP.GE.AND P2, PT, R2, RZ, PT ;  /* 0x000000ff0200720c */ /* 0x000fe20003f46270 */
[----:B------:R-:W-:-:S04]  /*15dc0*/  IMAD.HI.U32 R3, R3, R8, RZ ;  /* 0x0000000803037227 */ /* 0x000fc800078e00ff */
[----:B------:R-:W-:-:S05]  /*15dd0*/  IMAD R5, R3, R5, R8 ;  /* 0x0000000503057224 */ /* 0x000fca00078e0208 */
[----:B------:R-:W-:-:S13]  /*15de0*/  ISETP.GT.U32.AND P1, PT, R6, R5, PT ;  /* 0x000000050600720c */ /* 0x000fda0003f24070 */
[----:B------:R-:W-:Y:S02]  /*15df0*/  @!P1 IMAD.IADD R5, R5, 0x1, -R6 ;  /* 0x0000000105059824 */ /* 0x000fe400078e0a06 */
[----:B------:R-:W-:Y:S01]  /*15e00*/  @!P1 VIADD R3, R3, 0x1 ;  /* 0x0000000103039836 */ /* 0x000fe20000000000 */
[----:B------:R-:W-:Y:S02]  /*15e10*/  ISETP.NE.AND P1, PT, R4, RZ, PT ;  /* 0x000000ff0400720c */ /* 0x000fe40003f25270 */
[----:B------:R-:W-:-:S13]  /*15e20*/  ISETP.GE.U32.AND P0, PT, R5, R6, PT ;  /* 0x000000060500720c */ /* 0x000fda0003f06070 */
[----:B------:R-:W-:-:S04]  /*15e30*/  @P0 VIADD R3, R3, 0x1 ;  /* 0x0000000103030836 */ /* 0x000fc80000000000 */
[----:B------:R-:W-:Y:S01]  /*15e40*/  @!P2 IMAD.MOV R3, RZ, RZ, -R3 ;  /* 0x000000ffff03a224 */ /* 0x000fe200078e0a03 */
[----:B------:R-:W-:Y:S01]  /*15e50*/  @!P1 LOP3.LUT R3, RZ, R4, RZ, 0x33, !PT ;  /* 0x00000004ff039212 */ /* 0x000fe200078e33ff */
[----:B------:R-:W-:-:S04]  /*15e60*/  IMAD.MOV R4, RZ, RZ, -R4 ;  /* 0x000000ffff047224 */ /* 0x000fc800078e0a04 */
[----:B------:R-:W-:Y:S01]  /*15e70*/  IMAD R18, R3, R4, R0 ;  /* 0x0000000403127224 */ /* 0x000fe200078e0200 */
[----:B------:R-:W-:-:S05]  /*15e80*/  LOP3.LUT R0, RZ, R3, RZ, 0x33, !PT ;  /* 0x00000003ff007212 */ /* 0x000fca00078e33ff */
[----:B------:R-:W-:Y:S01]  /*15e90*/  IMAD.IADD R17, R17, 0x1, R0 ;  /* 0x0000000111117824 */ /* 0x000fe200078e0200 */
[----:B------:R-:W-:Y:S06]  /*15ea0*/  BRA `(.L_x_1282) ;  /* 0x00000000001c7947 */ /* 0x000fec0003800000 */
.L_x_1274:
[----:B------:R-:W-:Y:S01]  /*15eb0*/  UMOV UR4, URZ ;  /* 0x0000003f00047c82 */ /* 0x000fe20008000000 */
[----:B------:R-:W-:Y:S01]  /*15ec0*/  UMOV UR5, URZ ;  /* 0x0000003f00057c82 */ /* 0x000fe20008000000 */
[----:B------:R-:W-:Y:S01]  /*15ed0*/  ULDC UR6, c[0x0][0xc3c] ;  /* 0x00030f0000067ab9 */ /* 0x000fe20000000800 */
[----:B------:R-:W-:Y:S02]  /*15ee0*/  IMAD.MOV.U32 R16, RZ, RZ, R0 ;  /* 0x000000ffff107224 */ /* 0x000fe400078e0000 */
[----:B------:R-:W-:Y:S02]  /*15ef0*/  IMAD.U32 R17, RZ, RZ, UR4 ;  /* 0x00000004ff117e24 */ /* 0x000fe4000f8e00ff */
[----:B------:R-:W-:Y:S02]  /*15f00*/  IMAD.U32 R18, RZ, RZ, UR5 ;  /* 0x00000005ff127e24 */ /* 0x000fe4000f8e00ff */
[----:B------:R-:W-:-:S07]  /*15f10*/  IMAD.U32 R19, RZ, RZ, UR6 ;  /* 0x00000006ff137e24 */ /* 0x000fce000f8e00ff */
.L_x_1282:
[----:B------:R-:W3:Y:S01]  /*15f20*/  S2R R0, SR_TID.X ;  /* 0x0000000000007919 */ /* 0x000ee20000002100 */
[----:B------:R-:W-:Y:S05]  /*15f30*/  WARPSYNC.ALL ;  /* 0x0000000000007948 */ /* 0x000fea0003800000 */
[----:B------:R-:W-:Y:S01]  /*15f40*/  BAR.SYNC.DEFER_BLOCKING 0x4, 0x200 ;  /* 0x0108000000007b1d */ /* 0x000fe20000010000 */
[----:B---3--:R-:W-:-:S04]  /*15f50*/  LOP3.LUT R0, R0, 0x1f, RZ, 0xc0, !PT ;  /* 0x0000001f00007812 */ /* 0x008fc800078ec0ff */
[----:B------:R-:W-:-:S13]  /*15f60*/  ISETP.NE.AND P0, PT, R0, RZ, PT ;  /* 0x000000ff0000720c */ /* 0x000fda0003f05270 */
[----:B--2---:R-:W2:Y:S01]  /*15f70*/  @!P0 S2R R3, SR_CgaCtaId ;  /* 0x0000000000038919 */ /* 0x004ea20000008800 */
[----:B------:R-:W-:-:S04]  /*15f80*/  @!P0 MOV R0, 0x400 ;  /* 0x0000040000008802 */ /* 0x000fc80000000f00 */
[----:B--2---:R-:W-:-:S05]  /*15f90*/  @!P0 LEA R22, R3, R0, 0x18 ;  /* 0x0000000003168211 */ /* 0x004fca00078ec0ff */
[----:B------:R4:W-:Y:S01]  /*15fa0*/  @!P0 STS.128 [R22+0x2d8d0], R16 ;  /* 0x02d8d01016008388 */ /* 0x0009e20000000c00 */
[----:B------:R-:W-:Y:S06]  /*15fb0*/  BAR.ARV 0x5, 0x200 ;  /* 0x0148000000007b1d */ /* 0x000fec0000002000 */
.L_x_1271:
[----:B------:R-:W-:Y:S02]  /*15fc0*/  ULDC UR4, c[0x0][0xc3c] ;  /* 0x00030f0000047ab9 */ /* 0x000fe40000000800 */
[----:B---3--:R-:W-:-:S13]  /*15fd0*/  ISETP.GE.AND P0, PT, R19, UR4, PT ;  /* 0x0000000413007c0c */ /* 0x008fda000bf06270 */
[----:B------:R-:W-:Y:S05]  /*15fe0*/  @!P0 BRA `(.L_x_1283) ;  /* 0xffffffa800748947 */ /* 0x000fea000383ffff */
[----:B------:R-:W-:Y:S05]  /*15ff0*/  BSYNC B8 ;  /* 0x0000000000087941 */ /* 0x000fea0003800000 */
.L_x_1171:
[----:B0-----:R-:W3:Y:S01]  /*16000*/  LDL.LU R0, [R1+0x1c] ;  /* 0x00001c0001007983 */ /* 0x001ee20000300800 */
        /* <DEDUP_REMOVED lines=9> */
[----:B------:R-:W0:Y:S02]  /*160a0*/  SYNCS.PHASECHK.TRANS64.TRYWAIT P0, [R9+URZ+0x2d820], R0 ;  /* 0x02d82000090075a7 */ /* 0x000e24000800017f */
[----:B0-----:R-:W-:Y:S05]  /*160b0*/  @!P0 BRA `(.L_x_1285) ;  /* 0x0000001800f88947 */ /* 0x001fea0003800000 */
.L_x_1349:
[----:B------:R-:W-:Y:S05]  /*160c0*/  BSYNC B0 ;  /* 0x0000000000007941 */ /* 0x000fea0003800000 */
.L_x_1284:
[----:B------:R-:W-:-:S03]  /*160d0*/  UMOV UR4, 0xffffffff ;  /* 0xffffffff00047882 */ /* 0x000fc60000000000 */
[----:B------:R-:W-:Y:S05]  /*160e0*/  BRA.DIV UR4, `(.L_x_1286) ;  /* 0x0000001e04007947 */ /* 0x000fea000b800000 */
[----:B0-----:R-:W0:Y:S02]  /*160f0*/  S2R R0, SR_TID.X ;  /* 0x0000000000007919 */ /* 0x001e240000002100 */
[----:B0-----:R-:W-:-:S04]  /*16100*/  SHF.R.U32.HI R0, RZ, 0x5, R0 ;  /* 0x00000005ff007819 */ /* 0x001fc80000011600 */
[----:B------:R-:W-:-:S05]  /*16110*/  LOP3.LUT R0, R0, 0x3, RZ, 0xc0, !PT ;  /* 0x0000000300007812 */ /* 0x000fca00078ec0ff */
[----:B------:R0:W1:Y:S02]  /*16120*/  SHFL.IDX PT, R14, R0, RZ, 0x1f ;  /* 0x00001fff000e7589 */ /* 0x00006400000e0000 */
.L_x_1352:
[----:B-1----:R-:W-:Y:S01]  /*16130*/  ISETP.NE.AND P0, PT, R14, RZ, PT ;  /* 0x000000ff0e00720c */ /* 0x002fe20003f05270 */
[----:B------:R-:W-:-:S12]  /*16140*/  BSSY B0, `(.L_x_1287) ;  /* 0x0000024000007945 */ /* 0x000fd80003800000 */
[----:B------:R-:W-:Y:S05]  /*16150*/  @P0 BRA `(.L_x_1288) ;  /* 0x0000000000880947 */ /* 0x000fea0003800000 */
[----:B------:R-:W-:-:S03]  /*16160*/  UMOV UR4, 0xffffffff ;  /* 0xffffffff00047882 */ /* 0x000fc60000000000 */
[----:B------:R-:W-:Y:S05]  /*16170*/  BRA.DIV UR4, `(.L_x_1289) ;  /* 0x0000001e04107947 */ /* 0x000fea000b800000 */
[----:B------:R-:W-:-:S13]  /*16180*/  ELECT P6, URZ, PT ;  /* 0x00000000003f782f */ /* 0x000fda00038c0000 */
.L_x_1355:
[----:B------:R-:W-:Y:S05]  /*16190*/  @!P6 BRA `(.L_x_1288) ;  /* 0x000000000078e947 */ /* 0x000fea0003800000 */
[----:B------:R-:W-:-:S06]  /*161a0*/  ULOP3.LUT UR4, UR36, 0x2, URZ, 0xfc, !UPT ;  /* 0x0000000224047892 */ /* 0x000fcc000f8efc3f */
[----:B0-----:R-:W-:-:S05]  /*161b0*/  IMAD.U32 R0, RZ, RZ, UR4 ;  /* 0x00000004ff007e24 */ /* 0x001fca000f8e00ff */
[----:B------:R-:W-:-:S13]  /*161c0*/  ISETP.NE.AND P2, PT, R0, 0x3, PT ;  /* 0x000000030000780c */ /* 0x000fda0003f45270 */
[----:B------:R-:W-:Y:S05]  /*161d0*/  @!P2 BRA `(.L_x_1290) ;  /* 0x000000000004a947 */ /* 0x000fea0003800000 */
[----:B------:R-:W-:Y:S01]  /*161e0*/  BPT.TRAP 0x1 ;  /* 0x000000040000795c */ /* 0x000fe20000300000 */
.L_x_1290:
        /* <DEDUP_REMOVED lines=12> */
.L_x_1356:
[----:B------:R-:W1:Y:S02]  /*162b0*/  SYNCS.PHASECHK.TRANS64.TRYWAIT P0, [R3+URZ], R2 ;  /* 0x00000002030075a7 */ /* 0x000e64000800017f */
[----:B-1----:R-:W-:Y:S05]  /*162c0*/  @!P0 BRA `(.L_x_1292) ;  /* 0x0000001800f08947 */ /* 0x002fea0003800000 */
.L_x_1357:
[----:B------:R-:W-:Y:S05]  /*162d0*/  @!P2 BRA `(.L_x_1293) ;  /* 0x000000000004a947 */ /* 0x000fea0003800000 */
[----:B------:R-:W-:Y:S01]  /*162e0*/  BPT.TRAP 0x1 ;  /* 0x000000040000795c */ /* 0x000fe20000300000 */
.L_x_1293:
[----:B------:R-:W-:-:S04]  /*162f0*/  VIADD R0, R9, 0x2d860 ;  /* 0x0002d86009007836 */ /* 0x000fc80000000000 */
[----:B------:R-:W-:-:S04]  /*16300*/  IMAD R23, R23, 0x8, R0 ;  /* 0x0000000817177824 */ /* 0x000fc800078e0200 */
[----:B------:R-:W3:Y:S02]  /*16310*/  SYNCS.PHASECHK.TRANS64.TRYWAIT P0, [R23+URZ], R4 ;  /* 0x00000004170075a7 */ /* 0x000ee4000800017f */
[----:B---3--:R-:W-:Y:S05]  /*16320*/  @!P0 BRA `(.L_x_1294) ;  /* 0x0000001800ec8947 */ /* 0x008fea0003800000 */
.L_x_1358:
[----:B------:R-:W-:-:S07]  /*16330*/  IMAD R7, R7, 0x8, R0 ;  /* 0x0000000807077824 */ /* 0x000fce00078e0200 */
.L_x_1295:
[----:B------:R0:W0:Y:S02]  /*16340*/  SYNCS.PHASECHK.TRANS64.TRYWAIT P0, [R7+URZ], R2 ;  /* 0x00000002070075a7 */ /* 0x000024000800017f */
[----:B0-----:R-:W-:Y:S05]  /*16350*/  @!P0 NANOSLEEP.SYNCS 0x989680 ;  /* 0x009896800000895d */ /* 0x001fea0003900000 */
[----:B------:R-:W0:Y:S02]  /*16360*/  @!P0 SYNCS.PHASECHK.TRANS64 P0, [R7+URZ], R2 ;  /* 0x00000002070085a7 */ /* 0x000e24000800007f */
[----:B0-----:R-:W-:Y:S05]  /*16370*/  @!P0 BRA `(.L_x_1295) ;  /* 0xfffffffc00f08947 */ /* 0x001fea000383ffff */
.L_x_1288:
[----:B------:R-:W-:Y:S05]  /*16380*/  BSYNC B0 ;  /* 0x0000000000007941 */ /* 0x000fea0003800000 */
.L_x_1287:
[----:B------:R-:W-:Y:S05]  /*16390*/  EXIT ;  /* 0x000000000000794d */ /* 0x000fea0003800000 */
.L_x_1081:
[----:B0-----:R-:W-:-:S04]  /*163a0*/  IMAD.U32 R3, RZ, RZ, UR42 ;  /* 0x0000002aff037e24 */ /* 0x001fc8000f8e00ff */
[----:B------:R0:W1:Y:S03]  /*163b0*/  SYNCS.PHASECHK.TRANS64.TRYWAIT P1, [R3+URZ+0x2d800], R0 ;  /* 0x02d80000030075a7 */ /* 0x000066000802017f */
[----:B-1----:R-:W-:Y:S05]  /*163c0*/  @!P1 NANOSLEEP.SYNCS 0x989680 ;  /* 0x009896800000995d */ /* 0x002fea0003900000 */
[----:B------:R-:W1:Y:S02]  /*163d0*/  @!P1 SYNCS.PHASECHK.TRANS64 P1, [R3+URZ+0x2d800], R0 ;  /* 0x02d80000030095a7 */ /* 0x000e64000802007f */
[----:B-1----:R-:W-:Y:S05]  /*163e0*/  @!P1 BRA `(.L_x_1081) ;  /* 0xfffffffc00ec9947 */ /* 0x002fea000383ffff */
[----:B------:R-:W-:Y:S05]  /*163f0*/  BRA `(.L_x_1296) ;  /* 0xfffffeb800307947 */ /* 0x000fea000383ffff */
.L_x_1085:
[----:B-1----:R1:W2:Y:S02]  /*16400*/  SYNCS.PHASECHK.TRANS64.TRYWAIT P2, [R5+URZ+0x2d830], R0 ;  /* 0x02d83000050075a7 */ /* 0x0022a4000804017f */
[----:B--2---:R-:W-:Y:S05]  /*16410*/  @!P2 NANOSLEEP.SYNCS 0x989680 ;  /* 0x009896800000a95d */ /* 0x004fea0003900000 */
[----:B------:R-:W2:Y:S02]  /*16420*/  @!P2 SYNCS.PHASECHK.TRANS64 P2, [R5+URZ+0x2d830], R0 ;  /* 0x02d830000500a5a7 */ /* 0x000ea4000804007f */
[----:B--2---:R-:W-:Y:S05]  /*16430*/  @!P2 BRA `(.L_x_1085) ;  /* 0xfffffffc00f0a947 */ /* 0x004fea000383ffff */
[----:B------:R-:W-:Y:S05]  /*16440*/  BRA `(.L_x_1084) ;  /* 0xfffffeb800547947 */ /* 0x000fea000383ffff */
.L_x_1101:
[----:B-1----:R-:W-:-:S04]  /*16450*/  IMAD.U32 R7, RZ, RZ, UR6 ;  /* 0x00000006ff077e24 */ /* 0x002fc8000f8e00ff */
[----:B------:R1:W3:Y:S03]  /*16460*/  SYNCS.PHASECHK.TRANS64.TRYWAIT P2, [R7+URZ+0x2d830], R6 ;  /* 0x02d83006070075a7 */ /* 0x0002e6000804017f */
[----:B---3--:R-:W-:Y:S05]  /*16470*/  @!P2 NANOSLEEP.SYNCS 0x989680 ;  /* 0x009896800000a95d */ /* 0x008fea0003900000 */
[----:B------:R-:W3:Y:S02]  /*16480*/  @!P2 SYNCS.PHASECHK.TRANS64 P2, [R7+URZ+0x2d830], R6 ;  /* 0x02d830060700a5a7 */ /* 0x000ee4000804007f */
[----:B---3--:R-:W-:Y:S05]  /*16490*/  @!P2 BRA `(.L_x_1101) ;  /* 0xfffffffc00eca947 */ /* 0x008fea000383ffff */
[----:B------:R-:W-:Y:S05]  /*164a0*/  BRA `(.L_x_1098) ;  /* 0xfffffeec00447947 */ /* 0x000fea000383ffff */
.L_x_1105:
[----:B-1----:R-:W-:-:S04]  /*164b0*/  IMAD.U32 R7, RZ, RZ, UR6 ;  /* 0x00000006ff077e24 */ /* 0x002fc8000f8e00ff */
[----:B------:R1:W2:Y:S03]  /*164c0*/  SYNCS.PHASECHK.TRANS64.TRYWAIT P2, [R7+URZ+0x2d850], R6 ;  /* 0x02d85006070075a7 */ /* 0x0002a6000804017f */
[----:B--2---:R-:W-:Y:S05]  /*164d0*/  @!P2 NANOSLEEP.SYNCS 0x989680 ;  /* 0x009896800000a95d */ /* 0x004fea0003900000 */
[----:B------:R-:W2:Y:S02]  /*164e0*/  @!P2 SYNCS.PHASECHK.TRANS64 P2, [R7+URZ+0x2d850], R6 ;  /* 0x02d850060700a5a7 */ /* 0x000ea4000804007f */
[----:B--2---:R-:W-:Y:S05]  /*164f0*/  @!P2 BRA `(.L_x_1105) ;  /* 0xfffffffc00eca947 */ /* 0x004fea000383ffff */
[----:B------:R-:W-:Y:S05]  /*16500*/  BRA `(.L_x_1102) ;  /* 0xfffffeec00e47947 */ /* 0x000fea000383ffff */
.L_x_1122:
[----:B-1----:R-:W-:-:S04]  /*16510*/  IMAD.U32 R5, RZ, RZ, UR6 ;  /* 0x00000006ff057e24 */ /* 0x002fc8000f8e00ff */
[----:B------:R1:W3:Y:S03]  /*16520*/  SYNCS.PHASECHK.TRANS64.TRYWAIT P2, [R5+URZ+0x2d830], R0 ;  /* 0x02d83000050075a7 */ /* 0x0002e6000804017f */
[----:B---3--:R-:W-:Y:S05]  /*16530*/  @!P2 NANOSLEEP.SYNCS 0x989680 ;  /* 0x009896800000a95d */ /* 0x008fea0003900000 */
[----:B------:R-:W3:Y:S02]  /*16540*/  @!P2 SYNCS.PHASECHK.TRANS64 P2, [R5+URZ+0x2d830], R0 ;  /* 0x02d830000500a5a7 */ /* 0x000ee4000804007f */
[----:B---3--:R-:W-:Y:S05]  /*16550*/  @!P2 BRA `(.L_x_1122) ;  /* 0xfffffffc00eca947 */ /* 0x008fea000383ffff */
[----:B------:R-:W-:Y:S05]  /*16560*/  BRA `(.L_x_1119) ;  /* 0xffffff20001c7947 */ /* 0x000fea000383ffff */
.L_x_1126:
[----:B-1----:R-:W-:-:S04]  /*16570*/  IMAD.U32 R5, RZ, RZ, UR6 ;  /* 0x00000006ff057e24 */ /* 0x002fc8000f8e00ff */
[----:B------:R1:W2:Y:S03]  /*16580*/  SYNCS.PHASECHK.TRANS64.TRYWAIT P2, [R5+URZ+0x2d850], R0 ;  /* 0x02d85000050075a7 */ /* 0x0002a6000804017f */
[----:B--2---:R-:W-:Y:S05]  /*16590*/  @!P2 NANOSLEEP.SYNCS 0x989680 ;  /* 0x009896800000a95d */ /* 0x004fea0003900000 */
[----:B------:R-:W2:Y:S02]  /*165a0*/  @!P2 SYNCS.PHASECHK.TRANS64 P2, [R5+URZ+0x2d850], R0 ;  /* 0x02d850000500a5a7 */ /* 0x000ea4000804007f */
[----:B--2---:R-:W-:Y:S05]  /*165b0*/  @!P2 BRA `(.L_x_1126) ;  /* 0xfffffffc00eca947 */ /* 0x004fea000383ffff */
[----:B------:R-:W-:Y:S05]  /*165c0*/  BRA `(.L_x_1123) ;  /* 0xffffff2000bc7947 */ /* 0x000fea000383ffff */
.L_x_1132:
[----:B-1----:R-:W-:-:S04]  /*165d0*/  IMAD.U32 R5, RZ, RZ, UR6 ;  /* 0x00000006ff057e24 */ /* 0x002fc8000f8e00ff */
[----:B------:R1:W3:Y:S03]  /*165e0*/  SYNCS.PHASECHK.TRANS64.TRYWAIT P2, [R5+URZ+0x2d830], R0 ;  /* 0x02d83000050075a7 */ /* 0x0002e6000804017f */
[----:B---3--:R-:W-:Y:S05]  /*165f0*/  @!P2 NANOSLEEP.SYNCS 0x989680 ;  /* 0x009896800000a95d */ /* 0x008fea0003900000 */
[----:B------:R-:W3:Y:S02]  /*16600*/  @!P2 SYNCS.PHASECHK.TRANS64 P2, [R5+URZ+0x2d830], R0 ;  /* 0x02d830000500a5a7 */ /* 0x000ee4000804007f */
[----:B---3--:R-:W-:Y:S05]  /*16610*/  @!P2 BRA `(.L_x_1132) ;  /* 0xfffffffc00eca947 */ /* 0x008fea000383ffff */
[----:B------:R-:W-:Y:S05]  /*16620*/  BRA `(.L_x_1129) ;  /* 0xffffff4000247947 */ /* 0x000fea000383ffff */
.L_x_1136:
[----:B-1----:R-:W-:-:S04]  /*16630*/  IMAD.U32 R5, RZ, RZ, UR6 ;  /* 0x00000006ff057e24 */ /* 0x002fc8000f8e00ff */
[----:B------:R1:W2:Y:S03]  /*16640*/  SYNCS.PHASECHK.TRANS64.TRYWAIT P2, [R5+URZ+0x2d850], R0 ;  /* 0x02d85000050075a7 */ /* 0x0002a6000804017f */
[----:B--2---:R-:W-:Y:S05]  /*16650*/  @!P2 NANOSLEEP.SYNCS 0x989680 ;  /* 0x009896800000a95d */ /* 0x004fea0003900000 */
[----:B------:R-:W2:Y:S02]  /*16660*/  @!P2 SYNCS.PHASECHK.TRANS64 P2, [R5+URZ+0x2d850], R0 ;  /* 0x02d850000500a5a7 */ /* 0x000ea4000804007f */
[----:B--2---:R-:W-:Y:S05]  /*16670*/  @!P2 BRA `(.L_x_1136) ;  /* 0xfffffffc00eca947 */ /* 0x004fea000383ffff */
[----:B------:R-:W-:Y:S05]  /*16680*/  BRA `(.L_x_1133) ;  /* 0xffffff4000c47947 */ /* 0x000fea000383ffff */
.L_x_1149:
[----:B-1----:R-:W-:-:S04]  /*16690*/  IMAD.U32 R7, RZ, RZ, UR9 ;  /* 0x00000009ff077e24 */ /* 0x002fc8000f8e00ff */
[----:B------:R1:W3:Y:S03]  /*166a0*/  SYNCS.PHASECHK.TRANS64.TRYWAIT P0, [R7+URZ+0x2d850], R2 ;  /* 0x02d85002070075a7 */ /* 0x0002e6000800017f */
[----:B---3--:R-:W-:Y:S05]  /*166b0*/  @!P0 NANOSLEEP.SYNCS 0x989680 ;  /* 0x009896800000895d */ /* 0x008fea0003900000 */
[----:B------:R-:W3:Y:S02]  /*166c0*/  @!P0 SYNCS.PHASECHK.TRANS64 P0, [R7+URZ+0x2d850], R2 ;  /* 0x02d85002070085a7 */ /* 0x000ee4000800007f */
[----:B---3--:R-:W-:Y:S05]  /*166d0*/  @!P0 BRA `(.L_x_1149) ;  /* 0xfffffffc00ec8947 */ /* 0x008fea000383ffff */
[----:B------:R-:W-:Y:S05]  /*166e0*/  BRA `(.L_x_1148) ;  /* 0xffffff7000087947 */ /* 0x000fea000383ffff */
.L_x_1191:
        /* <DEDUP_REMOVED lines=8> */
[----:B-1----:R-:W-:Y:S05]  /*16770*/  WARPSYNC.COLLECTIVE R15, `(.L_x_1298) ;  /* 0x000000000f087348 */ /* 0x002fea0003c00000 */
[----:B------:R0:W2:Y:S02]  /*16780*/  SHFL.IDX P6, R14, R13, R12, R11 ;  /* 0x0000000c0d0e7389 */ /* 0x0000a400000c000b */
[----:B012---:R-:W-:Y:S01]  /*16790*/  ENDCOLLECTIVE ;  /* 0x000000000000791b */ /* 0x007fe20003800000 */
.L_x_1298:
[----:B------:R-:W-:Y:S05]  /*167a0*/  BSYNC B0 ;  /* 0x0000000000007941 */ /* 0x000fea0003800000 */
.L_x_1297:
[----:B------:R-:W-:Y:S05]  /*167b0*/  BRA `(.L_x_1299) ;  /* 0xffffffb000207947 */ /* 0x000fea000383ffff */
.L_x_1193:
[----:B------:R-:W-:Y:S01]  /*167c0*/  BSSY B0, `(.L_x_1300) ;  /* 0x0000006000007945 */ /* 0x000fe20003800000 */
[----:B------:R-:W-:-:S07]  /*167d0*/  IMAD.MOV.U32 R15, RZ, RZ, -0x1 ;  /* 0xffffffffff0f7424 */ /* 0x000fce00078e00ff */
[----:B01----:R-:W-:Y:S05]  /*167e0*/  WARPSYNC.COLLECTIVE R15, `(.L_x_1301) ;  /* 0x000000000f0c7348 */ /* 0x003fea0003c00000 */
[----:B------:R-:W-:Y:S02]  /*167f0*/  ELECT P6, UR62, PT ;  /* 0x00000000003e782f */ /* 0x000fe400038c0000 */
[----:B------:R-:W-:Y:S01]  /*16800*/  MOV R14, UR62 ;  /* 0x0000003e000e7c02 */ /* 0x000fe20008000f00 */
[----:B01----:R-:W-:Y:S10]  /*16810*/  ENDCOLLECTIVE ;  /* 0x000000000000791b */ /* 0x003ff40003800000 */
.L_x_1301:
[----:B------:R-:W-:Y:S05]  /*16820*/  BSYNC B0 ;  /* 0x0000000000007941 */ /* 0x000fea0003800000 */
.L_x_1300:
[----:B------:R-:W-:Y:S05]  /*16830*/  BRA `(.L_x_1302) ;  /* 0xffffffb000287947 */ /* 0x000fea000383ffff */
.L_x_1195:
[----:B0-----:R0:W2:Y:S02]  /*16840*/  SYNCS.PHASECHK.TRANS64.TRYWAIT P0, [R0+URZ+0x2d840], R3 ;  /* 0x02d84003000075a7 */ /* 0x0010a4000800017f */
[----:B--2---:R-:W-:Y:S05]  /*16850*/  @!P0 NANOSLEEP.SYNCS 0x989680 ;  /* 0x009896800000895d */ /* 0x004fea0003900000 */
[----:B------:R-:W2:Y:S02]  /*16860*/  @!P0 SYNCS.PHASECHK.TRANS64 P0, [R0+URZ+0x2d840], R3 ;  /* 0x02d84003000085a7 */ /* 0x000ea4000800007f */
[----:B--2---:R-:W-:Y:S05]  /*16870*/  @!P0 BRA `(.L_x_1195) ;  /* 0xfffffffc00f08947 */ /* 0x004fea000383ffff */
[----:B------:R-:W-:Y:S05]  /*16880*/  BRA `(.L_x_1303) ;  /* 0xffffffb000787947 */ /* 0x000fea000383ffff */
.L_x_1199:
[----:B------:R-:W2:Y:S01]  /*16890*/  LDL.LU R11, [R1+0x10] ;  /* 0x00001000010b7983 */ /* 0x000ea20000300800 */
[----:B------:R-:W-:Y:S02]  /*168a0*/  IMAD.MOV.U32 R0, RZ, RZ, R12 ;  /* 0x000000ffff007224 */ /* 0x000fe400078e000c */
[----:B------:R-:W-:Y:S02]  /*168b0*/  IMAD.MOV.U32 R13, RZ, RZ, R4 ;  /* 0x000000ffff0d7224 */ /* 0x000fe400078e0004 */
[----:B------:R-:W-:Y:S02]  /*168c0*/  IMAD.MOV.U32 R12, RZ, RZ, RZ ;  /* 0x000000ffff0c7224 */ /* 0x000fe400078e00ff */
[----:B------:R-:W-:Y:S02]  /*168d0*/  IMAD.MOV.U32 R15, RZ, RZ, -0x1 ;  /* 0xffffffffff0f7424 */ /* 0x000fe400078e00ff */
[----:B------:R-:W-:Y:S02]  /*168e0*/  IMAD.IADD R0, R21, 0x1, R0 ;  /* 0x0000000115007824 */ /* 0x000fe400078e0200 */
[----:B--2---:R-:W-:-:S02]  /*168f0*/  IMAD R6, R11, R9, RZ ;  /* 0x000000090b067224 */ /* 0x004fc400078e02ff */
[----:B------:R-:W-:Y:S02]  /*16900*/  IMAD.MOV.U32 R11, RZ, RZ, 0x1c1f ;  /* 0x00001c1fff0b7424 */ /* 0x000fe400078e00ff */
[C---:B------:R-:W-:Y:S01]  /*16910*/  VIADD R9, R0.reuse, 0x20 ;  /* 0x0000002000097836 */ /* 0x040fe20000000000 */
[----:B------:R-:W-:-:S13]  /*16920*/  ISETP.GE.AND P4, PT, R0, R6, PT ;  /* 0x000000060000720c */ /* 0x000fda0003f86270 */
[----:B-----5:R-:W-:Y:S05]  /*16930*/  WARPSYNC.COLLECTIVE R15, `(.L_x_1304) ;  /* 0x000000000f087348 */ /* 0x020fea0003c00000 */
[----:B------:R0:W1:Y:S02]  /*16940*/  SHFL.IDX P6, R14, R13, R12, R11 ;  /* 0x0000000c0d0e7389 */ /* 0x00006400000c000b */
[----:B01---5:R-:W-:Y:S01]  /*16950*/  ENDCOLLECTIVE ;  /* 0x000000000000791b */ /* 0x023fe20003800000 */
.L_x_1304:
[----:B------:R-:W-:Y:S02]  /*16960*/  IMAD.MOV.U32 R13, RZ, RZ, R5 ;  /* 0x000000ffff0d7224 */ /* 0x000fe400078e0005 */
[----:B------:R-:W-:-:S07]  /*16970*/  IMAD.MOV.U32 R2, RZ, RZ, R14 ;  /* 0x000000ffff027224 */ /* 0x000fce00078e000e */
[----:B------:R-:W-:Y:S05]  /*16980*/  WARPSYNC.COLLECTIVE R15, `(.L_x_1305) ;  /* 0x000000000f087348 */ /* 0x000fea0003c00000 */
[----:B------:R0:W1:Y:S02]  /*16990*/  SHFL.IDX P6, R14, R13, R12, R11 ;  /* 0x0000000c0d0e7389 */ /* 0x00006400000c000b */
[----:B01----:R-:W-:Y:S01]  /*169a0*/  ENDCOLLECTIVE ;  /* 0x000000000000791b */ /* 0x003fe20003800000 */
.L_x_1305:
[----:B------:R-:W-:Y:S02]  /*169b0*/  IMAD.MOV.U32 R13, RZ, RZ, R4 ;  /* 0x000000ffff0d7224 */ /* 0x000fe400078e0004 */
[----:B------:R-:W-:Y:S02]  /*169c0*/  IMAD.MOV.U32 R12, RZ, RZ, 0x1 ;  /* 0x00000001ff0c7424 */ /* 0x000fe400078e00ff */
[----:B------:R-:W-:-:S07]  /*169d0*/  IMAD.MOV.U32 R3, RZ, RZ, R14 ;  /* 0x000000ffff037224 */ /* 0x000fce00078e000e */
[----:B------:R-:W-:Y:S05]  /*169e0*/  WARPSYNC.COLLECTIVE R15, `(.L_x_1306) ;  /* 0x000000000f087348 */ /* 0x000fea0003c00000 */
[----:B------:R0:W1:Y:S02]  /*169f0*/  SHFL.IDX P6, R14, R13, R12, R11 ;  /* 0x0000000c0d0e7389 */ /* 0x00006400000c000b */
[----:B01----:R-:W-:Y:S01]  /*16a00*/  ENDCOLLECTIVE ;  /* 0x000000000000791b */ /* 0x003fe20003800000 */
.L_x_1306:
        /* <DEDUP_REMOVED lines=17> */
.L_x_1307:
[----:B------:R-:W-:Y:S02]  /*16b20*/  IMAD.MOV.U32 R13, RZ, RZ, R4 ;  /* 0x000000ffff0d7224 */ /* 0x000fe400078e0004 */
[----:B------:R-:W-:Y:S02]  /*16b30*/  IMAD.MOV.U32 R12, RZ, RZ, 0x2 ;  /* 0x00000002ff0c7424 */ /* 0x000fe400078e00ff */
[----:B------:R-:W-:-:S07]  /*16b40*/  IMAD.MOV.U32 R3, RZ, RZ, R14 ;  /* 0x000000ffff037224 */ /* 0x000fce00078e000e */
[----:B------:R-:W-:Y:S05]  /*16b50*/  WARPSYNC.COLLECTIVE R15, `(.L_x_1308) ;  /* 0x000000000f087348 */ /* 0x000fea0003c00000 */
[----:B------:R0:W1:Y:S02]  /*16b60*/  SHFL.IDX P6, R14, R13, R12, R11 ;  /* 0x0000000c0d0e7389 */ /* 0x00006400000c000b */
[----:B01----:R-:W-:Y:S01]  /*16b70*/  ENDCOLLECTIVE ;  /* 0x000000000000791b */ /* 0x003fe20003800000 */
.L_x_1308:
        /* <DEDUP_REMOVED lines=18> */
.L_x_1309:
[----:B------:R-:W-:Y:S02]  /*16ca0*/  IMAD.MOV.U32 R13, RZ, RZ, R4 ;  /* 0x000000ffff0d7224 */ /* 0x000fe400078e0004 */
[----:B------:R-:W-:Y:S02]  /*16cb0*/  IMAD.MOV.U32 R12, RZ, RZ, 0x3 ;  /* 0x00000003ff0c7424 */ /* 0x000fe400078e00ff */
[----:B------:R-:W-:-:S07]  /*16cc0*/  IMAD.MOV.U32 R3, RZ, RZ, R14 ;  /* 0x000000ffff037224 */ /* 0x000fce00078e000e */
[----:B------:R-:W-:Y:S05]  /*16cd0*/  WARPSYNC.COLLECTIVE R15, `(.L_x_1310) ;  /* 0x000000000f087348 */ /* 0x000fea0003c00000 */
[----:B------:R0:W1:Y:S02]  /*16ce0*/  SHFL.IDX P6, R14, R13, R12, R11 ;  /* 0x0000000c0d0e7389 */ /* 0x00006400000c000b */
[----:B01----:R-:W-:Y:S01]  /*16cf0*/  ENDCOLLECTIVE ;  /* 0x000000000000791b */ /* 0x003fe20003800000 */
.L_x_1310:
        /* <DEDUP_REMOVED lines=10> */
.L_x_1311:
        /* <DEDUP_REMOVED lines=8> */
[----:B0-----:R-:W-:Y:S02]  /*16e20*/  VIADD R2, R0, 0x60 ;  /* 0x0000006000027836 */ /* 0x001fe40000000000 */
[----:B------:R-:W-:-:S07]  /*16e30*/  IMAD.MOV.U32 R3, RZ, RZ, R14 ;  /* 0x000000ffff037224 */ /* 0x000fce00078e000e */
[----:B------:R-:W-:Y:S05]  /*16e40*/  WARPSYNC.COLLECTIVE R15, `(.L_x_1312) ;  /* 0x000000000f087348 */ /* 0x000fea0003c00000 */
[----:B------:R0:W1:Y:S02]  /*16e50*/  SHFL.IDX P6, R14, R13, R12, R11 ;  /* 0x0000000c0d0e7389 */ /* 0x00006400000c000b */
[----:B01----:R-:W-:Y:S01]  /*16e60*/  ENDCOLLECTIVE ;  /* 0x000000000000791b */ /* 0x003fe20003800000 */
.L_x_1312:
[----:B------:R-:W-:-:S13]  /*16e70*/  ISETP.GE.AND P3, PT, R2, R6, PT ;  /* 0x000000060200720c */ /* 0x000fda0003f66270 */
[----:B------:R-:W-:Y:S01]  /*16e80*/  @!P3 LEA R3, P5, R20, R3, 0x1 ;  /* 0x000000031403b211 */ /* 0x000fe200078a08ff */
[----:B------:R-:W-:-:S04]  /*16e90*/  IMAD.MOV.U32 R13, RZ, RZ, R8 ;  /* 0x000000ffff0d7224 */ /* 0x000fc800078e0008 */
        /* <DEDUP_REMOVED lines=13> */
.L_x_1313:
        /* <DEDUP_REMOVED lines=8> */
.L_x_1314:
        /* <DEDUP_REMOVED lines=15> */
.L_x_1315:
[----:B------:R-:W-:Y:S05]  /*170e0*/  BRA `(.L_x_1316) ;  /* 0xffffffb800087947 */ /* 0x000fea000383ffff */
.L_x_1202:
[----:B0-----:R0:W1:Y:S02]  /*170f0*/  SYNCS.PHASECHK.TRANS64.TRYWAIT P0, [R22+URZ+0x2d820], R3 ;  /* 0x02d82003160075a7 */ /* 0x001064000800017f */
[----:B-1----:R-:W-:Y:S05]  /*17100*/  @!P0 NANOSLEEP.SYNCS 0x989680 ;  /* 0x009896800000895d */ /* 0x002fea0003900000 */
[----:B------:R-:W1:Y:S02]  /*17110*/  @!P0 SYNCS.PHASECHK.TRANS64 P0, [R22+URZ+0x2d820], R3 ;  /* 0x02d82003160085a7 */ /* 0x000e64000800007f */
[----:B-1----:R-:W-:Y:S05]  /*17120*/  @!P0 BRA `(.L_x_1202) ;  /* 0xfffffffc00f08947 */ /* 0x002fea000383ffff */
[----:B------:R-:W-:Y:S05]  /*17130*/  BRA `(.L_x_1317) ;  /* 0xffffffb8007c7947 */ /* 0x000fea000383ffff */
.L_x_1211:
[----:B-1----:R1:W2:Y:S02]  /*17140*/  SYNCS.PHASECHK.TRANS64.TRYWAIT P0, [R3+URZ+0x2d840], R2 ;  /* 0x02d84002030075a7 */ /* 0x0022a4000800017f */
[----:B--2---:R-:W-:Y:S05]  /*17150*/  @!P0 NANOSLEEP.SYNCS 0x989680 ;  /* 0x009896800000895d */ /* 0x004fea0003900000 */
[----:B------:R-:W2:Y:S02]  /*17160*/  @!P0 SYNCS.PHASECHK.TRANS64 P0, [R3+URZ+0x2d840], R2 ;  /* 0x02d84002030085a7 */ /* 0x000ea4000800007f */
[----:B--2---:R-:W-:Y:S05]  /*17170*/  @!P0 BRA `(.L_x_1211) ;  /* 0xfffffffc00f08947 */ /* 0x004fea000383ffff */
[----:B------:R-:W-:Y:S05]  /*17180*/  BRA `(.L_x_1318) ;  /* 0xffffffbc00287947 */ /* 0x000fea000383ffff */
.L_x_1218:
[----:B0-----:R0:W1:Y:S02]  /*17190*/  SYNCS.PHASECHK.TRANS64.TRYWAIT P0, [R3+URZ+0x60], R2 ;  /* 0x00006002030075a7 */ /* 0x001064000800017f */
[----:B-1----:R-:W-:Y:S05]  /*171a0*/  @!P0 NANOSLEEP.SYNCS 0x989680 ;  /* 0x009896800000895d */ /* 0x002fea0003900000 */
[----:B------:R-:W1:Y:S02]  /*171b0*/  @!P0 SYNCS.PHASECHK.TRANS64 P0, [R3+URZ+0x60], R2 ;  /* 0x00006002030085a7 */ /* 0x000e64000800007f */
[----:B-1----:R-:W-:Y:S05]  /*171c0*/  @!P0 BRA `(.L_x_1218) ;  /* 0xfffffffc00f08947 */ /* 0x002fea000383ffff */
[----:B------:R-:W-:Y:S05]  /*171d0*/  BRA `(.L_x_1319) ;  /* 0xffffffc000347947 */ /* 0x000fea000383ffff */
.L_x_1228:
[----:B-1----:R1:W2:Y:S02]  /*171e0*/  SYNCS.PHASECHK.TRANS64.TRYWAIT P0, [R3+URZ+0x2d840], R2 ;  /* 0x02d84002030075a7 */ /* 0x0022a4000800017f */
[----:B--2---:R-:W-:Y:S05]  /*171f0*/  @!P0 NANOSLEEP.SYNCS 0x989680 ;  /* 0x009896800000895d */ /* 0x004fea0003900000 */
[----:B------:R-:W2:Y:S02]  /*17200*/  @!P0 SYNCS.PHASECHK.TRANS64 P0, [R3+URZ+0x2d840], R2 ;  /* 0x02d84002030085a7 */ /* 0x000ea4000800007f */
[----:B--2---:R-:W-:Y:S05]  /*17210*/  @!P0 BRA `(.L_x_1228) ;  /* 0xfffffffc00f08947 */ /* 0x004fea000383ffff */
[----:B------:R-:W-:Y:S05]  /*17220*/  BRA `(.L_x_1320) ;  /* 0xffffffc400f07947 */ /* 0x000fea000383ffff */
.L_x_1235:
[----:B0-----:R0:W1:Y:S02]  /*17230*/  SYNCS.PHASECHK.TRANS64.TRYWAIT P0, [R12+URZ+0x60], R26 ;  /* 0x0000601a0c0075a7 */ /* 0x001064000800017f */
[----:B-1----:R-:W-:Y:S05]  /*17240*/  @!P0 NANOSLEEP.SYNCS 0x989680 ;  /* 0x009896800000895d */ /* 0x002fea0003900000 */
[----:B------:R-:W1:Y:S02]  /*17250*/  @!P0 SYNCS.PHASECHK.TRANS64 P0, [R12+URZ+0x60], R26 ;  /* 0x0000601a0c0085a7 */ /* 0x000e64000800007f */
[----:B-1----:R-:W-:Y:S05]  /*17260*/  @!P0 BRA `(.L_x_1235) ;  /* 0xfffffffc00f08947 */ /* 0x002fea000383ffff */
[----:B------:R-:W-:Y:S05]  /*17270*/  BRA `(.L_x_1321) ;  /* 0xffffffc800fc7947 */ /* 0x000fea000383ffff */
.L_x_1245:
[----:B-1----:R1:W2:Y:S02]  /*17280*/  SYNCS.PHASECHK.TRANS64.TRYWAIT P0, [R2+URZ+0x2d840], R3 ;  /* 0x02d84003020075a7 */ /* 0x0022a4000800017f */
[----:B--2---:R-:W-:Y:S05]  /*17290*/  @!P0 NANOSLEEP.SYNCS 0x989680 ;  /* 0x009896800000895d */ /* 0x004fea0003900000 */
[----:B------:R-:W2:Y:S02]  /*172a0*/  @!P0 SYNCS.PHASECHK.TRANS64 P0, [R2+URZ+0x2d840], R3 ;  /* 0x02d84003020085a7 */ /* 0x000ea4000800007f */
[----:B--2---:R-:W-:Y:S05]  /*172b0*/  @!P0 BRA `(.L_x_1245) ;  /* 0xfffffffc00f08947 */ /* 0x004fea000383ffff */
[----:B------:R-:W-:Y:S05]  /*172c0*/  BRA `(.L_x_1322) ;  /* 0xffffffd000847947 */ /* 0x000fea000383ffff */
.L_x_1252:
[----:B0-----:R0:W1:Y:S02]  /*172d0*/  SYNCS.PHASECHK.TRANS64.TRYWAIT P0, [R7+URZ+0x60], R2 ;  /* 0x00006002070075a7 */ /* 0x001064000800017f */
[----:B-1----:R-:W-:Y:S05]  /*172e0*/  @!P0 NANOSLEEP.SYNCS 0x989680 ;  /* 0x009896800000895d */ /* 0x002fea0003900000 */
[----:B------:R-:W1:Y:S02]  /*172f0*/  @!P0 SYNCS.PHASECHK.TRANS64 P0, [R7+URZ+0x60], R2 ;  /* 0x00006002070085a7 */ /* 0x000e64000800007f */
[----:B-1----:R-:W-:Y:S05]  /*17300*/  @!P0 BRA `(.L_x_1252) ;  /* 0xfffffffc00f08947 */ /* 0x002fea000383ffff */
[----:B------:R-:W-:Y:S05]  /*17310*/  BRA `(.L_x_1323) ;  /* 0xffffffd400947947 */ /* 0x000fea000383ffff */
.L_x_1264:
[----:B0-----:R0:W1:Y:S02]  /*17320*/  SYNCS.PHASECHK.TRANS64.TRYWAIT P0, [R3+URZ+0x2d860], R0 ;  /* 0x02d86000030075a7 */ /* 0x001064000800017f */
[----:B-1----:R-:W-:Y:S05]  /*17330*/  @!P0 NANOSLEEP.SYNCS 0x989680 ;  /* 0x009896800000895d */ /* 0x002fea0003900000 */
[----:B------:R-:W1:Y:S02]  /*17340*/  @!P0 SYNCS.PHASECHK.TRANS64 P0, [R3+URZ+0x2d860], R0 ;  /* 0x02d86000030085a7 */ /* 0x000e64000800007f */
[----:B-1----:R-:W-:Y:S05]  /*17350*/  @!P0 BRA `(.L_x_1264) ;  /* 0xfffffffc00f08947 */ /* 0x002fea000383ffff */
[----:B------:R-:W-:Y:S05]  /*17360*/  BRA `(.L_x_1324) ;  /* 0xffffffdc00087947 */ /* 0x000fea000383ffff */
.L_x_1272:
        /* <DEDUP_REMOVED lines=8> */
.L_x_1326:
[----:B------:R-:W-:Y:S05]  /*173f0*/  BSYNC B0 ;  /* 0x0000000000007941 */ /* 0x000fea0003800000 */
.L_x_1325:
        /* <DEDUP_REMOVED lines=9> */
.L_x_1327:
[----:B------:R-:W-:Y:S02]  /*17490*/  ULDC UR4, c[0x0][0xc3c] ;  /* 0x00030f0000047ab9 */ /* 0x000fe40000000800 */
[----:B------:R-:W-:-:S13]  /*174a0*/  ISETP.GE.OR P1, PT, R7, UR4, !P0 ;  /* 0x0000000407007c0c */ /* 0x000fda000c726670 */
[----:B------:R-:W0:Y:S01]  /*174b0*/  @!P1 LDC.64 R2, c[0x0][0xc80] ;  /* 0x00032000ff029b82 */ /* 0x000e220000000a00 */
[----:B------:R-:W-:Y:S02]  /*174c0*/  IMAD.MOV.U32 R17, RZ, RZ, RZ ;  /* 0x000000ffff117224 */ /* 0x000fe400078e00ff */
[----:B------:R-:W-:Y:S02]  /*174d0*/  IMAD.MOV.U32 R11, RZ, RZ, RZ ;  /* 0x000000ffff0b7224 */ /* 0x000fe400078e00ff */
[----:B------:R-:W-:Y:S02]  /*174e0*/  IMAD.MOV.U32 R5, RZ, RZ, R14 ;  /* 0x000000ffff057224 */ /* 0x000fe400078e000e */
[----:B0-----:R-:W-:-:S06]  /*174f0*/  @!P1 IMAD.WIDE R2, R7, 0x4, R2 ;  /* 0x0000000407029825 */ /* 0x001fcc00078e0202 */
[----:B------:R-:W2:Y:S01]  /*17500*/  @!P1 LDG.E R2, desc[UR50][R2.64] ;  /* 0x0000003202029981 */ /* 0x000ea2000c1e1900 */
[C---:B------:R-:W-:Y:S02]  /*17510*/  ISETP.GE.U32.AND P2, PT, R8.reuse, 0x2, PT ;  /* 0x000000020800780c */ /* 0x040fe40003f46070 */
[C---:B------:R-:W-:Y:S02]  /*17520*/  ISETP.GE.U32.AND P3, PT, R8.reuse, 0x4, PT ;  /* 0x000000040800780c */ /* 0x040fe40003f66070 */
[C---:B------:R-:W-:Y:S02]  /*17530*/  ISETP.GE.U32.AND P4, PT, R8.reuse, 0x8, PT ;  /* 0x000000080800780c */ /* 0x040fe40003f86070 */
[C---:B------:R-:W-:Y:S01]  /*17540*/  ISETP.GE.U32.AND P5, PT, R8.reuse, 0x10, PT ;  /* 0x000000100800780c */ /* 0x040fe20003fa6070 */
[----:B--2---:R-:W-:Y:S01]  /*17550*/  @!P1 IMAD.MOV.U32 R17, RZ, RZ, R2 ;  /* 0x000000ffff119224 */ /* 0x004fe200078e0002 */
[----:B------:R-:W-:-:S03]  /*17560*/  ISETP.NE.AND P1, PT, R8, RZ, PT ;  /* 0x000000ff0800720c */ /* 0x000fc60003f25270 */
[----:B------:R-:W-:-:S10]  /*17570*/  IMAD.MOV.U32 R13, RZ, RZ, R17 ;  /* 0x000000ffff0d7224 */ /* 0x000fd400078e0011 */
[----:B------:R-:W-:Y:S05]  /*17580*/  WARPSYNC.COLLECTIVE R15, `(.L_x_1328) ;  /* 0x000000000f087348 */ /* 0x000fea0003c00000 */
[----:B------:R0:W1:Y:S02]  /*17590*/  SHFL.UP P6, R14, R13, R12, R11 ;  /* 0x0400000c0d0e7389 */ /* 0x00006400000c000b */
[----:B01----:R-:W-:Y:S01]  /*175a0*/  ENDCOLLECTIVE ;  /* 0x000000000000791b */ /* 0x003fe20003800000 */
.L_x_1328:
[----:B------:R-:W-:Y:S01]  /*175b0*/  IMAD.MOV.U32 R12, RZ, RZ, 0x2 ;  /* 0x00000002ff0c7424 */ /* 0x000fe200078e00ff */
[----:B------:R-:W-:-:S05]  /*175c0*/  SEL R4, R14, RZ, P1 ;  /* 0x000000ff0e047207 */ /* 0x000fca0000800000 */
[----:B------:R-:W-:-:S04]  /*175d0*/  IMAD.IADD R4, R17, 0x1, R4 ;  /* 0x0000000111047824 */ /* 0x000fc800078e0204 */
[----:B------:R-:W-:-:S07]  /*175e0*/  IMAD.MOV.U32 R13, RZ, RZ, R4 ;  /* 0x000000ffff0d7224 */ /* 0x000fce00078e0004 */
[----:B------:R-:W-:Y:S05]  /*175f0*/  WARPSYNC.COLLECTIVE R15, `(.L_x_1329) ;  /* 0x000000000f087348 */ /* 0x000fea0003c00000 */
[----:B------:R0:W1:Y:S02]  /*17600*/  SHFL.UP P6, R14, R13, R12, R11 ;  /* 0x0400000c0d0e7389 */ /* 0x00006400000c000b */
[----:B01----:R-:W-:Y:S01]  /*17610*/  ENDCOLLECTIVE ;  /* 0x000000000000791b */ /* 0x003fe20003800000 */
.L_x_1329:
[----:B------:R-:W-:Y:S01]  /*17620*/  IMAD.MOV.U32 R12, RZ, RZ, 0x4 ;  /* 0x00000004ff0c7424 */ /* 0x000fe200078e00ff */
[----:B------:R-:W-:-:S05]  /*17630*/  SEL R3, R14, RZ, P2 ;  /* 0x000000ff0e037207 */ /* 0x000fca0001000000 */
[----:B------:R-:W-:-:S04]  /*17640*/  IMAD.IADD R6, R4, 0x1, R3 ;  /* 0x0000000104067824 */ /* 0x000fc800078e0203 */
[----:B------:R-:W-:-:S07]  /*17650*/  IMAD.MOV.U32 R13, RZ, RZ, R6 ;  /* 0x000000ffff0d7224 */ /* 0x000fce00078e0006 */
[----:B------:R-:W-:Y:S05]  /*17660*/  WARPSYNC.COLLECTIVE R15, `(.L_x_1330) ;  /* 0x000000000f087348 */ /* 0x000fea0003c00000 */
[----:B------:R0:W1:Y:S02]  /*17670*/  SHFL.UP P6, R14, R13, R12, R11 ;  /* 0x0400000c0d0e7389 */ /* 0x00006400000c000b */
[----:B01----:R-:W-:Y:S01]  /*17680*/  ENDCOLLECTIVE ;  /* 0x000000000000791b */ /* 0x003fe20003800000 */
.L_x_1330:
[----:B------:R-:W-:Y:S01]  /*17690*/  IMAD.MOV.U32 R12, RZ, RZ, 0x8 ;  /* 0x00000008ff0c7424 */ /* 0x000fe200078e00ff */
[----:B------:R-:W-:-:S05]  /*176a0*/  SEL R3, R14, RZ, P3 ;  /* 0x000000ff0e037207 */ /* 0x000fca0001800000 */
[----:B------:R-:W-:-:S04]  /*176b0*/  IMAD.IADD R2, R6, 0x1, R3 ;  /* 0x0000000106027824 */ /* 0x000fc800078e0203 */
[----:B------:R-:W-:-:S07]  /*176c0*/  IMAD.MOV.U32 R13, RZ, RZ, R2 ;  /* 0x000000ffff0d7224 */ /* 0x000fce00078e0002 */
[----:B------:R-:W-:Y:S05]  /*176d0*/  WARPSYNC.COLLECTIVE R15, `(.L_x_1331) ;  /* 0x000000000f087348 */ /* 0x000fea0003c00000 */
[----:B------:R0:W1:Y:S02]  /*176e0*/  SHFL.UP P6, R14, R13, R12, R11 ;  /* 0x0400000c0d0e7389 */ /* 0x00006400000c000b */
[----:B01----:R-:W-:Y:S01]  /*176f0*/  ENDCOLLECTIVE ;  /* 0x000000000000791b */ /* 0x003fe20003800000 */
.L_x_1331:
[----:B------:R-:W-:Y:S01]  /*17700*/  IMAD.MOV.U32 R12, RZ, RZ, 0x10 ;  /* 0x00000010ff0c7424 */ /* 0x000fe200078e00ff */
[----:B------:R-:W-:-:S05]  /*17710*/  SEL R3, R14, RZ, P4 ;  /* 0x000000ff0e037207 */ /* 0x000fca0002000000 */
[----:B------:R-:W-:-:S04]  /*17720*/  IMAD.IADD R3, R2, 0x1, R3 ;  /* 0x0000000102037824 */ /* 0x000fc800078e0203 */
[----:B------:R-:W-:-:S07]  /*17730*/  IMAD.MOV.U32 R13, RZ, RZ, R3 ;  /* 0x000000ffff0d7224 */ /* 0x000fce00078e0003 */
[----:B------:R-:W-:Y:S05]  /*17740*/  WARPSYNC.COLLECTIVE R15, `(.L_x_1332) ;  /* 0x000000000f087348 */ /* 0x000fea0003c00000 */
[----:B------:R0:W1:Y:S02]  /*17750*/  SHFL.UP P6, R14, R13, R12, R11 ;  /* 0x0400000c0d0e7389 */ /* 0x00006400000c000b */
[----:B01----:R-:W-:Y:S01]  /*17760*/  ENDCOLLECTIVE ;  /* 0x000000000000791b */ /* 0x003fe20003800000 */
.L_x_1332:
        /* <DEDUP_REMOVED lines=8> */
.L_x_1333:
[----:B------:R-:W-:Y:S05]  /*177f0*/  BRA `(.L_x_1334) ;  /* 0xffffffdc00b47947 */ /* 0x000fea000383ffff */
.L_x_1277:
[----:B------:R-:W-:Y:S01]  /*17800*/  BSSY B0, `(.L_x_1335) ;  /* 0x0000008000007945 */ /* 0x000fe20003800000 */
[----:B-----5:R-:W-:Y:S02]  /*17810*/  IMAD.MOV.U32 R13, RZ, RZ, R17 ;  /* 0x000000ffff0d7224 */ /* 0x020fe400078e0011 */
[----:B------:R-:W-:Y:S02]  /*17820*/  IMAD.MOV.U32 R12, RZ, RZ, 0x1 ;  /* 0x00000001ff0c7424 */ /* 0x000fe400078e00ff */
[----:B------:R-:W-:Y:S02]  /*17830*/  IMAD.MOV.U32 R11, RZ, RZ, RZ ;  /* 0x000000ffff0b7224 */ /* 0x000fe400078e00ff */
[----:B------:R-:W-:-:S07]  /*17840*/  IMAD.MOV.U32 R15, RZ, RZ, -0x1 ;  /* 0xffffffffff0f7424 */ /* 0x000fce00078e00ff */
[----:B012---:R-:W-:Y:S05]  /*17850*/  WARPSYNC.COLLECTIVE R15, `(.L_x_1336) ;  /* 0x000000000f087348 */ /* 0x007fea0003c00000 */
[----:B------:R3:W4:Y:S02]  /*17860*/  SHFL.UP P6, R14, R13, R12, R11 ;  /* 0x0400000c0d0e7389 */ /* 0x00072400000c000b */
[----:B01234-:R-:W-:Y:S01]  /*17870*/  ENDCOLLECTIVE ;  /* 0x000000000000791b */ /* 0x01ffe20003800000 */
.L_x_1336:
[----:B------:R-:W-:Y:S05]  /*17880*/  BSYNC B0 ;  /* 0x0000000000007941 */ /* 0x000fea0003800000 */
.L_x_1335:
        /* <DEDUP_REMOVED lines=8> */
.L_x_1337:
[----:B------:R-:W-:Y:S01]  /*17910*/  IMAD.MOV.U32 R12, RZ, RZ, 0x4 ;  /* 0x00000004ff0c7424 */ /* 0x000fe200078e00ff */
[----:B------:R-:W-:-:S05]  /*17920*/  SEL R2, R14, RZ, P2 ;  /* 0x000000ff0e027207 */ /* 0x000fca0001000000 */
[----:B------:R-:W-:-:S04]  /*17930*/  IMAD.IADD R2, R13, 0x1, R2 ;  /* 0x000000010d027824 */ /* 0x000fc800078e0202 */
[----:B------:R-:W-:-:S07]  /*17940*/  IMAD.MOV.U32 R13, RZ, RZ, R2 ;  /* 0x000000ffff0d7224 */ /* 0x000fce00078e0002 */
[----:B------:R-:W-:Y:S05]  /*17950*/  WARPSYNC.COLLECTIVE R15, `(.L_x_1338) ;  /* 0x000000000f087348 */ /* 0x000fea0003c00000 */
[----:B------:R0:W1:Y:S02]  /*17960*/  SHFL.UP P6, R14, R13, R12, R11 ;  /* 0x0400000c0d0e7389 */ /* 0x00006400000c000b */
[----:B01----:R-:W-:Y:S01]  /*17970*/  ENDCOLLECTIVE ;  /* 0x000000000000791b */ /* 0x003fe20003800000 */
.L_x_1338:
[----:B------:R-:W-:Y:S01]  /*17980*/  IMAD.MOV.U32 R12, RZ, RZ, 0x8 ;  /* 0x00000008ff0c7424 */ /* 0x000fe200078e00ff */
[----:B------:R-:W-:-:S05]  /*17990*/  SEL R3, R14, RZ, P3 ;  /* 0x000000ff0e037207 */ /* 0x000fca0001800000 */
[----:B------:R-:W-:-:S04]  /*179a0*/  IMAD.IADD R3, R2, 0x1, R3 ;  /* 0x0000000102037824 */ /* 0x000fc800078e0203 */
[----:B------:R-:W-:-:S07]  /*179b0*/  IMAD.MOV.U32 R13, RZ, RZ, R3 ;  /* 0x000000ffff0d7224 */ /* 0x000fce00078e0003 */
[----:B------:R-:W-:Y:S05]  /*179c0*/  WARPSYNC.COLLECTIVE R15, `(.L_x_1339) ;  /* 0x000000000f087348 */ /* 0x000fea0003c00000 */
[----:B------:R0:W1:Y:S02]  /*179d0*/  SHFL.UP P6, R14, R13, R12, R11 ;  /* 0x0400000c0d0e7389 */ /* 0x00006400000c000b */
[----:B01----:R-:W-:Y:S01]  /*179e0*/  ENDCOLLECTIVE ;  /* 0x000000000000791b */ /* 0x003fe20003800000 */
.L_x_1339:
[----:B------:R-:W-:Y:S01]  /*179f0*/  IMAD.MOV.U32 R12, RZ, RZ, 0x10 ;  /* 0x00000010ff0c7424 */ /* 0x000fe200078e00ff */
[----:B------:R-:W-:-:S05]  /*17a00*/  SEL R4, R14, RZ, P4 ;  /* 0x000000ff0e047207 */ /* 0x000fca0002000000 */
[----:B------:R-:W-:-:S04]  /*17a10*/  IMAD.IADD R4, R3, 0x1, R4 ;  /* 0x0000000103047824 */ /* 0x000fc800078e0204 */
[----:B------:R-:W-:-:S07]  /*17a20*/  IMAD.MOV.U32 R13, RZ, RZ, R4 ;  /* 0x000000ffff0d7224 */ /* 0x000fce00078e0004 */
[----:B------:R-:W-:Y:S05]  /*17a30*/  WARPSYNC.COLLECTIVE R15, `(.L_x_1340) ;  /* 0x000000000f087348 */ /* 0x000fea0003c00000 */
[----:B------:R0:W1:Y:S02]  /*17a40*/  SHFL.UP P6, R14, R13, R12, R11 ;  /* 0x0400000c0d0e7389 */ /* 0x00006400000c000b */
[----:B01----:R-:W-:Y:S01]  /*17a50*/  ENDCOLLECTIVE ;  /* 0x000000000000791b */ /* 0x003fe20003800000 */
.L_x_1340:
        /* <DEDUP_REMOVED lines=8> */
.L_x_1341:
[----:B------:R-:W-:Y:S05]  /*17ae0*/  BRA `(.L_x_1342) ;  /* 0xffffffdc00947947 */ /* 0x000fea000383ffff */
.L_x_1279:
[----:B------:R-:W-:Y:S01]  /*17af0*/  BSSY B0, `(.L_x_1343) ;  /* 0x0000006000007945 */ /* 0x000fe20003800000 */
[----:B------:R-:W-:Y:S01]  /*17b00*/  PLOP3.LUT P6, PT, P6, PT, PT, 0x8, 0x0 ;  /* 0x000000000000781c */ /* 0x000fe200037ce170 */
[----:B------:R-:W-:-:S12]  /*17b10*/  IMAD.MOV.U32 R15, RZ, RZ, -0x1 ;  /* 0xffffffffff0f7424 */ /* 0x000fd800078e00ff */
[----:B012---:R-:W-:Y:S05]  /*17b20*/  WARPSYNC.COLLECTIVE R15, `(.L_x_1344) ;  /* 0x000000000f087348 */ /* 0x007fea0003c00000 */
[----:B------:R-:W-:Y:S01]  /*17b30*/  VOTE.ANY R14, PT, P6 ;  /* 0x00000000000e7806 */ /* 0x000fe200030e0100 */
[----:B012---:R-:W-:Y:S06]  /*17b40*/  ENDCOLLECTIVE ;  /* 0x000000000000791b */ /* 0x007fec0003800000 */
.L_x_1344:
[----:B------:R-:W-:Y:S05]  /*17b50*/  BSYNC B0 ;  /* 0x0000000000007941 */ /* 0x000fea0003800000 */
.L_x_1343:
        /* <DEDUP_REMOVED lines=9> */
.L_x_1345:
[----:B------:R-:W-:Y:S01]  /*17bf0*/  IMAD.MOV.U32 R17, RZ, RZ, R14 ;  /* 0x000000ffff117224 */ /* 0x000fe200078e000e */
[----:B------:R-:W-:Y:S06]  /*17c00*/  BRA `(.L_x_1346) ;  /* 0xffffffdc00847947 */ /* 0x000fec000383ffff */
.L_x_1281:
[----:B------:R-:W-:Y:S01]  /*17c10*/  BSSY B0, `(.L_x_1347) ;  /* 0x0000007000007945 */ /* 0x000fe20003800000 */
[----:B------:R-:W-:Y:S02]  /*17c20*/  IMAD.MOV.U32 R13, RZ, RZ, R3 ;  /* 0x000000ffff0d7224 */ /* 0x000fe400078e0003 */
[----:B------:R-:W-:Y:S02]  /*17c30*/  IMAD.MOV.U32 R11, RZ, RZ, 0x1f ;  /* 0x0000001fff0b7424 */ /* 0x000fe400078e00ff */
[----:B------:R-:W-:-:S07]  /*17c40*/  IMAD.MOV.U32 R15, RZ, RZ, -0x1 ;  /* 0xffffffffff0f7424 */ /* 0x000fce00078e00ff */
[----:B01234-:R-:W-:Y:S05]  /*17c50*/  WARPSYNC.COLLECTIVE R15, `(.L_x_1348) ;  /* 0x000000000f087348 */ /* 0x01ffea0003c00000 */
[----:B------:R0:W0:Y:S02]  /*17c60*/  SHFL.IDX P6, R14, R13, R12, R11 ;  /* 0x0000000c0d0e7389 */ /* 0x00002400000c000b */
[----:B01234-:R-:W-:Y:S01]  /*17c70*/  ENDCOLLECTIVE ;  /* 0x000000000000791b */ /* 0x01ffe20003800000 */
.L_x_1348:
[----:B------:R-:W-:Y:S05]  /*17c80*/  BSYNC B0 ;  /* 0x0000000000007941 */ /* 0x000fea0003800000 */
.L_x_1347:
[----:B------:R-:W-:Y:S05]  /*17c90*/  BRA `(.L_x_1280) ;  /* 0xffffffdc007c7947 */ /* 0x000fea000383ffff */
.L_x_1285:
[----:B0-----:R0:W1:Y:S02]  /*17ca0*/  SYNCS.PHASECHK.TRANS64.TRYWAIT P0, [R9+URZ+0x2d820], R0 ;  /* 0x02d82000090075a7 */ /* 0x001064000800017f */
[----:B-1----:R-:W-:Y:S05]  /*17cb0*/  @!P0 NANOSLEEP.SYNCS 0x989680 ;  /* 0x009896800000895d */ /* 0x002fea0003900000 */
[----:B------:R-:W1:Y:S02]  /*17cc0*/  @!P0 SYNCS.PHASECHK.TRANS64 P0, [R9+URZ+0x2d820], R0 ;  /* 0x02d82000090085a7 */ /* 0x000e64000800007f */
[----:B-1----:R-:W-:Y:S05]  /*17cd0*/  @!P0 BRA `(.L_x_1285) ;  /* 0xfffffffc00f08947 */ /* 0x002fea000383ffff */
[----:B------:R-:W-:Y:S05]  /*17ce0*/  BRA `(.L_x_1349) ;  /* 0xffffffe000f47947 */ /* 0x000fea000383ffff */
.L_x_1286:
        /* <DEDUP_REMOVED lines=8> */
[----:B0-2-4-:R-:W-:Y:S05]  /*17d70*/  WARPSYNC.COLLECTIVE R15, `(.L_x_1351) ;  /* 0x000000000f087348 */ /* 0x015fea0003c00000 */
[----:B------:R1:W3:Y:S02]  /*17d80*/  SHFL.IDX P6, R14, R13, R12, R11 ;  /* 0x0000000c0d0e7389 */ /* 0x0002e400000c000b */
[----:B01234-:R-:W-:Y:S01]  /*17d90*/  ENDCOLLECTIVE ;  /* 0x000000000000791b */ /* 0x01ffe20003800000 */
.L_x_1351:
[----:B------:R-:W-:Y:S05]  /*17da0*/  BSYNC B0 ;  /* 0x0000000000007941 */ /* 0x000fea0003800000 */
.L_x_1350:
[----:B------:R-:W-:Y:S05]  /*17db0*/  BRA `(.L_x_1352) ;  /* 0xffffffe000dc7947 */ /* 0x000fea000383ffff */
.L_x_1289:
[----:B------:R-:W-:Y:S01]  /*17dc0*/  BSSY B1, `(.L_x_1353) ;  /* 0x0000006000017945 */ /* 0x000fe20003800000 */
[----:B------:R-:W-:-:S07]  /*17dd0*/  IMAD.MOV.U32 R15, RZ, RZ, -0x1 ;  /* 0xffffffffff0f7424 */ /* 0x000fce00078e00ff */
[----:B0-2-4-:R-:W-:Y:S05]  /*17de0*/  WARPSYNC.COLLECTIVE R15, `(.L_x_1354) ;  /* 0x000000000f0c7348 */ /* 0x015fea0003c00000 */
[----:B------:R-:W-:Y:S02]  /*17df0*/  ELECT P6, UR62, PT ;  /* 0x00000000003e782f */ /* 0x000fe400038c0000 */
[----:B------:R-:W-:Y:S01]  /*17e00*/  MOV R14, UR62 ;  /* 0x0000003e000e7c02 */ /* 0x000fe20008000f00 */
[----:B0-2-4-:R-:W-:Y:S10]  /*17e10*/  ENDCOLLECTIVE ;  /* 0x000000000000791b */ /* 0x015ff40003800000 */
.L_x_1354:
[----:B------:R-:W-:Y:S05]  /*17e20*/  BSYNC B1 ;  /* 0x0000000000017941 */ /* 0x000fea0003800000 */
.L_x_1353:
[----:B------:R-:W-:Y:S05]  /*17e30*/  BRA `(.L_x_1355) ;  /* 0xffffffe000d47947 */ /* 0x000fea000383ffff */
.L_x_1291:
[----:B0-----:R0:W1:Y:S02]  /*17e40*/  SYNCS.PHASECHK.TRANS64.TRYWAIT P0, [R5+URZ], R4 ;  /* 0x00000004050075a7 */ /* 0x001064000800017f */
[----:B-1----:R-:W-:Y:S05]  /*17e50*/  @!P0 NANOSLEEP.SYNCS 0x989680 ;  /* 0x009896800000895d */ /* 0x002fea0003900000 */
[----:B------:R-:W1:Y:S02]  /*17e60*/  @!P0 SYNCS.PHASECHK.TRANS64 P0, [R5+URZ], R4 ;  /* 0x00000004050085a7 */ /* 0x000e64000800007f */
[----:B-1----:R-:W-:Y:S05]  /*17e70*/  @!P0 BRA `(.L_x_1291) ;  /* 0xfffffffc00f08947 */ /* 0x002fea000383ffff */
[----:B------:R-:W-:Y:S05]  /*17e80*/  BRA `(.L_x_1356) ;  /* 0xffffffe400087947 */ /* 0x000fea000383ffff */
.L_x_1292:
[----:B-1----:R1:W3:Y:S02]  /*17e90*/  SYNCS.PHASECHK.TRANS64.TRYWAIT P0, [R3+URZ], R2 ;  /* 0x00000002030075a7 */ /* 0x0022e4000800017f */
[----:B---3--:R-:W-:Y:S05]  /*17ea0*/  @!P0 NANOSLEEP.SYNCS 0x989680 ;  /* 0x009896800000895d */ /* 0x008fea0003900000 */
[----:B------:R-:W3:Y:S02]  /*17eb0*/  @!P0 SYNCS.PHASECHK.TRANS64 P0, [R3+URZ], R2 ;  /* 0x00000002030085a7 */ /* 0x000ee4000800007f */
[----:B---3--:R-:W-:Y:S05]  /*17ec0*/  @!P0 BRA `(.L_x_1292) ;  /* 0xfffffffc00f08947 */ /* 0x008fea000383ffff */
[----:B------:R-:W-:Y:S05]  /*17ed0*/  BRA `(.L_x_1357) ;  /* 0xffffffe000fc7947 */ /* 0x000fea000383ffff */
.L_x_1294:
[----:B---3--:R3:W0:Y:S02]  /*17ee0*/  SYNCS.PHASECHK.TRANS64.TRYWAIT P0, [R23+URZ], R4 ;  /* 0x00000004170075a7 */ /* 0x008624000800017f */
[----:B0-----:R-:W-:Y:S05]  /*17ef0*/  @!P0 NANOSLEEP.SYNCS 0x989680 ;  /* 0x009896800000895d */ /* 0x001fea0003900000 */
[----:B------:R-:W0:Y:S02]  /*17f00*/  @!P0 SYNCS.PHASECHK.TRANS64 P0, [R23+URZ], R4 ;  /* 0x00000004170085a7 */ /* 0x000e24000800007f */
[----:B0-----:R-:W-:Y:S05]  /*17f10*/  @!P0 BRA `(.L_x_1294) ;  /* 0xfffffffc00f08947 */ /* 0x001fea000383ffff */
[----:B------:R-:W-:Y:S05]  /*17f20*/  BRA `(.L_x_1358) ;  /* 0xffffffe400007947 */ /* 0x000fea000383ffff */
.L_x_1359:
        /* <DEDUP_REMOVED lines=13> */
.L_x_2728:


//--------------------- .text._ZN7cutlass13device_kernelIN5flash11enable_sm90INS1_16FlashAttnFwdSm90INS1_25CollectiveMainloopFwdSm90ILi2EN4cute5tupleIJNS5_1CILi1EEES8_S8_EEENS6_IJNS7_ILi192EEENS7_ILi128EEENS7_ILi96EEEEEELi96ENS_6half_tEfNS_4arch4Sm90ELb0ELb1ELb0ELb1ELb0ELb1ELb0ELb0ELb1ELb1ELb0ELb0EEENS1_21CollectiveEpilogueFwdINS6_IJSA_SC_SB_EEES9_SE_SG_Li384ELb1ELb1ELb0ELb0EEENS1_36VarlenDynamicPersistentTileSchedulerILi192ELi128ELi384ELi128ELb0ELb1ELb1ELb1ELb0ELb1EEEEEEEEEvNT_6ParamsE --------------------------
	.section	.text._ZN7cutlass13device_kernelIN5flash11enable_sm90INS1_16FlashAttnFwdSm90INS1_25CollectiveMainloopFwdSm90ILi2EN4cute5tupleIJNS5_1CILi1EEES8_S8_EEENS6_IJNS7_ILi192EEENS7_ILi128EEENS7_ILi96EEEEEELi96ENS_6half_tEfNS_4arch4Sm90ELb0ELb1ELb0ELb1ELb0ELb1ELb0ELb0ELb1ELb1ELb0ELb0EEENS1_21CollectiveEpilogueFwdINS6_IJSA_SC_SB_EEES9_SE_SG_Li384ELb1ELb1ELb0ELb0EEENS1_36VarlenDynamicPersistentTileSchedulerILi192ELi128ELi384ELi128ELb0ELb1ELb1ELb1ELb0ELb1EEEEEEEEEvNT_6ParamsE,"ax",@progbits
	.align	128
.text._ZN7cutlass13device_kernelIN5flash11enable_sm90INS1_16FlashAttnFwdSm90INS1_25CollectiveMainloopFwdSm90ILi2EN4cute5tupleIJNS5_1CILi1EEES8_S8_EEENS6_IJNS7_ILi192EEENS7_ILi128EEENS7_ILi96EEEEEELi96ENS_6half_tEfNS_4arch4Sm90ELb0ELb1ELb0ELb1ELb0ELb1ELb0ELb0ELb1ELb1ELb0ELb0EEENS1_21CollectiveEpilogueFwdINS6_IJSA_SC_SB_EEES9_SE_SG_Li384ELb1ELb1ELb0ELb0EEENS1_36VarlenDynamicPersistentTileSchedulerILi192ELi128ELi384ELi128ELb0ELb1ELb1ELb1ELb0ELb1EEEEEEEEEvNT_6ParamsE:
        .type           _ZN7cutlass13device_kernelIN5flash11enable_sm90INS1_16FlashAttnFwdSm90INS1_25CollectiveMainloopFwdSm90ILi2EN4cute5tupleIJNS5_1CILi1EEES8_S8_EEENS6_IJNS7_ILi192EEENS7_ILi128EEENS7_ILi96EEEEEELi96ENS_6half_tEfNS_4arch4Sm90ELb0ELb1ELb0ELb1ELb0ELb1ELb0ELb0ELb1ELb1ELb0ELb0EEENS1_21CollectiveEpilogueFwdINS6_IJSA_SC_SB_EEES9_SE_SG_Li384ELb1ELb1ELb0ELb0EEENS1_36VarlenDynamicPersistentTileSchedulerILi192ELi128ELi384ELi128ELb0ELb1ELb1ELb1ELb0ELb1EEEEEEEEEvNT_6ParamsE,@function
        .size           _ZN7cutlass13device_kernelIN5flash11enable_sm90INS1_16FlashAttnFwdSm90INS1_25CollectiveMainloopFwdSm90ILi2EN4cute5tupleIJNS5_1CILi1EEES8_S8_EEENS6_IJNS7_ILi192EEENS7_ILi128EEENS7_ILi96EEEEEELi96ENS_6half_tEfNS_4arch4Sm90ELb0ELb1ELb0ELb1ELb0ELb1ELb0ELb0ELb1ELb1ELb0ELb0EEENS1_21CollectiveEpilogueFwdINS6_IJSA_SC_SB_EEES9_SE_SG_Li384ELb1ELb1ELb0ELb0EEENS1_36VarlenDynamicPersistentTileSchedulerILi192ELi128ELi384ELi128ELb0ELb1ELb1ELb1ELb0ELb1EEEEEEEEEvNT_6ParamsE,(.L_x_2729 - _ZN7cutlass13device_kernelIN5flash11enable_sm90INS1_16FlashAttnFwdSm90INS1_25CollectiveMainloopFwdSm90ILi2EN4cute5tupleIJNS5_1CILi1EEES8_S8_EEENS6_IJNS7_ILi192EEENS7_ILi128EEENS7_ILi96EEEEEELi96ENS_6half_tEfNS_4arch4Sm90ELb0ELb1ELb0ELb1ELb0ELb1ELb0ELb0ELb1ELb1ELb0ELb0EEENS1_21CollectiveEpilogueFwdINS6_IJSA_SC_SB_EEES9_SE_SG_Li384ELb1ELb1ELb0ELb0EEENS1_36VarlenDynamicPersistentTileSchedulerILi192ELi128ELi384ELi128ELb0ELb1ELb1ELb1ELb0ELb1EEEEEEEEEvNT_6ParamsE)
        .other          _ZN7cutlass13device_kernelIN5flash11enable_sm90INS1_16FlashAttnFwdSm90INS1_25CollectiveMainloopFwdSm90ILi2EN4cute5tupleIJNS5_1CILi1EEES8_S8_EEENS6_IJNS7_ILi192EEENS7_ILi128EEENS7_ILi96EEEEEELi96ENS_6half_tEfNS_4arch4Sm90ELb0ELb1ELb0ELb1ELb0ELb1ELb0ELb0ELb1ELb1ELb0ELb0EEENS1_21CollectiveEpilogueFwdINS6_IJSA_SC_SB_EEES9_SE_SG_Li384ELb1ELb1ELb0ELb0EEENS1_36VarlenDynamicPersistentTileSchedulerILi192ELi128ELi384ELi128ELb0ELb1ELb1ELb1ELb0ELb1EEEEEEEEEvNT_6ParamsE,@"STO_CUDA_ENTRY STV_DEFAULT"
_ZN7cutlass13device_kernelIN5flash11enable_sm90INS1_16FlashAttnFwdSm90INS1_25CollectiveMainloopFwdSm90ILi2EN4cute5tupleIJNS5_1CILi1EEES8_S8_EEENS6_IJNS7_ILi192EEENS7_ILi128EEENS7_ILi96EEEEEELi96ENS_6half_tEfNS_4arch4Sm90ELb0ELb1ELb0ELb1ELb0ELb1ELb0ELb0ELb1ELb1ELb0ELb0EEENS1_21CollectiveEpilogueFwdINS6_IJSA_SC_SB_EEES9_SE_SG_Li384ELb1ELb1ELb0ELb0EEENS1_36VarlenDynamicPersistentTileSchedulerILi192ELi128ELi384ELi128ELb0ELb1ELb1ELb1ELb0ELb1EEEEEEEEEvNT_6ParamsE:
        /* <DEDUP_REMOVED lines=24> */
.L_x_1361:
[----:B------:R-:W-:Y:S05]  /*0180*/  BSYNC B0 ;  /* 0x0000000000007941 */ /* 0x000fea0003800000 */
.L_x_1360:
        /* <DEDUP_REMOVED lines=41> */
.L_x_1362:
        /* <DEDUP_REMOVED lines=22> */
.L_x_1363:
        /* <DEDUP_REMOVED lines=18> */
.L_x_1364:
        /* <DEDUP_REMOVED lines=22> */
.L_x_1365:
        /* <DEDUP_REMOVED lines=22> */
.L_x_1366:
[----:B------:R-:W-:Y:S01]  /*0960*/  PLOP3.LUT P0, PT, PT, PT, UP0, 0x80, 0x0 ;  /* 0x000000000000781c */ /* 0x000fe20003f0f008 */
[----:B------:R-:W-:Y:S01]  /*0970*/  UMOV UR36, 0x1 ;  /* 0x0000000100247882 */ /* 0x000fe20000000000 */
[----:B------:R-:W-:Y:S01]  /*0980*/  NOP ;  /* 0x0000000000007918 */ /* 0x000fe20000000000 */
[----:B------:R-:W-:Y:S01]  /*0990*/  USEL UR36, UR36, 0x2, !UP0 ;  /* 0x0000000224247887 */ /* 0x000fe2000c000000 */
[----:B------:R-:W-:Y:S01]  /*09a0*/  BSSY B9, `(.L_x_1367) ;  /* 0x00021c1000097945 */ /* 0x000fe20003800000 */
[----:B------:R-:W-:Y:S01]  /*09b0*/  ULDC.64 UR38, c[0x0][0x208] ;  /* 0x0000820000267ab9 */ /* 0x000fe20000000a00 */
[----:B012-4-:R-:W-:Y:S07]  /*09c0*/  BAR.SYNC.DEFER_BLOCKING 0x0 ;  /* 0x0000000000007b1d */ /* 0x017fee0000010000 */
[----:B------:R-:W-:Y:S05]  /*09d0*/  @!P0 BRA `(.L_x_1368) ;  /* 0x0000019800908947 */ /* 0x000fea0003800000 */
.L_x_1369:
[----:B------:R-:W-:-:S08]  /*09e0*/  NOP ;  /* 0x0000000000007918 */ /* 0x000fd00000000000 */
[----:B------:R-:W0:Y:S02]  /*09f0*/  USETMAXREG.TRY_ALLOC.CTAPOOL UP0, 0xa0 ;  /* 0x000000a0000079c8 */ /* 0x000e240008000600 */
[----:B0-----:R-:W-:-:S13]  /*0a00*/  PLOP3.LUT P0, PT, PT, PT, UP0, 0x80, 0x0 ;  /* 0x000000000000781c */ /* 0x001fda0003f0f008 */
[----:B------:R-:W-:Y:S05]  /*0a10*/  @!P0 BRA `(.L_x_1369) ;  /* 0xfffffffc00f08947 */ /* 0x000fea000383ffff */
[----:B------:R-:W2:Y:S01]  /*0a20*/  LDL.LU R0, [R1] ;  /* 0x0000000001007983 */ /* 0x000ea20000300800 */
[----:B------:R-:W0:Y:S01]  /*0a30*/  S2R R2, SR_TID.X ;  /* 0x0000000000027919 */ /* 0x000e220000002100 */
        /* <DEDUP_REMOVED lines=12> */
[----:B--2---:R-:W-:-:S04]  /*0b00*/  LOP3.LUT R0, R0, 0xdfffffff, RZ, 0xc0, !PT ;  /* 0xdfffffff00007812 */ /* 0x004fc800078ec0ff */
[----:B------:R-:W-:-:S05]  /*0b10*/  @P0 LOP3.LUT R0, R0, 0x20000000, RZ, 0xfc, !PT ;  /* 0x2000000000000812 */ /* 0x000fca00078efcff */
[----:B------:R1:W-:Y:S01]  /*0b20*/  STL [R1], R0 ;  /* 0x0000000001007387 */ /* 0x0003e20000100800 */
[----:B0-----:R-:W-:-:S13]  /*0b30*/  ISETP.GE.AND P0, PT, R75, UR4, PT ;  /* 0x000000044b007c0c */ /* 0x001fda000bf06270 */
[----:B-1----:R-:W-:Y:S05]  /*0b40*/  @P0 BRA `(.L_x_1370) ;  /* 0x0000021800980947 */ /* 0x002fea0003800000 */
[----:B------:R-:W0:Y:S01]  /*0b50*/  S2R R0, SR_TID.X ;  /* 0x0000000000007919 */ /* 0x000e220000002100 */
[----:B------:R-:W-:Y:S01]  /*0b60*/  IMAD.MOV.U32 R140, RZ, RZ, 0x40 ;  /* 0x00000040ff8c7424 */ /* 0x000fe200078e00ff */
[----:B------:R-:W-:Y:S01]  /*0b70*/  R2UR UR40, R2 ;  /* 0x00000000022872ca */ /* 0x000fe200000e0000 */
[----:B------:R-:W-:Y:S01]  /*0b80*/  IMAD.MOV.U32 R155, RZ, RZ, RZ ;  /* 0x000000ffff9b7224 */ /* 0x000fe200078e00ff */
[----:B------:R-:W-:Y:S01]  /*0b90*/  ULOP3.LUT UR37, UR36, 0x1, URZ, 0xfc, !UPT ;  /* 0x0000000124257892 */ /* 0x000fe2000f8efc3f */
[----:B------:R-:W-:-:S10]  /*0ba0*/  IMAD.MOV.U32 R18, RZ, RZ, RZ ;  /* 0x000000ffff127224 */ /* 0x000fd400078e00ff */
[----:B------:R-:W-:Y:S01]  /*0bb0*/  UIADD3 UR40, UR40, 0xc400, URZ ;  /* 0x0000c40028287890 */ /* 0x000fe2000fffe03f */
[----:B0-----:R-:W-:-:S05]  /*0bc0*/  VIADD R16, R0, 0xffffff80 ;  /* 0xffffff8000107836 */ /* 0x001fca0000000000 */
[----:B------:R-:W-:Y:S02]  /*0bd0*/  SHF.R.S32.HI R0, RZ, 0x1f, R16 ;  /* 0x0000001fff007819 */ /* 0x000fe40000011410 */
[-C--:B------:R-:W-:Y:S02]  /*0be0*/  LEA.HI R8, R16, R16.reuse, RZ, 0x1 ;  /* 0x0000001010087211 */ /* 0x080fe400078f08ff */
[CC--:B------:R-:W-:Y:S02]  /*0bf0*/  LEA.HI R4, R0.reuse, R16.reuse, RZ, 0x4 ;  /* 0x0000001000047211 */ /* 0x0c0fe400078f20ff */
[----:B------:R-:W-:Y:S02]  /*0c00*/  SHF.R.S32.HI R19, RZ, 0x1, R8 ;  /* 0x00000001ff137819 */ /* 0x000fe40000011408 */
[----:B------:R-:W-:Y:S02]  /*0c10*/  SHF.R.S32.HI R7, RZ, 0x4, R4 ;  /* 0x00000004ff077819 */ /* 0x000fe40000011404 */
[----:B------:R-:W-:-:S02]  /*0c20*/  LEA.HI R3, R0, R16, RZ, 0x7 ;  /* 0x0000001000037211 */ /* 0x000fc400078f38ff */
[----:B------:R-:W-:Y:S02]  /*0c30*/  LOP3.LUT R5, R4, 0xfffffff0, RZ, 0xc0, !PT ;  /* 0xfffffff004057812 */ /* 0x000fe400078ec0ff */
[----:B------:R-:W-:Y:S02]  /*0c40*/  LEA.HI R6, R8, R19, RZ, 0x1 ;  /* 0x0000001308067211 */ /* 0x000fe400078f08ff */
[----:B------:R-:W-:Y:S01]  /*0c50*/  LEA.HI R4, R4, R7, RZ, 0x1 ;  /* 0x0000000704047211 */ /* 0x000fe200078f08ff */
[----:B------:R-:W-:Y:S01]  /*0c60*/  IMAD.IADD R5, R16, 0x1, -R5 ;  /* 0x0000000110057824 */ /* 0x000fe200078e0a05 */
[----:B------:R-:W-:Y:S02]  /*0c70*/  LOP3.LUT R12, R3, 0xffffff80, RZ, 0xc0, !PT ;  /* 0xffffff80030c7812 */ /* 0x000fe400078ec0ff */
[----:B------:R-:W-:Y:S02]  /*0c80*/  LOP3.LUT R6, R6, 0x7fffffe, RZ, 0xc0, !PT ;  /* 0x07fffffe06067812 */ /* 0x000fe400078ec0ff */
[----:B------:R-:W-:Y:S01]  /*0c90*/  LOP3.LUT R4, R4, 0x1ffffffe, RZ, 0xc0, !PT ;  /* 0x1ffffffe04047812 */ /* 0x000fe200078ec0ff */
[----:B------:R-:W-:Y:S01]  /*0ca0*/  IMAD.IADD R21, R16, 0x1, -R12 ;  /* 0x0000000110157824 */ /* 0x000fe200078e0a0c */
[CC--:B------:R-:W-:Y:S01]  /*0cb0*/  LEA.HI R9, R0.reuse, R16.reuse, RZ, 0x2 ;  /* 0x0000001000097211 */ /* 0x0c0fe200078f10ff */
[----:B------:R-:W-:Y:S01]  /*0cc0*/  IMAD.IADD R12, R19, 0x1, -R6 ;  /* 0x00000001130c7824 */ /* 0x000fe200078e0a06 */
[----:B------:R-:W-:Y:S01]  /*0cd0*/  SHF.R.S32.HI R17, RZ, 0x7, R3 ;  /* 0x00000007ff117819 */ /* 0x000fe20000011403 */
[C---:B------:R-:W-:Y:S01]  /*0ce0*/  IMAD.IADD R6, R7.reuse, 0x1, -R4 ;  /* 0x0000000107067824 */ /* 0x040fe200078e0a04 */
[----:B------:R-:W-:Y:S01]  /*0cf0*/  SHF.R.S32.HI R4, RZ, 0x1f, R5 ;  /* 0x0000001fff047819 */ /* 0x000fe20000011405 */
[----:B------:R-:W-:Y:S01]  /*0d00*/  IMAD R20, R7, 0x8, R12 ;  /* 0x0000000807147824 */ /* 0x000fe200078e020c */
[----:B------:R-:W-:Y:S01]  /*0d10*/  LEA.HI R7, R0, R16, RZ, 0x5 ;  /* 0x0000001000077211 */ /* 0x000fe200078f28ff */
[----:B------:R-:W-:Y:S01]  /*0d20*/  IMAD.SHL.U32 R3, R6, 0x8, RZ ;  /* 0x0000000806037824 */ /* 0x000fe200078e00ff */
[----:B------:R-:W-:-:S02]  /*0d30*/  LEA.HI R4, R4, R5, RZ, 0x3 ;  /* 0x0000000504047211 */ /* 0x000fc400078f18ff */
[----:B------:R-:W-:Y:S02]  /*0d40*/  SHF.R.S32.HI R13, RZ, 0x1f, R21 ;  /* 0x0000001fff0d7819 */ /* 0x000fe40000011415 */
[----:B------:R-:W-:Y:S01]  /*0d50*/  SHF.R.S32.HI R7, RZ, 0x5, R7 ;  /* 0x00000005ff077819 */ /* 0x000fe20000011407 */
[C---:B------:R-:W-:Y:S01]  /*0d60*/  IMAD.SHL.U32 R0, R4.reuse, 0x40, RZ ;  /* 0x0000004004007824 */ /* 0x040fe200078e00ff */
[----:B------:R-:W-:Y:S02]  /*0d70*/  LOP3.LUT R4, R4, 0xfffffff8, RZ, 0xc0, !PT ;  /* 0xfffffff804047812 */ /* 0x000fe400078ec0ff */
[----:B------:R-:W-:Y:S02]  /*0d80*/  LEA.HI R12, R13, R21, RZ, 0x2 ;  /* 0x000000150d0c7211 */ /* 0x000fe400078f10ff */
[----:B------:R-:W-:Y:S01]  /*0d90*/  LOP3.LUT R0, R0, 0x7ffffe00, RZ, 0xc0, !PT ;  /* 0x7ffffe0000007812 */ /* 0x000fe200078ec0ff */
[----:B------:R-:W-:Y:S01]  /*0da0*/  IMAD.IADD R4, R5, 0x1, -R4 ;  /* 0x0000000105047824 */ /* 0x000fe200078e0a04 */
[--C-:B------:R-:W-:Y:S01]  /*0db0*/  SHF.R.S32.HI R14, RZ, 0x2, R12.reuse ;  /* 0x00000002ff0e7819 */ /* 0x100fe2000001140c */
[----:B------:R-:W-:Y:S01]  /*0dc0*/  IMAD.HI R5, R17, 0x55555556, RZ ;  /* 0x5555555611057827 */ /* 0x000fe200078e02ff */
[----:B------:R-:W-:-:S02]  /*0dd0*/  SHF.R.S32.HI R15, RZ, 0x1f, R12 ;  /* 0x0000001fff0f7819 */ /* 0x000fc4000001140c */
[--C-:B------:R-:W-:Y:S01]  /*0de0*/  SHF.R.S32.HI R10, RZ, 0x2, R9.reuse ;  /* 0x00000002ff0a7819 */ /* 0x100fe20000011409 */
[----:B------:R-:W-:Y:S01]  /*0df0*/  IMAD R7, R7, 0x400, R0 ;  /* 0x0000040007077824 */ /* 0x000fe200078e0200 */
[----:B------:R-:W-:Y:S01]  /*0e00*/  LEA.HI R15, R15, R14, RZ, 0x3 ;  /* 0x0000000e0f0f7211 */ /* 0x000fe200078f18ff */
[----:B------:R-:W-:Y:S01]  /*0e10*/  IMAD.SHL.U32 R0, R4, 0x40, RZ ;  /* 0x0000004004007824 */ /* 0x000fe200078e00ff */
[----:B------:R-:W-:Y:S02]  /*0e20*/  SHF.R.S32.HI R11, RZ, 0x1f, R9 ;  /* 0x0000001fff0b7819 */ /* 0x000fe40000011409 */
[----:B------:R-:W-:Y:S02]  /*0e30*/  LOP3.LUT R15, R15, 0xfffffff8, RZ, 0xc0, !PT ;  /* 0xfffffff80f0f7812 */ /* 0x000fe400078ec0ff */
[----:B------:R-:W-:Y:S02]  /*0e40*/  LEA.HI R13, R13, R21, RZ, 0x5 ;  /* 0x000000150d0d7211 */ /* 0x000fe400078f28ff */
[----:B------:R-:W-:Y:S01]  /*0e50*/  LOP3.LUT R0, R0, 0x1c0, RZ, 0xc0, !PT ;  /* 0x000001c000007812 */ /* 0x000fe200078ec0ff */
[----:B------:R-:W-:Y:S01]  /*0e60*/  IMAD.IADD R14, R14, 0x1, -R15 ;  /* 0x000000010e0e7824 */ /* 0x000fe200078e0a0f */
[----:B------:R-:W-:-:S02]  /*0e70*/  LEA.HI R11, R11, R10, RZ, 0x2 ;  /* 0x0000000a0b0b7211 */ /* 0x000fc400078f10ff */
[----:B------:R-:W-:Y:S02]  /*0e80*/  LOP3.LUT R8, R8, 0xfffffffe, RZ, 0xc0, !PT ;  /* 0xfffffffe08087812 */ /* 0x000fe400078ec0ff */
[----:B------:R-:W-:Y:S02]  /*0e90*/  LEA.HI R5, R5, R5, RZ, 0x1 ;  /* 0x0000000505057211 */ /* 0x000fe400078f08ff */
[----:B------:R-:W-:Y:S01]  /*0ea0*/  SHF.R.S32.HI R13, RZ, 0x5, R13 ;  /* 0x00000005ff0d7819 */ /* 0x000fe2000001140d */
[----:B------:R-:W-:Y:S01]  /*0eb0*/  IMAD.IADD R8, R16, 0x1, -R8 ;  /* 0x0000000110087824 */ /* 0x000fe200078e0a08 */
[----:B------:R-:W-:Y:S01]  /*0ec0*/  LOP3.LUT R3, R0, 0x8, R3, 0xf8, !PT ;  /* 0x0000000800037812 */ /* 0x000fe200078ef803 */
[----:B------:R-:W-:Y:S01]  /*0ed0*/  IMAD R5, R5, -0x3, R17 ;  /* 0xfffffffd05057824 */ /* 0x000fe200078e0211 */
[----:B------:R-:W-:Y:S01]  /*0ee0*/  SHF.R.U32.HI R0, RZ, 0x3, R0 ;  /* 0x00000003ff007819 */ /* 0x000fe20000011600 */
[----:B------:R-:W-:Y:S01]  /*0ef0*/  IMAD R14, R13, 0x10, R14 ;  /* 0x000000100d0e7824 */ /* 0x000fe200078e020e */
[----:B------:R-:W-:Y:S01]  /*0f00*/  LOP3.LUT R11, R11, 0xfffffffc, RZ, 0xc0, !PT ;  /* 0xfffffffc0b0b7812 */ /* 0x000fe200078ec0ff */
[----:B------:R-:W-:Y:S01]  /*0f10*/  IMAD.SHL.U32 R22, R8, 0x8, RZ ;  /* 0x0000000808167824 */ /* 0x000fe200078e00ff */
[----:B------:R-:W-:-:S02]  /*0f20*/  LOP3.LUT R0, R3, R0, RZ, 0x3c, !PT ;  /* 0x0000000003007212 */ /* 0x000fc400078e3cff */
[----:B------:R-:W-:Y:S01]  /*0f30*/  R2P PR, R4, 0x6 ;  /* 0x0000000604007804 */ /* 0x000fe20000000000 */
[----:B------:R-:W-:Y:S01]  /*0f40*/  IMAD.IADD R11, R10, 0x1, -R11 ;  /* 0x000000010a0b7824 */ /* 0x000fe200078e0a0b */
[----:B------:R-:W-:Y:S01]  /*0f50*/  LOP3.LUT R9, R9, 0xfffffffc, RZ, 0xc0, !PT ;  /* 0xfffffffc09097812 */ /* 0x000fe200078ec0ff */
[----:B------:R-:W-:Y:S01]  /*0f60*/  IMAD.SHL.U32 R4, R8, 0x4, RZ ;  /* 0x0000000408047824 */ /* 0x000fe200078e00ff */
[----:B------:R-:W-:Y:S01]  /*0f70*/  LOP3.LUT R138, R12, 0x7ffffffc, RZ, 0xc0, !PT ;  /* 0x7ffffffc0c8a7812 */ /* 0x000fe200078ec0ff */
[----:B------:R-:W-:Y:S01]  /*0f80*/  IMAD R10, R5, 0x40, R14 ;  /* 0x00000040050a7824 */ /* 0x000fe200078e020e */
[----:B------:R-:W-:Y:S01]  /*0f90*/  SEL R140, R140, 0xffffffc0, !P2 ;  /* 0xffffffc08c8c7807 */ /* 0x000fe20005000000 */
[----:B------:R-:W-:Y:S01]  /*0fa0*/  IMAD.IADD R7, R7, 0x1, R0 ;  /* 0x0000000107077824 */ /* 0x000fe200078e0200 */
[----:B------:R-:W-:Y:S01]  /*0fb0*/  SHF.R.S32.HI R0, RZ, 0x1f, R19 ;  /* 0x0000001fff007819 */ /* 0x000fe20000011413 */
[C---:B------:R-:W-:Y:S01]  /*0fc0*/  VIADD R0, R4.reuse, 0x10 ;  /* 0x0000001004007836 */ /* 0x040fe20000000000 */
[----:B------:R-:W-:Y:S01]  /*0fd0*/  STL [R1+0x5c], R10 ;  /* 0x00005c0a01007387 */ /* 0x000fe20000100800 */
[----:B------:R-:W-:-:S02]  /*0fe0*/  VIADD R3, R4, 0x20 ;  /* 0x0000002004037836 */ /* 0x000fc40000000000 */
[----:B------:R-:W-:Y:S01]  /*0ff0*/  IMAD.SHL.U32 R11, R11, 0x40, RZ ;  /* 0x000000400b0b7824 */ /* 0x000fe200078e00ff */
[----:B------:R-:W-:Y:S01]  /*1000*/  STL [R1+0x58], RZ ;  /* 0x000058ff01007387 */ /* 0x000fe20000100800 */
[----:B------:R-:W-:Y:S01]  /*1010*/  IMAD.IADD R9, R16, 0x1, -R9 ;  /* 0x0000000110097824 */ /* 0x000fe200078e0a09 */
[----:B------:R-:W-:Y:S01]  /*1020*/  CS2R R16, SRZ ;  /* 0x0000000000107805 */ /* 0x000fe2000001ff00 */
[----:B------:R-:W-:Y:S01]  /*1030*/  VIADD R8, R4, 0x18 ;  /* 0x0000001804087836 */ /* 0x000fe20000000000 */
[----:B------:R-:W-:Y:S01]  /*1040*/  STL [R1+0x8], R4 ;  /* 0x0000080401007387 */ /* 0x000fe20000100800 */
[----:B------:R-:W-:Y:S01]  /*1050*/  IMAD R139, R7, 0x2, R2 ;  /* 0x00000002078b7824 */ /* 0x000fe200078e0202 */
[----:B------:R-:W-:Y:S01]  /*1060*/  LEA.HI R6, R9, R9, RZ, 0x1 ;  /* 0x0000000909067211 */ /* 0x000fe200078f08ff */
[----:B------:R-:W-:Y:S01]  /*1070*/  IMAD.IADD R138, R21, 0x1, -R138 ;  /* 0x00000001158a7824 */ /* 0x000fe200078e0a8a */
[----:B------:R0:W-:Y:S01]  /*1080*/  STL [R1+0x30], R0 ;  /* 0x0000300001007387 */ /* 0x0001e20000100800 */
[----:B------:R-:W-:Y:S01]  /*1090*/  VIADD R141, R139, 0x21800 ;  /* 0x000218008b8d7836 */ /* 0x000fe20000000000 */
[----:B------:R-:W-:-:S02]  /*10a0*/  LOP3.LUT R6, R6, 0x1ffffffe, RZ, 0xc0, !PT ;  /* 0x1ffffffe06067812 */ /* 0x000fc400078ec0ff */
[----:B------:R1:W-:Y:S03]  /*10b0*/  STL [R1+0x2c], R3 ;  /* 0x00002c0301007387 */ /* 0x0003e60000100800 */
[----:B------:R-:W-:Y:S02]  /*10c0*/  IMAD.IADD R6, R9, 0x1, -R6 ;  /* 0x0000000109067824 */ /* 0x000fe400078e0a06 */
[----:B0-----:R-:W-:Y:S01]  /*10d0*/  VIADD R0, R4, 0x8 ;  /* 0x0000000804007836 */ /* 0x001fe20000000000 */
[----:B-1----:R-:W-:-:S04]  /*10e0*/  LOP3.LUT R3, R11, 0xc0, RZ, 0xc0, !PT ;  /* 0x000000c00b037812 */ /* 0x002fc800078ec0ff */
[----:B------:R0:W-:Y:S01]  /*10f0*/  STL [R1+0x34], R0 ;  /* 0x0000340001007387 */ /* 0x0001e20000100800 */
[----:B------:R-:W-:-:S03]  /*1100*/  SHF.R.U32.HI R5, RZ, 0x3, R3 ;  /* 0x00000003ff057819 */ /* 0x000fc60000011603 */
[----:B------:R-:W-:Y:S01]  /*1110*/  STL [R1+0x38], R8 ;  /* 0x0000380801007387 */ /* 0x000fe20000100800 */
[----:B0-----:R-:W-:Y:S02]  /*1120*/  VIADD R0, R4, 0x28 ;  /* 0x0000002804007836 */ /* 0x001fe40000000000 */
[----:B------:R-:W-:-:S03]  /*1130*/  IMAD.SHL.U32 R4, R20, 0x20, RZ ;  /* 0x0000002014047824 */ /* 0x000fc600078e00ff */
[----:B------:R0:W-:Y:S04]  /*1140*/  STL [R1+0x40], R0 ;  /* 0x0000400001007387 */ /* 0x0001e80000100800 */
[----:B------:R1:W-:Y:S04]  /*1150*/  STL [R1+0x4], R3 ;  /* 0x0000040301007387 */ /* 0x0003e80000100800 */
[----:B------:R-:W-:Y:S01]  /*1160*/  STL [R1+0x10], R5 ;  /* 0x0000100501007387 */ /* 0x000fe20000100800 */
[----:B0-----:R-:W-:-:S03]  /*1170*/  LOP3.LUT R0, R3, 0x8, R22, 0xf8, !PT ;  /* 0x0000000803007812 */ /* 0x001fc600078ef816 */
[----:B------:R0:W-:Y:S01]  /*1180*/  STL [R1+0x14], R4 ;  /* 0x0000140401007387 */ /* 0x0001e20000100800 */
[----:B------:R-:W-:Y:S01]  /*1190*/  LOP3.LUT R0, R0, R5, RZ, 0x3c, !PT ;  /* 0x0000000500007212 */ /* 0x000fe200078e3cff */
[----:B-1----:R-:W-:Y:S02]  /*11a0*/  VIADD R3, R139, 0x21820 ;  /* 0x000218208b037836 */ /* 0x002fe40000000000 */
[C---:B------:R-:W-:Y:S02]  /*11b0*/  @P1 VIADD R3, R141.reuse, 0xffffffe0 ;  /* 0xffffffe08d031836 */ /* 0x040fe40000000000 */
[----:B------:R-:W-:Y:S02]  /*11c0*/  IMAD.IADD R141, R141, 0x1, R140 ;  /* 0x000000018d8d7824 */ /* 0x000fe400078e028c */
[----:B------:R-:W-:Y:S02]  /*11d0*/  IMAD.IADD R140, R140, 0x1, R3 ;  /* 0x000000018c8c7824 */ /* 0x000fe400078e0203 */
[----:B0-----:R-:W-:-:S02]  /*11e0*/  IMAD.IADD R4, R4, 0x1, R0 ;  /* 0x0000000104047824 */ /* 0x001fc400078e0200 */
[----:B------:R-:W-:-:S03]  /*11f0*/  IMAD R0, R6, 0x8, R10 ;  /* 0x0000000806007824 */ /* 0x000fc600078e020a */
[----:B------:R-:W-:Y:S04]  /*1200*/  STL [R1+0x4c], R4 ;  /* 0x00004c0401007387 */ /* 0x000fe80000100800 */
[----:B------:R-:W-:Y:S04]  /*1210*/  STL [R1+0x20], R3 ;  /* 0x0000200301007387 */ /* 0x000fe80000100800 */
[----:B------:R0:W-:Y:S02]  /*1220*/  STL [R1+0x44], R0 ;  /* 0x0000440001007387 */ /* 0x0001e40000100800 */
[----:B0-----:R-:W-:-:S05]  /*1230*/  VIADD R0, R3, 0x6000 ;  /* 0x0000600003007836 */ /* 0x001fca0000000000 */
[----:B------:R0:W-:Y:S02]  /*1240*/  STL [R1+0x24], R0 ;  /* 0x0000240001007387 */ /* 0x0001e40000100800 */
.L_x_1575:
[----:B------:R-:W-:Y:S05]  /*1250*/  YIELD ;  /* 0x0000000000007946 */ /* 0x000fea0003800000 */
[----:B------:R-:W-:Y:S01]  /*1260*/  ULDC.64 UR4, c[0x0][0xa28] ;  /* 0x00028a0000047ab9 */ /* 0x000fe20000000a00 */
[----:B0--34-:R-:W1:Y:S01]  /*1270*/  LDC.64 R6, c[0x0][0xa08] ;  /* 0x00028200ff067b82 */ /* 0x019e620000000a00 */
[----:B------:R-:W-:Y:S01]  /*1280*/  ISETP.NE.U32.AND P1, PT, RZ, UR4, PT ;  /* 0x00000004ff007c0c */ /* 0x000fe2000bf25070 */
[----:B0-----:R-:W-:Y:S02]  /*1290*/  IMAD.MOV.U32 R0, RZ, RZ, RZ ;  /* 0x000000ffff007224 */ /* 0x001fe400078e00ff */
[----:B------:R-:W-:Y:S01]  /*12a0*/  IMAD.MOV.U32 R70, RZ, RZ, RZ ;  /* 0x000000ffff467224 */ /* 0x000fe200078e00ff */
[----:B------:R-:W-:Y:S01]  /*12b0*/  ISETP.NE.AND.EX P1, PT, RZ, UR5, PT, P1 ;  /* 0x00000005ff007c0c */ /* 0x000fe2000bf25310 */
[----:B------:R-:W-:-:S02]  /*12c0*/  ULDC.64 UR4, c[0x0][0xa18] ;  /* 0x0002860000047ab9 */ /* 0x000fc40000000a00 */
[----:B------:R-:W-:-:S04]  /*12d0*/  ISETP.NE.U32.AND P2, PT, RZ, UR4, PT ;  /* 0x00000004ff007c0c */ /* 0x000fc8000bf45070 */
[----:B------:R-:W-:Y:S01]  /*12e0*/  ISETP.NE.AND.EX P2, PT, RZ, UR5, PT, P2 ;  /* 0x00000005ff007c0c */ /* 0x000fe2000bf45320 */
[----:B------:R-:W-:Y:S02]  /*12f0*/  ULDC.64 UR4, c[0x0][0xa08] ;  /* 0x0002820000047ab9 */ /* 0x000fe40000000a00 */
[----:B------:R-:W-:-:S03]  /*1300*/  ISETP.NE.U32.AND P0, PT, RZ, UR4, PT ;  /* 0x00000004ff007c0c */ /* 0x000fc6000bf05070 */
[----:B------:R-:W0:Y:S01]  /*1310*/  @P1 LDC.64 R4, c[0x0][0xa28] ;  /* 0x00028a00ff041b82 */ /* 0x000e220000000a00 */
[----:B------:R-:W-:Y:S01]  /*1320*/  ISETP.NE.AND.EX P0, PT, RZ, UR5, PT, P0 ;  /* 0x00000005ff007c0c */ /* 0x000fe2000bf05300 */
[----:B-1----:R-:W-:-:S06]  /*1330*/  IMAD.WIDE R10, R75, 0x4, R6 ;  /* 0x000000044b0a7825 */ /* 0x002fcc00078e0206 */
[----:B------:R-:W1:Y:S01]  /*1340*/  @P2 LDC.64 R8, c[0x0][0xa18] ;  /* 0x00028600ff082b82 */ /* 0x000e620000000a00 */
[----:B------:R-:W-:Y:S02]  /*1350*/  ULDC UR4, c[0x0][0x288] ;  /* 0x0000a20000047ab9 */ /* 0x000fe40000000800 */
[----:B------:R-:W-:Y:S01]  /*1360*/  IMAD.U32 R136, RZ, RZ, UR4 ;  /* 0x00000004ff887e24 */ /* 0x000fe2000f8e00ff */
[----:B------:R-:W-:Y:S02]  /*1370*/  ULDC.64 UR4, c[0x0][0x418] ;  /* 0x0001060000047ab9 */ /* 0x000fe40000000a00 */
[----:B--2---:R2:W5:Y:S01]  /*1380*/  @P0 LDG.E R70, desc[UR38][R10.64] ;  /* 0x000000260a460981 */ /* 0x004562000c1e1900 */
[----:B0-----:R-:W-:-:S05]  /*1390*/  @P1 IMAD.WIDE R4, R75, 0x4, R4 ;  /* 0x000000044b041825 */ /* 0x001fca00078e0204 */
[----:B------:R2:W5:Y:S01]  /*13a0*/  @P1 LDG.E R0, desc[UR38][R4.64] ;  /* 0x0000002604001981 */ /* 0x000562000c1e1900 */
[----:B-1----:R-:W-:-:S05]  /*13b0*/  @P2 IMAD.WIDE R6, R75, 0x4, R8 ;  /* 0x000000044b062825 */ /* 0x002fca00078e0208 */
        /* <DEDUP_REMOVED lines=9> */
[----:B------:R-:W-:Y:S01]  /*1450*/  IMAD.U32 R27, RZ, RZ, UR4 ;  /* 0x00000004ff1b7e24 */ /* 0x000fe2000f8e00ff */
[----:B--2---:R-:W-:Y:S06]  /*1460*/  @P2 BRA `(.L_x_1371) ;  /* 0x0000000000242947 */ /* 0x004fec0003800000 */
        /* <DEDUP_REMOVED lines=9> */
.L_x_1371:
[----:B------:R-:W-:Y:S01]  /*1500*/  ULDC.64 UR4, c[0x0][0xa20] ;  /* 0x0002880000047ab9 */ /* 0x000fe20000000a00 */
[----:B------:R0:W-:Y:S01]  /*1510*/  STL [R1+0x50], R74 ;  /* 0x0000504a01007387 */ /* 0x0001e20000100800 */
[----:B------:R-:W-:-:S03]  /*1520*/  ISETP.NE.U32.AND P1, PT, RZ, UR4, PT ;  /* 0x00000004ff007c0c */ /* 0x000fc6000bf25070 */
[----:B------:R0:W-:Y:S01]  /*1530*/  STL [R1+0x54], R75 ;  /* 0x0000544b01007387 */ /* 0x0001e20000100800 */
[----:B------:R-:W-:-:S13]  /*1540*/  ISETP.NE.AND.EX P1, PT, RZ, UR5, PT, P1 ;  /* 0x00000005ff007c0c */ /* 0x000fda000bf25310 */
[----:B0-----:R-:W-:Y:S05]  /*1550*/  @!P1 BRA `(.L_x_1372) ;  /* 0x0000000000109947 */ /* 0x001fea0003800000 */
[----:B------:R-:W0:Y:S02]  /*1560*/  LDC.64 R4, c[0x0][0xa20] ;  /* 0x00028800ff047b82 */ /* 0x000e240000000a00 */
[----:B0-----:R-:W-:-:S05]  /*1570*/  IMAD.WIDE R4, R75, 0x4, R4 ;  /* 0x000000044b047825 */ /* 0x001fca00078e0204 */
[----:B------:R0:W5:Y:S01]  /*1580*/  LDG.E R27, desc[UR38][R4.64] ;  /* 0x00000026041b7981 */ /* 0x000162000c1e1900 */
[----:B------:R-:W-:Y:S05]  /*1590*/  BRA `(.L_x_1373) ;  /* 0x0000000000107947 */ /* 0x000fea0003800000 */
.L_x_1372:
[----:B------:R-:W-:Y:S05]  /*15a0*/  @!P0 BRA `(.L_x_1373) ;  /* 0x00000000000c8947 */ /* 0x000fea0003800000 */
[----:B------:R-:W2:Y:S04]  /*15b0*/  LDG.E R4, desc[UR38][R10.64] ;  /* 0x000000260a047981 */ /* 0x000ea8000c1e1900 */
[----:B------:R-:W2:Y:S02]  /*15c0*/  LDG.E R27, desc[UR38][R10.64+0x4] ;  /* 0x000004260a1b7981 */ /* 0x000ea4000c1e1900 */
[----:B--2---:R-:W-:-:S07]  /*15d0*/  IMAD.IADD R27, R27, 0x1, -R4 ;  /* 0x000000011b1b7824 */ /* 0x004fce00078e0a04 */
.L_x_1373:
[----:B------:R-:W-:Y:S01]  /*15e0*/  ULDC.64 UR4, c[0x0][0xa10] ;  /* 0x0002840000047ab9 */ /* 0x000fe20000000a00 */
[----:B0-----:R-:W0:Y:S01]  /*15f0*/  LDC R4, c[0x0][0x448] ;  /* 0x00011200ff047b82 */ /* 0x001e220000000800 */
[----:B------:R-:W-:-:S04]  /*1600*/  ISETP.NE.U32.AND P0, PT, RZ, UR4, PT ;  /* 0x00000004ff007c0c */ /* 0x000fc8000bf05070 */
[----:B------:R-:W-:Y:S01]  /*1610*/  ISETP.NE.AND.EX P0, PT, RZ, UR5, PT, P0 ;  /* 0x00000005ff007c0c */ /* 0x000fe2000bf05300 */
[----:B------:R-:W-:Y:S02]  /*1620*/  ULDC.64 UR4, c[0x0][0xa30] ;  /* 0x00028c0000047ab9 */ /* 0x000fe40000000a00 */
[----:B------:R-:W-:-:S04]  /*1630*/  ISETP.NE.U32.AND P1, PT, RZ, UR4, PT ;  /* 0x00000004ff007c0c */ /* 0x000fc8000bf25070 */
[----:B------:R-:W-:-:S06]  /*1640*/  ISETP.NE.AND.EX P1, PT, RZ, UR5, PT, P1 ;  /* 0x00000005ff007c0c */ /* 0x000fcc000bf25310 */
[----:B------:R-:W1:Y:S08]  /*1650*/  @P0 LDC.64 R6, c[0x0][0xa10] ;  /* 0x00028400ff060b82 */ /* 0x000e700000000a00 */
[----:B------:R-:W2:Y:S01]  /*1660*/  @P1 LDC.64 R8, c[0x0][0xa30] ;  /* 0x00028c00ff081b82 */ /* 0x000ea20000000a00 */
[----:B-1----:R-:W-:-:S05]  /*1670*/  @P0 IMAD.WIDE R6, R75, 0x4, R6 ;  /* 0x000000044b060825 */ /* 0x002fca00078e0206 */
[----:B------:R-:W3:Y:S04]  /*1680*/  @P0 LDG.E R3, desc[UR38][R6.64] ;  /* 0x0000002606030981 */ /* 0x000ee8000c1e1900 */
[----:B------:R1:W3:Y:S01]  /*1690*/  @P0 LDG.E R10, desc[UR38][R6.64+0x4] ;  /* 0x00000426060a0981 */ /* 0x0002e2000c1e1900 */
[----:B-----5:R-:W-:Y:S02]  /*16a0*/  IMAD.MOV.U32 R106, RZ, RZ, R27 ;  /* 0x000000ffff6a7224 */ /* 0x020fe400078e001b */
[----:B--2---:R-:W-:-:S05]  /*16b0*/  @P1 IMAD.WIDE R8, R75, 0x4, R8 ;  /* 0x000000044b081825 */ /* 0x004fca00078e0208 */
[----:B------:R2:W5:Y:S01]  /*16c0*/  @P1 LDG.E R106, desc[UR38][R8.64] ;  /* 0x00000026086a1981 */ /* 0x000562000c1e1900 */
[----:B0-----:R-:W-:Y:S01]  /*16d0*/  ISETP.NE.AND P1, PT, R4, 0x1, PT ;  /* 0x000000010400780c */ /* 0x001fe20003f25270 */
[----:B------:R-:W-:Y:S01]  /*16e0*/  IMAD R14, R73, 0xc0, RZ ;  /* 0x000000c0490e7824 */ /* 0x000fe200078e02ff */
[----:B------:R-:W0:Y:S01]  /*16f0*/  LDC.64 R4, c[0x0][0x9e0] ;  /* 0x00027800ff047b82 */ /* 0x000e220000000a00 */
[----:B------:R-:W-:Y:S02]  /*1700*/  IMAD.IADD R13, R27, 0x1, -R0 ;  /* 0x000000011b0d7824 */ /* 0x000fe400078e0a00 */
[----:B------:R-:W-:Y:S01]  /*1710*/  VIADD R0, R14, 0xbf ;  /* 0x000000bf0e007836 */ /* 0x000fe20000000000 */
[----:B------:R4:W-:Y:S03]  /*1720*/  STL [R1+0x1c], R14 ;  /* 0x00001c0e01007387 */ /* 0x0009e60000100800 */
[----:B-1----:R-:W-:-:S04]  /*1730*/  IMAD.MOV.U32 R7, RZ, RZ, R0 ;  /* 0x000000ffff077224 */ /* 0x002fc800078e0000 */
[----:B------:R-:W1:Y:S08]  /*1740*/  @P1 LDC R11, c[0x0][0x44c] ;  /* 0x00011300ff0b1b82 */ /* 0x000e700000000800 */
[----:B------:R-:W2:Y:S01]  /*1750*/  @P1 LDC R12, c[0x0][0x450] ;  /* 0x00011400ff0c1b82 */ /* 0x000ea20000000800 */
[----:B0-----:R-:W-:Y:S01]  /*1760*/  ISETP.GE.AND P2, PT, R5, 0x1, PT ;  /* 0x000000010500780c */ /* 0x001fe20003f46270 */
[----:B---3--:R-:W-:-:S02]  /*1770*/  @P0 IMAD.IADD R24, R10, 0x1, -R3 ;  /* 0x000000010a180824 */ /* 0x008fc400078e0a03 */
[----:B-1----:R-:W-:-:S04]  /*1780*/  @P1 IMAD.HI.U32 R3, R0, R11, RZ ;  /* 0x0000000b00031227 */ /* 0x002fc800078e00ff */
[----:B------:R-:W-:Y:S01]  /*1790*/  IMAD.IADD R137, R13, 0x1, R24 ;  /* 0x000000010d897824 */ /* 0x000fe200078e0218 */
[----:B--2---:R-:W-:-:S03]  /*17a0*/  @P1 SHF.R.U32.HI R7, RZ, R12, R3 ;  /* 0x0000000cff071219 */ /* 0x004fc60000011603 */
[C---:B------:R-:W-:Y:S01]  /*17b0*/  VIADD R0, R137.reuse, 0x7f ;  /* 0x0000007f89007836 */ /* 0x040fe20000000000 */
[----:B------:R-:W-:-:S04]  /*17c0*/  IADD3 R112, R137, 0x1, -R136 ;  /* 0x0000000189707810 */ /* 0x000fc80007ffe888 */
[----:B------:R-:W-:Y:S01]  /*17d0*/  SHF.R.S32.HI R3, RZ, 0x1f, R0 ;  /* 0x0000001fff037819 */ /* 0x000fe20000011400 */
[----:B------:R-:W-:-:S03]  /*17e0*/  IMAD.IADD R9, R112, 0x1, R7 ;  /* 0x0000000170097824 */ /* 0x000fc600078e0207 */
[----:B------:R-:W-:Y:S01]  /*17f0*/  LEA.HI R3, R3, R0, RZ, 0x7 ;  /* 0x0000000003037211 */ /* 0x000fe200078f38ff */
[----:B------:R-:W-:-:S03]  /*1800*/  IMAD.IADD R4, R9, 0x1, R4 ;  /* 0x0000000109047824 */ /* 0x000fc600078e0204 */
[----:B------:R-:W-:Y:S01]  /*1810*/  SHF.R.S32.HI R113, RZ, 0x7, R3 ;  /* 0x00000007ff717819 */ /* 0x000fe20000011403 */
[----:B----4-:R-:W-:Y:S06]  /*1820*/  @!P2 BRA `(.L_x_1374) ;  /* 0x000000000048a947 */ /* 0x010fec0003800000 */
        /* <DEDUP_REMOVED lines=11> */
.L_x_1376:
[----:B------:R-:W-:-:S13]  /*18e0*/  ISETP.NE.AND P0, PT, R5, 0x1, PT ;  /* 0x000000010500780c */ /* 0x000fda0003f05270 */
[----:B------:R-:W0:Y:S02]  /*18f0*/  @P0 LDC.64 R6, c[0x0][0x9e8] ;  /* 0x00027a00ff060b82 */ /* 0x000e240000000a00 */
[----:B0-----:R-:W-:-:S05]  /*1900*/  @P0 IMAD.HI.U32 R6, R0, R6, RZ ;  /* 0x0000000600060227 */ /* 0x001fca00078e00ff */
[----:B------:R-:W-:-:S07]  /*1910*/  @P0 SHF.R.U32.HI R0, RZ, R7, R6 ;  /* 0x00000007ff000219 */ /* 0x000fce0000011606 */
.L_x_1377:
[----:B------:R-:W-:Y:S05]  /*1920*/  BSYNC B0 ;  /* 0x0000000000007941 */ /* 0x000fea0003800000 */
.L_x_1375:
[----:B------:R-:W-:-:S05]  /*1930*/  IMAD R3, R0, R5, R5 ;  /* 0x0000000500037224 */ /* 0x000fca00078e0205 */
[----:B------:R-:W-:-:S07]  /*1940*/  VIMNMX R4, R4, R3, PT ;  /* 0x0000000304047248 */ /* 0x000fce0003fe0100 */
.L_x_1374:
[----:B------:R-:W0:Y:S01]  /*1950*/  @P1 LDC R0, c[0x0][0x44c] ;  /* 0x00011300ff001b82 */ /* 0x000e220000000800 */
[----:B------:R-:W-:Y:S01]  /*1960*/  IMAD.MOV.U32 R3, RZ, RZ, R14 ;  /* 0x000000ffff037224 */ /* 0x000fe200078e000e */
[----:B------:R-:W-:Y:S01]  /*1970*/  ULDC UR4, c[0x0][0x9dc] ;  /* 0x0002770000047ab9 */ /* 0x000fe20000000800 */
[----:B------:R-:W-:-:S05]  /*1980*/  IMAD.IADD R114, R137, 0x1, -R136 ;  /* 0x0000000189727824 */ /* 0x000fca00078e0a88 */
[----:B------:R-:W1:Y:S01]  /*1990*/  @P1 LDC R7, c[0x0][0x450] ;  /* 0x00011400ff071b82 */ /* 0x000e620000000800 */
[----:B0-----:R-:W-:-:S05]  /*19a0*/  @P1 IMAD.HI.U32 R0, R14, R0, RZ ;  /* 0x000000000e001227 */ /* 0x001fca00078e00ff */
[----:B-1----:R-:W-:-:S05]  /*19b0*/  @P1 SHF.R.U32.HI R3, RZ, R7, R0 ;  /* 0x00000007ff031219 */ /* 0x002fca0000011600 */
[----:B------:R-:W-:-:S04]  /*19c0*/  IMAD.IADD R0, R114, 0x1, R3 ;  /* 0x0000000172007824 */ /* 0x000fc800078e0203 */
[----:B------:R-:W-:Y:S01]  /*19d0*/  VIADD R3, R0, -UR4 ;  /* 0x8000000400037c36 */ /* 0x000fe20008000000 */
[----:B------:R-:W-:Y:S06]  /*19e0*/  @!P2 BRA `(.L_x_1378) ;  /* 0x000000000044a947 */ /* 0x000fec0003800000 */
[----:B------:R-:W-:Y:S01]  /*19f0*/  ISETP.GT.AND P0, PT, R0, -0x1, PT ;  /* 0xffffffff0000780c */ /* 0x000fe20003f04270 */
[----:B------:R-:W-:-:S12]  /*1a00*/  BSSY B0, `(.L_x_1379) ;  /* 0x000000d000007945 */ /* 0x000fd80003800000 */
        /* <DEDUP_REMOVED lines=8> */
.L_x_1380:
[----:B------:R-:W-:-:S13]  /*1a90*/  ISETP.NE.AND P0, PT, R5, 0x1, PT ;  /* 0x000000010500780c */ /* 0x000fda0003f05270 */
[----:B------:R-:W0:Y:S02]  /*1aa0*/  @P0 LDC.64 R6, c[0x0][0x9e8] ;  /* 0x00027a00ff060b82 */ /* 0x000e240000000a00 */
[----:B0-----:R-:W-:-:S05]  /*1ab0*/  @P0 IMAD.HI.U32 R6, R0, R6, RZ ;  /* 0x0000000600060227 */ /* 0x001fca00078e00ff */
[----:B------:R-:W-:-:S07]  /*1ac0*/  @P0 SHF.R.U32.HI R0, RZ, R7, R6 ;  /* 0x00000007ff000219 */ /* 0x000fce0000011606 */
.L_x_1381:
[----:B------:R-:W-:Y:S05]  /*1ad0*/  BSYNC B0 ;  /* 0x0000000000007941 */ /* 0x000fea0003800000 */
.L_x_1379:
[----:B------:R-:W-:-:S05]  /*1ae0*/  IMAD R0, R0, R5, RZ ;  /* 0x0000000500007224 */ /* 0x000fca00078e02ff */
[----:B------:R-:W-:-:S07]  /*1af0*/  VIMNMX R3, R3, R0, !PT ;  /* 0x0000000003037248 */ /* 0x000fce0007fe0100 */
.L_x_1378:
[----:B------:R-:W-:Y:S01]  /*1b00*/  VIADD R4, R4, 0x7f ;  /* 0x0000007f04047836 */ /* 0x000fe20000000000 */
[----:B------:R-:W-:-:S04]  /*1b10*/  SHF.R.S32.HI R0, RZ, 0x1f, R3 ;  /* 0x0000001fff007819 */ /* 0x000fc80000011403 */
[----:B------:R-:W-:Y:S02]  /*1b20*/  SHF.R.S32.HI R5, RZ, 0x1f, R4 ;  /* 0x0000001fff057819 */ /* 0x000fe40000011404 */
[----:B------:R-:W-:Y:S02]  /*1b30*/  LEA.HI R0, R0, R3, RZ, 0x7 ;  /* 0x0000000300007211 */ /* 0x000fe400078f38ff */
[----:B------:R-:W-:Y:S02]  /*1b40*/  LEA.HI R5, R5, R4, RZ, 0x7 ;  /* 0x0000000405057211 */ /* 0x000fe400078f38ff */
[----:B------:R-:W-:Y:S02]  /*1b50*/  SHF.R.S32.HI R3, RZ, 0x7, R0 ;  /* 0x00000007ff037819 */ /* 0x000fe40000011400 */
[----:B------:R-:W-:Y:S02]  /*1b60*/  SHF.R.S32.HI R0, RZ, 0x7, R5 ;  /* 0x00000007ff007819 */ /* 0x000fe40000011405 */
[----:B------:R-:W-:-:S02]  /*1b70*/  VIMNMX R3, RZ, R3, !PT ;  /* 0x00000003ff037248 */ /* 0x000fc40007fe0100 */
[----:B------:R-:W-:-:S03]  /*1b80*/  VIMNMX R0, R113, R0, PT ;  /* 0x0000000071007248 */ /* 0x000fc60003fe0100 */
[--C-:B------:R-:W-:Y:S02]  /*1b90*/  IMAD R3, R3, 0x80, -R13.reuse ;  /* 0x0000008003037824 */ /* 0x100fe400078e0a0d */
[----:B------:R-:W-:-:S03]  /*1ba0*/  IMAD R5, R0, 0x80, -R13 ;  /* 0x0000008000057824 */ /* 0x000fc600078e0a0d */
[----:B------:R-:W-:Y:S02]  /*1bb0*/  VIMNMX R3, RZ, R3, !PT ;  /* 0x00000003ff037248 */ /* 0x000fe40007fe0100 */
[----:B------:R-:W-:Y:S02]  /*1bc0*/  VIMNMX R0, R5, R24, PT ;  /* 0x0000001805007248 */ /* 0x000fe40003fe0100 */
[----:B------:R-:W-:Y:S02]  /*1bd0*/  SHF.R.U32.HI R83, RZ, 0x7, R3 ;  /* 0x00000007ff537819 */ /* 0x000fe40000011603 */
[----:B------:R-:W-:-:S03]  /*1be0*/  ISETP.GT.AND P0, PT, R0, R3, PT ;  /* 0x000000030000720c */ /* 0x000fc60003f04270 */
[----:B------:R-:W-:-:S10]  /*1bf0*/  IMAD.MOV.U32 R25, RZ, RZ, R83 ;  /* 0x000000ffff197224 */ /* 0x000fd400078e0053 */
[----:B------:R-:W-:-:S05]  /*1c00*/  @P0 VIADD R0, R0, 0x7f ;  /* 0x0000007f00000836 */ /* 0x000fca0000000000 */
[----:B------:R-:W-:-:S04]  /*1c10*/  @P0 SHF.R.S32.HI R3, RZ, 0x1f, R0 ;  /* 0x0000001fff030819 */ /* 0x000fc80000011400 */
[----:B------:R-:W-:-:S04]  /*1c20*/  @P0 LEA.HI R3, R3, R0, RZ, 0x7 ;  /* 0x0000000003030211 */ /* 0x000fc800078f38ff */
[----:B------:R-:W-:Y:S02]  /*1c30*/  @P0 SHF.R.S32.HI R25, RZ, 0x7, R3 ;  /* 0x00000007ff190819 */ /* 0x000fe40000011403 */
[----:B------:R-:W-:Y:S02]  /*1c40*/  PLOP3.LUT P0, PT, PT, PT, PT, 0x80, 0x0 ;  /* 0x000000000000781c */ /* 0x000fe40003f0f070 */
[----:B------:R-:W-:-:S13]  /*1c50*/  ISETP.GT.AND P1, PT, R25, R83, PT ;  /* 0x000000531900720c */ /* 0x000fda0003f24270 */
[----:B------:R-:W-:Y:S05]  /*1c60*/  @!P1 BRA `(.L_x_1382) ;  /* 0x00000050005c9947 */ /* 0x000fea0003800000 */
        /* <DEDUP_REMOVED lines=20> */
.L_x_1384:
[----:B------:R-:W-:Y:S05]  /*1db0*/  BSYNC B6 ;  /* 0x0000000000067941 */ /* 0x000fea0003800000 */
.L_x_1383:
        /* <DEDUP_REMOVED lines=20> */
.L_x_1386:
[----:B------:R-:W-:Y:S05]  /*1f00*/  BSYNC B6 ;  /* 0x0000000000067941 */ /* 0x000fea0003800000 */
.L_x_1385:
[----:B------:R-:W2:Y:S01]  /*1f10*/  LDL.64 R36, [R1+0x8] ;  /* 0x0000080001247983 */ /* 0x000ea20000100a00 */
[----:B------:R-:W-:Y:S01]  /*1f20*/  ULDC.64 UR4, c[0x0][0x9f8] ;  /* 0x00027e0000047ab9 */ /* 0x000fe20000000a00 */
[----:B------:R-:W0:Y:S01]  /*1f30*/  LDC.64 R10, c[0x0][0x300] ;  /* 0x0000c000ff0a7b82 */ /* 0x000e220000000a00 */
[----:B------:R-:W-:Y:S01]  /*1f40*/  ISETP.NE.U32.AND P0, PT, RZ, UR4, PT ;  /* 0x00000004ff007c0c */ /* 0x000fe2000bf05070 */
[----:B------:R-:W2:Y:S01]  /*1f50*/  LDL.64 R30, [R1+0x8] ;  /* 0x00000800011e7983 */ /* 0x000ea20000100a00 */
[----:B------:R-:W-:Y:S01]  /*1f60*/  IMAD.IADD R70, R70, 0x1, R27 ;  /* 0x0000000146467824 */ /* 0x000fe200078e021b */
[----:B------:R-:W-:Y:S01]  /*1f70*/  ULDC.64 UR6, c[0x0][0xa08] ;  /* 0x0002820000067ab9 */ /* 0x000fe20000000a00 */
[----:B------:R-:W-:Y:S01]  /*1f80*/  ISETP.NE.AND.EX P0, PT, RZ, UR5, PT, P0 ;  /* 0x00000005ff007c0c */ /* 0x000fe2000bf05300 */
[----:B------:R-:W3:Y:S01]  /*1f90*/  LDL.LU R28, [R1] ;  /* 0x00000000011c7983 */ /* 0x000ee20000300800 */
[----:B------:R-:W-:Y:S01]  /*1fa0*/  SHF.R.S32.HI R8, RZ, 0x1f, R74 ;  /* 0x0000001fff087819 */ /* 0x000fe2000001144a */
[----:B------:R-:W-:Y:S01]  /*1fb0*/  ULDC.64 UR4, c[0x0][0x308] ;  /* 0x0000c20000047ab9 */ /* 0x000fe20000000a00 */
[----:B------:R-:W1:Y:S01]  /*1fc0*/  S2R R20, SR_TID.X ;  /* 0x0000000000147919 */ /* 0x000e620000002100 */
[----:B------:R-:W-:Y:S01]  /*1fd0*/  SHF.R.S32.HI R23, RZ, 0x1f, R22 ;  /* 0x0000001fff177819 */ /* 0x000fe20000011416 */
[----:B------:R-:W4:Y:S01]  /*1fe0*/  LDC R35, c[0x0][0x3f4] ;  /* 0x0000fd00ff237b82 */ /* 0x000f220000000800 */
[----:B------:R-:W4:Y:S07]  /*1ff0*/  LDL R38, [R1+0x4] ;  /* 0x0000040001267983 */ /* 0x000f2e0000100800 */
[----:B------:R-:W1:Y:S02]  /*2000*/  @P0 LDC.64 R4, c[0x0][0x9f8] ;  /* 0x00027e00ff040b82 */ /* 0x000e640000000a00 */
[----:B-1----:R-:W-:-:S05]  /*2010*/  @P0 IMAD.WIDE R4, R75, 0x4, R4 ;  /* 0x000000044b040825 */ /* 0x002fca00078e0204 */
[----:B------:R1:W3:Y:S01]  /*2020*/  @P0 LDG.E R75, desc[UR38][R4.64] ;  /* 0x00000026044b0981 */ /* 0x0002e2000c1e1900 */
[----:B------:R-:W-:Y:S01]  /*2030*/  VIADD R20, R20, 0xffffff80 ;  /* 0xffffff8014147836 */ /* 0x000fe20000000000 */
[----:B------:R-:W-:Y:S01]  /*2040*/  SHF.R.S32.HI R13, RZ, 0x1f, R70 ;  /* 0x0000001fff0d7819 */ /* 0x000fe20000011446 */
[CC--:B0-----:R-:W-:Y:S01]  /*2050*/  IMAD.WIDE.U32 R6, R70.reuse, R10.reuse, RZ ;  /* 0x0000000a46067225 */ /* 0x0c1fe200078e00ff */
[----:B------:R-:W-:Y:S02]  /*2060*/  ISETP.NE.U32.AND P0, PT, RZ, UR6, PT ;  /* 0x00000006ff007c0c */ /* 0x000fe4000bf05070 */
[----:B------:R-:W-:Y:S01]  /*2070*/  SHF.R.S32.HI R9, RZ, 0x1f, R20 ;  /* 0x0000001fff097819 */ /* 0x000fe20000011414 */
[----:B------:R-:W-:Y:S01]  /*2080*/  IMAD R0, R13, R10, RZ ;  /* 0x0000000a0d007224 */ /* 0x000fe200078e02ff */
[----:B------:R-:W-:Y:S02]  /*2090*/  ISETP.NE.AND.EX P0, PT, RZ, UR7, PT, P0 ;  /* 0x00000007ff007c0c */ /* 0x000fe4000bf05300 */
[----:B------:R-:W-:Y:S01]  /*20a0*/  LEA.HI R9, R9, R20, RZ, 0x2 ;  /* 0x0000001409097211 */ /* 0x000fe200078f10ff */
[----:B------:R-:W-:Y:S01]  /*20b0*/  IMAD R3, R70, R11, R0 ;  /* 0x0000000b46037224 */ /* 0x000fe200078e0200 */
[----:B------:R-:W0:Y:S02]  /*20c0*/  S2R R20, SR_TID.X ;  /* 0x0000000000147919 */ /* 0x000e240000002100 */
[----:B------:R-:W-:Y:S01]  /*20d0*/  SHF.R.S32.HI R82, RZ, 0x2, R9 ;  /* 0x00000002ff527819 */ /* 0x000fe20000011409 */
[----:B------:R-:W-:Y:S01]  /*20e0*/  IMAD.IADD R7, R7, 0x1, R3 ;  /* 0x0000000107077824 */ /* 0x000fe200078e0203 */
[----:B------:R-:W-:Y:S01]  /*20f0*/  SHF.R.S32.HI R9, RZ, 0x1f, R9 ;  /* 0x0000001fff097819 */ /* 0x000fe20000011409 */
[----:B------:R-:W-:-:S02]  /*2100*/  IMAD R3, R8, UR4, RZ ;  /* 0x0000000408037c24 */ /* 0x000fc4000f8e02ff */
[----:B-1----:R-:W-:-:S04]  /*2110*/  IMAD.WIDE.U32 R4, R74, UR4, R6 ;  /* 0x000000044a047c25 */ /* 0x002fc8000f8e0006 */
[----:B--2---:R-:W-:Y:S01]  /*2120*/  IMAD.MOV.U32 R30, RZ, RZ, R36 ;  /* 0x000000ffff1e7224 */ /* 0x004fe200078e0024 */
[----:B0-----:R-:W-:Y:S01]  /*2130*/  SHF.R.U32.HI R34, RZ, 0x7, R20 ;  /* 0x00000007ff227819 */ /* 0x001fe20000011614 */
[----:B------:R-:W-:Y:S01]  /*2140*/  IMAD R3, R74, UR5, R3 ;  /* 0x000000054a037c24 */ /* 0x000fe2000f8e0203 */
[----:B------:R-:W-:Y:S01]  /*2150*/  ULDC.64 UR4, c[0x0][0x310] ;  /* 0x0000c40000047ab9 */ /* 0x000fe20000000a00 */
[----:B------:R-:W-:Y:S01]  /*2160*/  LEA.HI R9, R9, R82, RZ, 0x2 ;  /* 0x0000005209097211 */ /* 0x000fe200078f10ff */
[----:B------:R-:W0:Y:S01]  /*2170*/  LDC.64 R6, c[0x0][0x408] ;  /* 0x00010200ff067b82 */ /* 0x000e220000000a00 */
[----:B------:R-:W-:Y:S01]  /*2180*/  SHF.R.S32.HI R31, RZ, 0x1f, R30 ;  /* 0x0000001fff1f7819 */ /* 0x000fe2000001141e */
[----:B------:R-:W-:-:S04]  /*2190*/  IMAD.IADD R5, R5, 0x1, R3 ;  /* 0x0000000105057824 */ /* 0x000fc800078e0203 */
[----:B------:R1:W-:Y:S04]  /*21a0*/  STL [R1+0xc], R31 ;  /* 0x00000c1f01007387 */ /* 0x0003e80000100800 */
[----:B------:R-:W2:Y:S04]  /*21b0*/  LDL R37, [R1+0x10] ;  /* 0x0000100001257983 */ /* 0x000ea80000100800 */
[----:B------:R-:W2:Y:S01]  /*21c0*/  LDL R36, [R1+0x14] ;  /* 0x0000140001247983 */ /* 0x000ea20000100800 */
[----:B------:R-:W-:Y:S02]  /*21d0*/  ISETP.NE.AND P6, PT, R34, 0x1, PT ;  /* 0x000000012200780c */ /* 0x000fe40003fc5270 */
[----:B------:R-:W-:-:S02]  /*21e0*/  LOP3.LUT R9, R9, 0xfffffffc, RZ, 0xc0, !PT ;  /* 0xfffffffc09097812 */ /* 0x000fc400078ec0ff */
[----:B------:R-:W-:-:S03]  /*21f0*/  SHF.R.S32.HI R32, RZ, 0x1f, R19 ;  /* 0x0000001fff207819 */ /* 0x000fc60000011413 */
[----:B------:R-:W-:Y:S01]  /*2200*/  IMAD.IADD R82, R82, 0x1, -R9 ;  /* 0x0000000152527824 */ /* 0x000fe200078e0a09 */
[----:B---3--:R-:W-:Y:S02]  /*2210*/  SHF.R.S32.HI R0, RZ, 0x1f, R75 ;  /* 0x0000001fff007819 */ /* 0x008fe4000001144b */
[----:B------:R-:W-:Y:S02]  /*2220*/  SEL R75, R75, RZ, !P0 ;  /* 0x000000ff4b4b7207 */ /* 0x000fe40004000000 */
[----:B------:R-:W-:-:S05]  /*2230*/  SEL R15, R0, RZ, !P0 ;  /* 0x000000ff000f7207 */ /* 0x000fca0004000000 */
[----:B------:R-:W-:Y:S02]  /*2240*/  IMAD R0, R15, UR4, RZ ;  /* 0x000000040f007c24 */ /* 0x000fe4000f8e02ff */
[----:B------:R-:W-:-:S04]  /*2250*/  IMAD.WIDE.U32 R20, R75, UR4, R4 ;  /* 0x000000044b147c25 */ /* 0x000fc8000f8e0004 */
[----:B------:R-:W-:Y:S01]  /*2260*/  IMAD R3, R75, UR5, R0 ;  /* 0x000000054b037c24 */ /* 0x000fe2000f8e0200 */
[----:B------:R-:W-:Y:S05]  /*2270*/  @!P6 WARPSYNC.ALL ;  /* 0x000000000000e948 */ /* 0x000fea0003800000 */
[----:B------:R-:W-:Y:S01]  /*2280*/  ULDC.64 UR4, c[0x0][0x330] ;  /* 0x0000cc0000047ab9 */ /* 0x000fe20000000a00 */
[----:B------:R-:W-:Y:S01]  /*2290*/  VIADD R0, R22, 0x10 ;  /* 0x0000001016007836 */ /* 0x000fe20000000000 */
[----:B------:R-:W-:Y:S01]  /*22a0*/  LOP3.LUT R28, R28, 0xfffffffd, RZ, 0xc0, !PT ;  /* 0xfffffffd1c1c7812 */ /* 0x000fe200078ec0ff */
[----:B------:R-:W-:Y:S01]  /*22b0*/  IMAD R5, R8, UR4, RZ ;  /* 0x0000000408057c24 */ /* 0x000fe2000f8e02ff */
[----:B------:R-:W-:Y:S01]  /*22c0*/  ULDC.64 UR6, c[0x0][0x338] ;  /* 0x0000ce0000067ab9 */ /* 0x000fe20000000a00 */
[----:B------:R-:W-:Y:S01]  /*22d0*/  IMAD.WIDE.U32 R60, R74, UR4, R22 ;  /* 0x000000044a3c7c25 */ /* 0x000fe2000f8e0016 */
[----:B------:R-:W-:-:S02]  /*22e0*/  ULDC UR4, c[0x0][0x2f4] ;  /* 0x0000bd0000047ab9 */ /* 0x000fc40000000800 */
[----:B------:R-:W-:Y:S01]  /*22f0*/  ISETP.GE.AND P1, PT, R0, UR4, PT ;  /* 0x0000000400007c0c */ /* 0x000fe2000bf26270 */
[----:B------:R-:W-:Y:S02]  /*2300*/  IMAD R9, R74, UR5, R5 ;  /* 0x000000054a097c24 */ /* 0x000fe4000f8e0205 */
[-C--:B------:R-:W-:Y:S02]  /*2310*/  IMAD R8, R32, R10.reuse, RZ ;  /* 0x0000000a20087224 */ /* 0x080fe400078e02ff */
[----:B------:R-:W-:Y:S01]  /*2320*/  IMAD.WIDE.U32 R4, R19, R10, R22 ;  /* 0x0000000a13047225 */ /* 0x000fe200078e0016 */
[----:B------:R-:W-:-:S03]  /*2330*/  ISETP.GE.AND P0, PT, R22, UR4, PT ;  /* 0x0000000416007c0c */ /* 0x000fc6000bf06270 */
[----:B------:R-:W-:Y:S01]  /*2340*/  IMAD R95, R19, R11, R8 ;  /* 0x0000000b135f7224 */ /* 0x000fe200078e0208 */
[----:B------:R-:W-:Y:S02]  /*2350*/  SEL R8, RZ, 0xffffffff, P1 ;  /* 0xffffffffff087807 */ /* 0x000fe40000800000 */
[----:B------:R-:W-:Y:S02]  /*2360*/  IADD3 R96, P1, R20, R4, RZ ;  /* 0x0000000414607210 */ /* 0x000fe40007f3e0ff */
[----:B------:R-:W-:Y:S02]  /*2370*/  SEL R4, RZ, 0x1, P0 ;  /* 0x00000001ff047807 */ /* 0x000fe40000000000 */
[----:B------:R-:W-:Y:S01]  /*2380*/  LOP3.LUT P0, RZ, R82, 0x2, RZ, 0xc0, !PT ;  /* 0x0000000252ff7812 */ /* 0x000fe2000780c0ff */
[----:B------:R-:W-:Y:S02]  /*2390*/  IMAD.IADD R3, R21, 0x1, R3 ;  /* 0x0000000115037824 */ /* 0x000fe400078e0203 */
[----:B------:R-:W-:-:S02]  /*23a0*/  IMAD.IADD R61, R61, 0x1, R9 ;  /* 0x000000013d3d7824 */ /* 0x000fc400078e0209 */
[----:B------:R-:W-:Y:S01]  /*23b0*/  IMAD.SHL.U32 R9, R8, 0x2, RZ ;  /* 0x0000000208097824 */ /* 0x000fe200078e00ff */
[----:B------:R-:W-:Y:S01]  /*23c0*/  IADD3.X R95, R3, R5, R95, P1, !PT ;  /* 0x00000005035f7210 */ /* 0x000fe20000ffe45f */
[----:B------:R-:W-:-:S03]  /*23d0*/  VIADD R72, R22, 0x30 ;  /* 0x0000003016487836 */ /* 0x000fc60000000000 */
[----:B------:R-:W-:Y:S01]  /*23e0*/  LOP3.LUT R5, R9, 0x2, R4, 0xe2, !PT ;  /* 0x0000000209057812 */ /* 0x000fe200078ee204 */
[----:B------:R-:W-:Y:S01]  /*23f0*/  VIADD R4, R22, 0x20 ;  /* 0x0000002016047836 */ /* 0x000fe20000000000 */
[----:B------:R-:W3:Y:S01]  /*2400*/  LDC.64 R8, c[0x0][0x3f8] ;  /* 0x0000fe00ff087b82 */ /* 0x000ee20000000a00 */
[----:B------:R-:W-:Y:S01]  /*2410*/  @P0 LOP3.LUT R28, R28, 0x2, RZ, 0xfc, !PT ;  /* 0x000000021c1c0812 */ /* 0x000fe200078efcff */
[----:B0-----:R-:W-:Y:S01]  /*2420*/  IMAD R12, R32, R6, RZ ;  /* 0x00000006200c7224 */ /* 0x001fe200078e02ff */
[----:B------:R-:W-:Y:S01]  /*2430*/  ISETP.GE.AND P1, PT, R72, UR4, PT ;  /* 0x0000000448007c0c */ /* 0x000fe2000bf26270 */
[----:B------:R-:W-:Y:S01]  /*2440*/  VIADD R27, R22, 0x40 ;  /* 0x00000040161b7836 */ /* 0x000fe20000000000 */
[----:B------:R-:W-:Y:S01]  /*2450*/  ISETP.GE.AND P0, PT, R4, UR4, PT ;  /* 0x0000000404007c0c */ /* 0x000fe2000bf06270 */
[----:B------:R-:W-:Y:S01]  /*2460*/  IMAD R29, R19, R7, R12 ;  /* 0x00000007131d7224 */ /* 0x000fe200078e020c */
[----:B------:R-:W-:Y:S02]  /*2470*/  SEL R14, RZ, 0x8, P1 ;  /* 0x00000008ff0e7807 */ /* 0x000fe40000800000 */
[----:B------:R-:W-:-:S02]  /*2480*/  SEL R12, RZ, 0x4, P0 ;  /* 0x00000004ff0c7807 */ /* 0x000fc40000000000 */
[----:B------:R-:W-:Y:S02]  /*2490*/  ISETP.GE.AND P0, PT, R27, UR4, PT ;  /* 0x000000041b007c0c */ /* 0x000fe4000bf06270 */
[----:B------:R-:W-:Y:S02]  /*24a0*/  LOP3.LUT R12, R14, R5, R12, 0xfe, !PT ;  /* 0x000000050e0c7212 */ /* 0x000fe400078efe0c */
[----:B------:R-:W-:Y:S02]  /*24b0*/  SEL R5, RZ, 0x10, P0 ;  /* 0x00000010ff057807 */ /* 0x000fe40000000000 */
[----:B----4-:R-:W-:Y:S02]  /*24c0*/  ISETP.GE.AND P0, PT, R22, R35, PT ;  /* 0x000000231600720c */ /* 0x010fe40003f06270 */
[----:B------:R-:W-:Y:S02]  /*24d0*/  LOP3.LUT R12, R12, R5, RZ, 0xfc, !PT ;  /* 0x000000050c0c7212 */ /* 0x000fe400078efcff */
[----:B------:R-:W-:Y:S01]  /*24e0*/  SEL R5, R35, RZ, P0 ;  /* 0x000000ff23057207 */ /* 0x000fe20000000000 */
[----:B---3--:R-:W-:-:S04]  /*24f0*/  IMAD R14, R32, R8, RZ ;  /* 0x00000008200e7224 */ /* 0x008fc800078e02ff */
[----:B------:R-:W-:Y:S01]  /*2500*/  IMAD.IADD R5, R22, 0x1, R5 ;  /* 0x0000000116057824 */ /* 0x000fe200078e0205 */
[----:B------:R-:W-:Y:S01]  /*2510*/  ISETP.GE.AND P2, PT, R4, R35, PT ;  /* 0x000000230400720c */ /* 0x000fe20003f46270 */
[C---:B------:R-:W-:Y:S01]  /*2520*/  IMAD R33, R19.reuse, R9, R14 ;  /* 0x0000000913217224 */ /* 0x040fe200078e020e */
[----:B------:R-:W-:Y:S01]  /*2530*/  ISETP.GE.AND P1, PT, R0, R35, PT ;  /* 0x000000230000720c */ /* 0x000fe20003f26270 */
[----:B------:R-:W-:Y:S01]  /*2540*/  IMAD.WIDE.U32 R62, R19, R6, R22 ;  /* 0x00000006133e7225 */ /* 0x000fe200078e0016 */
[----:B------:R-:W-:-:S03]  /*2550*/  SHF.R.S32.HI R14, RZ, 0x1f, R5 ;  /* 0x0000001fff0e7819 */ /* 0x000fc60000011405 */
[----:B------:R-:W-:Y:S01]  /*2560*/  IMAD.WIDE.U32 R64, R19, R6, R30 ;  /* 0x0000000613407225 */ /* 0x000fe200078e001e */
[CC--:B------:R-:W-:Y:S02]  /*2570*/  LEA.HI R76, R14.reuse, R5.reuse, RZ, 0x3 ;  /* 0x000000050e4c7211 */ /* 0x0c0fe400078f18ff */
[----:B------:R-:W-:Y:S01]  /*2580*/  LEA.HI R5, R14, R5, RZ, 0x5 ;  /* 0x000000050e057211 */ /* 0x000fe200078f28ff */
[----:B------:R-:W-:Y:S01]  /*2590*/  IMAD.IADD R63, R63, 0x1, R29 ;  /* 0x000000013f3f7824 */ /* 0x000fe200078e021d */
[----:B------:R-:W-:Y:S01]  /*25a0*/  LOP3.LUT R28, R28, 0xfffffffe, RZ, 0xc0, !PT ;  /* 0xfffffffe1c1c7812 */ /* 0x000fe200078ec0ff */
[----:B------:R-:W-:Y:S01]  /*25b0*/  IMAD.IADD R65, R29, 0x1, R65 ;  /* 0x000000011d417824 */ /* 0x000fe200078e0241 */
[----:B------:R-:W-:Y:S01]  /*25c0*/  SEL R29, R35, RZ, P1 ;  /* 0x000000ff231d7207 */ /* 0x000fe20000800000 */
[-C--:B------:R-:W-:Y:S01]  /*25d0*/  IMAD.WIDE.U32 R68, R19, R8.reuse, R30 ;  /* 0x0000000813447225 */ /* 0x080fe200078e001e */
[----:B-1----:R-:W-:Y:S02]  /*25e0*/  SEL R31, R35, RZ, P2 ;  /* 0x000000ff231f7207 */ /* 0x002fe40001000000 */
[----:B------:R-:W-:Y:S01]  /*25f0*/  @P2 LOP3.LUT R28, R28, 0x1, RZ, 0xfc, !PT ;  /* 0x000000011c1c2812 */ /* 0x000fe200078efcff */
[----:B------:R-:W-:-:S04]  /*2600*/  IMAD.WIDE.U32 R66, R19, R8, R22 ;  /* 0x0000000813427225 */ /* 0x000fc800078e0016 */
[----:B------:R-:W-:Y:S01]  /*2610*/  IMAD.SHL.U32 R14, R5, 0x80, RZ ;  /* 0x00000080050e7824 */ /* 0x000fe200078e00ff */
[----:B------:R-:W-:Y:S01]  /*2620*/  LOP3.LUT R5, R38, 0x18, R76, 0xf8, !PT ;  /* 0x0000001826057812 */ /* 0x000fe200078ef84c */
[----:B------:R-:W-:Y:S02]  /*2630*/  IMAD.IADD R29, R0, 0x1, R29 ;  /* 0x00000001001d7824 */ /* 0x000fe400078e021d */
[----:B------:R-:W-:Y:S01]  /*2640*/  IMAD.IADD R31, R4, 0x1, R31 ;  /* 0x00000001041f7824 */ /* 0x000fe200078e021f */
[----:B------:R0:W-:Y:S01]  /*2650*/  STL [R1], R28 ;  /* 0x0000001c01007387 */ /* 0x0001e20000100800 */
[----:B------:R-:W-:Y:S01]  /*2660*/  IMAD.IADD R67, R67, 0x1, R33 ;  /* 0x0000000143437824 */ /* 0x000fe200078e0221 */
[----:B------:R-:W-:Y:S01]  /*2670*/  LOP3.LUT R14, R14, 0xfffff000, RZ, 0xc0, !PT ;  /* 0xfffff0000e0e7812 */ /* 0x000fe200078ec0ff */
[----:B------:R-:W-:Y:S01]  /*2680*/  IMAD.IADD R69, R33, 0x1, R69 ;  /* 0x0000000121457824 */ /* 0x000fe200078e0245 */
[----:B-----5:R-:W-:Y:S01]  /*2690*/  SHF.R.S32.HI R33, RZ, 0x1f, R106 ;  /* 0x0000001fff217819 */ /* 0x020fe2000001146a */
[----:B------:R-:W-:Y:S01]  /*26a0*/  IMAD R15, R15, UR6, RZ ;  /* 0x000000060f0f7c24 */ /* 0x000fe2000f8e02ff */
[----:B------:R-:W-:Y:S01]  /*26b0*/  SHF.R.S32.HI R30, RZ, 0x1f, R31 ;  /* 0x0000001fff1e7819 */ /* 0x000fe2000001141f */
[----:B------:R-:W-:Y:S01]  /*26c0*/  VIADD R81, R22, 0x50 ;  /* 0x0000005016517836 */ /* 0x000fe20000000000 */
[----:B------:R-:W-:-:S02]  /*26d0*/  IADD3 R70, P2, R19, R70, RZ ;  /* 0x0000004613467210 */ /* 0x000fc40007f5e0ff */
[----:B0-----:R-:W-:Y:S01]  /*26e0*/  SHF.R.S32.HI R28, RZ, 0x1f, R29 ;  /* 0x0000001fff1c7819 */ /* 0x001fe2000001141d */
[C---:B------:R-:W-:Y:S01]  /*26f0*/  IMAD R15, R75.reuse, UR7, R15 ;  /* 0x000000074b0f7c24 */ /* 0x040fe2000f8e020f */
[----:B------:R-:W-:Y:S01]  /*2700*/  LEA.HI R74, R30, R31, RZ, 0x3 ;  /* 0x0000001f1e4a7211 */ /* 0x000fe200078f18ff */
[----:B------:R-:W-:Y:S01]  /*2710*/  IMAD.WIDE.U32 R60, R75, UR6, R60 ;  /* 0x000000064b3c7c25 */ /* 0x000fe2000f8e003c */
[CC--:B------:R-:W-:Y:S02]  /*2720*/  LEA.HI R75, R28.reuse, R29.reuse, RZ, 0x3 ;  /* 0x0000001d1c4b7211 */ /* 0x0c0fe400078f18ff */
[----:B------:R-:W-:Y:S01]  /*2730*/  LEA.HI R28, R28, R29, RZ, 0x5 ;  /* 0x0000001d1c1c7211 */ /* 0x000fe200078f28ff */
[----:B------:R-:W-:Y:S01]  /*2740*/  IMAD.X R71, R32, 0x1, R13, P2 ;  /* 0x0000000120477824 */ /* 0x000fe200010e060d */
[----:B------:R-:W-:Y:S02]  /*2750*/  LEA.HI R30, R30, R31, RZ, 0x5 ;  /* 0x0000001f1e1e7211 */ /* 0x000fe400078f28ff */
[----:B------:R-:W-:Y:S01]  /*2760*/  ISETP.GE.AND P2, PT, R81, UR4, PT ;  /* 0x0000000451007c0c */ /* 0x000fe2000bf46270 */
[----:B------:R-:W-:Y:S01]  /*2770*/  IMAD.SHL.U32 R29, R28, 0x80, RZ ;  /* 0x000000801c1d7824 */ /* 0x000fe200078e00ff */
[----:B------:R-:W-:Y:S01]  /*2780*/  SHF.L.U64.HI R99, R8, 0x7, R9 ;  /* 0x0000000708637819 */ /* 0x000fe20000010209 */
[----:B------:R-:W-:Y:S01]  /*2790*/  IMAD.SHL.U32 R31, R30, 0x80, RZ ;  /* 0x000000801e1f7824 */ /* 0x000fe200078e00ff */
[----:B------:R-:W-:-:S02]  /*27a0*/  LOP3.LUT R28, R38, 0x18, R75, 0xf8, !PT ;  /* 0x00000018261c7812 */ /* 0x000fc400078ef84b */
[----:B------:R-:W-:Y:S01]  /*27b0*/  LOP3.LUT R30, R38, 0x18, R74, 0xf8, !PT ;  /* 0x00000018261e7812 */ /* 0x000fe200078ef84a */
[CC--:B------:R-:W-:Y:S01]  /*27c0*/  IMAD.WIDE.U32 R62, R106.reuse, R6.reuse, R62 ;  /* 0x000000066a3e7225 */ /* 0x0c0fe200078e003e */
[----:B------:R-:W-:Y:S02]  /*27d0*/  LOP3.LUT R29, R29, 0xfffff000, RZ, 0xc0, !PT ;  /* 0xfffff0001d1d7812 */ /* 0x000fe400078ec0ff */
[----:B------:R-:W-:Y:S01]  /*27e0*/  LOP3.LUT R31, R31, 0xfffff000, RZ, 0xc0, !PT ;  /* 0xfffff0001f1f7812 */ /* 0x000fe200078ec0ff */
[----:B------:R-:W-:Y:S01]  /*27f0*/  IMAD.WIDE.U32 R64, R106, R6, R64 ;  /* 0x000000066a407225 */ /* 0x000fe200078e0040 */
[----:B------:R-:W-:Y:S02]  /*2800*/  SHF.L.U64.HI R98, R6, 0x7, R7 ;  /* 0x0000000706627819 */ /* 0x000fe40000010207 */
[----:B------:R-:W-:Y:S01]  /*2810*/  LOP3.LUT R80, R76, 0xfffffff8, RZ, 0xc0, !PT ;  /* 0xfffffff84c507812 */ /* 0x000fe200078ec0ff */
[----:B------:R-:W-:Y:S01]  /*2820*/  IMAD.WIDE.U32 R66, R106, R8, R66 ;  /* 0x000000086a427225 */ /* 0x000fe200078e0042 */
[----:B------:R-:W-:-:S02]  /*2830*/  LOP3.LUT R79, R75, 0xfffffff8, RZ, 0xc0, !PT ;  /* 0xfffffff84b4f7812 */ /* 0x000fc400078ec0ff */
[----:B------:R-:W-:Y:S01]  /*2840*/  LOP3.LUT R77, R74, 0xfffffff8, RZ, 0xc0, !PT ;  /* 0xfffffff84a4d7812 */ /* 0x000fe200078ec0ff */
[----:B------:R-:W-:Y:S01]  /*2850*/  IMAD.WIDE.U32 R68, R106, R8, R68 ;  /* 0x000000086a447225 */ /* 0x000fe200078e0044 */
[----:B------:R-:W-:Y:S02]  /*2860*/  SHF.L.U64.HI R97, R10, 0x7, R11 ;  /* 0x000000070a617819 */ /* 0x000fe4000001020b */
[----:B------:R-:W-:Y:S01]  /*2870*/  SHF.R.S32.HI R102, RZ, 0x1f, R80 ;  /* 0x0000001fff667819 */ /* 0x000fe20000011450 */
[----:B------:R-:W-:Y:S01]  /*2880*/  VIADD R111, R34, 0x8 ;  /* 0x00000008226f7836 */ /* 0x000fe20000000000 */
[----:B------:R-:W-:Y:S01]  /*2890*/  SHF.R.S32.HI R101, RZ, 0x1f, R79 ;  /* 0x0000001fff657819 */ /* 0x000fe2000001144f */
[----:B------:R-:W-:Y:S01]  /*28a0*/  IMAD.SHL.U32 R108, R35, 0x2, RZ ;  /* 0x00000002236c7824 */ /* 0x000fe200078e00ff */
[----:B------:R-:W-:Y:S01]  /*28b0*/  SHF.R.S32.HI R100, RZ, 0x1f, R77 ;  /* 0x0000001fff647819 */ /* 0x000fe2000001144d */
[----:B------:R-:W-:Y:S01]  /*28c0*/  IMAD.IADD R94, R61, 0x1, R15 ;  /* 0x000000013d5e7824 */ /* 0x000fe200078e020f */
[----:B--2---:R-:W-:-:S04]  /*28d0*/  LOP3.LUT R5, R5, R37, RZ, 0x3c, !PT ;  /* 0x0000002505057212 */ /* 0x004fc800078e3cff */
[----:B------:R-:W-:Y:S01]  /*28e0*/  IADD3 R105, R5, R14, R36 ;  /* 0x0000000e05697210 */ /* 0x000fe20007ffe024 */
[C---:B------:R-:W-:Y:S02]  /*28f0*/  IMAD R14, R33.reuse, R6, RZ ;  /* 0x00000006210e7224 */ /* 0x040fe400078e02ff */
[----:B------:R-:W-:-:S04]  /*2900*/  IMAD R33, R33, R8, RZ ;  /* 0x0000000821217224 */ /* 0x000fc800078e02ff */
[C---:B------:R-:W-:Y:S01]  /*2910*/  IMAD R33, R106.reuse, R9, R33 ;  /* 0x000000096a217224 */ /* 0x040fe200078e0221 */
[----:B------:R-:W-:Y:S01]  /*2920*/  SEL R9, RZ, 0x20, P2 ;  /* 0x00000020ff097807 */ /* 0x000fe20001000000 */
[----:B------:R-:W-:Y:S01]  /*2930*/  IMAD R91, R106, R7, R14 ;  /* 0x000000076a5b7224 */ /* 0x000fe200078e020e */
[----:B------:R-:W-:Y:S02]  /*2940*/  LOP3.LUT R28, R28, R37, RZ, 0x3c, !PT ;  /* 0x000000251c1c7212 */ /* 0x000fe400078e3cff */
[----:B------:R-:W-:Y:S01]  /*2950*/  LOP3.LUT R13, R12, R9, RZ, 0xfc, !PT ;  /* 0x000000090c0d7212 */ /* 0x000fe200078efcff */
[----:B------:R-:W-:Y:S01]  /*2960*/  IMAD.SHL.U32 R7, R8, 0x80, RZ ;  /* 0x0000008008077824 */ /* 0x000fe200078e00ff */
[----:B------:R-:W-:Y:S01]  /*2970*/  LOP3.LUT R30, R30, R37, RZ, 0x3c, !PT ;  /* 0x000000251e1e7212 */ /* 0x000fe200078e3cff */
[----:B------:R-:W-:Y:S01]  /*2980*/  IMAD.SHL.U32 R5, R10, 0x80, RZ ;  /* 0x000000800a057824 */ /* 0x000fe200078e00ff */
[----:B------:R-:W-:Y:S01]  /*2990*/  LOP3.LUT R8, R12, 0x1, RZ, 0xc0, !PT ;  /* 0x000000010c087812 */ /* 0x000fe200078ec0ff */
[----:B------:R-:W-:Y:S01]  /*29a0*/  IMAD.IADD R93, R63, 0x1, R91 ;  /* 0x000000013f5d7824 */ /* 0x000fe200078e025b */
[C---:B------:R-:W-:Y:S01]  /*29b0*/  LOP3.LUT R9, R13.reuse, 0x2, RZ, 0xc0, !PT ;  /* 0x000000020d097812 */ /* 0x040fe200078ec0ff */
[----:B------:R-:W-:Y:S01]  /*29c0*/  IMAD.SHL.U32 R6, R6, 0x80, RZ ;  /* 0x0000008006067824 */ /* 0x000fe200078e00ff */
[----:B------:R-:W-:Y:S01]  /*29d0*/  LOP3.LUT R10, R13, 0x4, RZ, 0xc0, !PT ;  /* 0x000000040d0a7812 */ /* 0x000fe200078ec0ff */
[----:B------:R-:W-:Y:S01]  /*29e0*/  IMAD.IADD R91, R91, 0x1, R65 ;  /* 0x000000015b5b7824 */ /* 0x000fe200078e0241 */
[----:B------:R-:W-:Y:S01]  /*29f0*/  LOP3.LUT R11, R13, 0x8, RZ, 0xc0, !PT ;  /* 0x000000080d0b7812 */ /* 0x000fe200078ec0ff */
[----:B------:R-:W-:Y:S01]  /*2a00*/  IMAD.IADD R92, R67, 0x1, R33 ;  /* 0x00000001435c7824 */ /* 0x000fe200078e0221 */
[----:B------:R-:W-:Y:S01]  /*2a10*/  LOP3.LUT R12, R13, 0x10, RZ, 0xc0, !PT ;  /* 0x000000100d0c7812 */ /* 0x000fe200078ec0ff */
[----:B------:R-:W-:Y:S01]  /*2a20*/  IMAD.IADD R90, R33, 0x1, R69 ;  /* 0x00000001215a7824 */ /* 0x000fe200078e0245 */
[----:B------:R-:W-:-:S02]  /*2a30*/  IADD3 R104, R28, R29, R36 ;  /* 0x0000001d1c687210 */ /* 0x000fc40007ffe024 */
[----:B------:R-:W-:Y:S02]  /*2a40*/  IADD3 R103, R30, R31, R36 ;  /* 0x0000001f1e677210 */ /* 0x000fe40007ffe024 */
[----:B------:R-:W-:Y:S01]  /*2a50*/  LOP3.LUT R13, R13, 0x20, RZ, 0xc0, !PT ;  /* 0x000000200d0d7812 */ /* 0x000fe200078ec0ff */
[----:B------:R-:W-:Y:S06]  /*2a60*/  @!P6 BAR.SYNC.DEFER_BLOCKING 0x9, 0x100 ;  /* 0x024400000000eb1d */ /* 0x000fec0000010000 */
.L_x_1442:
[----:B---3--:R-:W2:Y:S01]  /*2a70*/  LDL R29, [R1+0x4c] ;  /* 0x00004c00011d7983 */ /* 0x008ea20000100800 */
[----:B------:R-:W0:Y:S01]  /*2a80*/  LDC.64 R86, c[0x0][0x2e8] ;  /* 0x0000ba00ff567b82 */ /* 0x000e220000000a00 */
[----:B-1----:R-:W-:Y:S01]  /*2a90*/  VIADD R28, R25, 0xffffffff ;  /* 0xffffffff191c7836 */ /* 0x002fe20000000000 */
[----:B------:R-:W-:Y:S01]  /*2aa0*/  LOP3.LUT P4, RZ, R82, 0x2, RZ, 0xc0, !PT ;  /* 0x0000000252ff7812 */ /* 0x000fe2000788c0ff */
        /* <DEDUP_REMOVED lines=8> */
[----:B------:R-:W-:-:S04]  /*2b30*/  IMAD.IADD R88, R57, 0x1, R15 ;  /* 0x0000000139587824 */ /* 0x000fc800078e020f */
[----:B------:R-:W-:Y:S01]  /*2b40*/  IMAD.X R25, R88, 0x1, R95, P2 ;  /* 0x0000000158197824 */ /* 0x000fe200010e065f */
[----:B0-----:R-:W-:Y:S02]  /*2b50*/  LEA R32, P3, R14, R86, 0x1 ;  /* 0x000000560e207211 */ /* 0x001fe400078608ff */
[----:B------:R-:W-:Y:S02]  /*2b60*/  ISETP.GT.AND P2, PT, R28, R83, PT ;  /* 0x000000531c00720c */ /* 0x000fe40003f44270 */
[----:B------:R-:W-:Y:S01]  /*2b70*/  LEA.HI.X R33, R14, R87, R25, 0x1, P3 ;  /* 0x000000570e217211 */ /* 0x000fe200018f0c19 */
[----:B------:R-:W-:Y:S01]  /*2b80*/  IMAD.MOV.U32 R25, RZ, RZ, R28 ;  /* 0x000000ffff197224 */ /* 0x000fe200078e001c */
[----:B-1----:R-:W-:Y:S01]  /*2b90*/  ISETP.GE.AND P3, PT, R107, 0x1, PT ;  /* 0x000000016b00780c */ /* 0x002fe20003f66270 */
[----:B--2---:R-:W-:-:S04]  /*2ba0*/  IMAD R15, R17, 0x3000, R29 ;  /* 0x00003000110f7824 */ /* 0x004fc800078e021d */
[C---:B------:R-:W-:Y:S02]  /*2bb0*/  VIADD R29, R15.reuse, 0x10 ;  /* 0x000000100f1d7836 */ /* 0x040fe40000000000 */
[C---:B------:R-:W-:Y:S02]  /*2bc0*/  @P4 VIADD R29, R15.reuse, 0xfffffff0 ;  /* 0xfffffff00f1d4836 */ /* 0x040fe40000000000 */
[--C-:B------:R-:W-:Y:S02]  /*2bd0*/  IMAD R78, R15, 0x2, R26.reuse ;  /* 0x000000020f4e7824 */ /* 0x100fe400078e021a */
[----:B------:R-:W-:Y:S02]  /*2be0*/  IMAD R15, R29, 0x2, R26 ;  /* 0x000000021d0f7824 */ /* 0x000fe400078e021a */
[----:B------:R-:W-:Y:S05]  /*2bf0*/  @!P3 BRA `(.L_x_1388) ;  /* 0x0000003800c0b947 */ /* 0x000fea0003800000 */
[----:B------:R-:W-:Y:S01]  /*2c00*/  ULDC.U8 UR4, c[0x0][0x410] ;  /* 0x0001040000047ab9 */ /* 0x000fe20000000000 */
[-C--:B------:R-:W-:Y:S01]  /*2c10*/  IMAD R14, R99, R28.reuse, RZ ;  /* 0x0000001c630e7224 */ /* 0x080fe200078e02ff */
[----:B------:R-:W-:Y:S01]  /*2c20*/  ISETP.NE.AND P3, PT, RZ, UR4, PT ;  /* 0x00000004ff007c0c */ /* 0x000fe2000bf65270 */
[----:B------:R-:W-:Y:S02]  /*2c30*/  IMAD R31, R98, R28, RZ ;  /* 0x0000001c621f7224 */ /* 0x000fe400078e02ff */
        /* <DEDUP_REMOVED lines=70> */
.L_x_1391:
[----:B------:R-:W-:Y:S05]  /*30a0*/  BSYNC B1 ;  /* 0x0000000000017941 */ /* 0x000fea0003800000 */
.L_x_1390:
[----:B-----5:R-:W-:Y:S01]  /*30b0*/  IMAD.MOV.U32 R14, RZ, RZ, R34 ;  /* 0x000000ffff0e7224 */ /* 0x020fe200078e0022 */
[----:B------:R-:W-:Y:S01]  /*30c0*/  UISETP.NE.AND UP0, UPT, UR37, 0x3, UPT ;  /* 0x000000032500788c */ /* 0x000fe2000bf05270 */
[----:B0-----:R-:W-:Y:S02]  /*30d0*/  IMAD.MOV.U32 R28, RZ, RZ, R35 ;  /* 0x000000ffff1c7224 */ /* 0x001fe400078e0023 */
[----:B------:R-:W-:Y:S02]  /*30e0*/  IMAD.MOV.U32 R29, RZ, RZ, R38 ;  /* 0x000000ffff1d7224 */ /* 0x000fe400078e0026 */
[----:B------:R-:W-:Y:S01]  /*30f0*/  IMAD.MOV.U32 R30, RZ, RZ, R39 ;  /* 0x000000ffff1e7224 */ /* 0x000fe200078e0027 */
[----:B------:R-:W-:Y:S01]  /*3100*/  PRMT R55, R28, 0x5410, R14 ;  /* 0x000054101c377816 */ /* 0x000fe2000000000e */
[----:B------:R-:W-:Y:S01]  /*3110*/  IMAD.MOV.U32 R14, RZ, RZ, R42 ;  /* 0x000000ffff0e7224 */ /* 0x000fe200078e002a */
[----:B------:R-:W-:Y:S01]  /*3120*/  PLOP3.LUT P3, PT, PT, PT, UP0, 0x80, 0x0 ;  /* 0x000000000000781c */ /* 0x000fe20003f6f008 */
        /* <DEDUP_REMOVED lines=30> */
[----:B------:R-:W-:Y:S02]  /*3310*/  PRMT R120, R120, 0x5410, R14 ;  /* 0x0000541078787816 */ /* 0x000fe4000000000e */
[----:B------:R-:W-:Y:S02]  /*3320*/  PRMT R117, R117, 0x5410, R29 ;  /* 0x0000541075757816 */ /* 0x000fe4000000001d */
[----:B------:R-:W-:Y:S01]  /*3330*/  PRMT R121, R28, 0x5410, R30 ;  /* 0x000054101c797816 */ /* 0x000fe2000000001e */
[----:B------:R-:W-:Y:S06]  /*3340*/  @!P3 BRA `(.L_x_1392) ;  /* 0x000000000004b947 */ /* 0x000fec0003800000 */
[----:B------:R-:W-:Y:S01]  /*3350*/  BPT.TRAP 0x1 ;  /* 0x000000040000795c */ /* 0x000fe20000300000 */
.L_x_1392:
[----:B------:R-:W-:Y:S01]  /*3360*/  IMAD R14, R17, 0x8, R2 ;  /* 0x00000008110e7824 */ /* 0x000fe200078e0202 */
[----:B------:R-:W-:Y:S01]  /*3370*/  SHF.L.U32 R85, R155, 0x1f, RZ ;  /* 0x0000001f9b557819 */ /* 0x000fe200000006ff */
[----:B------:R-:W-:Y:S03]  /*3380*/  BSSY B1, `(.L_x_1393) ;  /* 0x0000003000017945 */ /* 0x000fe60003800000 */
[----:B------:R-:W0:Y:S02]  /*3390*/  SYNCS.PHASECHK.TRANS64.TRYWAIT P5, [R14+URZ+0x2d890], R85 ;  /* 0x02d890550e0075a7 */ /* 0x000e2400080a017f */
[----:B0-----:R-:W-:Y:S05]  /*33a0*/  @!P5 BRA `(.L_x_1394) ;  /* 0x000001f00088d947 */ /* 0x001fea0003800000 */
.L_x_1756:
[----:B------:R-:W-:Y:S05]  /*33b0*/  BSYNC B1 ;  /* 0x0000000000017941 */ /* 0x000fea0003800000 */
.L_x_1393:
        /* <DEDUP_REMOVED lines=9> */
[----:B------:R-:W-:Y:S01]  /*3450*/  IMAD.MOV.U32 R53, RZ, RZ, R29 ;  /* 0x000000ffff357224 */ /* 0x000fe200078e001d */
[----:B------:R-:W-:Y:S02]  /*3460*/  SHF.R.U64 R52, R86, 0x10, R87 ;  /* 0x0000001056347819 */ /* 0x000fe40000001257 */
[----:B------:R-:W-:Y:S02]  /*3470*/  SHF.R.U64 R54, R58, 0x10, R59 ;  /* 0x000000103a367819 */ /* 0x000fe4000000123b */
[--C-:B------:R-:W-:Y:S02]  /*3480*/  HADD2.F32 R29, -RZ, R53.reuse.H1_H1 ;  /* 0x30000035ff1d7230 */ /* 0x100fe40000004100 */
[----:B------:R-:W-:Y:S02]  /*3490*/  HADD2.F32 R52, -RZ, R52.H0_H0 ;  /* 0x20000034ff347230 */ /* 0x000fe40000004100 */
[----:B------:R-:W-:Y:S02]  /*34a0*/  HADD2.F32 R53, -RZ, R53.H0_H0 ;  /* 0x20000035ff357230 */ /* 0x000fe40000004100 */
[----:B------:R-:W-:-:S02]  /*34b0*/  HADD2.F32 R54, -RZ, R54.H0_H0 ;  /* 0x20000036ff367230 */ /* 0x000fc40000004100 */
[-C--:B------:R-:W-:Y:S01]  /*34c0*/  FMUL.FTZ R58, R29, R52.reuse ;  /* 0x000000341d3a7220 */ /* 0x080fe20000410000 */
[----:B------:R-:W-:-:S03]  /*34d0*/  FMUL.FTZ R86, R53, R52 ;  /* 0x0000003435567220 */ /* 0x000fc60000410000 */
[-C--:B------:R-:W-:Y:S01]  /*34e0*/  FFMA.FTZ R52, R53, R54.reuse, -R58 ;  /* 0x0000003635347223 */ /* 0x080fe2000001083a */
[----:B------:R-:W-:Y:S01]  /*34f0*/  SHF.R.U32.HI R58, RZ, 0x10, R59 ;  /* 0x00000010ff3a7819 */ /* 0x000fe2000001163b */
[----:B------:R-:W-:Y:S01]  /*3500*/  FFMA.FTZ R29, R29, R54, R86 ;  /* 0x000000361d1d7223 */ /* 0x000fe20000010056 */
[----:B------:R-:W-:Y:S01]  /*3510*/  SHF.R.U32.HI R86, RZ, 0x10, R87 ;  /* 0x00000010ff567819 */ /* 0x000fe20000011657 */
[----:B------:R-:W-:Y:S02]  /*3520*/  IMAD.MOV.U32 R54, RZ, RZ, R31 ;  /* 0x000000ffff367224 */ /* 0x000fe400078e001f */
[----:B------:R-:W-:Y:S01]  /*3530*/  IMAD.MOV.U32 R53, RZ, RZ, R28 ;  /* 0x000000ffff357224 */ /* 0x000fe200078e001c */
[----:B------:R-:W-:Y:S01]  /*3540*/  F2FP.F16.F32.PACK_AB R29, R29, R52 ;  /* 0x000000341d1d723e */ /* 0x000fe200000000ff */
[----:B------:R-:W-:Y:S02]  /*3550*/  HADD2.F32 R28, -RZ, R86.H0_H0 ;  /* 0x20000056ff1c7230 */ /* 0x000fe40000004100 */
[----:B------:R-:W-:-:S02]  /*3560*/  HADD2.F32 R31, -RZ, R54.H1_H1 ;  /* 0x30000036ff1f7230 */ /* 0x000fc40000004100 */
[----:B------:R-:W-:Y:S02]  /*3570*/  HADD2.F32 R59, -RZ, R54.H0_H0 ;  /* 0x20000036ff3b7230 */ /* 0x000fe40000004100 */
[----:B------:R-:W-:Y:S02]  /*3580*/  HADD2.F32 R58, -RZ, R58.H0_H0 ;  /* 0x2000003aff3a7230 */ /* 0x000fe40000004100 */
[-C--:B------:R-:W-:Y:S01]  /*3590*/  FMUL.FTZ R54, R31, R28.reuse ;  /* 0x0000001c1f367220 */ /* 0x080fe20000410000 */
[----:B------:R-:W-:Y:S02]  /*35a0*/  HADD2.F32 R87, -RZ, R117.H1_H1 ;  /* 0x30000075ff577230 */ /* 0x000fe40000004100 */
[C---:B------:R-:W-:Y:S01]  /*35b0*/  FMUL.FTZ R86, R59.reuse, R28 ;  /* 0x0000001c3b567220 */ /* 0x040fe20000410000 */
[-C--:B------:R-:W-:Y:S01]  /*35c0*/  FFMA.FTZ R28, R59, R58.reuse, -R54 ;  /* 0x0000003a3b1c7223 */ /* 0x080fe20000010836 */
[----:B------:R-:W-:Y:S02]  /*35d0*/  IMAD.MOV.U32 R54, RZ, RZ, R30 ;  /* 0x000000ffff367224 */ /* 0x000fe400078e001e */
[----:B------:R-:W-:Y:S01]  /*35e0*/  FFMA.FTZ R31, R31, R58, R86 ;  /* 0x0000003a1f1f7223 */ /* 0x000fe20000010056 */
[----:B------:R-:W-:-:S02]  /*35f0*/  HADD2.F32 R30, -RZ, R53.H1_H1 ;  /* 0x30000035ff1e7230 */ /* 0x000fc40000004100 */
[----:B------:R-:W-:Y:S02]  /*3600*/  HADD2.F32 R58, -RZ, R53.H0_H0 ;  /* 0x20000035ff3a7230 */ /* 0x000fe40000004100 */
[----:B------:R-:W-:Y:S02]  /*3610*/  HADD2.F32 R59, -RZ, R117.H0_H0 ;  /* 0x20000075ff3b7230 */ /* 0x000fe40000004100 */
[-C--:B------:R-:W-:Y:S01]  /*3620*/  FMUL.FTZ R53, R30, R87.reuse ;  /* 0x000000571e357220 */ /* 0x080fe20000410000 */
[----:B------:R-:W-:Y:S02]  /*3630*/  HADD2.F32 R117, -RZ, R121.H1_H1 ;  /* 0x30000079ff757230 */ /* 0x000fe40000004100 */
[C---:B------:R-:W-:Y:S01]  /*3640*/  FMUL.FTZ R87, R58.reuse, R87 ;  /* 0x000000573a577220 */ /* 0x040fe20000410000 */
[----:B------:R-:W-:Y:S01]  /*3650*/  F2FP.F16.F32.PACK_AB R31, R31, R28 ;  /* 0x0000001c1f1f723e */ /* 0x000fe200000000ff */
[----:B------:R-:W-:Y:S01]  /*3660*/  FFMA.FTZ R53, R58, R59, -R53 ;  /* 0x0000003b3a357223 */ /* 0x000fe20000010835 */
[----:B------:R-:W-:-:S02]  /*3670*/  HADD2.F32 R58, -RZ, R54.H0_H0 ;  /* 0x20000036ff3a7230 */ /* 0x000fc40000004100 */
[----:B------:R-:W-:Y:S01]  /*3680*/  FFMA.FTZ R30, R30, R59, R87 ;  /* 0x0000003b1e1e7223 */ /* 0x000fe20000010057 */
[----:B------:R-:W-:Y:S02]  /*3690*/  HADD2.F32 R54, -RZ, R54.H1_H1 ;  /* 0x30000036ff367230 */ /* 0x000fe40000004100 */
[----:B------:R-:W-:Y:S02]  /*36a0*/  HADD2.F32 R59, -RZ, R119.H0_H0 ;  /* 0x20000077ff3b7230 */ /* 0x000fe40000004100 */
[----:B------:R-:W-:Y:S01]  /*36b0*/  F2FP.F16.F32.PACK_AB R28, R30, R53 ;  /* 0x000000351e1c723e */ /* 0x000fe200000000ff */
[-C--:B------:R-:W-:Y:S01]  /*36c0*/  FMUL.FTZ R87, R54, R117.reuse ;  /* 0x0000007536577220 */ /* 0x080fe20000410000 */
[----:B------:R-:W-:-:S03]  /*36d0*/  FMUL.FTZ R117, R58, R117 ;  /* 0x000000753a757220 */ /* 0x000fc60000410000 */
[-C--:B------:R-:W-:Y:S01]  /*36e0*/  FFMA.FTZ R87, R58, R59.reuse, -R87 ;  /* 0x0000003b3a577223 */ /* 0x080fe20000010857 */
[----:B------:R-:W-:-:S05]  /*36f0*/  FFMA.FTZ R54, R54, R59, R117 ;  /* 0x0000003b36367223 */ /* 0x000fca0000010075 */
[----:B------:R-:W-:-:S07]  /*3700*/  F2FP.F16.F32.PACK_AB R30, R54, R87 ;  /* 0x00000057361e723e */ /* 0x000fce00000000ff */
.L_x_1399:
[----:B------:R-:W-:Y:S05]  /*3710*/  BSYNC B2 ;  /* 0x0000000000027941 */ /* 0x000fea0003800000 */
.L_x_1398:
[----:B------:R1:W-:Y:S02]  /*3720*/  STG.E.128 desc[UR38][R32.64], R28 ;  /* 0x0000001c20007986 */ /* 0x0003e4000c101d26 */
.L_x_1397:
[----:B------:R-:W-:Y:S05]  /*3730*/  BSYNC B1 ;  /* 0x0000000000017941 */ /* 0x000fea0003800000 */
.L_x_1396:
        /* <DEDUP_REMOVED lines=8> */
[----:B------:R-:W-:Y:S01]  /*37c0*/  SHF.R.U64 R54, R56, 0x10, R57 ;  /* 0x0000001038367819 */ /* 0x000fe20000001239 */
[----:B------:R-:W-:Y:S01]  /*37d0*/  IMAD.MOV.U32 R52, RZ, RZ, R29 ;  /* 0x000000ffff347224 */ /* 0x000fe200078e001d */
[----:B------:R-:W-:Y:S01]  /*37e0*/  SHF.R.U64 R50, R50, 0x10, R51 ;  /* 0x0000001032327819 */ /* 0x000fe20000001233 */
[----:B------:R-:W-:Y:S01]  /*37f0*/  HADD2.F32 R58, -RZ, R120.H1_H1 ;  /* 0x30000078ff3a7230 */ /* 0x000fe20000004100 */
[----:B------:R-:W-:Y:S01]  /*3800*/  SHF.R.U32.HI R56, RZ, 0x10, R57 ;  /* 0x00000010ff387819 */ /* 0x000fe20000011639 */
[----:B------:R-:W-:Y:S02]  /*3810*/  HADD2.F32 R54, -RZ, R54.H0_H0 ;  /* 0x20000036ff367230 */ /* 0x000fe40000004100 */
[--C-:B------:R-:W-:Y:S02]  /*3820*/  HADD2.F32 R29, -RZ, R52.reuse.H1_H1 ;  /* 0x30000034ff1d7230 */ /* 0x100fe40000004100 */
[----:B------:R-:W-:Y:S02]  /*3830*/  HADD2.F32 R53, -RZ, R52.H0_H0 ;  /* 0x20000034ff357230 */ /* 0x000fe40000004100 */
[----:B------:R-:W-:-:S02]  /*3840*/  HADD2.F32 R50, -RZ, R50.H0_H0 ;  /* 0x20000032ff327230 */ /* 0x000fc40000004100 */
[-C--:B------:R-:W-:Y:S01]  /*3850*/  FMUL.FTZ R52, R29, R54.reuse ;  /* 0x000000361d347220 */ /* 0x080fe20000410000 */
[----:B------:R-:W-:Y:S02]  /*3860*/  HADD2.F32 R56, -RZ, R56.H0_H0 ;  /* 0x20000038ff387230 */ /* 0x000fe40000004100 */
[C---:B------:R-:W-:Y:S01]  /*3870*/  FMUL.FTZ R54, R53.reuse, R54 ;  /* 0x0000003635367220 */ /* 0x040fe20000410000 */
[----:B------:R-:W-:Y:S02]  /*3880*/  HADD2.F32 R121, -RZ, R121.H0_H0 ;  /* 0x20000079ff797230 */ /* 0x000fe40000004100 */
[-C--:B------:R-:W-:Y:S01]  /*3890*/  FFMA.FTZ R52, R53, R50.reuse, -R52 ;  /* 0x0000003235347223 */ /* 0x080fe20000010834 */
[----:B------:R-:W-:Y:S02]  /*38a0*/  HADD2.F32 R53, -RZ, R28.H0_H0 ;  /* 0x2000001cff357230 */ /* 0x000fe40000004100 */
[----:B------:R-:W-:Y:S01]  /*38b0*/  FFMA.FTZ R29, R29, R50, R54 ;  /* 0x000000321d1d7223 */ /* 0x000fe20000010036 */
[----:B------:R-:W-:Y:S01]  /*38c0*/  SHF.R.U32.HI R50, RZ, 0x10, R51 ;  /* 0x00000010ff327819 */ /* 0x000fe20000011633 */
[----:B------:R-:W-:-:S02]  /*38d0*/  HADD2.F32 R51, -RZ, R31.H1_H1 ;  /* 0x3000001fff337230 */ /* 0x000fc40000004100 */
[----:B------:R-:W-:Y:S01]  /*38e0*/  HADD2.F32 R31, -RZ, R31.H0_H0 ;  /* 0x2000001fff1f7230 */ /* 0x000fe20000004100 */
[----:B------:R-:W-:Y:S01]  /*38f0*/  F2FP.F16.F32.PACK_AB R29, R29, R52 ;  /* 0x000000341d1d723e */ /* 0x000fe200000000ff */
[----:B------:R-:W-:Y:S02]  /*3900*/  HADD2.F32 R50, -RZ, R50.H0_H0 ;  /* 0x20000032ff327230 */ /* 0x000fe40000004100 */
[-C--:B------:R-:W-:Y:S01]  /*3910*/  FMUL.FTZ R54, R51, R56.reuse ;  /* 0x0000003833367220 */ /* 0x080fe20000410000 */
[----:B------:R-:W-:Y:S02]  /*3920*/  HADD2.F32 R57, -RZ, R118.H1_H1 ;  /* 0x30000076ff397230 */ /* 0x000fe40000004100 */
[C---:B------:R-:W-:Y:S01]  /*3930*/  FMUL.FTZ R56, R31.reuse, R56 ;  /* 0x000000381f387220 */ /* 0x040fe20000410000 */
[-C--:B------:R-:W-:Y:S01]  /*3940*/  FFMA.FTZ R54, R31, R50.reuse, -R54 ;  /* 0x000000321f367223 */ /* 0x080fe20000010836 */
[----:B------:R-:W-:Y:S02]  /*3950*/  HADD2.F32 R31, -RZ, R28.H1_H1 ;  /* 0x3000001cff1f7230 */ /* 0x000fe40000004100 */
[----:B------:R-:W-:Y:S01]  /*3960*/  FFMA.FTZ R51, R51, R50, R56 ;  /* 0x0000003233337223 */ /* 0x000fe20000010038 */
[----:B------:R-:W-:-:S02]  /*3970*/  HADD2.F32 R50, -RZ, R118.H0_H0 ;  /* 0x20000076ff327230 */ /* 0x000fc40000004100 */
[--C-:B------:R-:W-:Y:S02]  /*3980*/  HADD2.F32 R56, -RZ, R30.reuse.H1_H1 ;  /* 0x3000001eff387230 */ /* 0x100fe40000004100 */
[-C--:B------:R-:W-:Y:S01]  /*3990*/  FMUL.FTZ R28, R31, R58.reuse ;  /* 0x0000003a1f1c7220 */ /* 0x080fe20000410000 */
[----:B------:R-:W-:Y:S02]  /*39a0*/  HADD2.F32 R30, -RZ, R30.H0_H0 ;  /* 0x2000001eff1e7230 */ /* 0x000fe40000004100 */
[----:B------:R-:W-:Y:S01]  /*39b0*/  FMUL.FTZ R58, R53, R58 ;  /* 0x0000003a353a7220 */ /* 0x000fe20000410000 */
[----:B------:R-:W-:Y:S01]  /*39c0*/  F2FP.F16.F32.PACK_AB R51, R51, R54 ;  /* 0x000000363333723e */ /* 0x000fe200000000ff */
[-C--:B------:R-:W-:Y:S01]  /*39d0*/  FFMA.FTZ R28, R53, R50.reuse, -R28 ;  /* 0x00000032351c7223 */ /* 0x080fe2000001081c */
[-C--:B------:R-:W-:Y:S01]  /*39e0*/  FMUL.FTZ R53, R56, R121.reuse ;  /* 0x0000007938357220 */ /* 0x080fe20000410000 */
[----:B------:R-:W-:Y:S01]  /*39f0*/  FMUL.FTZ R121, R30, R121 ;  /* 0x000000791e797220 */ /* 0x000fe20000410000 */
[----:B------:R-:W-:-:S02]  /*3a00*/  FFMA.FTZ R31, R31, R50, R58 ;  /* 0x000000321f1f7223 */ /* 0x000fc4000001003a */
[-C--:B------:R-:W-:Y:S01]  /*3a10*/  FFMA.FTZ R53, R30, R57.reuse, -R53 ;  /* 0x000000391e357223 */ /* 0x080fe20000010835 */
[----:B------:R-:W-:Y:S02]  /*3a20*/  FFMA.FTZ R56, R56, R57, R121 ;  /* 0x0000003938387223 */ /* 0x000fe40000010079 */
[----:B------:R-:W-:Y:S01]  /*3a30*/  F2FP.F16.F32.PACK_AB R28, R31, R28 ;  /* 0x0000001c1f1c723e */ /* 0x000fe200000000ff */
[----:B------:R-:W-:Y:S02]  /*3a40*/  IMAD.MOV.U32 R31, RZ, RZ, R51 ;  /* 0x000000ffff1f7224 */ /* 0x000fe400078e0033 */
[----:B------:R-:W-:-:S07]  /*3a50*/  F2FP.F16.F32.PACK_AB R30, R56, R53 ;  /* 0x00000035381e723e */ /* 0x000fce00000000ff */
.L_x_1403:
[----:B------:R-:W-:Y:S05]  /*3a60*/  BSYNC B2 ;  /* 0x0000000000027941 */ /* 0x000fea0003800000 */
.L_x_1402:
[----:B------:R2:W-:Y:S02]  /*3a70*/  STG.E.128 desc[UR38][R32.64+0x20], R28 ;  /* 0x0000201c20007986 */ /* 0x0005e4000c101d26 */
.L_x_1401:
[----:B------:R-:W-:Y:S05]  /*3a80*/  BSYNC B1 ;  /* 0x0000000000017941 */ /* 0x000fea0003800000 */
.L_x_1400:
        /* <DEDUP_REMOVED lines=8> */
[--C-:B------:R-:W-:Y:S01]  /*3b10*/  SHF.R.U64 R50, R46, 0x10, R47.reuse ;  /* 0x000000102e327819 */ /* 0x100fe2000000122f */
[----:B------:R-:W-:Y:S01]  /*3b20*/  HADD2.F32 R119, -RZ, R119.H1_H1 ;  /* 0x30000077ff777230 */ /* 0x000fe20000004100 */
        /* <DEDUP_REMOVED lines=15> */
[----:B------:R-:W-:Y:S01]  /*3c20*/  FMUL.FTZ R51, R47, R51 ;  /* 0x000000332f337220 */ /* 0x000fe20000410000 */
[----:B------:R-:W-:-:S02]  /*3c30*/  HADD2.F32 R120, -RZ, R120.H0_H0 ;  /* 0x20000078ff787230 */ /* 0x000fc40000004100 */
[-C--:B------:R-:W-:Y:S01]  /*3c40*/  FFMA.FTZ R29, R29, R50.reuse, -R46 ;  /* 0x000000321d1d7223 */ /* 0x080fe2000001082e */
[----:B------:R-:W-:Y:S01]  /*3c50*/  FFMA.FTZ R46, R31, R50, R52 ;  /* 0x000000321f2e7223 */ /* 0x000fe20000010034 */
[-C--:B------:R-:W-:Y:S01]  /*3c60*/  FFMA.FTZ R31, R47, R49.reuse, -R54 ;  /* 0x000000312f1f7223 */ /* 0x080fe20000010836 */
[----:B------:R-:W-:Y:S01]  /*3c70*/  FFMA.FTZ R48, R48, R49, R51 ;  /* 0x0000003130307223 */ /* 0x000fe20000010033 */
[----:B------:R-:W-:Y:S02]  /*3c80*/  HADD2.F32 R50, -RZ, R28.H1_H1 ;  /* 0x3000001cff327230 */ /* 0x000fe40000004100 */
[----:B------:R-:W-:Y:S01]  /*3c90*/  HADD2.F32 R49, -RZ, R30.H1_H1 ;  /* 0x3000001eff317230 */ /* 0x000fe20000004100 */
[----:B------:R-:W-:Y:S01]  /*3ca0*/  F2FP.F16.F32.PACK_AB R29, R46, R29 ;  /* 0x0000001d2e1d723e */ /* 0x000fe200000000ff */
[----:B------:R-:W-:Y:S02]  /*3cb0*/  HADD2.F32 R28, -RZ, R28.H0_H0 ;  /* 0x2000001cff1c7230 */ /* 0x000fe40000004100 */
[----:B------:R-:W-:Y:S01]  /*3cc0*/  FMUL.FTZ R51, R50, R119 ;  /* 0x0000007732337220 */ /* 0x000fe20000410000 */
[----:B------:R-:W-:-:S02]  /*3cd0*/  HADD2.F32 R30, -RZ, R30.H0_H0 ;  /* 0x2000001eff1e7230 */ /* 0x000fc40000004100 */
[CC--:B------:R-:W-:Y:S01]  /*3ce0*/  FMUL.FTZ R53, R49.reuse, R120.reuse ;  /* 0x0000007831357220 */ /* 0x0c0fe20000410000 */
[--C-:B------:R-:W-:Y:S02]  /*3cf0*/  HADD2.F32 R47, -RZ, R116.reuse.H0_H0 ;  /* 0x20000074ff2f7230 */ /* 0x100fe40000004100 */
[----:B------:R-:W-:Y:S01]  /*3d00*/  FMUL.FTZ R119, R28, R119 ;  /* 0x000000771c777220 */ /* 0x000fe20000410000 */
[----:B------:R-:W-:Y:S02]  /*3d10*/  HADD2.F32 R116, -RZ, R116.H1_H1 ;  /* 0x30000074ff747230 */ /* 0x000fe40000004100 */
[----:B------:R-:W-:Y:S01]  /*3d20*/  FMUL.FTZ R120, R30, R120 ;  /* 0x000000781e787220 */ /* 0x000fe20000410000 */
[----:B------:R-:W-:Y:S01]  /*3d30*/  F2FP.F16.F32.PACK_AB R31, R48, R31 ;  /* 0x0000001f301f723e */ /* 0x000fe200000000ff */
[-C--:B------:R-:W-:Y:S01]  /*3d40*/  FFMA.FTZ R51, R28, R47.reuse, -R51 ;  /* 0x0000002f1c337223 */ /* 0x080fe20000010833 */
[----:B------:R-:W-:Y:S01]  /*3d50*/  FFMA.FTZ R50, R50, R47, R119 ;  /* 0x0000002f32327223 */ /* 0x000fe20000010077 */
[-C--:B------:R-:W-:Y:S01]  /*3d60*/  FFMA.FTZ R53, R30, R116.reuse, -R53 ;  /* 0x000000741e357223 */ /* 0x080fe20000010835 */
[----:B------:R-:W-:-:S03]  /*3d70*/  FFMA.FTZ R120, R49, R116, R120 ;  /* 0x0000007431787223 */ /* 0x000fc60000010078 */
[----:B------:R-:W-:Y:S02]  /*3d80*/  F2FP.F16.F32.PACK_AB R28, R50, R51 ;  /* 0x00000033321c723e */ /* 0x000fe400000000ff */
[----:B------:R-:W-:-:S07]  /*3d90*/  F2FP.F16.F32.PACK_AB R30, R120, R53 ;  /* 0x00000035781e723e */ /* 0x000fce00000000ff */
.L_x_1407:
[----:B------:R-:W-:Y:S05]  /*3da0*/  BSYNC B2 ;  /* 0x0000000000027941 */ /* 0x000fea0003800000 */
.L_x_1406:
[----:B------:R3:W-:Y:S02]  /*3db0*/  STG.E.128 desc[UR38][R32.64+0x40], R28 ;  /* 0x0000401c20007986 */ /* 0x0007e4000c101d26 */
.L_x_1405:
[----:B------:R-:W-:Y:S05]  /*3dc0*/  BSYNC B1 ;  /* 0x0000000000017941 */ /* 0x000fea0003800000 */
.L_x_1404:
        /* <DEDUP_REMOVED lines=50> */
.L_x_1411:
[----:B------:R-:W-:Y:S05]  /*40f0*/  BSYNC B2 ;  /* 0x0000000000027941 */ /* 0x000fea0003800000 */
.L_x_1410:
[----:B------:R4:W-:Y:S02]  /*4100*/  STG.E.128 desc[UR38][R32.64+0x60], R28 ;  /* 0x0000601c20007986 */ /* 0x0009e4000c101d26 */
.L_x_1409:
[----:B------:R-:W-:Y:S05]  /*4110*/  BSYNC B1 ;  /* 0x0000000000017941 */ /* 0x000fea0003800000 */
.L_x_1408:
        /* <DEDUP_REMOVED lines=30> */
[--C-:B------:R-:W-:Y:S02]  /*4300*/  HADD2.F32 R39, -RZ, R109.reuse.H0_H0 ;  /* 0x2000006dff277230 */ /* 0x100fe40000004100 */
[----:B------:R-:W-:Y:S01]  /*4310*/  FFMA.FTZ R48, R31, R42, -R48 ;  /* 0x0000002a1f307223 */ /* 0x000fe20000010830 */
[----:B------:R-:W-:Y:S02]  /*4320*/  HADD2.F32 R109, -RZ, R109.H1_H1 ;  /* 0x3000006dff6d7230 */ /* 0x000fe40000004100 */
[--C-:B------:R-:W-:Y:S02]  /*4330*/  HADD2.F32 R30, -RZ, R38.reuse.H1_H1 ;  /* 0x30000026ff1e7230 */ /* 0x100fe40000004100 */
[----:B------:R-:W-:Y:S01]  /*4340*/  FMUL.FTZ R41, R29, R39 ;  /* 0x000000271d297220 */ /* 0x000fe20000410000 */
[----:B------:R-:W-:-:S02]  /*4350*/  HADD2.F32 R38, -RZ, R38.H0_H0 ;  /* 0x20000026ff267230 */ /* 0x000fc40000004100 */
[----:B------:R-:W-:Y:S01]  /*4360*/  FMUL.FTZ R40, R28, R39 ;  /* 0x000000271c287220 */ /* 0x000fe20000410000 */
[--C-:B------:R-:W-:Y:S02]  /*4370*/  HADD2.F32 R31, -RZ, R89.reuse.H0_H0 ;  /* 0x20000059ff1f7230 */ /* 0x100fe40000004100 */
[-C--:B------:R-:W-:Y:S01]  /*4380*/  FMUL.FTZ R39, R30, R109.reuse ;  /* 0x0000006d1e277220 */ /* 0x080fe20000410000 */
[----:B------:R-:W-:Y:S02]  /*4390*/  HADD2.F32 R89, -RZ, R89.H1_H1 ;  /* 0x30000059ff597230 */ /* 0x000fe40000004100 */
        /* <DEDUP_REMOVED lines=9> */
.L_x_1415:
[----:B------:R-:W-:Y:S05]  /*4430*/  BSYNC B2 ;  /* 0x0000000000027941 */ /* 0x000fea0003800000 */
.L_x_1414:
[----:B------:R1:W-:Y:S02]  /*4440*/  STG.E.128 desc[UR38][R32.64+0x80], R28 ;  /* 0x0000801c20007986 */ /* 0x0003e4000c101d26 */
.L_x_1413:
[----:B------:R-:W-:Y:S05]  /*4450*/  BSYNC B1 ;  /* 0x0000000000017941 */ /* 0x000fea0003800000 */
.L_x_1412:
        /* <DEDUP_REMOVED lines=48> */
.L_x_1417:
[----:B------:R-:W-:Y:S05]  /*4760*/  BSYNC B1 ;  /* 0x0000000000017941 */ /* 0x000fea0003800000 */
.L_x_1416:
[----:B------:R1:W-:Y:S01]  /*4770*/  STG.E.128 desc[UR38][R32.64+0xa0], R28 ;  /* 0x0000a01c20007986 */ /* 0x0003e2000c101d26 */
[----:B------:R-:W-:Y:S05]  /*4780*/  BRA `(.L_x_1395) ;  /* 0x00000020005c7947 */ /* 0x000fea0003800000 */
.L_x_1389:
        /* <DEDUP_REMOVED lines=46> */
.L_x_1419:
[----:B------:R-:W-:Y:S05]  /*4a70*/  BSYNC B1 ;  /* 0x0000000000017941 */ /* 0x000fea0003800000 */
.L_x_1418:
        /* <DEDUP_REMOVED lines=42> */
[----:B------:R-:W-:-:S02]  /*4d20*/  PRMT R128, R128, 0x5410, R53 ;  /* 0x0000541080807816 */ /* 0x000fc40000000035 */
[----:B------:R-:W-:Y:S02]  /*4d30*/  PRMT R132, R132, 0x5410, R14 ;  /* 0x0000541084847816 */ /* 0x000fe4000000000e */
[----:B------:R-:W-:Y:S01]  /*4d40*/  PRMT R117, R52, 0x7610, R117 ;  /* 0x0000761034757816 */ /* 0x000fe20000000075 */
[----:B------:R-:W-:Y:S06]  /*4d50*/  @!P3 BRA `(.L_x_1420) ;  /* 0x000000000004b947 */ /* 0x000fec0003800000 */
[----:B------:R-:W-:Y:S01]  /*4d60*/  BPT.TRAP 0x1 ;  /* 0x000000040000795c */ /* 0x000fe20000300000 */
.L_x_1420:
[----:B------:R-:W-:Y:S01]  /*4d70*/  IMAD R14, R17, 0x8, R2 ;  /* 0x00000008110e7824 */ /* 0x000fe200078e0202 */
[----:B------:R-:W-:Y:S01]  /*4d80*/  SHF.L.U32 R85, R155, 0x1f, RZ ;  /* 0x0000001f9b557819 */ /* 0x000fe200000006ff */
[----:B------:R-:W-:Y:S03]  /*4d90*/  BSSY B1, `(.L_x_1421) ;  /* 0x0000003000017945 */ /* 0x000fe60003800000 */
[----:B------:R-:W0:Y:S02]  /*4da0*/  SYNCS.PHASECHK.TRANS64.TRYWAIT P5, [R14+URZ+0x2d890], R85 ;  /* 0x02d890550e0075a7 */ /* 0x000e2400080a017f */
[----:B0-----:R-:W-:Y:S05]  /*4db0*/  @!P5 BRA `(.L_x_1422) ;  /* 0x000001d80018d947 */ /* 0x001fea0003800000 */
.L_x_1757:
[----:B------:R-:W-:Y:S05]  /*4dc0*/  BSYNC B1 ;  /* 0x0000000000017941 */ /* 0x000fea0003800000 */
.L_x_1421:
        /* <DEDUP_REMOVED lines=17> */
[----:B------:R-:W-:Y:S01]  /*4ee0*/  SEL R52, R108, R115, !P0 ;  /* 0x000000736c347207 */ /* 0x000fe20004000000 */
[----:B------:R-:W-:Y:S01]  /*4ef0*/  BSSY B2, `(.L_x_1425) ;  /* 0x000006f000027945 */ /* 0x000fe20003800000 */
[----:B------:R-:W-:-:S02]  /*4f00*/  ISETP.GE.AND P4, PT, R22, R107, PT ;  /* 0x0000006b1600720c */ /* 0x000fc40003f86270 */
[----:B------:R-:W-:-:S04]  /*4f10*/  SHF.R.S32.HI R53, RZ, 0x1f, R52 ;  /* 0x0000001fff357819 */ /* 0x000fc80000011434 */
[----:B------:R-:W-:-:S04]  /*4f20*/  LEA.HI R53, R53, R52, RZ, 0x4 ;  /* 0x0000003435357211 */ /* 0x000fc800078f20ff */
[----:B------:R-:W-:-:S04]  /*4f30*/  SHF.R.S32.HI R53, RZ, 0x4, R53 ;  /* 0x00000004ff357819 */ /* 0x000fc80000011435 */
[----:B------:R-:W-:-:S04]  /*4f40*/  LEA.HI.SX32 R116, R76, R53, 0x1d ;  /* 0x000000354c747211 */ /* 0x000fc800078feaff */
[----:B------:R-:W-:-:S04]  /*4f50*/  SHF.R.S32.HI R53, RZ, 0x1f, R116 ;  /* 0x0000001fff357819 */ /* 0x000fc80000011474 */
[----:B------:R-:W-:Y:S01]  /*4f60*/  LEA.HI R52, R53, R116, RZ, 0x2 ;  /* 0x0000007435347211 */ /* 0x000fe200078f10ff */
[----:B------:R-:W-:-:S04]  /*4f70*/  IMAD.SHL.U32 R116, R116, 0x8, RZ ;  /* 0x0000000874747824 */ /* 0x000fc800078e00ff */
[----:B------:R-:W-:-:S05]  /*4f80*/  IMAD.SHL.U32 R52, R52, 0x400, RZ ;  /* 0x0000040034347824 */ /* 0x000fca00078e00ff */
[----:B------:R-:W-:Y:S02]  /*4f90*/  LOP3.LUT R52, R52, 0x7ffff000, RZ, 0xc0, !PT ;  /* 0x7ffff00034347812 */ /* 0x000fe400078ec0ff */
[----:B--2---:R-:W-:-:S04]  /*4fa0*/  LOP3.LUT R53, R58, 0x18, R116, 0xf8, !PT ;  /* 0x000000183a357812 */ /* 0x004fc800078ef874 */
[----:B---3--:R-:W-:Y:S01]  /*4fb0*/  LOP3.LUT R53, R53, R55, RZ, 0x3c, !PT ;  /* 0x0000003735357212 */ /* 0x008fe200078e3cff */
[----:B------:R-:W-:-:S03]  /*4fc0*/  IMAD R55, R17, 0x3000, R105 ;  /* 0x0000300011377824 */ /* 0x000fc600078e0269 */
[----:B----4-:R-:W-:-:S05]  /*4fd0*/  IADD3 R52, R53, R52, R54 ;  /* 0x0000003435347210 */ /* 0x010fca0007ffe036 */
[----:B------:R-:W-:Y:S02]  /*4fe0*/  IMAD R53, R17, 0x3000, R52 ;  /* 0x0000300011357824 */ /* 0x000fe400078e0234 */
[--C-:B------:R-:W-:Y:S02]  /*4ff0*/  IMAD R52, R55, 0x2, R2.reuse ;  /* 0x0000000237347824 */ /* 0x100fe400078e0202 */
[----:B------:R-:W-:-:S04]  /*5000*/  IMAD R56, R53, 0x2, R2 ;  /* 0x0000000235387824 */ /* 0x000fc800078e0202 */
[----:B------:R-:W1:Y:S04]  /*5010*/  LDS.128 R52, [R52+0x15400] ;  /* 0x0154000034347984 */ /* 0x000e680000000c00 */
[----:B------:R-:W2:Y:S01]  /*5020*/  LDS.128 R56, [R56+0x15400] ;  /* 0x0154000038387984 */ /* 0x000ea20000000c00 */
[----:B------:R-:W-:Y:S05]  /*5030*/  @P4 BRA `(.L_x_1426) ;  /* 0x0000000400684947 */ /* 0x000fea0003800000 */
[----:B--2---:R-:W-:Y:S01]  /*5040*/  IMAD.MOV.U32 R119, RZ, RZ, R57 ;  /* 0x000000ffff777224 */ /* 0x004fe200078e0039 */
[----:B------:R-:W-:Y:S01]  /*5050*/  SHF.R.U64 R36, R36, 0x10, R37 ;  /* 0x0000001024247819 */ /* 0x000fe20000001225 */
[----:B-1----:R-:W-:Y:S01]  /*5060*/  IMAD.MOV.U32 R118, RZ, RZ, R53 ;  /* 0x000000ffff767224 */ /* 0x002fe200078e0035 */
[----:B------:R-:W-:Y:S01]  /*5070*/  SHF.R.U32.HI R37, RZ, 0x10, R37 ;  /* 0x00000010ff257819 */ /* 0x000fe20000011625 */
[----:B------:R-:W-:Y:S01]  /*5080*/  HADD2.F32 R117, -RZ, R117.H0_H0 ;  /* 0x20000075ff757230 */ /* 0x000fe20000004100 */
[----:B------:R-:W-:Y:S01]  /*5090*/  SHF.R.U64 R38, R38, 0x10, R39 ;  /* 0x0000001026267819 */ /* 0x000fe20000001227 */
[----:B------:R-:W-:Y:S02]  /*50a0*/  HADD2.F32 R53, -RZ, R119.H0_H0 ;  /* 0x20000077ff357230 */ /* 0x000fe40000004100 */
[----:B------:R-:W-:Y:S02]  /*50b0*/  HADD2.F32 R121, -RZ, R118.H0_H0 ;  /* 0x20000076ff797230 */ /* 0x000fe40000004100 */
[----:B------:R-:W-:-:S02]  /*50c0*/  HADD2.F32 R120, -RZ, R120.H0_H0 ;  /* 0x20000078ff787230 */ /* 0x000fc40000004100 */
[-C--:B------:R-:W-:Y:S01]  /*50d0*/  FMUL.FTZ R57, R53, R117.reuse ;  /* 0x0000007535397220 */ /* 0x080fe20000410000 */
        /* <DEDUP_REMOVED lines=12> */
[----:B------:R-:W-:-:S03]  /*51a0*/  FMUL.FTZ R120, R49, R120 ;  /* 0x0000007831787220 */ /* 0x000fc60000410000 */
[-C--:B------:R-:W-:Y:S01]  /*51b0*/  FFMA.FTZ R49, R49, R37.reuse, -R118 ;  /* 0x0000002531317223 */ /* 0x080fe20000010876 */
[----:B------:R-:W-:Y:S02]  /*51c0*/  HADD2.F32 R118, -RZ, R130.H1_H1 ;  /* 0x30000082ff767230 */ /* 0x000fe40000004100 */
[----:B------:R-:W-:Y:S01]  /*51d0*/  FFMA.FTZ R37, R48, R37, R120 ;  /* 0x0000002530257223 */ /* 0x000fe20000010078 */
[----:B------:R-:W-:Y:S02]  /*51e0*/  IMAD.MOV.U32 R48, RZ, RZ, R55 ;  /* 0x000000ffff307224 */ /* 0x000fe400078e0037 */
[----:B------:R-:W-:Y:S01]  /*51f0*/  HADD2.F32 R120, -RZ, R132.H0_H0 ;  /* 0x20000084ff787230 */ /* 0x000fe20000004100 */
[----:B------:R-:W-:Y:S01]  /*5200*/  F2FP.F16.F32.PACK_AB R49, R49, R57 ;  /* 0x000000393131723e */ /* 0x000fe200000000ff */
[----:B------:R-:W-:Y:S01]  /*5210*/  HADD2.F32 R55, -RZ, R59.H0_H0 ;  /* 0x2000003bff377230 */ /* 0x000fe20000004100 */
[----:B------:R-:W-:Y:S01]  /*5220*/  F2FP.F16.F32.PACK_AB R37, R37, R53 ;  /* 0x000000352525723e */ /* 0x000fe200000000ff */
[----:B------:R-:W-:-:S02]  /*5230*/  HADD2.F32 R119, -RZ, R48.H0_H0 ;  /* 0x20000030ff777230 */ /* 0x000fc40000004100 */
[----:B------:R-:W-:Y:S02]  /*5240*/  HADD2.F32 R48, -RZ, R48.H1_H1 ;  /* 0x30000030ff307230 */ /* 0x000fe40000004100 */
[----:B------:R-:W-:Y:S01]  /*5250*/  FMUL.FTZ R121, R55, R120 ;  /* 0x0000007837797220 */ /* 0x000fe20000410000 */
[----:B------:R-:W-:Y:S02]  /*5260*/  IMAD.MOV.U32 R53, RZ, RZ, R49 ;  /* 0x000000ffff357224 */ /* 0x000fe400078e0031 */
[----:B------:R-:W-:Y:S02]  /*5270*/  IMAD.MOV.U32 R57, RZ, RZ, R37 ;  /* 0x000000ffff397224 */ /* 0x000fe400078e0025 */
[C---:B------:R-:W-:Y:S01]  /*5280*/  FFMA.FTZ R121, R119.reuse, R118, -R121 ;  /* 0x0000007677797223 */ /* 0x040fe20000010879 */
[----:B------:R-:W-:Y:S01]  /*5290*/  FMUL.FTZ R119, R119, R120 ;  /* 0x0000007877777220 */ /* 0x000fe20000410000 */
[----:B------:R-:W-:-:S03]  /*52a0*/  HADD2.F32 R120, -RZ, R132.H1_H1 ;  /* 0x30000084ff787230 */ /* 0x000fc60000004100 */
[----:B------:R-:W-:Y:S01]  /*52b0*/  FFMA.FTZ R119, R55, R118, R119 ;  /* 0x0000007637777223 */ /* 0x000fe20000010077 */
[----:B------:R-:W-:Y:S02]  /*52c0*/  SHF.R.U32.HI R55, RZ, 0x10, R39 ;  /* 0x00000010ff377819 */ /* 0x000fe40000011627 */
[--C-:B------:R-:W-:Y:S01]  /*52d0*/  SHF.R.U64 R39, R50, 0x10, R51.reuse ;  /* 0x0000001032277819 */ /* 0x100fe20000001233 */
[----:B------:R-:W-:Y:S01]  /*52e0*/  HADD2.F32 R50, -RZ, R59.H1_H1 ;  /* 0x3000003bff327230 */ /* 0x000fe20000004100 */
[----:B------:R-:W-:Y:S01]  /*52f0*/  SHF.R.U32.HI R51, RZ, 0x10, R51 ;  /* 0x00000010ff337819 */ /* 0x000fe20000011633 */
[----:B------:R-:W-:Y:S02]  /*5300*/  HADD2.F32 R59, -RZ, R55.H0_H0 ;  /* 0x20000037ff3b7230 */ /* 0x000fe40000004100 */
        /* <DEDUP_REMOVED lines=14> */
[----:B------:R-:W-:-:S02]  /*53f0*/  FFMA.FTZ R118, R59, R51, -R118 ;  /* 0x000000333b767223 */ /* 0x000fc40000010876 */
        /* <DEDUP_REMOVED lines=9> */
[----:B------:R-:W-:-:S02]  /*5490*/  HADD2.F32 R117, -RZ, R131.H1_H1 ;  /* 0x30000083ff757230 */ /* 0x000fc40000004100 */
[----:B------:R-:W-:Y:S01]  /*54a0*/  HADD2.F32 R51, -RZ, R58.H0_H0 ;  /* 0x2000003aff337230 */ /* 0x000fe20000004100 */
[----:B------:R-:W-:Y:S01]  /*54b0*/  F2FP.F16.F32.PACK_AB R36, R36, R118 ;  /* 0x000000762424723e */ /* 0x000fe200000000ff */
[----:B------:R-:W-:Y:S01]  /*54c0*/  HADD2.F32 R52, -RZ, R130.H0_H0 ;  /* 0x20000082ff347230 */ /* 0x000fe20000004100 */
[----:B------:R-:W-:Y:S01]  /*54d0*/  F2FP.F16.F32.PACK_AB R50, R50, R120 ;  /* 0x000000783232723e */ /* 0x000fe200000000ff */
[----:B------:R-:W-:Y:S02]  /*54e0*/  HADD2.F32 R58, -RZ, R58.H1_H1 ;  /* 0x3000003aff3a7230 */ /* 0x000fe40000004100 */
[-C--:B------:R-:W-:Y:S01]  /*54f0*/  FMUL.FTZ R59, R51, R117.reuse ;  /* 0x00000075333b7220 */ /* 0x080fe20000410000 */
[----:B------:R-:W-:-:S03]  /*5500*/  FMUL.FTZ R117, R56, R117 ;  /* 0x0000007538757220 */ /* 0x000fc60000410000 */
[-C--:B------:R-:W-:Y:S01]  /*5510*/  FFMA.FTZ R59, R56, R52.reuse, -R59 ;  /* 0x00000034383b7223 */ /* 0x080fe2000001083b */
[----:B------:R-:W-:Y:S01]  /*5520*/  FFMA.FTZ R117, R51, R52, R117 ;  /* 0x0000003433757223 */ /* 0x000fe20000010075 */
[-C--:B------:R-:W-:Y:S01]  /*5530*/  FMUL.FTZ R51, R58, R39.reuse ;  /* 0x000000273a337220 */ /* 0x080fe20000410000 */
[C---:B------:R-:W-:Y:S01]  /*5540*/  FMUL.FTZ R39, R54.reuse, R39 ;  /* 0x0000002736277220 */ /* 0x040fe20000410000 */
[----:B------:R-:W-:Y:S02]  /*5550*/  IMAD.MOV.U32 R52, RZ, RZ, R36 ;  /* 0x000000ffff347224 */ /* 0x000fe400078e0024 */
[-C--:B------:R-:W-:Y:S01]  /*5560*/  FFMA.FTZ R51, R54, R38.reuse, -R51 ;  /* 0x0000002636337223 */ /* 0x080fe20000010833 */
[----:B------:R-:W-:Y:S01]  /*5570*/  FFMA.FTZ R39, R58, R38, R39 ;  /* 0x000000263a277223 */ /* 0x000fe20000010027 */
[----:B------:R-:W-:-:S03]  /*5580*/  IMAD.MOV.U32 R56, RZ, RZ, R50 ;  /* 0x000000ffff387224 */ /* 0x000fc600078e0032 */
[----:B------:R-:W-:Y:S01]  /*5590*/  F2FP.F16.F32.PACK_AB R51, R51, R59 ;  /* 0x0000003b3333723e */ /* 0x000fe200000000ff */
[----:B------:R-:W-:Y:S01]  /*55a0*/  IMAD.MOV.U32 R59, RZ, RZ, R48 ;  /* 0x000000ffff3b7224 */ /* 0x000fe200078e0030 */
[----:B------:R-:W-:-:S03]  /*55b0*/  F2FP.F16.F32.PACK_AB R39, R39, R117 ;  /* 0x000000752727723e */ /* 0x000fc600000000ff */
[----:B------:R-:W-:Y:S02]  /*55c0*/  IMAD.MOV.U32 R54, RZ, RZ, R51 ;  /* 0x000000ffff367224 */ /* 0x000fe400078e0033 */
[----:B------:R-:W-:-:S07]  /*55d0*/  IMAD.MOV.U32 R58, RZ, RZ, R39 ;  /* 0x000000ffff3a7224 */ /* 0x000fce00078e0027 */
.L_x_1426:
[----:B------:R-:W-:Y:S05]  /*55e0*/  BSYNC B2 ;  /* 0x0000000000027941 */ /* 0x000fea0003800000 */
.L_x_1425:
        /* <DEDUP_REMOVED lines=9> */
[----:B-1----:R1:W-:Y:S01]  /*5680*/  STG.E.128 desc[UR38][R36.64], R52 ;  /* 0x0000003424007986 */ /* 0x0023e2000c101d26 */
[----:B------:R-:W-:-:S05]  /*5690*/  @!P4 LEA.HI.X R39, R116, R87, R39, 0x1, P5 ;  /* 0x000000577427c211 */ /* 0x000fca00028f0c27 */
[----:B--2---:R1:W-:Y:S04]  /*56a0*/  @!P4 STG.E.128 desc[UR38][R38.64], R56 ;  /* 0x000000382600c986 */ /* 0x0043e8000c101d26 */
.L_x_1424:
[----:B------:R-:W-:Y:S05]  /*56b0*/  BSYNC B1 ;  /* 0x0000000000017941 */ /* 0x000fea0003800000 */
.L_x_1423:
[----:B------:R-:W-:Y:S01]  /*56c0*/  ISETP.NE.AND P4, PT, R9, RZ, PT ;  /* 0x000000ff0900720c */ /* 0x000fe20003f85270 */
[----:B------:R-:W-:-:S12]  /*56d0*/  BSSY B1, `(.L_x_1427) ;  /* 0x0000080000017945 */ /* 0x000fd80003800000 */
[----:B------:R-:W-:Y:S05]  /*56e0*/  @!P4 BRA `(.L_x_1428) ;  /* 0x0000000400f8c947 */ /* 0x000fea0003800000 */
[----:B------:R-:W2:Y:S04]  /*56f0*/  LDL R48, [R1+0x4] ;  /* 0x0000040001307983 */ /* 0x000ea80000100800 */
[----:B-1----:R-:W3:Y:S04]  /*5700*/  LDL R39, [R1+0x10] ;  /* 0x0000100001277983 */ /* 0x002ee80000100800 */
        /* <DEDUP_REMOVED lines=8> */
[----:B------:R-:W-:Y:S01]  /*5790*/  SHF.R.S32.HI R37, RZ, 0x1f, R36 ;  /* 0x0000001fff257819 */ /* 0x000fe20000011424 */
[----:B------:R-:W-:-:S03]  /*57a0*/  IMAD.SHL.U32 R52, R36, 0x8, RZ ;  /* 0x0000000824347824 */ /* 0x000fc600078e00ff */
[----:B------:R-:W-:-:S05]  /*57b0*/  LEA.HI R37, R37, R36, RZ, 0x2 ;  /* 0x0000002425257211 */ /* 0x000fca00078f10ff */
[----:B------:R-:W-:-:S05]  /*57c0*/  IMAD.SHL.U32 R37, R37, 0x400, RZ ;  /* 0x0000040025257824 */ /* 0x000fca00078e00ff */
[----:B------:R-:W-:Y:S02]  /*57d0*/  LOP3.LUT R37, R37, 0x7ffff000, RZ, 0xc0, !PT ;  /* 0x7ffff00025257812 */ /* 0x000fe400078ec0ff */
[----:B--2---:R-:W-:-:S04]  /*57e0*/  LOP3.LUT R36, R48, 0x18, R52, 0xf8, !PT ;  /* 0x0000001830247812 */ /* 0x004fc800078ef834 */
[----:B---3--:R-:W-:-:S04]  /*57f0*/  LOP3.LUT R36, R36, R39, RZ, 0x3c, !PT ;  /* 0x0000002724247212 */ /* 0x008fc800078e3cff */
[----:B----4-:R-:W-:Y:S01]  /*5800*/  IADD3 R36, R36, R37, R38 ;  /* 0x0000002524247210 */ /* 0x010fe20007ffe026 */
[----:B------:R-:W-:-:S04]  /*5810*/  IMAD R37, R17, 0x3000, R104 ;  /* 0x0000300011257824 */ /* 0x000fc800078e0268 */
        /* <DEDUP_REMOVED lines=9> */
[----:B------:R-:W-:Y:S01]  /*58b0*/  SHF.R.U64 R46, R46, 0x10, R47 ;  /* 0x000000102e2e7819 */ /* 0x000fe2000000122f */
[----:B------:R-:W-:Y:S01]  /*58c0*/  HADD2.F32 R56, -RZ, R129.H1_H1 ;  /* 0x30000081ff387230 */ /* 0x000fe20000004100 */
[----:B------:R-:W-:Y:S01]  /*58d0*/  SHF.R.U64 R34, R34, 0x10, R35 ;  /* 0x0000001022227819 */ /* 0x000fe20000001223 */
[----:B------:R-:W-:Y:S02]  /*58e0*/  HADD2.F32 R53, -RZ, R55.H0_H0 ;  /* 0x20000037ff357230 */ /* 0x000fe40000004100 */
[----:B------:R-:W-:Y:S02]  /*58f0*/  HADD2.F32 R54, -RZ, R49.H0_H0 ;  /* 0x20000031ff367230 */ /* 0x000fe40000004100 */
[----:B------:R-:W-:-:S02]  /*5900*/  HADD2.F32 R37, -RZ, R129.H0_H0 ;  /* 0x20000081ff257230 */ /* 0x000fc40000004100 */
[CC--:B------:R-:W-:Y:S01]  /*5910*/  FMUL.FTZ R57, R53.reuse, R56.reuse ;  /* 0x0000003835397220 */ /* 0x0c0fe20000410000 */
[----:B------:R-:W-:Y:S02]  /*5920*/  HADD2.F32 R49, -RZ, R49.H1_H1 ;  /* 0x30000031ff317230 */ /* 0x000fe40000004100 */
[C---:B------:R-:W-:Y:S01]  /*5930*/  FMUL.FTZ R56, R54.reuse, R56 ;  /* 0x0000003836387220 */ /* 0x040fe20000410000 */
[----:B------:R-:W-:Y:S02]  /*5940*/  HADD2.F32 R116, -RZ, R127.H1_H1 ;  /* 0x3000007fff747230 */ /* 0x000fe40000004100 */
[-C--:B------:R-:W-:Y:S01]  /*5950*/  FFMA.FTZ R54, R54, R37.reuse, -R57 ;  /* 0x0000002536367223 */ /* 0x080fe20000010839 */
[----:B------:R-:W-:Y:S02]  /*5960*/  HADD2.F32 R32, -RZ, R32.H0_H0 ;  /* 0x20000020ff207230 */ /* 0x000fe40000004100 */
[----:B------:R-:W-:Y:S01]  /*5970*/  FFMA.FTZ R53, R53, R37, R56 ;  /* 0x0000002535357223 */ /* 0x000fe20000010038 */
[----:B------:R-:W-:Y:S01]  /*5980*/  SHF.R.U32.HI R56, RZ, 0x10, R45 ;  /* 0x00000010ff387819 */ /* 0x000fe2000001162d */
[----:B------:R-:W-:Y:S01]  /*5990*/  HADD2.F32 R37, -RZ, R55.H1_H1 ;  /* 0x30000037ff257230 */ /* 0x000fe20000004100 */
[----:B------:R-:W-:Y:S01]  /*59a0*/  SHF.R.U32.HI R55, RZ, 0x10, R33 ;  /* 0x00000010ff377819 */ /* 0x000fe20000011621 */
[----:B------:R-:W-:-:S02]  /*59b0*/  HADD2.F32 R46, -RZ, R46.H0_H0 ;  /* 0x2000002eff2e7230 */ /* 0x000fc40000004100 */
[----:B------:R-:W-:Y:S02]  /*59c0*/  HADD2.F32 R56, -RZ, R56.H0_H0 ;  /* 0x20000038ff387230 */ /* 0x000fe40000004100 */
[----:B------:R-:W-:Y:S02]  /*59d0*/  HADD2.F32 R55, -RZ, R55.H0_H0 ;  /* 0x20000037ff377230 */ /* 0x000fe40000004100 */
[----:B------:R-:W-:Y:S02]  /*59e0*/  HADD2.F32 R34, -RZ, R34.H0_H0 ;  /* 0x20000022ff227230 */ /* 0x000fe40000004100 */
[-C--:B------:R-:W-:Y:S01]  /*59f0*/  FMUL.FTZ R57, R37, R56.reuse ;  /* 0x0000003825397220 */ /* 0x080fe20000410000 */
[----:B------:R-:W-:-:S03]  /*5a00*/  FMUL.FTZ R56, R49, R56 ;  /* 0x0000003831387220 */ /* 0x000fc60000410000 */
[-C--:B------:R-:W-:Y:S01]  /*5a10*/  FFMA.FTZ R49, R49, R55.reuse, -R57 ;  /* 0x0000003731317223 */ /* 0x080fe20000010839 */
[----:B------:R-:W-:Y:S01]  /*5a20*/  FFMA.FTZ R37, R37, R55, R56 ;  /* 0x0000003725257223 */ /* 0x000fe20000010038 */
[----:B------:R-:W-:Y:S01]  /*5a30*/  SHF.R.U64 R55, R44, 0x10, R45 ;  /* 0x000000102c377819 */ /* 0x000fe2000000122d */
[----:B------:R-:W-:Y:S02]  /*5a40*/  IMAD.MOV.U32 R44, RZ, RZ, R51 ;  /* 0x000000ffff2c7224 */ /* 0x000fe400078e0033 */
[----:B------:R-:W-:Y:S01]  /*5a50*/  HADD2.F32 R57, -RZ, R128.H1_H1 ;  /* 0x30000080ff397230 */ /* 0x000fe20000004100 */
[----:B------:R-:W-:Y:S01]  /*5a60*/  F2FP.F16.F32.PACK_AB R49, R49, R54 ;  /* 0x000000363131723e */ /* 0x000fe200000000ff */
[----:B------:R-:W-:Y:S01]  /*5a70*/  HADD2.F32 R45, -RZ, R39.H0_H0 ;  /* 0x20000027ff2d7230 */ /* 0x000fe20000004100 */
[----:B------:R-:W-:Y:S01]  /*5a80*/  F2FP.F16.F32.PACK_AB R53, R37, R53 ;  /* 0x000000352535723e */ /* 0x000fe200000000ff */
[----:B------:R-:W-:Y:S02]  /*5a90*/  HADD2.F32 R51, -RZ, R44.H0_H0 ;  /* 0x2000002cff337230 */ /* 0x000fe40000004100 */
[----:B------:R-:W-:-:S02]  /*5aa0*/  HADD2.F32 R56, -RZ, R128.H0_H0 ;  /* 0x20000080ff387230 */ /* 0x000fc40000004100 */
[----:B------:R-:W-:Y:S02]  /*5ab0*/  HADD2.F32 R55, -RZ, R55.H0_H0 ;  /* 0x20000037ff377230 */ /* 0x000fe40000004100 */
[-C--:B------:R-:W-:Y:S01]  /*5ac0*/  FMUL.FTZ R58, R51, R57.reuse ;  /* 0x00000039333a7220 */ /* 0x080fe20000410000 */
[C---:B------:R-:W-:Y:S01]  /*5ad0*/  FMUL.FTZ R57, R45.reuse, R57 ;  /* 0x000000392d397220 */ /* 0x040fe20000410000 */
[----:B------:R-:W-:Y:S02]  /*5ae0*/  IMAD.MOV.U32 R37, RZ, RZ, R49 ;  /* 0x000000ffff257224 */ /* 0x000fe400078e0031 */
[-C--:B------:R-:W-:Y:S01]  /*5af0*/  FFMA.FTZ R45, R45, R56.reuse, -R58 ;  /* 0x000000382d2d7223 */ /* 0x080fe2000001083a */
[----:B------:R-:W-:Y:S01]  /*5b00*/  FFMA.FTZ R57, R51, R56, R57 ;  /* 0x0000003833397223 */ /* 0x000fe20000010039 */
[----:B------:R-:W-:Y:S01]  /*5b10*/  SHF.R.U32.HI R56, RZ, 0x10, R47 ;  /* 0x00000010ff387819 */ /* 0x000fe2000001162f */
[----:B------:R-:W-:Y:S01]  /*5b20*/  HADD2.F32 R51, -RZ, R44.H1_H1 ;  /* 0x3000002cff337230 */ /* 0x000fe20000004100 */
[----:B------:R-:W-:Y:S01]  /*5b30*/  SHF.R.U32.HI R58, RZ, 0x10, R35 ;  /* 0x00000010ff3a7819 */ /* 0x000fe20000011623 */
[----:B------:R-:W-:-:S02]  /*5b40*/  HADD2.F32 R47, -RZ, R126.H0_H0 ;  /* 0x2000007eff2f7230 */ /* 0x000fc40000004100 */
[----:B------:R-:W-:Y:S02]  /*5b50*/  HADD2.F32 R44, -RZ, R56.H0_H0 ;  /* 0x20000038ff2c7230 */ /* 0x000fe40000004100 */
[----:B------:R-:W-:Y:S02]  /*5b60*/  HADD2.F32 R56, -RZ, R39.H1_H1 ;  /* 0x30000027ff387230 */ /* 0x000fe40000004100 */
[----:B------:R-:W-:Y:S02]  /*5b70*/  HADD2.F32 R39, -RZ, R58.H0_H0 ;  /* 0x2000003aff277230 */ /* 0x000fe40000004100 */
[-C--:B------:R-:W-:Y:S01]  /*5b80*/  FMUL.FTZ R58, R51, R44.reuse ;  /* 0x0000002c333a7220 */ /* 0x080fe20000410000 */
[----:B------:R-:W-:Y:S02]  /*5b90*/  HADD2.F32 R35, -RZ, R38.H1_H1 ;  /* 0x30000026ff237230 */ /* 0x000fe40000004100 */
[----:B------:R-:W-:Y:S01]  /*5ba0*/  FMUL.FTZ R59, R56, R44 ;  /* 0x0000002c383b7220 */ /* 0x000fe20000410000 */
[----:B------:R-:W-:-:S02]  /*5bb0*/  IMAD.MOV.U32 R49, RZ, RZ, R53 ;  /* 0x000000ffff317224 */ /* 0x000fc400078e0035 */
[-C--:B------:R-:W-:Y:S01]  /*5bc0*/  FFMA.FTZ R44, R56, R39.reuse, -R58 ;  /* 0x00000027382c7223 */ /* 0x080fe2000001083a */
[----:B------:R-:W-:Y:S02]  /*5bd0*/  HADD2.F32 R58, -RZ, R36.H0_H0 ;  /* 0x20000024ff3a7230 */ /* 0x000fe40000004100 */
[----:B------:R-:W-:Y:S01]  /*5be0*/  FFMA.FTZ R39, R51, R39, R59 ;  /* 0x0000002733277223 */ /* 0x000fe2000001003b */
[--C-:B------:R-:W-:Y:S02]  /*5bf0*/  HADD2.F32 R51, -RZ, R48.reuse.H0_H0 ;  /* 0x20000030ff337230 */ /* 0x100fe40000004100 */
[----:B------:R-:W-:Y:S01]  /*5c00*/  HADD2.F32 R48, -RZ, R48.H1_H1 ;  /* 0x30000030ff307230 */ /* 0x000fe20000004100 */
[----:B------:R-:W-:Y:S01]  /*5c10*/  F2FP.F16.F32.PACK_AB R44, R44, R45 ;  /* 0x0000002d2c2c723e */ /* 0x000fe200000000ff */
[----:B------:R-:W-:Y:S02]  /*5c20*/  HADD2.F32 R36, -RZ, R36.H1_H1 ;  /* 0x30000024ff247230 */ /* 0x000fe40000004100 */
[----:B------:R-:W-:Y:S01]  /*5c30*/  FMUL.FTZ R59, R51, R116 ;  /* 0x00000074333b7220 */ /* 0x000fe20000410000 */
[----:B------:R-:W-:-:S02]  /*5c40*/  HADD2.F32 R56, -RZ, R127.H0_H0 ;  /* 0x2000007fff387230 */ /* 0x000fc40000004100 */
[----:B------:R-:W-:Y:S01]  /*5c50*/  FMUL.FTZ R116, R58, R116 ;  /* 0x000000743a747220 */ /* 0x000fe20000410000 */
[-C--:B------:R-:W-:Y:S01]  /*5c60*/  FMUL.FTZ R33, R48, R55.reuse ;  /* 0x0000003730217220 */ /* 0x080fe20000410000 */
[C---:B------:R-:W-:Y:S02]  /*5c70*/  FMUL.FTZ R55, R36.reuse, R55 ;  /* 0x0000003724377220 */ /* 0x040fe40000410000 */
[----:B------:R-:W-:Y:S01]  /*5c80*/  FFMA.FTZ R116, R51, R56, R116 ;  /* 0x0000003833747223 */ /* 0x000fe20000010074 */
[-C--:B------:R-:W-:Y:S01]  /*5c90*/  FFMA.FTZ R33, R36, R32.reuse, -R33 ;  /* 0x0000002024217223 */ /* 0x080fe20000010821 */
[----:B------:R-:W-:Y:S01]  /*5ca0*/  FFMA.FTZ R55, R48, R32, R55 ;  /* 0x0000002030377223 */ /* 0x000fe20000010037 */
[----:B------:R-:W-:Y:S02]  /*5cb0*/  HADD2.F32 R51, -RZ, R126.H1_H1 ;  /* 0x3000007eff337230 */ /* 0x000fe40000004100 */
[----:B------:R-:W-:Y:S01]  /*5cc0*/  FFMA.FTZ R59, R58, R56, -R59 ;  /* 0x000000383a3b7223 */ /* 0x000fe2000001083b */
[----:B------:R-:W-:-:S02]  /*5cd0*/  HADD2.F32 R36, -RZ, R50.H0_H0 ;  /* 0x20000032ff247230 */ /* 0x000fc40000004100 */
[----:B------:R-:W-:Y:S01]  /*5ce0*/  HADD2.F32 R32, -RZ, R38.H0_H0 ;  /* 0x20000026ff207230 */ /* 0x000fe20000004100 */
[----:B------:R-:W-:Y:S01]  /*5cf0*/  F2FP.F16.F32.PACK_AB R116, R55, R116 ;  /* 0x000000743774723e */ /* 0x000fe200000000ff */
[----:B------:R-:W-:Y:S02]  /*5d00*/  HADD2.F32 R50, -RZ, R50.H1_H1 ;  /* 0x30000032ff327230 */ /* 0x000fe40000004100 */
[----:B------:R-:W-:Y:S01]  /*5d10*/  FMUL.FTZ R117, R36, R51 ;  /* 0x0000003324757220 */ /* 0x000fe20000410000 */
[----:B------:R-:W-:Y:S01]  /*5d20*/  F2FP.F16.F32.PACK_AB R48, R33, R59 ;  /* 0x0000003b2130723e */ /* 0x000fe200000000ff */
[C---:B------:R-:W-:Y:S02]  /*5d30*/  FMUL.FTZ R51, R32.reuse, R51 ;  /* 0x0000003320337220 */ /* 0x040fe40000410000 */
[-C--:B------:R-:W-:Y:S01]  /*5d40*/  FFMA.FTZ R32, R32, R47.reuse, -R117 ;  /* 0x0000002f20207223 */ /* 0x080fe20000010875 */
[-C--:B------:R-:W-:Y:S01]  /*5d50*/  FMUL.FTZ R38, R50, R46.reuse ;  /* 0x0000002e32267220 */ /* 0x080fe20000410000 */
[----:B------:R-:W-:Y:S01]  /*5d60*/  FFMA.FTZ R36, R36, R47, R51 ;  /* 0x0000002f24247223 */ /* 0x000fe20000010033 */
[----:B------:R-:W-:Y:S01]  /*5d70*/  FMUL.FTZ R47, R35, R46 ;  /* 0x0000002e232f7220 */ /* 0x000fe20000410000 */
[----:B------:R-:W-:Y:S01]  /*5d80*/  F2FP.F16.F32.PACK_AB R51, R39, R57 ;  /* 0x000000392733723e */ /* 0x000fe200000000ff */
[----:B------:R-:W-:Y:S01]  /*5d90*/  FFMA.FTZ R35, R35, R34, -R38 ;  /* 0x0000002223237223 */ /* 0x000fe20000010826 */
[----:B------:R-:W-:-:S02]  /*5da0*/  IMAD.MOV.U32 R39, RZ, RZ, R44 ;  /* 0x000000ffff277224 */ /* 0x000fc400078e002c */
[----:B------:R-:W-:Y:S02]  /*5db0*/  FFMA.FTZ R47, R50, R34, R47 ;  /* 0x00000022322f7223 */ /* 0x000fe4000001002f */
[----:B------:R-:W-:-:S03]  /*5dc0*/  F2FP.F16.F32.PACK_AB R38, R35, R32 ;  /* 0x000000202326723e */ /* 0x000fc600000000ff */
[----:B------:R-:W-:Y:S01]  /*5dd0*/  F2FP.F16.F32.PACK_AB R50, R47, R36 ;  /* 0x000000242f32723e */ /* 0x000fe200000000ff */
[----:B------:R-:W-:Y:S02]  /*5de0*/  IMAD.MOV.U32 R36, RZ, RZ, R48 ;  /* 0x000000ffff247224 */ /* 0x000fe400078e0030 */
[----:B------:R-:W-:-:S07]  /*5df0*/  IMAD.MOV.U32 R48, RZ, RZ, R116 ;  /* 0x000000ffff307224 */ /* 0x000fce00078e0074 */
.L_x_1430:
[----:B------:R-:W-:Y:S05]  /*5e00*/  BSYNC B2 ;  /* 0x0000000000027941 */ /* 0x000fea0003800000 */
.L_x_1429:
[----:B------:R-:W-:-:S04]  /*5e10*/  IADD3 R33, P4, P5, R20, R88, R79 ;  /* 0x0000005814217210 */ /* 0x000fc80007d9e04f */
[----:B------:R-:W-:Y:S02]  /*5e20*/  IADD3.X R34, R3, R110, R101, P4, P5 ;  /* 0x0000006e03227210 */ /* 0x000fe400027ea465 */
[----:B------:R-:W-:-:S13]  /*5e30*/  ISETP.GE.AND P4, PT, R52, R109, PT ;  /* 0x0000006d3400720c */ /* 0x000fda0003f86270 */
[--C-:B------:R-:W-:Y:S02]  /*5e40*/  @!P4 SHF.R.S32.HI R32, RZ, 0x1f, R52.reuse ;  /* 0x0000001fff20c819 */ /* 0x100fe40000011434 */
[----:B------:R-:W-:-:S04]  /*5e50*/  @!P4 IADD3 R52, P5, P6, R20, R88, R52 ;  /* 0x000000581434c210 */ /* 0x000fc80007ebe034 */
[----:B------:R-:W-:Y:S02]  /*5e60*/  @!P4 IADD3.X R35, R3, R110, R32, P5, P6 ;  /* 0x0000006e0323c210 */ /* 0x000fe40002fec420 */
[----:B------:R-:W-:-:S04]  /*5e70*/  LEA R32, P5, R33, R86, 0x1 ;  /* 0x0000005621207211 */ /* 0x000fc800078a08ff */
[----:B------:R-:W-:Y:S02]  /*5e80*/  LEA.HI.X R33, R33, R87, R34, 0x1, P5 ;  /* 0x0000005721217211 */ /* 0x000fe400028f0c22 */
[----:B------:R-:W-:-:S03]  /*5e90*/  @!P4 LEA R34, P5, R52, R86, 0x1 ;  /* 0x000000563422c211 */ /* 0x000fc600078a08ff */
[----:B-1----:R3:W-:Y:S01]  /*5ea0*/  STG.E.128 desc[UR38][R32.64], R36 ;  /* 0x0000002420007986 */ /* 0x0027e2000c101d26 */
[----:B------:R-:W-:-:S05]  /*5eb0*/  @!P4 LEA.HI.X R35, R52, R87, R35, 0x1, P5 ;  /* 0x000000573423c211 */ /* 0x000fca00028f0c23 */
[----:B--2---:R3:W-:Y:S04]  /*5ec0*/  @!P4 STG.E.128 desc[UR38][R34.64], R48 ;  /* 0x000000302200c986 */ /* 0x0047e8000c101d26 */
.L_x_1428:
[----:B------:R-:W-:Y:S05]  /*5ed0*/  BSYNC B1 ;  /* 0x0000000000017941 */ /* 0x000fea0003800000 */
.L_x_1427:
[----:B------:R-:W-:-:S13]  /*5ee0*/  ISETP.NE.AND P4, PT, R10, RZ, PT ;  /* 0x000000ff0a00720c */ /* 0x000fda0003f85270 */
[----:B------:R-:W-:Y:S05]  /*5ef0*/  @!P4 BRA `(.L_x_1395) ;  /* 0x000000080080c947 */ /* 0x000fea0003800000 */
[----:B---3--:R-:W2:Y:S04]  /*5f00*/  LDL R32, [R1] ;  /* 0x0000000001207983 */ /* 0x008ea80000100800 */
[----:B------:R-:W1:Y:S04]  /*5f10*/  LDL R35, [R1+0x4] ;  /* 0x0000040001237983 */ /* 0x000e680000100800 */
[----:B------:R-:W3:Y:S04]  /*5f20*/  LDL R34, [R1+0x10] ;  /* 0x0000100001227983 */ /* 0x000ee80000100800 */
[----:B------:R-:W4:Y:S01]  /*5f30*/  LDL R33, [R1+0x14] ;  /* 0x0000140001217983 */ /* 0x000f220000100800 */
[----:B------:R-:W-:Y:S01]  /*5f40*/  BSSY B1, `(.L_x_1431) ;  /* 0x0000071000017945 */ /* 0x000fe20003800000 */
[----:B--2---:R-:W-:-:S02]  /*5f50*/  LOP3.LUT P6, RZ, R32, 0x1, RZ, 0xc0, !PT ;  /* 0x0000000120ff7812 */ /* 0x004fc400078cc0ff */
[----:B------:R-:W-:Y:S01]  /*5f60*/  IADD3 R32, P4, P5, R20, R88, R77 ;  /* 0x0000005814207210 */ /* 0x000fe20007d9e04d */
[----:B-1----:R-:W-:Y:S02]  /*5f70*/  IMAD.MOV.U32 R36, RZ, RZ, R35 ;  /* 0x000000ffff247224 */ /* 0x002fe400078e0023 */
[----:B---3--:R-:W-:Y:S01]  /*5f80*/  IMAD.MOV.U32 R35, RZ, RZ, R34 ;  /* 0x000000ffff237224 */ /* 0x008fe200078e0022 */
[----:B------:R-:W-:Y:S01]  /*5f90*/  SEL R115, R108, R115, !P6 ;  /* 0x000000736c737207 */ /* 0x000fe20007000000 */
[----:B----4-:R-:W-:Y:S01]  /*5fa0*/  IMAD.MOV.U32 R34, RZ, RZ, R33 ;  /* 0x000000ffff227224 */ /* 0x010fe200078e0021 */
        /* <DEDUP_REMOVED lines=10> */
[----:B------:R-:W-:-:S03]  /*6050*/  LOP3.LUT R32, R36, 0x18, R47, 0xf8, !PT ;  /* 0x0000001824207812 */ /* 0x000fc600078ef82f */
[----:B------:R-:W-:Y:S01]  /*6060*/  IMAD.SHL.U32 R33, R33, 0x400, RZ ;  /* 0x0000040021217824 */ /* 0x000fe200078e00ff */
[----:B------:R-:W-:-:S04]  /*6070*/  LOP3.LUT R32, R32, R35, RZ, 0x3c, !PT ;  /* 0x0000002320207212 */ /* 0x000fc800078e3cff */
[----:B------:R-:W-:-:S04]  /*6080*/  LOP3.LUT R33, R33, 0x7ffff000, RZ, 0xc0, !PT ;  /* 0x7ffff00021217812 */ /* 0x000fc800078ec0ff */
[----:B------:R-:W-:Y:S01]  /*6090*/  IADD3 R32, R32, R33, R34 ;  /* 0x0000002120207210 */ /* 0x000fe20007ffe022 */
[----:B------:R-:W-:-:S04]  /*60a0*/  IMAD R33, R17, 0x3000, R103 ;  /* 0x0000300011217824 */ /* 0x000fc800078e0267 */
[----:B------:R-:W-:Y:S02]  /*60b0*/  IMAD R35, R17, 0x3000, R32 ;  /* 0x0000300011237824 */ /* 0x000fe400078e0220 */
[--C-:B------:R-:W-:Y:S02]  /*60c0*/  IMAD R33, R33, 0x2, R2.reuse ;  /* 0x0000000221217824 */ /* 0x100fe400078e0202 */
[----:B------:R-:W-:-:S04]  /*60d0*/  IMAD R36, R35, 0x2, R2 ;  /* 0x0000000223247824 */ /* 0x000fc800078e0202 */
[----:B------:R-:W1:Y:S04]  /*60e0*/  LDS.128 R32, [R33+0x15400] ;  /* 0x0154000021207984 */ /* 0x000e680000000c00 */
[----:B------:R-:W2:Y:S01]  /*60f0*/  LDS.128 R36, [R36+0x15400] ;  /* 0x0154000024247984 */ /* 0x000ea20000000c00 */
[----:B------:R-:W-:-:S13]  /*6100*/  ISETP.GE.AND P4, PT, R4, R107, PT ;  /* 0x0000006b0400720c */ /* 0x000fda0003f86270 */
[----:B------:R-:W-:Y:S05]  /*6110*/  @P4 BRA `(.L_x_1432) ;  /* 0x00000004004c4947 */ /* 0x000fea0003800000 */
[--C-:B------:R-:W-:Y:S01]  /*6120*/  SHF.R.U64 R28, R28, 0x10, R29.reuse ;  /* 0x000000101c1c7819 */ /* 0x100fe2000000121d */
[----:B------:R-:W-:Y:S01]  /*6130*/  HADD2.F32 R51, -RZ, R125.H1_H1 ;  /* 0x3000007dff337230 */ /* 0x000fe20000004100 */
[----:B------:R-:W-:Y:S01]  /*6140*/  SHF.R.U32.HI R46, RZ, 0x10, R29 ;  /* 0x00000010ff2e7819 */ /* 0x000fe2000001161d */
[----:B------:R-:W-:Y:S01]  /*6150*/  HADD2.F32 R49, -RZ, R123.H1_H1 ;  /* 0x3000007bff317230 */ /* 0x000fe20000004100 */
[----:B------:R-:W-:Y:S02]  /*6160*/  SHF.R.U64 R29, R40, 0x10, R41 ;  /* 0x00000010281d7819 */ /* 0x000fe40000001229 */
[--C-:B------:R-:W-:Y:S01]  /*6170*/  SHF.R.U64 R30, R30, 0x10, R31.reuse ;  /* 0x000000101e1e7819 */ /* 0x100fe2000000121f */
[----:B------:R-:W-:Y:S01]  /*6180*/  HADD2.F32 R50, -RZ, R46.H0_H0 ;  /* 0x2000002eff327230 */ /* 0x000fe20000004100 */
[----:B------:R-:W-:Y:S02]  /*6190*/  SHF.R.U32.HI R40, RZ, 0x10, R31 ;  /* 0x00000010ff287819 */ /* 0x000fe4000001161f */
[----:B------:R-:W-:-:S02]  /*61a0*/  SHF.R.U64 R31, R42, 0x10, R43 ;  /* 0x000000102a1f7819 */ /* 0x000fc4000000122b */
[----:B------:R-:W-:Y:S01]  /*61b0*/  SHF.R.U32.HI R42, RZ, 0x10, R43 ;  /* 0x00000010ff2a7819 */ /* 0x000fe2000001162b */
[----:B--2---:R-:W-:Y:S01]  /*61c0*/  IMAD.MOV.U32 R43, RZ, RZ, R37 ;  /* 0x000000ffff2b7224 */ /* 0x004fe200078e0025 */
[----:B------:R-:W-:Y:S01]  /*61d0*/  SHF.R.U32.HI R41, RZ, 0x10, R41 ;  /* 0x00000010ff297819 */ /* 0x000fe20000011629 */
[----:B-1----:R-:W-:Y:S02]  /*61e0*/  IMAD.MOV.U32 R37, RZ, RZ, R35 ;  /* 0x000000ffff257224 */ /* 0x002fe400078e0023 */
[----:B------:R-:W-:Y:S02]  /*61f0*/  HADD2.F32 R35, -RZ, R33.H0_H0 ;  /* 0x20000021ff237230 */ /* 0x000fe40000004100 */
[--C-:B------:R-:W-:Y:S02]  /*6200*/  HADD2.F32 R48, -RZ, R43.reuse.H0_H0 ;  /* 0x2000002bff307230 */ /* 0x100fe40000004100 */
[----:B------:R-:W-:Y:S02]  /*6210*/  HADD2.F32 R43, -RZ, R43.H1_H1 ;  /* 0x3000002bff2b7230 */ /* 0x000fe40000004100 */
[----:B------:R-:W-:-:S02]  /*6220*/  HADD2.F32 R52, -RZ, R41.H0_H0 ;  /* 0x20000029ff347230 */ /* 0x000fc40000004100 */
[CC--:B------:R-:W-:Y:S01]  /*6230*/  FMUL.FTZ R46, R48.reuse, R51.reuse ;  /* 0x00000033302e7220 */ /* 0x0c0fe20000410000 */
[----:B------:R-:W-:Y:S02]  /*6240*/  HADD2.F32 R41, -RZ, R33.H1_H1 ;  /* 0x30000021ff297230 */ /* 0x000fe40000004100 */
[----:B------:R-:W-:Y:S01]  /*6250*/  FMUL.FTZ R51, R35, R51 ;  /* 0x0000003323337220 */ /* 0x000fe20000410000 */
[-C--:B------:R-:W-:Y:S01]  /*6260*/  FMUL.FTZ R54, R43, R52.reuse ;  /* 0x000000342b367220 */ /* 0x080fe20000410000 */
[-C--:B------:R-:W-:Y:S01]  /*6270*/  FFMA.FTZ R33, R35, R49.reuse, -R46 ;  /* 0x0000003123217223 */ /* 0x080fe2000001082e */
[C---:B------:R-:W-:Y:S01]  /*6280*/  FMUL.FTZ R52, R41.reuse, R52 ;  /* 0x0000003429347220 */ /* 0x040fe20000410000 */
[----:B------:R-:W-:Y:S01]  /*6290*/  FFMA.FTZ R35, R48, R49, R51 ;  /* 0x0000003130237223 */ /* 0x000fe20000010033 */
[-C--:B------:R-:W-:Y:S01]  /*62a0*/  FFMA.FTZ R46, R41, R50.reuse, -R54 ;  /* 0x00000032292e7223 */ /* 0x080fe20000010836 */
[----:B------:R-:W-:Y:S02]  /*62b0*/  HADD2.F32 R49, -RZ, R39.H1_H1 ;  /* 0x30000027ff317230 */ /* 0x000fe40000004100 */
[----:B------:R-:W-:Y:S01]  /*62c0*/  FFMA.FTZ R48, R43, R50, R52 ;  /* 0x000000322b307223 */ /* 0x000fe20000010034 */
[----:B------:R-:W-:-:S02]  /*62d0*/  HADD2.F32 R52, -RZ, R124.H1_H1 ;  /* 0x3000007cff347230 */ /* 0x000fc40000004100 */
[----:B------:R-:W-:Y:S01]  /*62e0*/  HADD2.F32 R43, -RZ, R39.H0_H0 ;  /* 0x20000027ff2b7230 */ /* 0x000fe20000004100 */
[----:B------:R-:W-:Y:S01]  /*62f0*/  F2FP.F16.F32.PACK_AB R33, R46, R33 ;  /* 0x000000212e21723e */ /* 0x000fe200000000ff */
[----:B------:R-:W-:Y:S02]  /*6300*/  HADD2.F32 R54, -RZ, R42.H0_H0 ;  /* 0x2000002aff367230 */ /* 0x000fe40000004100 */
[--C-:B------:R-:W-:Y:S02]  /*6310*/  HADD2.F32 R39, -RZ, R37.reuse.H0_H0 ;  /* 0x20000025ff277230 */ /* 0x100fe40000004100 */
[----:B------:R-:W-:Y:S02]  /*6320*/  HADD2.F32 R41, -RZ, R37.H1_H1 ;  /* 0x30000025ff297230 */ /* 0x000fe40000004100 */
[----:B------:R-:W-:Y:S01]  /*6330*/  FMUL.FTZ R56, R49, R54 ;  /* 0x0000003631387220 */ /* 0x000fe20000410000 */
[----:B------:R-:W-:Y:S02]  /*6340*/  HADD2.F32 R50, -RZ, R122.H1_H1 ;  /* 0x3000007aff327230 */ /* 0x000fe40000004100 */
[----:B------:R-:W-:-:S02]  /*6350*/  HADD2.F32 R42, -RZ, R40.H0_H0 ;  /* 0x20000028ff2a7230 */ /* 0x000fc40000004100 */
[-C--:B------:R-:W-:Y:S01]  /*6360*/  FMUL.FTZ R40, R43, R52.reuse ;  /* 0x000000342b287220 */ /* 0x080fe20000410000 */
[----:B------:R-:W-:Y:S01]  /*6370*/  FMUL.FTZ R52, R39, R52 ;  /* 0x0000003427347220 */ /* 0x000fe20000410000 */
[----:B------:R-:W-:Y:S01]  /*6380*/  FMUL.FTZ R54, R41, R54 ;  /* 0x0000003629367220 */ /* 0x000fe20000410000 */
[----:B------:R-:W-:Y:S02]  /*6390*/  HADD2.F32 R124, -RZ, R124.H0_H0 ;  /* 0x2000007cff7c7230 */ /* 0x000fe40000004100 */
[----:B------:R-:W-:Y:S01]  /*63a0*/  FFMA.FTZ R37, R39, R50, -R40 ;  /* 0x0000003227257223 */ /* 0x000fe20000010828 */
[----:B------:R-:W-:Y:S01]  /*63b0*/  FFMA.FTZ R40, R41, R42, -R56 ;  /* 0x0000002a29287223 */ /* 0x000fe20000010838 */
[----:B------:R-:W-:Y:S01]  /*63c0*/  FFMA.FTZ R39, R43, R50, R52 ;  /* 0x000000322b277223 */ /* 0x000fe20000010034 */
[----:B------:R-:W-:Y:S01]  /*63d0*/  FFMA.FTZ R42, R49, R42, R54 ;  /* 0x0000002a312a7223 */ /* 0x000fe20000010036 */
[----:B------:R-:W-:Y:S02]  /*63e0*/  HADD2.F32 R52, -RZ, R125.H0_H0 ;  /* 0x2000007dff347230 */ /* 0x000fe40000004100 */
[----:B------:R-:W-:Y:S01]  /*63f0*/  HADD2.F32 R49, -RZ, R29.H0_H0 ;  /* 0x2000001dff317230 */ /* 0x000fe20000004100 */
[----:B------:R-:W-:Y:S01]  /*6400*/  F2FP.F16.F32.PACK_AB R40, R40, R37 ;  /* 0x000000252828723e */ /* 0x000fe200000000ff */
[----:B------:R-:W-:Y:S01]  /*6410*/  HADD2.F32 R41, -RZ, R36.H0_H0 ;  /* 0x20000024ff297230 */ /* 0x000fe20000004100 */
[----:B------:R-:W-:Y:S01]  /*6420*/  F2FP.F16.F32.PACK_AB R37, R48, R35 ;  /* 0x000000233025723e */ /* 0x000fe200000000ff */
[----:B------:R-:W-:Y:S01]  /*6430*/  HADD2.F32 R29, -RZ, R32.H0_H0 ;  /* 0x20000020ff1d7230 */ /* 0x000fe20000004100 */
[----:B------:R-:W-:Y:S01]  /*6440*/  F2FP.F16.F32.PACK_AB R39, R42, R39 ;  /* 0x000000272a27723e */ /* 0x000fe200000000ff */
[----:B------:R-:W-:-:S02]  /*6450*/  HADD2.F32 R36, -RZ, R36.H1_H1 ;  /* 0x30000024ff247230 */ /* 0x000fc40000004100 */
[----:B------:R-:W-:Y:S02]  /*6460*/  HADD2.F32 R32, -RZ, R32.H1_H1 ;  /* 0x30000020ff207230 */ /* 0x000fe40000004100 */
        /* <DEDUP_REMOVED lines=11> */
[----:B------:R-:W-:Y:S02]  /*6520*/  HADD2.F32 R49, -RZ, R31.H0_H0 ;  /* 0x2000001fff317230 */ /* 0x000fe40000004100 */
[----:B------:R-:W-:Y:S02]  /*6530*/  HADD2.F32 R32, -RZ, R38.H0_H0 ;  /* 0x20000026ff207230 */ /* 0x000fe40000004100 */
[----:B------:R-:W-:Y:S01]  /*6540*/  HADD2.F32 R31, -RZ, R34.H0_H0 ;  /* 0x20000022ff1f7230 */ /* 0x000fe20000004100 */
[----:B------:R-:W-:Y:S01]  /*6550*/  F2FP.F16.F32.PACK_AB R36, R36, R29 ;  /* 0x0000001d2424723e */ /* 0x000fe200000000ff */
[----:B------:R-:W-:-:S02]  /*6560*/  HADD2.F32 R38, -RZ, R38.H1_H1 ;  /* 0x30000026ff267230 */ /* 0x000fc40000004100 */
[----:B------:R-:W-:Y:S02]  /*6570*/  HADD2.F32 R34, -RZ, R34.H1_H1 ;  /* 0x30000022ff227230 */ /* 0x000fe40000004100 */
[CC--:B------:R-:W-:Y:S01]  /*6580*/  FMUL.FTZ R51, R31.reuse, R124.reuse ;  /* 0x0000007c1f337220 */ /* 0x0c0fe20000410000 */
[----:B------:R-:W-:Y:S02]  /*6590*/  HADD2.F32 R43, -RZ, R30.H0_H0 ;  /* 0x2000001eff2b7230 */ /* 0x000fe40000004100 */
[-C--:B------:R-:W-:Y:S01]  /*65a0*/  FMUL.FTZ R53, R38, R49.reuse ;  /* 0x0000003126357220 */ /* 0x080fe20000410000 */
[----:B------:R-:W-:Y:S01]  /*65b0*/  FMUL.FTZ R30, R32, R124 ;  /* 0x0000007c201e7220 */ /* 0x000fe20000410000 */
[----:B------:R-:W-:Y:S01]  /*65c0*/  FMUL.FTZ R49, R34, R49 ;  /* 0x0000003122317220 */ /* 0x000fe20000410000 */
[-C--:B------:R-:W-:Y:S01]  /*65d0*/  FFMA.FTZ R51, R32, R122.reuse, R51 ;  /* 0x0000007a20337223 */ /* 0x080fe20000010033 */
[-C--:B------:R-:W-:Y:S01]  /*65e0*/  FFMA.FTZ R53, R34, R43.reuse, -R53 ;  /* 0x0000002b22357223 */ /* 0x080fe20000010835 */
[----:B------:R-:W-:Y:S01]  /*65f0*/  FFMA.FTZ R30, R31, R122, -R30 ;  /* 0x0000007a1f1e7223 */ /* 0x000fe2000001081e */
[----:B------:R-:W-:Y:S01]  /*6600*/  FFMA.FTZ R38, R38, R43, R49 ;  /* 0x0000002b26267223 */ /* 0x000fe20000010031 */
[----:B------:R-:W-:Y:S01]  /*6610*/  F2FP.F16.F32.PACK_AB R32, R41, R28 ;  /* 0x0000001c2920723e */ /* 0x000fe200000000ff */
[----:B------:R-:W-:-:S02]  /*6620*/  IMAD.MOV.U32 R35, RZ, RZ, R40 ;  /* 0x000000ffff237224 */ /* 0x000fc400078e0028 */
[----:B------:R-:W-:Y:S02]  /*6630*/  F2FP.F16.F32.PACK_AB R34, R53, R30 ;  /* 0x0000001e3522723e */ /* 0x000fe400000000ff */
[----:B------:R-:W-:-:S07]  /*6640*/  F2FP.F16.F32.PACK_AB R38, R38, R51 ;  /* 0x000000332626723e */ /* 0x000fce00000000ff */
.L_x_1432:
[----:B------:R-:W-:Y:S05]  /*6650*/  BSYNC B1 ;  /* 0x0000000000017941 */ /* 0x000fea0003800000 */
.L_x_1431:
        /* <DEDUP_REMOVED lines=10> */
.L_x_1388:
[----:B------:R-:W-:-:S06]  /*6700*/  UISETP.NE.AND UP0, UPT, UR37, 0x3, UPT ;  /* 0x000000032500788c */ /* 0x000fcc000bf05270 */
[----:B------:R-:W-:-:S13]  /*6710*/  PLOP3.LUT P3, PT, PT, PT, UP0, 0x80, 0x0 ;  /* 0x000000000000781c */ /* 0x000fda0003f6f008 */
[----:B------:R-:W-:Y:S05]  /*6720*/  @!P3 BRA `(.L_x_1433) ;  /* 0x000000000004b947 */ /* 0x000fea0003800000 */
[----:B------:R-:W-:Y:S01]  /*6730*/  BPT.TRAP 0x1 ;  /* 0x000000040000795c */ /* 0x000fe20000300000 */
.L_x_1433:
[----:B------:R-:W-:Y:S01]  /*6740*/  IMAD R14, R17, 0x8, R2 ;  /* 0x00000008110e7824 */ /* 0x000fe200078e0202 */
[----:B------:R-:W-:Y:S01]  /*6750*/  SHF.L.U32 R85, R155, 0x1f, RZ ;  /* 0x0000001f9b557819 */ /* 0x000fe200000006ff */
[----:B------:R-:W-:Y:S01]  /*6760*/  IMAD R84, R25, -0x80, R24 ;  /* 0xffffff8019547824 */ /* 0x000fe200078e0218 */
[----:B------:R-:W-:Y:S02]  /*6770*/  BSSY B1, `(.L_x_1434) ;  /* 0x0000004000017945 */ /* 0x000fe40003800000 */
[----:B------:R-:W0:Y:S02]  /*6780*/  SYNCS.PHASECHK.TRANS64.TRYWAIT P4, [R14+URZ+0x2d890], R85 ;  /* 0x02d890550e0075a7 */ /* 0x000e24000808017f */
[----:B------:R-:W-:Y:S01]  /*6790*/  VIMNMX R84, R84, 0x80, PT ;  /* 0x0000008054547848 */ /* 0x000fe20003fe0100 */
[----:B0-----:R-:W-:Y:S06]  /*67a0*/  @!P4 BRA `(.L_x_1435) ;  /* 0x000001bc00b0c947 */ /* 0x001fec0003800000 */
.L_x_1758:
[----:B------:R-:W-:Y:S05]  /*67b0*/  BSYNC B1 ;  /* 0x0000000000017941 */ /* 0x000fea0003800000 */
.L_x_1434:
        /* <DEDUP_REMOVED lines=20> */
.L_x_1395:
[----:B------:R-:W-:Y:S05]  /*6900*/  BSYNC B0 ;  /* 0x0000000000007941 */ /* 0x000fea0003800000 */
.L_x_1387:
        /* <DEDUP_REMOVED lines=17> */
.L_x_1437:
[----:B------:R-:W-:Y:S05]  /*6a20*/  BSYNC B0 ;  /* 0x0000000000007941 */ /* 0x000fea0003800000 */
.L_x_1436:
[----:B------:R-:W2:Y:S01]  /*6a30*/  SYNCS.PHASECHK.TRANS64.TRYWAIT P3, [R14+URZ+0x2d8b0], R85 ;  /* 0x02d8b0550e0075a7 */ /* 0x000ea2000806017f */
[----:B------:R-:W-:Y:S04]  /*6a40*/  BSSY B0, `(.L_x_1438) ;  /* 0x0000002000007945 */ /* 0x000fe80003800000 */
[----:B--2---:R-:W-:Y:S05]  /*6a50*/  @!P3 BRA `(.L_x_1439) ;  /* 0x000001bc0018b947 */ /* 0x004fea0003800000 */
.L_x_1759:
[----:B------:R-:W-:Y:S05]  /*6a60*/  BSYNC B0 ;  /* 0x0000000000007941 */ /* 0x000fea0003800000 */
.L_x_1438:
        /* <DEDUP_REMOVED lines=33> */
.L_x_1441:
[----:B------:R-:W-:Y:S05]  /*6c80*/  BSYNC B0 ;  /* 0x0000000000007941 */ /* 0x000fea0003800000 */
.L_x_1440:
[----:B------:R-:W-:Y:S01]  /*6c90*/  @!PT LDS RZ, [RZ] ;  /* 0x00000000fffff984 */ /* 0x000fe20000000800 */
[----:B------:R-:W-:Y:S01]  /*6ca0*/  @!PT LDS RZ, [RZ] ;  /* 0x00000000fffff984 */ /* 0x000fe20000000800 */
[----:B------:R-:W-:Y:S01]  /*6cb0*/  @!PT LDS RZ, [RZ] ;  /* 0x00000000fffff984 */ /* 0x000fe20000000800 */
[----:B------:R-:W-:Y:S01]  /*6cc0*/  @!PT LDS RZ, [RZ] ;  /* 0x00000000fffff984 */ /* 0x000fe20000000800 */
[----:B------:R4:W-:Y:S06]  /*6cd0*/  MEMBAR.ALL.CTA ;  /* 0x0000000000007992 */ /* 0x0009ec0000008000 */
[----:B----4-:R-:W4:Y:S01]  /*6ce0*/  FENCE.VIEW.ASYNC.S ;  /* 0x00000000000073c6 */ /* 0x010f220000000000 */
[----:B0-2---:R-:W-:Y:S02]  /*6cf0*/  @!P4 VIADD R14, R14, 0x2d8c0 ;  /* 0x0002d8c00e0ec836 */ /* 0x005fe40000000000 */
[----:B------:R-:W-:-:S03]  /*6d00*/  VIADD R17, R17, 0x1 ;  /* 0x0000000111117836 */ /* 0x000fc60000000000 */
[----:B------:R-:W-:Y:S01]  /*6d10*/  @!P4 PRMT R14, RZ, 0x654, R14 ;  /* 0x00000654ff0ec816 */ /* 0x000fe2000000000e */
[----:B----4-:R0:W-:Y:S01]  /*6d20*/  BAR.SYNC.DEFER_BLOCKING R111, 0x80 ;  /* 0x0002006f0000751d */ /* 0x0101e20000010000 */
[----:B------:R-:W-:-:S04]  /*6d30*/  ISETP.NE.AND P3, PT, R17, 0x2, PT ;  /* 0x000000021100780c */ /* 0x000fc80003f65270 */
[----:B------:R-:W-:Y:S01]  /*6d40*/  SEL R17, R17, RZ, P3 ;  /* 0x000000ff11117207 */ /* 0x000fe20001800000 */
[----:B------:R2:W-:Y:S02]  /*6d50*/  @!P4 SYNCS.ARRIVE.TRANS64.RED.A1T0 RZ, [R14+URZ], RZ ;  /* 0x000000ff0effc9a7 */ /* 0x0005e4000810043f */
[----:B--2---:R-:W-:-:S04]  /*6d60*/  SEL R14, RZ, 0x1, P3 ;  /* 0x00000001ff0e7807 */ /* 0x004fc80001800000 */
[----:B------:R-:W-:Y:S01]  /*6d70*/  LOP3.LUT R155, R155, R14, RZ, 0x3c, !PT ;  /* 0x0000000e9b9b7212 */ /* 0x000fe200078e3cff */
[----:B0-----:R-:W-:Y:S06]  /*6d80*/  @P2 BRA `(.L_x_1442) ;  /* 0xffffffbc00382947 */ /* 0x001fec000383ffff */
[----:B------:R-:W0:Y:S01]  /*6d90*/  S2R R15, SR_TID.X ;  /* 0x00000000000f7919 */ /* 0x000e220000002100 */
[----:B------:R-:W-:Y:S02]  /*6da0*/  PLOP3.LUT P0, PT, PT, PT, PT, 0x8, 0x0 ;  /* 0x000000000000781c */ /* 0x000fe40003f0e170 */
[----:B0-----:R-:W-:-:S04]  /*6db0*/  SHF.R.U32.HI R15, RZ, 0x7, R15 ;  /* 0x00000007ff0f7819 */ /* 0x001fc8000001160f */
[----:B------:R-:W-:-:S13]  /*6dc0*/  ISETP.NE.AND P5, PT, R15, 0x1, PT ;  /* 0x000000010f00780c */ /* 0x000fda0003fa5270 */
[----:B------:R-:W-:Y:S06]  /*6dd0*/  @!P5 BAR.ARV 0x9, 0x100 ;  /* 0x024400000000db1d */ /* 0x000fec0000002000 */
.L_x_1382:
[----:B------:R-:W2:Y:S01]  /*6de0*/  LDL R10, [R1+0x1c] ;  /* 0x00001c00010a7983 */ /* 0x000ea20000100800 */
[----:B------:R-:W0:Y:S08]  /*6df0*/  LDC R0, c[0x0][0x448] ;  /* 0x00011200ff007b82 */ /* 0x000e300000000800 */
[----:B------:R-:W4:Y:S01]  /*6e00*/  LDC.64 R6, c[0x0][0x9e0] ;  /* 0x00027800ff067b82 */ /* 0x000f220000000a00 */
[----:B0-----:R-:W-:-:S02]  /*6e10*/  ISETP.NE.AND P1, PT, R0, 0x1, PT ;  /* 0x000000010000780c */ /* 0x001fc40003f25270 */
[----:B----4-:R-:W-:-:S11]  /*6e20*/  ISETP.GE.AND P2, PT, R7, 0x1, PT ;  /* 0x000000010700780c */ /* 0x010fd60003f46270 */
[----:B------:R-:W0:Y:S08]  /*6e30*/  @P1 LDC R0, c[0x0][0x44c] ;  /* 0x00011300ff001b82 */ /* 0x000e300000000800 */
[----:B------:R-:W4:Y:S01]  /*6e40*/  @P1 LDC R5, c[0x0][0x450] ;  /* 0x00011400ff051b82 */ /* 0x000f220000000800 */
[----:B--2---:R-:W-:-:S04]  /*6e50*/  VIADD R3, R10, 0xbf ;  /* 0x000000bf0a037836 */ /* 0x004fc80000000000 */
[----:B0-----:R-:W-:-:S05]  /*6e60*/  @P1 IMAD.HI.U32 R0, R3, R0, RZ ;  /* 0x0000000003001227 */ /* 0x001fca00078e00ff */
[----:B----4-:R-:W-:-:S05]  /*6e70*/  @P1 SHF.R.U32.HI R3, RZ, R5, R0 ;  /* 0x00000005ff031219 */ /* 0x010fca0000011600 */
[----:B------:R-:W-:Y:S01]  /*6e80*/  IMAD.IADD R5, R112, 0x1, R3 ;  /* 0x0000000170057824 */ /* 0x000fe200078e0203 */
[----:B------:R-:W-:Y:S06]  /*6e90*/  @P0 BRA `(.L_x_1443) ;  /* 0x00000000000c0947 */ /* 0x000fec0003800000 */
[----:B------:R-:W0:Y:S01]  /*6ea0*/  FENCE.VIEW.ASYNC.G ;  /* 0x00000000000073c6 */ /* 0x000e220000000100 */
[----:B------:R-:W-:Y:S05]  /*6eb0*/  WARPSYNC.ALL ;  /* 0x0000000000007948 */ /* 0x000fea0003800000 */
[----:B0-----:R-:W-:Y:S06]  /*6ec0*/  BAR.ARV 0xc, 0x200 ;  /* 0x0308000000007b1d */ /* 0x001fec0000002000 */
.L_x_1443:
[----:B------:R-:W-:Y:S01]  /*6ed0*/  IMAD.IADD R0, R5, 0x1, R6 ;  /* 0x0000000105007824 */ /* 0x000fe200078e0206 */
[----:B------:R-:W-:Y:S06]  /*6ee0*/  @!P2 BRA `(.L_x_1444) ;  /* 0x000000000048a947 */ /* 0x000fec0003800000 */
        /* <DEDUP_REMOVED lines=11> */
.L_x_1446:
[----:B------:R-:W-:-:S13]  /*6fa0*/  ISETP.NE.AND P0, PT, R7, 0x1, PT ;  /* 0x000000010700780c */ /* 0x000fda0003f05270 */
[----:B------:R-:W0:Y:S02]  /*6fb0*/  @P0 LDC.64 R4, c[0x0][0x9e8] ;  /* 0x00027a00ff040b82 */ /* 0x000e240000000a00 */
[----:B0-----:R-:W-:-:S05]  /*6fc0*/  @P0 IMAD.HI.U32 R4, R3, R4, RZ ;  /* 0x0000000403040227 */ /* 0x001fca00078e00ff */
[----:B------:R-:W-:-:S07]  /*6fd0*/  @P0 SHF.R.U32.HI R3, RZ, R5, R4 ;  /* 0x00000005ff030219 */ /* 0x000fce0000011604 */
.L_x_1447:
[----:B------:R-:W-:Y:S05]  /*6fe0*/  BSYNC B0 ;  /* 0x0000000000007941 */ /* 0x000fea0003800000 */
.L_x_1445:
[----:B------:R-:W-:-:S05]  /*6ff0*/  IMAD R3, R3, R7, R7 ;  /* 0x0000000703037224 */ /* 0x000fca00078e0207 */
[----:B------:R-:W-:-:S07]  /*7000*/  VIMNMX R0, R0, R3, PT ;  /* 0x0000000300007248 */ /* 0x000fce0003fe0100 */
.L_x_1444:
[----:B------:R-:W0:Y:S01]  /*7010*/  @P1 LDC R4, c[0x0][0x44c] ;  /* 0x00011300ff041b82 */ /* 0x000e220000000800 */
[----:B------:R-:W-:Y:S01]  /*7020*/  VIADD R0, R0, 0x7f ;  /* 0x0000007f00007836 */ /* 0x000fe20000000000 */
[----:B------:R-:W-:Y:S01]  /*7030*/  ULDC UR4, c[0x0][0x9dc] ;  /* 0x0002770000047ab9 */ /* 0x000fe20000000800 */
[----:B------:R-:W-:-:S03]  /*7040*/  IMAD.MOV.U32 R5, RZ, RZ, R10 ;  /* 0x000000ffff057224 */ /* 0x000fc600078e000a */
[----:B------:R-:W-:Y:S02]  /*7050*/  SHF.R.S32.HI R3, RZ, 0x1f, R0 ;  /* 0x0000001fff037819 */ /* 0x000fe40000011400 */
[----:B------:R-:W2:Y:S02]  /*7060*/  @P1 LDC R9, c[0x0][0x450] ;  /* 0x00011400ff091b82 */ /* 0x000ea40000000800 */
[----:B------:R-:W-:-:S04]  /*7070*/  LEA.HI R3, R3, R0, RZ, 0x7 ;  /* 0x0000000003037211 */ /* 0x000fc800078f38ff */
[----:B------:R-:W-:-:S04]  /*7080*/  SHF.R.S32.HI R88, RZ, 0x7, R3 ;  /* 0x00000007ff587819 */ /* 0x000fc80000011403 */
[----:B------:R-:W-:Y:S01]  /*7090*/  VIMNMX R88, R113, R88, PT ;  /* 0x0000005871587248 */ /* 0x000fe20003fe0100 */
[----:B0-----:R-:W-:-:S05]  /*70a0*/  @P1 IMAD.HI.U32 R4, R10, R4, RZ ;  /* 0x000000040a041227 */ /* 0x001fca00078e00ff */
[----:B--2---:R-:W-:-:S05]  /*70b0*/  @P1 SHF.R.U32.HI R5, RZ, R9, R4 ;  /* 0x00000009ff051219 */ /* 0x004fca0000011604 */
        /* <DEDUP_REMOVED lines=13> */
.L_x_1450:
[----:B------:R-:W-:-:S13]  /*7190*/  ISETP.NE.AND P0, PT, R7, 0x1, PT ;  /* 0x000000010700780c */ /* 0x000fda0003f05270 */
[----:B------:R-:W0:Y:S02]  /*71a0*/  @P0 LDC.64 R4, c[0x0][0x9e8] ;  /* 0x00027a00ff040b82 */ /* 0x000e240000000a00 */
[----:B0-----:R-:W-:-:S05]  /*71b0*/  @P0 IMAD.HI.U32 R4, R0, R4, RZ ;  /* 0x0000000400040227 */ /* 0x001fca00078e00ff */
[----:B------:R-:W-:-:S07]  /*71c0*/  @P0 SHF.R.U32.HI R0, RZ, R5, R4 ;  /* 0x00000005ff000219 */ /* 0x000fce0000011604 */
.L_x_1451:
[----:B------:R-:W-:Y:S05]  /*71d0*/  BSYNC B0 ;  /* 0x0000000000007941 */ /* 0x000fea0003800000 */
.L_x_1449:
[----:B------:R-:W-:-:S05]  /*71e0*/  IMAD R0, R0, R7, RZ ;  /* 0x0000000700007224 */ /* 0x000fca00078e02ff */
[----:B------:R-:W-:-:S07]  /*71f0*/  VIMNMX R3, R3, R0, !PT ;  /* 0x0000000003037248 */ /* 0x000fce0007fe0100 */
.L_x_1448:
[----:B------:R-:W-:Y:S01]  /*7200*/  SHF.R.S32.HI R0, RZ, 0x1f, R3 ;  /* 0x0000001fff007819 */ /* 0x000fe20000011403 */
[----:B------:R-:W-:Y:S01]  /*7210*/  IMAD.MOV.U32 R20, RZ, RZ, RZ ;  /* 0x000000ffff147224 */ /* 0x000fe200078e00ff */
[----:B------:R-:W-:Y:S02]  /*7220*/  PLOP3.LUT P0, PT, PT, PT, PT, 0x80, 0x0 ;  /* 0x000000000000781c */ /* 0x000fe40003f0f070 */
[----:B------:R-:W-:Y:S02]  /*7230*/  CS2R R134, SRZ ;  /* 0x0000000000867805 */ /* 0x000fe4000001ff00 */
[----:B------:R-:W-:Y:S01]  /*7240*/  LEA.HI R0, R0, R3, RZ, 0x7 ;  /* 0x0000000300007211 */ /* 0x000fe200078f38ff */
[----:B------:R-:W-:Y:S01]  /*7250*/  IMAD.MOV.U32 R3, RZ, RZ, RZ ;  /* 0x000000ffff037224 */ /* 0x000fe200078e00ff */
[----:B------:R-:W-:Y:S02]  /*7260*/  CS2R R132, SRZ ;  /* 0x0000000000847805 */ /* 0x000fe4000001ff00 */
[----:B------:R-:W-:-:S02]  /*7270*/  CS2R R130, SRZ ;  /* 0x0000000000827805 */ /* 0x000fc4000001ff00 */
[----:B------:R-:W-:Y:S02]  /*7280*/  SHF.R.S32.HI R0, RZ, 0x7, R0 ;  /* 0x00000007ff007819 */ /* 0x000fe40000011400 */
[----:B------:R-:W-:Y:S02]  /*7290*/  CS2R R128, SRZ ;  /* 0x0000000000807805 */ /* 0x000fe4000001ff00 */
[----:B------:R-:W-:Y:S02]  /*72a0*/  CS2R R126, SRZ ;  /* 0x00000000007e7805 */ /* 0x000fe4000001ff00 */
[----:B------:R-:W-:Y:S02]  /*72b0*/  CS2R R124, SRZ ;  /* 0x00000000007c7805 */ /* 0x000fe4000001ff00 */
[----:B------:R-:W-:Y:S02]  /*72c0*/  VIMNMX R4, RZ, R0, !PT ;  /* 0x00000000ff047248 */ /* 0x000fe40007fe0100 */
[----:B------:R-:W-:-:S02]  /*72d0*/  CS2R R122, SRZ ;  /* 0x00000000007a7805 */ /* 0x000fc4000001ff00 */
[----:B------:R-:W-:Y:S02]  /*72e0*/  CS2R R120, SRZ ;  /* 0x0000000000787805 */ /* 0x000fe4000001ff00 */
[----:B------:R-:W-:Y:S02]  /*72f0*/  CS2R R118, SRZ ;  /* 0x0000000000767805 */ /* 0x000fe4000001ff00 */
[----:B------:R-:W-:Y:S01]  /*7300*/  ISETP.GT.AND P1, PT, R88, R4, PT ;  /* 0x000000045800720c */ /* 0x000fe20003f24270 */
[----:B------:R0:W-:Y:S01]  /*7310*/  STL [R1+0x48], R4 ;  /* 0x0000480401007387 */ /* 0x0001e20000100800 */
[----:B------:R-:W-:Y:S01]  /*7320*/  CS2R R116, SRZ ;  /* 0x0000000000747805 */ /* 0x000fe2000001ff00 */
[----:B------:R-:W-:Y:S01]  /*7330*/  IMAD.MOV.U32 R34, RZ, RZ, RZ ;  /* 0x000000ffff227224 */ /* 0x000fe200078e00ff */
[----:B------:R-:W-:Y:S01]  /*7340*/  CS2R R112, SRZ ;  /* 0x0000000000707805 */ /* 0x000fe2000001ff00 */
[----:B---3--:R-:W-:Y:S01]  /*7350*/  IMAD.MOV.U32 R33, RZ, RZ, RZ ;  /* 0x000000ffff217224 */ /* 0x008fe200078e00ff */
[----:B-1----:R-:W-:Y:S01]  /*7360*/  CS2R R110, SRZ ;  /* 0x00000000006e7805 */ /* 0x002fe2000001ff00 */
        /* <DEDUP_REMOVED lines=13> */
[----:B0-----:R-:W-:Y:S06]  /*7440*/  @!P1 BRA `(.L_x_1452) ;  /* 0x00000110009c9947 */ /* 0x001fec0003800000 */
[----:B------:R-:W-:-:S03]  /*7450*/  UMOV UR4, 0xffffffff ;  /* 0xffffffff00047882 */ /* 0x000fc60000000000 */
[----:B------:R-:W-:Y:S05]  /*7460*/  BRA.DIV UR4, `(.L_x_1453) ;  /* 0x000001b204a87947 */ /* 0x000fea000b800000 */
[----:B------:R-:W0:Y:S02]  /*7470*/  S2R R0, SR_TID.X ;  /* 0x0000000000007919 */ /* 0x000e240000002100 */
[----:B0-----:R-:W-:-:S05]  /*7480*/  VIADD R3, R0, 0xffffff80 ;  /* 0xffffff8000037836 */ /* 0x001fca0000000000 */
[----:B------:R-:W-:-:S04]  /*7490*/  SHF.R.S32.HI R0, RZ, 0x1f, R3 ;  /* 0x0000001fff007819 */ /* 0x000fc80000011403 */
[----:B------:R-:W-:-:S04]  /*74a0*/  LEA.HI R0, R0, R3, RZ, 0x7 ;  /* 0x0000000300007211 */ /* 0x000fc800078f38ff */
[----:B------:R-:W-:-:S05]  /*74b0*/  SHF.R.S32.HI R0, RZ, 0x7, R0 ;  /* 0x00000007ff007819 */ /* 0x000fca0000011400 */
[----:B------:R0:W1:Y:S02]  /*74c0*/  SHFL.IDX PT, R156, R0, RZ, 0x1f ;  /* 0x00001fff009c7589 */ /* 0x00006400000e0000 */
.L_x_1762:
[----:B01----:R-:W-:Y:S01]  /*74d0*/  IMAD.HI R0, R156, 0x55555556, RZ ;  /* 0x555555569c007827 */ /* 0x003fe200078e02ff */
[----:B------:R-:W-:Y:S04]  /*74e0*/  BSSY B6, `(.L_x_1454) ;  /* 0x000001f000067945 */ /* 0x000fe80003800000 */
[----:B------:R-:W-:-:S05]  /*74f0*/  LEA.HI R3, R0, R0, RZ, 0x1 ;  /* 0x0000000000037211 */ /* 0x000fca00078f08ff */
[----:B------:R-:W-:Y:S02]  /*7500*/  IMAD R4, R3, -0x3, R156 ;  /* 0xfffffffd03047824 */ /* 0x000fe400078e029c */
[----:B------:R-:W-:Y:S02]  /*7510*/  VIADD R3, R2, 0x21800 ;  /* 0x0002180002037836 */ /* 0x000fe40000000000 */
[----:B------:R-:W-:Y:S01]  /*7520*/  IMAD R0, R4, 0x1000, R2 ;  /* 0x0000100004007824 */ /* 0x000fe200078e0202 */
[----:B------:R0:W-:Y:S02]  /*7530*/  STL [R1+0x28], R4 ;  /* 0x0000280401007387 */ /* 0x0001e40000100800 */
[----:B------:R-:W-:Y:S01]  /*7540*/  LOP3.LUT P0, RZ, R3, 0x3ff, RZ, 0xc0, !PT ;  /* 0x000003ff03ff7812 */ /* 0x000fe2000780c0ff */
[----:B------:R-:W-:-:S05]  /*7550*/  VIADD R0, R0, 0xc400 ;  /* 0x0000c40000007836 */ /* 0x000fca0000000000 */
[----:B------:R-:W-:Y:S01]  /*7560*/  SHF.R.U32.HI R0, RZ, 0x4, R0 ;  /* 0x00000004ff007819 */ /* 0x000fe20000011600 */
[----:B0-----:R-:W-:-:S03]  /*7570*/  IMAD R4, R4, 0x2000, R3 ;  /* 0x0000200004047824 */ /* 0x001fc600078e0203 */
[----:B------:R-:W-:Y:S02]  /*7580*/  LOP3.LUT R44, R0, 0x3fff, RZ, 0xc0, !PT ;  /* 0x00003fff002c7812 */ /* 0x000fe400078ec0ff */
[----:B------:R-:W-:-:S04]  /*7590*/  SHF.R.U32.HI R4, RZ, 0x4, R4 ;  /* 0x00000004ff047819 */ /* 0x000fc80000011604 */
[----:B------:R-:W-:-:S05]  /*75a0*/  LOP3.LUT R3, R4, 0x3fff, RZ, 0xc0, !PT ;  /* 0x00003fff04037812 */ /* 0x000fca00078ec0ff */
[----:B------:R0:W-:Y:S01]  /*75b0*/  STL [R1+0x3c], R3 ;  /* 0x00003c0301007387 */ /* 0x0001e20000100800 */
[----:B------:R-:W-:Y:S05]  /*75c0*/  @!P0 BRA `(.L_x_1455) ;  /* 0x0000000000408947 */ /* 0x000fea0003800000 */
[----:B------:R-:W-:Y:S01]  /*75d0*/  MOV R0, 0x0 ;  /* 0x0000000000007802 */ /* 0x000fe20000000f00 */
[----:B------:R-:W-:Y:S01]  /*75e0*/  ULDC.64 UR4, c[0x4][0xa8] ;  /* 0x01002a0000047ab9 */ /* 0x000fe20000000a00 */
[----:B------:R-:W-:Y:S01]  /*75f0*/  ULDC.64 UR6, c[0x4][0xb0] ;  /* 0x01002c0000067ab9 */ /* 0x000fe20000000a00 */
[----:B------:R-:W-:Y:S01]  /*7600*/  IMAD.U32 R4, RZ, RZ, UR4 ;  /* 0x00000004ff047e24 */ /* 0x000fe2000f8e00ff */
[----:B------:R1:W2:Y:S01]  /*7610*/  LDC.64 R14, c[0x4][R0] ;  /* 0x01000000000e7b82 */ /* 0x0002a20000000a00 */
        /* <DEDUP_REMOVED lines=9> */
[----:B------:R-:W-:-:S07]  /*76b0*/  LEPC R20, `(.L_x_1455) ;  /* 0x000000001014794e */ /* 0x000fce0000000000 */
[----:B0-2--5:R-:W-:Y:S05]  /*76c0*/  CALL.ABS.NOINC R14 ;  /* 0x000000000e007343 */ /* 0x025fea0003c00000 */
.L_x_1455:
[----:B------:R-:W-:Y:S05]  /*76d0*/  BSYNC B6 ;  /* 0x0000000000067941 */ /* 0x000fea0003800000 */
.L_x_1454:
[----:B------:R-:W-:Y:S02]  /*76e0*/  ULDC UR4, c[0x0][0x3f4] ;  /* 0x0000fd0000047ab9 */ /* 0x000fe40000000800 */
[----:B------:R-:W-:-:S13]  /*76f0*/  ISETP.LT.AND P0, PT, RZ, UR4, PT ;  /* 0x00000004ff007c0c */ /* 0x000fda000bf01270 */
[----:B------:R-:W-:Y:S05]  /*7700*/  @P0 BRA `(.L_x_1456) ;  /* 0x0000000000400947 */ /* 0x000fea0003800000 */
[----:B------:R-:W2:Y:S02]  /*7710*/  LDL R20, [R1+0x58] ;  /* 0x0000580001147983 */ /* 0x000ea40000100800 */
[----:B--2---:R-:W-:-:S04]  /*7720*/  LEA.HI R0, R20, R20, RZ, 0x1 ;  /* 0x0000001414007211 */ /* 0x004fc800078f08ff */
[----:B------:R-:W-:-:S05]  /*7730*/  LOP3.LUT R0, R0, 0xfffffffe, RZ, 0xc0, !PT ;  /* 0xfffffffe00007812 */ /* 0x000fca00078ec0ff */
[----:B------:R-:W-:-:S05]  /*7740*/  IMAD.IADD R0, R20, 0x1, -R0 ;  /* 0x0000000114007824 */ /* 0x000fca00078e0a00 */
[----:B0-----:R-:W-:-:S04]  /*7750*/  SHF.L.U32 R3, R0, 0x1f, RZ ;  /* 0x0000001f00037819 */ /* 0x001fc800000006ff */
[----:B------:R0:W1:Y:S03]  /*7760*/  SYNCS.PHASECHK.TRANS64.TRYWAIT P0, [R2+URZ+0x2d800], R3 ;  /* 0x02d80003020075a7 */ /* 0x000066000800017f */
[----:B-1----:R-:W-:Y:S05]  /*7770*/  @!P0 NANOSLEEP.SYNCS 0x989680 ;  /* 0x009896800000895d */ /* 0x002fea0003900000 */
[----:B------:R-:W1:Y:S01]  /*7780*/  @!P0 SYNCS.PHASECHK.TRANS64 P0, [R2+URZ+0x2d800], R3 ;  /* 0x02d80003020085a7 */ /* 0x000e62000800007f */
[----:B------:R-:W-:Y:S04]  /*7790*/  BSSY B0, `(.L_x_1457) ;  /* 0x0000006000007945 */ /* 0x000fe80003800000 */
[----:B-1----:R-:W-:Y:S05]  /*77a0*/  @P0 BRA `(.L_x_1458) ;  /* 0x0000000000100947 */ /* 0x002fea0003800000 */
.L_x_1459:
[----:B-1----:R1:W2:Y:S02]  /*77b0*/  SYNCS.PHASECHK.TRANS64.TRYWAIT P0, [R2+URZ+0x2d800], R3 ;  /* 0x02d80003020075a7 */ /* 0x0022a4000800017f */
[----:B--2---:R-:W-:Y:S05]  /*77c0*/  @!P0 NANOSLEEP.SYNCS 0x989680 ;  /* 0x009896800000895d */ /* 0x004fea0003900000 */
[----:B------:R-:W2:Y:S02]  /*77d0*/  @!P0 SYNCS.PHASECHK.TRANS64 P0, [R2+URZ+0x2d800], R3 ;  /* 0x02d80003020085a7 */ /* 0x000ea4000800007f */
[----:B--2---:R-:W-:Y:S05]  /*77e0*/  @!P0 BRA `(.L_x_1459) ;  /* 0xfffffffc00f08947 */ /* 0x004fea000383ffff */
.L_x_1458:
[----:B------:R-:W-:Y:S05]  /*77f0*/  BSYNC B0 ;  /* 0x0000000000007941 */ /* 0x000fea0003800000 */
.L_x_1457:
[----:B------:R-:W-:Y:S05]  /*7800*/  BRA `(.L_x_1460) ;  /* 0x0000003c00887947 */ /* 0x000fea0003800000 */
.L_x_1456:
[----:B------:R-:W-:Y:S01]  /*7810*/  ULOP3.LUT UP0, URZ, UR40, 0x1bf, URZ, 0xc0, !UPT ;  /* 0x000001bf283f7892 */ /* 0x000fe2000f80c03f */
[----:B-----5:R-:W-:Y:S01]  /*7820*/  SHF.R.S32.HI R0, RZ, 0x1f, R106 ;  /* 0x0000001fff007819 */ /* 0x020fe2000001146a */
[----:B------:R-:W-:Y:S01]  /*7830*/  ULDC.64 UR4, c[0x0][0x3f8] ;  /* 0x0000fe0000047ab9 */ /* 0x000fe20000000a00 */
[----:B------:R-:W-:Y:S01]  /*7840*/  ULDC.64 UR6, c[0x0][0x408] ;  /* 0x0001020000067ab9 */ /* 0x000fe20000000a00 */
[----:B------:R-:W-:Y:S02]  /*7850*/  IMAD.WIDE.U32 R24, R106, UR4, RZ ;  /* 0x000000046a187c25 */ /* 0x000fe4000f8e00ff */
[----:B------:R-:W-:Y:S02]  /*7860*/  PLOP3.LUT P0, PT, PT, PT, UP0, 0x80, 0x0 ;  /* 0x000000000000781c */ /* 0x000fe40003f0f008 */
[C---:B0-----:R-:W-:Y:S02]  /*7870*/  IMAD R3, R0.reuse, UR4, RZ ;  /* 0x0000000400037c24 */ /* 0x041fe4000f8e02ff */
[----:B------:R-:W-:-:S02]  /*7880*/  IMAD R5, R0, UR6, RZ ;  /* 0x0000000600057c24 */ /* 0x000fc4000f8e02ff */
[C---:B------:R-:W-:Y:S02]  /*7890*/  IMAD R3, R106.reuse, UR5, R3 ;  /* 0x000000056a037c24 */ /* 0x040fe4000f8e0203 */
[C---:B------:R-:W-:Y:S02]  /*78a0*/  IMAD R5, R106.reuse, UR7, R5 ;  /* 0x000000076a057c24 */ /* 0x040fe4000f8e0205 */
[----:B------:R-:W-:-:S04]  /*78b0*/  IMAD.WIDE.U32 R106, R106, UR6, RZ ;  /* 0x000000066a6a7c25 */ /* 0x000fc8000f8e00ff */
[----:B------:R-:W-:Y:S02]  /*78c0*/  IMAD.IADD R27, R3, 0x1, R25 ;  /* 0x00000001031b7824 */ /* 0x000fe400078e0219 */
[----:B------:R-:W-:Y:S01]  /*78d0*/  IMAD.IADD R29, R5, 0x1, R107 ;  /* 0x00000001051d7824 */ /* 0x000fe200078e026b */
[----:B------:R-:W-:Y:S06]  /*78e0*/  @!P0 BRA `(.L_x_1461) ;  /* 0x0000000000408947 */ /* 0x000fec0003800000 */
        /* <DEDUP_REMOVED lines=16> */
.L_x_1461:
[----:B------:R-:W2:Y:S01]  /*79f0*/  LDL R20, [R1+0x1c] ;  /* 0x00001c0001147983 */ /* 0x000ea20000100800 */
[----:B------:R-:W-:Y:S01]  /*7a00*/  ULDC.U8 UR4, c[0x0][0x410] ;  /* 0x0001040000047ab9 */ /* 0x000fe20000000000 */
[----:B------:R-:W-:Y:S01]  /*7a10*/  BSSY B0, `(.L_x_1462) ;  /* 0x00003b9000007945 */ /* 0x000fe20003800000 */
[----:B------:R-:W-:Y:S01]  /*7a20*/  ISETP.NE.AND P0, PT, RZ, UR4, PT ;  /* 0x00000004ff007c0c */ /* 0x000fe2000bf05270 */
[----:B--2---:R-:W-:-:S12]  /*7a30*/  IMAD.IADD R10, R19, 0x1, R20 ;  /* 0x00000001130a7824 */ /* 0x004fd800078e0214 */
[----:B------:R-:W-:Y:S05]  /*7a40*/  @!P0 BRA `(.L_x_1463) ;  /* 0x0000001c00788947 */ /* 0x000fea0003800000 */
[----:B------:R-:W0:Y:S01]  /*7a50*/  LDC R21, c[0x0][0x448] ;  /* 0x00011200ff157b82 */ /* 0x000e220000000800 */
[----:B------:R-:W-:Y:S01]  /*7a60*/  ULDC.64 UR4, c[0x0][0x3f8] ;  /* 0x0000fe0000047ab9 */ /* 0x000fe20000000a00 */
[----:B------:R-:W-:Y:S01]  /*7a70*/  ULDC.64 UR6, c[0x0][0x408] ;  /* 0x0001020000067ab9 */ /* 0x000fe20000000a00 */
[----:B------:R-:W-:Y:S02]  /*7a80*/  IMAD.MOV.U32 R6, RZ, RZ, R24 ;  /* 0x000000ffff067224 */ /* 0x000fe400078e0018 */
[----:B------:R-:W-:Y:S02]  /*7a90*/  IMAD.MOV.U32 R7, RZ, RZ, R27 ;  /* 0x000000ffff077224 */ /* 0x000fe400078e001b */
[----:B------:R-:W-:Y:S02]  /*7aa0*/  IMAD.MOV.U32 R8, RZ, RZ, R106 ;  /* 0x000000ffff087224 */ /* 0x000fe400078e006a */
[----:B------:R-:W-:Y:S01]  /*7ab0*/  IMAD.MOV.U32 R9, RZ, RZ, R29 ;  /* 0x000000ffff097224 */ /* 0x000fe200078e001d */
[----:B0-----:R-:W-:-:S13]  /*7ac0*/  ISETP.NE.AND P0, PT, R21, 0x1, PT ;  /* 0x000000011500780c */ /* 0x001fda0003f05270 */
[----:B------:R-:W0:Y:S08]  /*7ad0*/  @P0 LDC R3, c[0x0][0x44c] ;  /* 0x00011300ff030b82 */ /* 0x000e300000000800 */
[----:B------:R-:W1:Y:S01]  /*7ae0*/  @P0 LDC R5, c[0x0][0x450] ;  /* 0x00011400ff050b82 */ /* 0x000e620000000800 */
[----:B0-----:R-:W-:-:S04]  /*7af0*/  @P0 IMAD.HI.U32 R0, R10, R3, RZ ;  /* 0x000000030a000227 */ /* 0x001fc800078e00ff */
[----:B------:R-:W-:Y:S01]  /*7b00*/  IMAD.MOV.U32 R3, RZ, RZ, R10 ;  /* 0x000000ffff037224 */ /* 0x000fe200078e000a */
[----:B-1----:R-:W-:-:S04]  /*7b10*/  @P0 SHF.R.U32.HI R3, RZ, R5, R0 ;  /* 0x00000005ff030219 */ /* 0x002fc80000011600 */
[----:B------:R-:W-:Y:S01]  /*7b20*/  SHF.R.S32.HI R0, RZ, 0x1f, R3 ;  /* 0x0000001fff007819 */ /* 0x000fe20000011403 */
[----:B------:R-:W-:-:S04]  /*7b30*/  IMAD.WIDE.U32 R6, R3, UR4, R6 ;  /* 0x0000000403067c25 */ /* 0x000fc8000f8e0006 */
[C---:B------:R-:W-:Y:S02]  /*7b40*/  IMAD R4, R0.reuse, UR4, RZ ;  /* 0x0000000400047c24 */ /* 0x040fe4000f8e02ff */
[----:B------:R-:W-:Y:S02]  /*7b50*/  IMAD R0, R0, UR6, RZ ;  /* 0x0000000600007c24 */ /* 0x000fe4000f8e02ff */
[C---:B------:R-:W-:Y:S01]  /*7b60*/  IMAD R13, R3.reuse, UR5, R4 ;  /* 0x00000005030d7c24 */ /* 0x040fe2000f8e0204 */
[----:B------:R-:W-:Y:S01]  /*7b70*/  ULDC.64 UR4, c[0x0][0x3e8] ;  /* 0x0000fa0000047ab9 */ /* 0x000fe20000000a00 */
[----:B------:R-:W-:-:S04]  /*7b80*/  IMAD.WIDE.U32 R8, R3, UR6, R8 ;  /* 0x0000000603087c25 */ /* 0x000fc8000f8e0008 */
[----:B------:R-:W-:Y:S01]  /*7b90*/  IMAD R5, R3, UR7, R0 ;  /* 0x0000000703057c24 */ /* 0x000fe2000f8e0200 */
[----:B------:R-:W-:Y:S01]  /*7ba0*/  ULDC.64 UR6, c[0x0][0x400] ;  /* 0x0001000000067ab9 */ /* 0x000fe20000000a00 */
[----:B------:R-:W-:Y:S01]  /*7bb0*/  IMAD.IADD R13, R7, 0x1, R13 ;  /* 0x00000001070d7824 */ /* 0x000fe200078e020d */
[----:B------:R-:W-:Y:S01]  /*7bc0*/  LEA R0, P0, R6, UR4, 0x1 ;  /* 0x0000000406007c11 */ /* 0x000fe2000f8008ff */
[----:B------:R-:W-:Y:S01]  /*7bd0*/  IMAD.IADD R5, R9, 0x1, R5 ;  /* 0x0000000109057824 */ /* 0x000fe200078e0205 */
[----:B------:R-:W-:Y:S01]  /*7be0*/  LEA R4, P1, R8, UR6, 0x1 ;  /* 0x0000000608047c11 */ /* 0x000fe2000f8208ff */
[----:B------:R-:W-:Y:S01]  /*7bf0*/  UMOV UR4, 0xffffffff ;  /* 0xffffffff00047882 */ /* 0x000fe20000000000 */
[----:B------:R-:W-:Y:S02]  /*7c00*/  LEA.HI.X R13, R6, UR5, R13, 0x1, P0 ;  /* 0x00000005060d7c11 */ /* 0x000fe400080f0c0d */
[----:B------:R-:W-:Y:S01]  /*7c10*/  LEA.HI.X R5, R8, UR7, R5, 0x1, P1 ;  /* 0x0000000708057c11 */ /* 0x000fe200088f0c05 */
[----:B------:R-:W-:Y:S08]  /*7c20*/  BRA.DIV UR4, `(.L_x_1464) ;  /* 0x000001aa04f87947 */ /* 0x000ff0000b800000 */
[----:B------:R0:W1:Y:S04]  /*7c30*/  SHFL.IDX PT, R3, R13, RZ, 0x1e1f ;  /* 0x001e1fff0d037589 */ /* 0x00006800000e0000 */
[----:B------:R-:W2:Y:S04]  /*7c40*/  SHFL.IDX PT, R0, R0, RZ, 0x1e1f ;  /* 0x001e1fff00007589 */ /* 0x000ea800000e0000 */
[----:B------:R-:W3:Y:S04]  /*7c50*/  SHFL.IDX PT, R5, R5, RZ, 0x1e1f ;  /* 0x001e1fff05057589 */ /* 0x000ee800000e0000 */
[----:B------:R0:W4:Y:S02]  /*7c60*/  SHFL.IDX PT, R14, R4, RZ, 0x1e1f ;  /* 0x001e1fff040e7589 */ /* 0x00012400000e0000 */
.L_x_1768:
[----:B------:R-:W5:Y:S01]  /*7c70*/  LDL R54, [R1+0x58] ;  /* 0x0000580001367983 */ /* 0x000f620000100800 */
[----:B------:R-:W-:Y:S01]  /*7c80*/  IMAD R6, R136, R21, RZ ;  /* 0x0000001588067224 */ /* 0x000fe200078e02ff */
[----:B------:R-:W-:Y:S01]  /*7c90*/  BSSY B1, `(.L_x_1465) ;  /* 0x0000060000017945 */ /* 0x000fe20003800000 */
[----:B------:R-:W-:Y:S02]  /*7ca0*/  CS2R R38, SRZ ;  /* 0x0000000000267805 */ /* 0x000fe4000001ff00 */
[----:B------:R-:W-:Y:S01]  /*7cb0*/  CS2R R34, SRZ ;  /* 0x0000000000227805 */ /* 0x000fe2000001ff00 */
[----:B------:R-:W-:Y:S01]  /*7cc0*/  IMAD R73, R73, -0xc0, R6 ;  /* 0xffffff4049497824 */ /* 0x000fe200078e0206 */
[----:B------:R-:W-:Y:S02]  /*7cd0*/  ISETP.GE.AND P1, PT, R10, R6, PT ;  /* 0x000000060a00720c */ /* 0x000fe40003f26270 */
[----:B------:R-:W-:Y:S02]  /*7ce0*/  CS2R R30, SRZ ;  /* 0x00000000001e7805 */ /* 0x000fe4000001ff00 */
[----:B------:R-:W-:-:S02]  /*7cf0*/  CS2R R26, SRZ ;  /* 0x00000000001a7805 */ /* 0x000fc4000001ff00 */
[----:B0-----:R-:W-:Y:S02]  /*7d00*/  CS2R R12, SRZ ;  /* 0x00000000000c7805 */ /* 0x001fe4000001ff00 */
        /* <DEDUP_REMOVED lines=32> */
[-C--:B----4-:R-:W-:Y:S02]  /*7f10*/  @!P4 IADD3 R8, P2, R14, R9.reuse, RZ ;  /* 0x000000090e08c210 */ /* 0x090fe40007f5e0ff */
[----:B------:R-:W-:-:S03]  /*7f20*/  @!P4 IADD3 R6, P1, R0, R9, RZ ;  /* 0x000000090006c210 */ /* 0x000fc60007f3e0ff */
[--C-:B------:R-:W-:Y:S01]  /*7f30*/  @!P4 IMAD.X R9, R5, 0x1, R4.reuse, P2 ;  /* 0x000000010509c824 */ /* 0x100fe200010e0604 */
[C---:B------:R-:W-:Y:S01]  /*7f40*/  ISETP.GE.AND P2, PT, R40.reuse, UR4, PT ;  /* 0x0000000428007c0c */ /* 0x040fe2000bf46270 */
[----:B-1----:R-:W-:Y:S01]  /*7f50*/  @!P4 IMAD.X R7, R3, 0x1, R4, P1 ;  /* 0x000000010307c824 */ /* 0x002fe200008e0604 */
[----:B------:R-:W-:Y:S01]  /*7f60*/  SHF.R.S32.HI R4, RZ, 0x1f, R41 ;  /* 0x0000001fff047819 */ /* 0x000fe20000011429 */
[----:B------:R-:W-:Y:S01]  /*7f70*/  IMAD.SHL.U32 R47, R41, 0x2, RZ ;  /* 0x00000002292f7824 */ /* 0x000fe200078e00ff */
[----:B------:R0:W5:Y:S01]  /*7f80*/  @!P4 LD.E.64 R34, desc[UR38][R8.64] ;  /* 0x000000260822c980 */ /* 0x000162000c101b00 */
[----:B------:R-:W-:Y:S01]  /*7f90*/  ISETP.GE.AND P1, PT, R15, UR4, PT ;  /* 0x000000040f007c0c */ /* 0x000fe2000bf26270 */
[----:B------:R-:W-:Y:S01]  /*7fa0*/  IMAD.SHL.U32 R49, R40, 0x2, RZ ;  /* 0x0000000228317824 */ /* 0x000fe200078e00ff */
[----:B------:R-:W-:Y:S01]  /*7fb0*/  SHF.L.U64.HI R4, R41, 0x1, R4 ;  /* 0x0000000129047819 */ /* 0x000fe20000010204 */
[----:B------:R1:W5:Y:S01]  /*7fc0*/  @!P4 LD.E.64 R32, desc[UR38][R6.64] ;  /* 0x000000260620c980 */ /* 0x000362000c101b00 */
[----:B------:R-:W-:-:S02]  /*7fd0*/  @!P3 IADD3 R46, P4, R14, R47, RZ ;  /* 0x0000002f0e2eb210 */ /* 0x000fc40007f9e0ff */
[----:B------:R-:W-:Y:S02]  /*7fe0*/  SHF.R.S32.HI R11, RZ, 0x1f, R40 ;  /* 0x0000001fff0b7819 */ /* 0x000fe40000011428 */
[----:B------:R-:W-:Y:S01]  /*7ff0*/  @!P3 IADD3 R42, P5, R0, R47, RZ ;  /* 0x0000002f002ab210 */ /* 0x000fe20007fbe0ff */
[--C-:B------:R-:W-:Y:S01]  /*8000*/  @!P3 IMAD.X R47, R5, 0x1, R4.reuse, P4 ;  /* 0x00000001052fb824 */ /* 0x100fe200020e0604 */
[----:B0-----:R-:W-:Y:S01]  /*8010*/  SHF.L.U64.HI R8, R40, 0x1, R11 ;  /* 0x0000000128087819 */ /* 0x001fe2000001020b */
[----:B------:R-:W-:Y:S01]  /*8020*/  IMAD.SHL.U32 R41, R15, 0x2, RZ ;  /* 0x000000020f297824 */ /* 0x000fe200078e00ff */
[-C--:B------:R-:W-:Y:S01]  /*8030*/  @!P2 IADD3 R48, P4, R14, R49.reuse, RZ ;  /* 0x000000310e30a210 */ /* 0x080fe20007f9e0ff */
[----:B------:R-:W-:Y:S01]  /*8040*/  @!P3 IMAD.X R43, R3, 0x1, R4, P5 ;  /* 0x00000001032bb824 */ /* 0x000fe200028e0604 */
[----:B------:R-:W-:Y:S01]  /*8050*/  SHF.R.S32.HI R10, RZ, 0x1f, R15 ;  /* 0x0000001fff0a7819 */ /* 0x000fe2000001140f */
[----:B------:R-:W5:Y:S01]  /*8060*/  @!P3 LD.E.64 R30, desc[UR38][R46.64] ;  /* 0x000000262e1eb980 */ /* 0x000f62000c101b00 */
[C---:B-1----:R-:W-:Y:S01]  /*8070*/  @!P2 IADD3 R6, P5, R0.reuse, R49, RZ ;  /* 0x000000310006a210 */ /* 0x042fe20007fbe0ff */
[----:B------:R-:W-:Y:S01]  /*8080*/  @!P2 IMAD.X R49, R5, 0x1, R8, P4 ;  /* 0x000000010531a824 */ /* 0x000fe200020e0608 */
        /* <DEDUP_REMOVED lines=14> */
[----:B------:R-:W-:Y:S02]  /*8170*/  @!P5 IMAD.MOV.U32 R9, RZ, RZ, R3 ;  /* 0x000000ffff09d224 */ /* 0x000fe400078e0003 */
        /* <DEDUP_REMOVED lines=17> */
.L_x_1466:
[----:B------:R-:W-:Y:S05]  /*8290*/  BSYNC B1 ;  /* 0x0000000000017941 */ /* 0x000fea0003800000 */
.L_x_1465:
[----:B-1---5:R-:W-:Y:S01]  /*82a0*/  IMAD.MOV.U32 R3, RZ, RZ, R39 ;  /* 0x000000ffff037224 */ /* 0x022fe200078e0027 */
[----:B------:R-:W-:Y:S01]  /*82b0*/  LOP3.LUT R45, R45, 0xfffffffe, RZ, 0xc0, !PT ;  /* 0xfffffffe2d2d7812 */ /* 0x000fe200078ec0ff */
[----:B--2---:R-:W-:Y:S01]  /*82c0*/  IMAD.MOV.U32 R0, RZ, RZ, R38 ;  /* 0x000000ffff007224 */ /* 0x004fe200078e0026 */
[----:B------:R-:W-:Y:S01]  /*82d0*/  BSSY B1, `(.L_x_1467) ;  /* 0x000002b000017945 */ /* 0x000fe20003800000 */
[----:B------:R-:W-:Y:S01]  /*82e0*/  IMAD.MOV.U32 R4, RZ, RZ, R34 ;  /* 0x000000ffff047224 */ /* 0x000fe200078e0022 */
[----:B------:R-:W-:Y:S01]  /*82f0*/  PRMT R47, R47, 0x5410, R3 ;  /* 0x000054102f2f7816 */ /* 0x000fe20000000003 */
[----:B------:R-:W-:Y:S01]  /*8300*/  IMAD.IADD R3, R54, 0x1, -R45 ;  /* 0x0000000136037824 */ /* 0x000fe200078e0a2d */
[----:B------:R-:W-:Y:S01]  /*8310*/  PRMT R50, R0, 0x7610, R50 ;  /* 0x0000761000327816 */ /* 0x000fe20000000032 */
[----:B------:R-:W-:Y:S01]  /*8320*/  IMAD.MOV.U32 R0, RZ, RZ, R35 ;  /* 0x000000ffff007224 */ /* 0x000fe200078e0023 */
[----:B------:R-:W-:Y:S01]  /*8330*/  PRMT R58, R4, 0x7610, R58 ;  /* 0x00007610043a7816 */ /* 0x000fe2000000003a */
[----:B------:R-:W-:Y:S01]  /*8340*/  IMAD.MOV.U32 R4, RZ, RZ, R30 ;  /* 0x000000ffff047224 */ /* 0x000fe200078e001e */
[----:B------:R-:W-:Y:S01]  /*8350*/  SHF.L.U32 R3, R3, 0x1f, RZ ;  /* 0x0000001f03037819 */ /* 0x000fe200000006ff */
[----:B---3--:R-:W-:Y:S01]  /*8360*/  IMAD.MOV.U32 R5, RZ, RZ, R31 ;  /* 0x000000ffff057224 */ /* 0x008fe200078e001f */
[----:B------:R-:W-:Y:S01]  /*8370*/  PRMT R47, R0, 0x7610, R47 ;  /* 0x00007610002f7816 */ /* 0x000fe2000000002f */
[----:B------:R-:W-:Y:S01]  /*8380*/  IMAD.MOV.U32 R0, RZ, RZ, R26 ;  /* 0x000000ffff007224 */ /* 0x000fe200078e001a */
[----:B------:R-:W1:Y:S01]  /*8390*/  SYNCS.PHASECHK.TRANS64.TRYWAIT P1, [R2+URZ+0x2d800], R3 ;  /* 0x02d80003020075a7 */ /* 0x000e62000802017f */
        /* <DEDUP_REMOVED lines=8> */
[----:B0-----:R-:W-:Y:S01]  /*8420*/  PRMT R40, R5, 0x5410, R6 ;  /* 0x0000541005287816 */ /* 0x001fe20000000006 */
[----:B------:R-:W-:Y:S02]  /*8430*/  IMAD.MOV.U32 R5, RZ, RZ, R36 ;  /* 0x000000ffff057224 */ /* 0x000fe400078e0024 */
[----:B------:R-:W-:Y:S01]  /*8440*/  IMAD.MOV.U32 R6, RZ, RZ, R37 ;  /* 0x000000ffff067224 */ /* 0x000fe200078e0025 */
[----:B----4-:R-:W-:Y:S01]  /*8450*/  PRMT R14, R0, 0x5410, R4 ;  /* 0x00005410000e7816 */ /* 0x010fe20000000004 */
        /* <DEDUP_REMOVED lines=17> */
[----:B-1----:R-:W-:Y:S06]  /*8570*/  @!P1 BRA `(.L_x_1468) ;  /* 0x000001a400109947 */ /* 0x002fec0003800000 */
.L_x_1769:
[----:B------:R-:W-:Y:S05]  /*8580*/  BSYNC B1 ;  /* 0x0000000000017941 */ /* 0x000fea0003800000 */
.L_x_1467:
        /* <DEDUP_REMOVED lines=9> */
[----:B------:R-:W5:Y:S01]  /*8620*/  LDL R6, [R1+0x40] ;  /* 0x0000400001067983 */ /* 0x000f620000100800 */
[----:B------:R-:W1:Y:S01]  /*8630*/  S2R R5, SR_TID.X ;  /* 0x0000000000057919 */ /* 0x000e620000002100 */
[----:B------:R-:W-:Y:S01]  /*8640*/  BSSY B1, `(.L_x_1470) ;  /* 0x000003d000017945 */ /* 0x000fe20003800000 */
[----:B-1----:R-:W-:-:S05]  /*8650*/  VIADD R5, R5, 0xffffff80 ;  /* 0xffffff8005057836 */ /* 0x002fca0000000000 */
[----:B------:R-:W-:-:S04]  /*8660*/  SHF.R.S32.HI R0, RZ, 0x1f, R5 ;  /* 0x0000001fff007819 */ /* 0x000fc80000011405 */
[----:B------:R-:W-:-:S04]  /*8670*/  LEA.HI R0, R0, R5, RZ, 0x2 ;  /* 0x0000000500007211 */ /* 0x000fc800078f10ff */
[--C-:B------:R-:W-:Y:S02]  /*8680*/  SHF.R.S32.HI R5, RZ, 0x2, R0.reuse ;  /* 0x00000002ff057819 */ /* 0x100fe40000011400 */
[----:B------:R-:W-:-:S04]  /*8690*/  SHF.R.S32.HI R0, RZ, 0x1f, R0 ;  /* 0x0000001fff007819 */ /* 0x000fc80000011400 */
[----:B------:R-:W-:-:S04]  /*86a0*/  LEA.HI R0, R0, R5, RZ, 0x2 ;  /* 0x0000000500007211 */ /* 0x000fc800078f10ff */
[----:B------:R-:W-:-:S05]  /*86b0*/  LOP3.LUT R0, R0, 0xfffffffc, RZ, 0xc0, !PT ;  /* 0xfffffffc00007812 */ /* 0x000fca00078ec0ff */
[----:B------:R-:W-:-:S05]  /*86c0*/  IMAD.IADD R5, R5, 0x1, -R0 ;  /* 0x0000000105057824 */ /* 0x000fca00078e0a00 */
[----:B------:R-:W-:Y:S02]  /*86d0*/  LOP3.LUT P0, RZ, R5, 0x2, RZ, 0xc0, !PT ;  /* 0x0000000205ff7812 */ /* 0x000fe4000780c0ff */
[----:B--2---:R-:W-:Y:S01]  /*86e0*/  ISETP.GE.AND P6, PT, R54, R4, PT ;  /* 0x000000043600720c */ /* 0x004fe20003fc6270 */
[----:B0-----:R-:W-:-:S04]  /*86f0*/  IMAD R3, R53, 0x2, R2 ;  /* 0x0000000235037824 */ /* 0x001fc800078e0202 */
[----:B------:R-:W-:Y:S01]  /*8700*/  VIADD R0, R3, 0x20 ;  /* 0x0000002003007836 */ /* 0x000fe20000000000 */
[-C--:B---3--:R-:W-:Y:S02]  /*8710*/  ISETP.GE.AND P1, PT, R52, R4.reuse, PT ;  /* 0x000000043400720c */ /* 0x088fe40003f26270 */
[-C--:B----4-:R-:W-:Y:S02]  /*8720*/  ISETP.GE.AND P2, PT, R51, R4.reuse, PT ;  /* 0x000000043300720c */ /* 0x090fe40003f46270 */
[-C--:B-----5:R-:W-:Y:S02]  /*8730*/  ISETP.GE.AND P3, PT, R49, R4.reuse, PT ;  /* 0x000000043100720c */ /* 0x0a0fe40003f66270 */
[-C--:B------:R-:W-:Y:S02]  /*8740*/  ISETP.GE.AND P4, PT, R7, R4.reuse, PT ;  /* 0x000000040700720c */ /* 0x080fe40003f86270 */
[----:B------:R-:W-:Y:S01]  /*8750*/  ISETP.GE.AND P5, PT, R6, R4, PT ;  /* 0x000000040600720c */ /* 0x000fe20003fa6270 */
[----:B------:R-:W-:-:S12]  /*8760*/  @P6 BRA `(.L_x_1471) ;  /* 0x0000000000a86947 */ /* 0x000fd80003800000 */
[----:B------:R-:W0:Y:S01]  /*8770*/  LDS.128 R4, [R3+0xc400] ;  /* 0x00c4000003047984 */ /* 0x000e220000000c00 */
        /* <DEDUP_REMOVED lines=20> */
[----:B------:R-:W-:Y:S02]  /*88c0*/  HADD2.F32 R6, -RZ, R5.H0_H0 ;  /* 0x20000005ff067230 */ /* 0x000fe40000004100 */
        /* <DEDUP_REMOVED lines=20> */
.L_x_1471:
[----:B------:R-:W-:Y:S05]  /*8a10*/  BSYNC B1 ;  /* 0x0000000000017941 */ /* 0x000fea0003800000 */
.L_x_1470:
[----:B------:R-:W-:Y:S01]  /*8a20*/  BSSY B1, `(.L_x_1472) ;  /* 0x000002d000017945 */ /* 0x000fe20003800000 */
[----:B------:R-:W-:-:S03]  /*8a30*/  @P0 VIADD R0, R3, 0xffffffe0 ;  /* 0xffffffe003000836 */ /* 0x000fc60000000000 */
[----:B------:R-:W-:Y:S05]  /*8a40*/  @P1 BRA `(.L_x_1473) ;  /* 0x0000000000a81947 */ /* 0x000fea0003800000 */
[----:B0-----:R-:W0:Y:S01]  /*8a50*/  LDS.128 R4, [R0+0xc400] ;  /* 0x00c4000000047984 */ /* 0x001e220000000c00 */
        /* <DEDUP_REMOVED lines=8> */
[----:B------:R-:W-:-:S02]  /*8ae0*/  HADD2.F32 R47, -RZ, R47.H0_H0 ;  /* 0x2000002fff2f7230 */ /* 0x000fc40000004100 */
        /* <DEDUP_REMOVED lines=15> */
[----:B------:R-:W-:-:S02]  /*8be0*/  HADD2.F32 R34, -RZ, R59.H1_H1 ;  /* 0x3000003bff227230 */ /* 0x000fc40000004100 */
[----:B------:R-:W-:Y:S01]  /*8bf0*/  FFMA.FTZ R37, R7, R38, R50 ;  /* 0x0000002607257223 */ /* 0x000fe20000010032 */
[----:B------:R-:W-:Y:S02]  /*8c00*/  HADD2.F32 R35, -RZ, R51.H0_H0 ;  /* 0x20000033ff237230 */ /* 0x000fe40000004100 */
[C---:B------:R-:W-:Y:S01]  /*8c10*/  FMUL.FTZ R39, R33.reuse, R47 ;  /* 0x0000002f21277220 */ /* 0x040fe20000410000 */
[----:B------:R-:W-:Y:S02]  /*8c20*/  HADD2.F32 R4, -RZ, R53.H0_H0 ;  /* 0x20000035ff047230 */ /* 0x000fe40000004100 */
[-C--:B------:R-:W-:Y:S01]  /*8c30*/  FMUL.FTZ R38, R33, R34.reuse ;  /* 0x0000002221267220 */ /* 0x080fe20000410000 */
        /* <DEDUP_REMOVED lines=11> */
.L_x_1473:
[----:B------:R-:W-:Y:S05]  /*8cf0*/  BSYNC B1 ;  /* 0x0000000000017941 */ /* 0x000fea0003800000 */
.L_x_1472:
[----:B------:R-:W-:Y:S04]  /*8d00*/  BSSY B1, `(.L_x_1474) ;  /* 0x000002c000017945 */ /* 0x000fe80003800000 */
[----:B------:R-:W-:Y:S05]  /*8d10*/  @P2 BRA `(.L_x_1475) ;  /* 0x0000000000a82947 */ /* 0x000fea0003800000 */
[----:B01----:R-:W0:Y:S01]  /*8d20*/  LDS.128 R4, [R3+0xf400] ;  /* 0x00f4000003047984 */ /* 0x003e220000000c00 */
[----:B------:R-:W-:Y:S01]  /*8d30*/  SHF.R.U32.HI R34, RZ, 0x10, R31 ;  /* 0x00000010ff227819 */ /* 0x000fe2000001161f */
[--C-:B------:R-:W-:Y:S01]  /*8d40*/  HADD2.F32 R32, -RZ, R46.reuse.H1_H1 ;  /* 0x3000002eff207230 */ /* 0x100fe20000004100 */
[----:B------:R-:W-:Y:S01]  /*8d50*/  SHF.R.U32.HI R33, RZ, 0x10, R29 ;  /* 0x00000010ff217819 */ /* 0x000fe2000001161d */
        /* <DEDUP_REMOVED lines=8> */
[CC--:B------:R-:W-:Y:S01]  /*8de0*/  FMUL.FTZ R35, R31.reuse, R34.reuse ;  /* 0x000000221f237220 */ /* 0x0c0fe20000410000 */
[----:B------:R-:W-:Y:S01]  /*8df0*/  FMUL.FTZ R31, R31, R33 ;  /* 0x000000211f1f7220 */ /* 0x000fe20000410000 */
[----:B------:R-:W-:Y:S02]  /*8e00*/  HADD2.F32 R4, -RZ, R4.H1_H1 ;  /* 0x30000004ff047230 */ /* 0x000fe40000004100 */
[--C-:B------:R-:W-:Y:S02]  /*8e10*/  HADD2.F32 R28, -RZ, R6.reuse.H0_H0 ;  /* 0x20000006ff1c7230 */ /* 0x100fe40000004100 */
[----:B------:R-:W-:Y:S01]  /*8e20*/  FFMA.FTZ R38, R30, R34, R31 ;  /* 0x000000221e267223 */ /* 0x000fe2000001001f */
[----:B------:R-:W-:-:S02]  /*8e30*/  HADD2.F32 R29, -RZ, R6.H1_H1 ;  /* 0x30000006ff1d7230 */ /* 0x000fc40000004100 */
[----:B------:R-:W-:Y:S01]  /*8e40*/  FMUL.FTZ R36, R4, R46 ;  /* 0x0000002e04247220 */ /* 0x000fe20000410000 */
[----:B------:R-:W-:Y:S02]  /*8e50*/  HADD2.F32 R31, -RZ, R45.H1_H1 ;  /* 0x3000002dff1f7230 */ /* 0x000fe40000004100 */
[----:B------:R-:W-:Y:S01]  /*8e60*/  FFMA.FTZ R37, R30, R33, -R35 ;  /* 0x000000211e257223 */ /* 0x000fe20000010823 */
[----:B------:R-:W-:Y:S02]  /*8e70*/  HADD2.F32 R6, -RZ, R5.H0_H0 ;  /* 0x20000005ff067230 */ /* 0x000fe40000004100 */
[-C--:B------:R-:W-:Y:S01]  /*8e80*/  FMUL.FTZ R34, R4, R32.reuse ;  /* 0x0000002004227220 */ /* 0x080fe20000410000 */
[----:B------:R-:W-:Y:S02]  /*8e90*/  HADD2.F32 R45, -RZ, R45.H0_H0 ;  /* 0x2000002dff2d7230 */ /* 0x000fe40000004100 */
        /* <DEDUP_REMOVED lines=18> */
.L_x_1475:
[----:B------:R-:W-:Y:S05]  /*8fc0*/  BSYNC B1 ;  /* 0x0000000000017941 */ /* 0x000fea0003800000 */
.L_x_1474:
[----:B------:R-:W-:Y:S04]  /*8fd0*/  BSSY B1, `(.L_x_1476) ;  /* 0x000002c000017945 */ /* 0x000fe80003800000 */
[----:B------:R-:W-:Y:S05]  /*8fe0*/  @P3 BRA `(.L_x_1477) ;  /* 0x0000000000a83947 */ /* 0x000fea0003800000 */
[----:B012---:R-:W0:Y:S01]  /*8ff0*/  LDS.128 R4, [R0+0xf400] ;  /* 0x00f4000000047984 */ /* 0x007e220000000c00 */
[----:B------:R-:W-:Y:S01]  /*9000*/  SHF.R.U32.HI R29, RZ, 0x10, R25 ;  /* 0x00000010ff1d7819 */ /* 0x000fe20000011619 */
[----:B------:R-:W-:Y:S01]  /*9010*/  HADD2.F32 R28, -RZ, R43.H0_H0 ;  /* 0x2000002bff1c7230 */ /* 0x000fe20000004100 */
[--C-:B------:R-:W-:Y:S01]  /*9020*/  SHF.R.U32.HI R31, RZ, 0x10, R27.reuse ;  /* 0x00000010ff1f7819 */ /* 0x100fe2000001161b */
[--C-:B------:R-:W-:Y:S01]  /*9030*/  HADD2.F32 R30, -RZ, R42.reuse.H0_H0 ;  /* 0x2000002aff1e7230 */ /* 0x100fe20000004100 */
        /* <DEDUP_REMOVED lines=24> */
[C---:B------:R-:W-:Y:S01]  /*91c0*/  FMUL.FTZ R29, R25.reuse, R42 ;  /* 0x0000002a191d7220 */ /* 0x040fe20000410000 */
[-C--:B------:R-:W-:Y:S01]  /*91d0*/  FMUL.FTZ R31, R25, R43.reuse ;  /* 0x0000002b191f7220 */ /* 0x080fe20000410000 */
        /* <DEDUP_REMOVED lines=11> */
.L_x_1477:
[----:B------:R-:W-:Y:S05]  /*9290*/  BSYNC B1 ;  /* 0x0000000000017941 */ /* 0x000fea0003800000 */
.L_x_1476:
[----:B------:R-:W-:Y:S04]  /*92a0*/  BSSY B1, `(.L_x_1478) ;  /* 0x000002c000017945 */ /* 0x000fe80003800000 */
[----:B------:R-:W-:Y:S05]  /*92b0*/  @P4 BRA `(.L_x_1479) ;  /* 0x0000000000a84947 */ /* 0x000fea0003800000 */
[----:B0123--:R-:W0:Y:S01]  /*92c0*/  LDS.128 R4, [R3+0x12400] ;  /* 0x0124000003047984 */ /* 0x00fe220000000c00 */
[----:B------:R-:W-:Y:S01]  /*92d0*/  SHF.R.U32.HI R25, RZ, 0x10, R21 ;  /* 0x00000010ff197819 */ /* 0x000fe20000011615 */
[----:B------:R-:W-:Y:S01]  /*92e0*/  HADD2.F32 R24, -RZ, R41.H0_H0 ;  /* 0x20000029ff187230 */ /* 0x000fe20000004100 */
[----:B------:R-:W-:Y:S01]  /*92f0*/  SHF.R.U32.HI R27, RZ, 0x10, R13 ;  /* 0x00000010ff1b7819 */ /* 0x000fe2000001160d */
        /* <DEDUP_REMOVED lines=38> */
.L_x_1479:
[----:B------:R-:W-:Y:S05]  /*9560*/  BSYNC B1 ;  /* 0x0000000000017941 */ /* 0x000fea0003800000 */
.L_x_1478:
        /* <DEDUP_REMOVED lines=44> */
.L_x_1463:
[----:B------:R-:W2:Y:S01]  /*9830*/  LDL R12, [R1+0x30] ;  /* 0x00003000010c7983 */ /* 0x000ea20000100800 */
[----:B------:R-:W0:Y:S01]  /*9840*/  LDC R25, c[0x0][0x448] ;  /* 0x00011200ff197b82 */ /* 0x000e220000000800 */
[----:B------:R-:W-:Y:S01]  /*9850*/  ULDC.64 UR4, c[0x0][0x3f8] ;  /* 0x0000fe0000047ab9 */ /* 0x000fe20000000a00 */
[----:B------:R-:W-:Y:S01]  /*9860*/  ULDC.64 UR6, c[0x0][0x408] ;  /* 0x0001020000067ab9 */ /* 0x000fe20000000a00 */
[----:B------:R-:W3:Y:S04]  /*9870*/  LDL R11, [R1+0x2c] ;  /* 0x00002c00010b7983 */ /* 0x000ee80000100800 */
[----:B------:R-:W2:Y:S01]  /*9880*/  LDL.64 R14, [R1+0x8] ;  /* 0x00000800010e7983 */ /* 0x000ea20000100a00 */
[----:B------:R-:W-:Y:S02]  /*9890*/  IMAD.MOV.U32 R6, RZ, RZ, R24 ;  /* 0x000000ffff067224 */ /* 0x000fe400078e0018 */
[----:B------:R-:W-:-:S02]  /*98a0*/  IMAD.MOV.U32 R7, RZ, RZ, R27 ;  /* 0x000000ffff077224 */ /* 0x000fc400078e001b */
        /* <DEDUP_REMOVED lines=24> */
[----:B--2---:R-:W-:-:S02]  /*9a30*/  IMAD.IADD R47, R14, 0x1, R12 ;  /* 0x000000010e2f7824 */ /* 0x004fc400078e020c */
[----:B---3--:R-:W-:-:S03]  /*9a40*/  IMAD.IADD R20, R14, 0x1, R11 ;  /* 0x000000010e147824 */ /* 0x008fc600078e020b */
[----:B------:R-:W-:Y:S02]  /*9a50*/  SHF.R.S32.HI R48, RZ, 0x1f, R47 ;  /* 0x0000001fff307819 */ /* 0x000fe4000001142f */
[----:B------:R-:W-:Y:S02]  /*9a60*/  SHF.R.S32.HI R21, RZ, 0x1f, R20 ;  /* 0x0000001fff157819 */ /* 0x000fe40000011414 */
[----:B------:R-:W-:Y:S02]  /*9a70*/  LEA.HI R49, R48, R47, RZ, 0x3 ;  /* 0x0000002f30317211 */ /* 0x000fe400078f18ff */
[----:B------:R-:W-:Y:S02]  /*9a80*/  LEA.HI R45, R21, R20, RZ, 0x3 ;  /* 0x00000014152d7211 */ /* 0x000fe400078f18ff */
[----:B------:R-:W-:Y:S02]  /*9a90*/  SHF.R.S32.HI R50, RZ, 0x3, R49 ;  /* 0x00000003ff327819 */ /* 0x000fe40000011431 */
[----:B------:R-:W-:Y:S01]  /*9aa0*/  SHF.R.S32.HI R46, RZ, 0x3, R45 ;  /* 0x00000003ff2e7819 */ /* 0x000fe2000001142d */
[----:B------:R-:W-:Y:S06]  /*9ab0*/  BRA.DIV UR4, `(.L_x_1480) ;  /* 0x0000018e04d47947 */ /* 0x000fec000b800000 */
[----:B------:R-:W0:Y:S04]  /*9ac0*/  SHFL.IDX PT, R3, R13, RZ, 0x1e1f ;  /* 0x001e1fff0d037589 */ /* 0x000e2800000e0000 */
[----:B------:R-:W1:Y:S04]  /*9ad0*/  SHFL.IDX PT, R0, R0, RZ, 0x1e1f ;  /* 0x001e1fff00007589 */ /* 0x000e6800000e0000 */
[----:B------:R-:W2:Y:S04]  /*9ae0*/  SHFL.IDX PT, R5, R5, RZ, 0x1e1f ;  /* 0x001e1fff05057589 */ /* 0x000ea800000e0000 */
[----:B------:R3:W4:Y:S01]  /*9af0*/  SHFL.IDX PT, R14, R4, RZ, 0x1e1f ;  /* 0x001e1fff040e7589 */ /* 0x00072200000e0000 */
[----:B0-----:R-:W-:-:S02]  /*9b00*/  IMAD.MOV.U32 R37, RZ, RZ, R3 ;  /* 0x000000ffff257224 */ /* 0x001fc400078e0003 */
[----:B-1-3--:R-:W-:-:S07]  /*9b10*/  IMAD.MOV.U32 R36, RZ, RZ, R0 ;  /* 0x000000ffff247224 */ /* 0x00afce00078e0000 */
.L_x_1775:
[----:B------:R-:W3:Y:S01]  /*9b20*/  LDL R54, [R1+0x58] ;  /* 0x0000580001367983 */ /* 0x000ee20000100800 */
[----:B------:R-:W-:Y:S01]  /*9b30*/  IMAD R25, R136, R25, RZ ;  /* 0x0000001988197224 */ /* 0x000fe200078e02ff */
[----:B------:R-:W-:Y:S01]  /*9b40*/  BSSY B1, `(.L_x_1481) ;  /* 0x0000035000017945 */ /* 0x000fe20003800000 */
[----:B----4-:R-:W-:Y:S01]  /*9b50*/  IMAD.MOV.U32 R38, RZ, RZ, R14 ;  /* 0x000000ffff267224 */ /* 0x010fe200078e000e */
[----:B------:R-:W-:Y:S01]  /*9b60*/  CS2R R6, SRZ ;  /* 0x0000000000067805 */ /* 0x000fe2000001ff00 */
[----:B------:R-:W-:Y:S01]  /*9b70*/  IMAD R73, R73, -0xc0, R25 ;  /* 0xffffff4049497824 */ /* 0x000fe200078e0219 */
[----:B------:R-:W-:Y:S01]  /*9b80*/  ISETP.GE.AND P1, PT, R10, R25, PT ;  /* 0x000000190a00720c */ /* 0x000fe20003f26270 */
[----:B--2---:R-:W-:Y:S01]  /*9b90*/  IMAD.MOV.U32 R39, RZ, RZ, R5 ;  /* 0x000000ffff277224 */ /* 0x004fe200078e0005 */
[----:B------:R-:W-:Y:S02]  /*9ba0*/  CS2R R4, SRZ ;  /* 0x0000000000047805 */ /* 0x000fe4000001ff00 */
[----:B------:R-:W-:-:S02]  /*9bb0*/  CS2R R8, SRZ ;  /* 0x0000000000087805 */ /* 0x000fc4000001ff00 */
[----:B------:R-:W-:Y:S02]  /*9bc0*/  VIMNMX R0, R73, 0xc0, PT ;  /* 0x000000c049007848 */ /* 0x000fe40003fe0100 */
[----:B------:R-:W-:Y:S02]  /*9bd0*/  CS2R R10, SRZ ;  /* 0x00000000000a7805 */ /* 0x000fe4000001ff00 */
[----:B------:R-:W-:Y:S02]  /*9be0*/  CS2R R12, SRZ ;  /* 0x00000000000c7805 */ /* 0x000fe4000001ff00 */
[----:B------:R-:W-:Y:S02]  /*9bf0*/  CS2R R14, SRZ ;  /* 0x00000000000e7805 */ /* 0x000fe4000001ff00 */
[----:B------:R-:W-:Y:S02]  /*9c00*/  ISETP.GE.AND P0, PT, R19, R0, PT ;  /* 0x000000001300720c */ /* 0x000fe40003f06270 */
[----:B------:R-:W-:-:S02]  /*9c10*/  CS2R R24, SRZ ;  /* 0x0000000000187805 */ /* 0x000fc4000001ff00 */
[----:B------:R-:W-:Y:S02]  /*9c20*/  CS2R R26, SRZ ;  /* 0x00000000001a7805 */ /* 0x000fe4000001ff00 */
[----:B------:R-:W-:Y:S02]  /*9c30*/  CS2R R28, SRZ ;  /* 0x00000000001c7805 */ /* 0x000fe4000001ff00 */
[----:B------:R-:W-:Y:S02]  /*9c40*/  CS2R R30, SRZ ;  /* 0x00000000001e7805 */ /* 0x000fe4000001ff00 */
[----:B------:R-:W-:Y:S02]  /*9c50*/  CS2R R32, SRZ ;  /* 0x0000000000207805 */ /* 0x000fe4000001ff00 */
[----:B------:R-:W-:Y:S02]  /*9c60*/  CS2R R34, SRZ ;  /* 0x0000000000227805 */ /* 0x000fe4000001ff00 */
[----:B---3--:R-:W-:Y:S01]  /*9c70*/  LEA.HI R0, R54, R54, RZ, 0x1 ;  /* 0x0000003636007211 */ /* 0x008fe200078f08ff */
[----:B------:R-:W-:Y:S06]  /*9c80*/  @P1 BRA `(.L_x_1482) ;  /* 0x0000000000801947 */ /* 0x000fec0003800000 */
[C---:B------:R-:W-:Y:S01]  /*9c90*/  VIADD R3, R22.reuse, 0x10 ;  /* 0x0000001016037836 */ /* 0x040fe20000000000 */
[----:B------:R-:W-:Y:S01]  /*9ca0*/  ULDC UR4, c[0x0][0x3f4] ;  /* 0x0000fd0000047ab9 */ /* 0x000fe20000000800 */
[C---:B------:R-:W-:Y:S01]  /*9cb0*/  VIADD R4, R22.reuse, 0x20 ;  /* 0x0000002016047836 */ /* 0x040fe20000000000 */
[----:B------:R-:W-:Y:S02]  /*9cc0*/  ISETP.GE.AND P1, PT, R22, UR4, PT ;  /* 0x0000000416007c0c */ /* 0x000fe4000bf26270 */
[----:B------:R-:W-:Y:S02]  /*9cd0*/  CS2R R24, SRZ ;  /* 0x0000000000187805 */ /* 0x000fe4000001ff00 */
[----:B------:R-:W-:Y:S02]  /*9ce0*/  ISETP.GE.AND P2, PT, R3, UR4, PT ;  /* 0x0000000403007c0c */ /* 0x000fe4000bf46270 */
[----:B------:R-:W-:Y:S02]  /*9cf0*/  CS2R R26, SRZ ;  /* 0x00000000001a7805 */ /* 0x000fe4000001ff00 */
[----:B------:R-:W-:-:S02]  /*9d00*/  ISETP.GE.AND P3, PT, R4, UR4, PT ;  /* 0x0000000404007c0c */ /* 0x000fc4000bf66270 */
[----:B------:R-:W-:Y:S02]  /*9d10*/  CS2R R4, SRZ ;  /* 0x0000000000047805 */ /* 0x000fe4000001ff00 */
[----:B------:R-:W-:Y:S02]  /*9d20*/  CS2R R6, SRZ ;  /* 0x0000000000067805 */ /* 0x000fe4000001ff00 */
[----:B------:R-:W-:Y:S01]  /*9d30*/  CS2R R28, SRZ ;  /* 0x00000000001c7805 */ /* 0x000fe2000001ff00 */
[----:B------:R-:W-:-:S04]  /*9d40*/  @!P1 IMAD.WIDE R12, R22, 0x2, R36 ;  /* 0x00000002160c9825 */ /* 0x000fc800078e0224 */
[----:B------:R-:W-:Y:S01]  /*9d50*/  @!P2 IMAD.SHL.U32 R3, R50, 0x8, RZ ;  /* 0x000000083203a824 */ /* 0x000fe200078e00ff */
[----:B------:R0:W5:Y:S01]  /*9d60*/  @!P1 LD.E.128 R24, desc[UR38][R12.64] ;  /* 0x000000260c189980 */ /* 0x000162000c101d00 */
[----:B------:R-:W-:Y:S01]  /*9d70*/  @!P3 IMAD.SHL.U32 R53, R46, 0x8, RZ ;  /* 0x000000082e35b824 */ /* 0x000fe200078e00ff */
[----:B------:R-:W-:Y:S01]  /*9d80*/  CS2R R30, SRZ ;  /* 0x00000000001e7805 */ /* 0x000fe2000001ff00 */
[--C-:B------:R-:W-:Y:S01]  /*9d90*/  @!P2 IMAD.WIDE R40, R3, 0x2, R36.reuse ;  /* 0x000000020328a825 */ /* 0x100fe200078e0224 */
[----:B------:R-:W-:Y:S02]  /*9da0*/  CS2R R8, SRZ ;  /* 0x0000000000087805 */ /* 0x000fe4000001ff00 */
[----:B------:R-:W-:Y:S02]  /*9db0*/  CS2R R10, SRZ ;  /* 0x00000000000a7805 */ /* 0x000fe4000001ff00 */
[----:B------:R-:W-:Y:S01]  /*9dc0*/  CS2R R32, SRZ ;  /* 0x0000000000207805 */ /* 0x000fe2000001ff00 */
[----:B------:R-:W-:Y:S01]  /*9dd0*/  @!P3 IMAD.WIDE R42, R53, 0x2, R36 ;  /* 0x00000002352ab825 */ /* 0x000fe200078e0224 */
[----:B------:R-:W-:-:S02]  /*9de0*/  CS2R R34, SRZ ;  /* 0x0000000000227805 */ /* 0x000fc4000001ff00 */
[----:B------:R-:W-:Y:S02]  /*9df0*/  CS2R R14, SRZ ;  /* 0x00000000000e7805 */ /* 0x000fe4000001ff00 */
[----:B0-----:R-:W-:Y:S01]  /*9e00*/  CS2R R12, SRZ ;  /* 0x00000000000c7805 */ /* 0x001fe2000001ff00 */
[--C-:B------:R-:W-:Y:S01]  /*9e10*/  @!P2 IMAD.WIDE R36, R3, 0x2, R38.reuse ;  /* 0x000000020324a825 */ /* 0x100fe200078e0226 */
[----:B------:R0:W5:Y:S03]  /*9e20*/  @!P2 LD.E.128 R28, desc[UR38][R40.64] ;  /* 0x00000026281ca980 */ /* 0x000166000c101d00 */
[--C-:B------:R-:W-:Y:S01]  /*9e30*/  @!P3 IMAD.WIDE R52, R53, 0x2, R38.reuse ;  /* 0x000000023534b825 */ /* 0x100fe200078e0226 */
[----:B------:R0:W5:Y:S03]  /*9e40*/  @!P2 LD.E.128 R8, desc[UR38][R36.64] ;  /* 0x000000262408a980 */ /* 0x000166000c101d00 */
[----:B------:R-:W-:Y:S01]  /*9e50*/  @!P1 IMAD.WIDE R38, R22, 0x2, R38 ;  /* 0x0000000216269825 */ /* 0x000fe200078e0226 */
[----:B------:R0:W5:Y:S04]  /*9e60*/  @!P3 LD.E.128 R32, desc[UR38][R42.64] ;  /* 0x000000262a20b980 */ /* 0x000168000c101d00 */
[----:B------:R0:W5:Y:S04]  /*9e70*/  @!P1 LD.E.128 R4, desc[UR38][R38.64] ;  /* 0x0000002626049980 */ /* 0x000168000c101d00 */
[----:B------:R0:W5:Y:S02]  /*9e80*/  @!P3 LD.E.128 R12, desc[UR38][R52.64] ;  /* 0x00000026340cb980 */ /* 0x000164000c101d00 */
.L_x_1482:
[----:B------:R-:W-:Y:S05]  /*9e90*/  BSYNC B1 ;  /* 0x0000000000017941 */ /* 0x000fea0003800000 */
.L_x_1481:
        /* <DEDUP_REMOVED lines=43> */
[----:B0-----:R-:W-:Y:S06]  /*a150*/  @!P1 BRA `(.L_x_1484) ;  /* 0x0000018800a09947 */ /* 0x001fec0003800000 */
.L_x_1776:
[----:B------:R-:W-:Y:S05]  /*a160*/  BSYNC B1 ;  /* 0x0000000000017941 */ /* 0x000fea0003800000 */
.L_x_1483:
        /* <DEDUP_REMOVED lines=13> */
[----:B------:R-:W0:Y:S01]  /*a240*/  S2R R37, SR_TID.X ;  /* 0x0000000000257919 */ /* 0x000e220000002100 */
[----:B-----5:R-:W-:Y:S01]  /*a250*/  LOP3.LUT R36, R79, 0x18, R22, 0xf8, !PT ;  /* 0x000000184f247812 */ /* 0x020fe200078ef816 */
[----:B------:R-:W-:Y:S01]  /*a260*/  HADD2.F32 R69, -RZ, R69.H0_H0 ;  /* 0x20000045ff457230 */ /* 0x000fe20000004100 */
[--C-:B------:R-:W-:Y:S01]  /*a270*/  SHF.R.U64 R24, R24, 0x10, R25.reuse ;  /* 0x0000001018187819 */ /* 0x100fe20000001219 */
[----:B------:R-:W-:Y:S01]  /*a280*/  HADD2.F32 R67, -RZ, R67.H0_H0 ;  /* 0x20000043ff437230 */ /* 0x000fe20000004100 */
[----:B------:R-:W-:Y:S01]  /*a290*/  LOP3.LUT R36, R36, R77, RZ, 0x3c, !PT ;  /* 0x0000004d24247212 */ /* 0x000fe200078e3cff */
[----:B------:R-:W-:Y:S01]  /*a2a0*/  HADD2.F32 R68, -RZ, R68.H0_H0 ;  /* 0x20000044ff447230 */ /* 0x000fe20000004100 */
[----:B------:R-:W-:Y:S02]  /*a2b0*/  SHF.R.U32.HI R66, RZ, 0x10, R25 ;  /* 0x00000010ff427819 */ /* 0x000fe40000011619 */
[--C-:B------:R-:W-:Y:S01]  /*a2c0*/  SHF.R.U64 R25, R4, 0x10, R5.reuse ;  /* 0x0000001004197819 */ /* 0x100fe20000001205 */
[----:B------:R-:W-:Y:S01]  /*a2d0*/  IMAD.IADD R38, R78, 0x1, R36 ;  /* 0x000000014e267824 */ /* 0x000fe200078e0224 */
[----:B------:R-:W-:-:S02]  /*a2e0*/  SHF.R.U32.HI R70, RZ, 0x10, R5 ;  /* 0x00000010ff467819 */ /* 0x000fc40000011605 */
[----:B------:R-:W-:Y:S01]  /*a2f0*/  SHF.R.U64 R5, R6, 0x10, R7 ;  /* 0x0000001006057819 */ /* 0x000fe20000001207 */
[----:B------:R-:W-:Y:S01]  /*a300*/  HADD2.F32 R25, -RZ, R25.H0_H0 ;  /* 0x20000019ff197230 */ /* 0x000fe20000004100 */
[----:B------:R-:W-:Y:S01]  /*a310*/  SHF.R.U64 R4, R26, 0x10, R27 ;  /* 0x000000101a047819 */ /* 0x000fe2000000121b */
[----:B------:R-:W-:Y:S01]  /*a320*/  HADD2.F32 R70, -RZ, R70.H0_H0 ;  /* 0x20000046ff467230 */ /* 0x000fe20000004100 */
[----:B------:R-:W-:Y:S02]  /*a330*/  SHF.R.U32.HI R74, RZ, 0x10, R7 ;  /* 0x00000010ff4a7819 */ /* 0x000fe40000011607 */
[----:B------:R-:W-:Y:S01]  /*a340*/  SHF.R.U32.HI R27, RZ, 0x10, R27 ;  /* 0x00000010ff1b7819 */ /* 0x000fe2000001161b */
        /* <DEDUP_REMOVED lines=9> */
[----:B------:R-:W-:Y:S02]  /*a3e0*/  LOP3.LUT R36, R79, 0x18, R0, 0xf8, !PT ;  /* 0x000000184f247812 */ /* 0x000fe400078ef800 */
[----:B------:R-:W-:Y:S01]  /*a3f0*/  LEA R0, R38, UR40, 0x1 ;  /* 0x0000002826007c11 */ /* 0x000fe2000f8e08ff */
[----:B------:R-:W-:Y:S01]  /*a400*/  IMAD R40, R37, 0x1800, R78 ;  /* 0x0000180025287824 */ /* 0x000fe200078e024e */
[----:B------:R-:W-:-:S03]  /*a410*/  LOP3.LUT R41, R36, R77, RZ, 0x3c, !PT ;  /* 0x0000004d24297212 */ /* 0x000fc600078e3cff */
[----:B------:R-:W0:Y:S02]  /*a420*/  LDS.128 R36, [R0] ;  /* 0x0000000000247984 */ /* 0x000e240000000c00 */
[----:B------:R-:W-:-:S04]  /*a430*/  IMAD.IADD R41, R40, 0x1, R41 ;  /* 0x0000000128297824 */ /* 0x000fc800078e0229 */
[----:B------:R-:W-:-:S05]  /*a440*/  IMAD R55, R41, 0x2, R2 ;  /* 0x0000000229377824 */ /* 0x000fca00078e0202 */
[----:B------:R-:W1:Y:S01]  /*a450*/  LDS.128 R40, [R55+0xc400] ;  /* 0x00c4000037287984 */ /* 0x000e620000000c00 */
[--C-:B0-----:R-:W-:Y:S02]  /*a460*/  HADD2.F32 R26, -RZ, R37.reuse.H0_H0 ;  /* 0x20000025ff1a7230 */ /* 0x101fe40000004100 */
[----:B------:R-:W-:Y:S02]  /*a470*/  HADD2.F32 R62, -RZ, R37.H1_H1 ;  /* 0x30000025ff3e7230 */ /* 0x000fe40000004100 */
[----:B------:R-:W-:Y:S02]  /*a480*/  HADD2.F32 R61, -RZ, R36.H0_H0 ;  /* 0x20000024ff3d7230 */ /* 0x000fe40000004100 */
[--C-:B------:R-:W-:Y:S02]  /*a490*/  HADD2.F32 R7, -RZ, R39.reuse.H0_H0 ;  /* 0x20000027ff077230 */ /* 0x100fe40000004100 */
[----:B------:R-:W-:Y:S02]  /*a4a0*/  HADD2.F32 R37, -RZ, R38.H0_H0 ;  /* 0x20000026ff257230 */ /* 0x000fe40000004100 */
[----:B------:R-:W-:-:S02]  /*a4b0*/  HADD2.F32 R39, -RZ, R39.H1_H1 ;  /* 0x30000027ff277230 */ /* 0x000fc40000004100 */
[--C-:B-1----:R-:W-:Y:S02]  /*a4c0*/  HADD2.F32 R6, -RZ, R41.reuse.H0_H0 ;  /* 0x20000029ff067230 */ /* 0x102fe40000004100 */
[----:B------:R-:W-:Y:S02]  /*a4d0*/  HADD2.F32 R63, -RZ, R41.H1_H1 ;  /* 0x30000029ff3f7230 */ /* 0x000fe40000004100 */
[----:B------:R-:W-:Y:S02]  /*a4e0*/  HADD2.F32 R41, -RZ, R40.H0_H0 ;  /* 0x20000028ff297230 */ /* 0x000fe40000004100 */
[C---:B------:R-:W-:Y:S01]  /*a4f0*/  FMUL.FTZ R71, R6.reuse, R69 ;  /* 0x0000004506477220 */ /* 0x040fe20000410000 */
[-C--:B------:R-:W-:Y:S01]  /*a500*/  FMUL.FTZ R73, R6, R67.reuse ;  /* 0x0000004306497220 */ /* 0x080fe20000410000 */
[----:B------:R-:W-:Y:S02]  /*a510*/  HADD2.F32 R64, -RZ, R42.H0_H0 ;  /* 0x2000002aff407230 */ /* 0x000fe40000004100 */
[----:B------:R-:W-:Y:S01]  /*a520*/  FFMA.FTZ R6, R26, R67, -R71 ;  /* 0x000000431a067223 */ /* 0x000fe20000010847 */
[----:B------:R-:W-:-:S02]  /*a530*/  HADD2.F32 R67, -RZ, R66.H0_H0 ;  /* 0x20000042ff437230 */ /* 0x000fc40000004100 */
[----:B------:R-:W-:Y:S01]  /*a540*/  FMUL.FTZ R71, R63, R70 ;  /* 0x000000463f477220 */ /* 0x000fe20000410000 */
[----:B------:R-:W-:Y:S02]  /*a550*/  HADD2.F32 R66, -RZ, R72.H0_H0 ;  /* 0x20000048ff427230 */ /* 0x000fe40000004100 */
[----:B------:R-:W-:Y:S01]  /*a560*/  FFMA.FTZ R26, R26, R69, R73 ;  /* 0x000000451a1a7223 */ /* 0x000fe20000010049 */
[----:B------:R-:W-:Y:S01]  /*a570*/  FMUL.FTZ R72, R41, R68 ;  /* 0x0000004429487220 */ /* 0x000fe20000410000 */
[-C--:B------:R-:W-:Y:S01]  /*a580*/  FMUL.FTZ R69, R63, R67.reuse ;  /* 0x000000433f457220 */ /* 0x080fe20000410000 */
[----:B------:R-:W-:Y:S01]  /*a590*/  FFMA.FTZ R71, R62, R67, -R71 ;  /* 0x000000433e477223 */ /* 0x000fe20000010847 */
[-C--:B------:R-:W-:Y:S01]  /*a5a0*/  FMUL.FTZ R67, R41, R66.reuse ;  /* 0x0000004229437220 */ /* 0x080fe20000410000 */
[----:B------:R-:W-:Y:S02]  /*a5b0*/  HADD2.F32 R63, -RZ, R60.H1_H1 ;  /* 0x3000003cff3f7230 */ /* 0x000fe40000004100 */
[----:B------:R-:W-:Y:S01]  /*a5c0*/  FFMA.FTZ R72, R61, R66, -R72 ;  /* 0x000000423d487223 */ /* 0x000fe20000010848 */
[----:B------:R-:W-:-:S02]  /*a5d0*/  HADD2.F32 R41, -RZ, R75.H0_H0 ;  /* 0x2000004bff297230 */ /* 0x000fc40000004100 */
[----:B------:R-:W-:Y:S01]  /*a5e0*/  FFMA.FTZ R69, R62, R70, R69 ;  /* 0x000000463e457223 */ /* 0x000fe20000010045 */
[----:B------:R-:W-:Y:S02]  /*a5f0*/  HADD2.F32 R65, -RZ, R43.H0_H0 ;  /* 0x2000002bff417230 */ /* 0x000fe40000004100 */
[----:B------:R-:W-:Y:S01]  /*a600*/  FFMA.FTZ R67, R61, R68, R67 ;  /* 0x000000443d437223 */ /* 0x000fe20000010043 */
[----:B------:R-:W-:Y:S02]  /*a610*/  HADD2.F32 R66, -RZ, R60.H0_H0 ;  /* 0x2000003cff427230 */ /* 0x000fe40000004100 */
[C---:B------:R-:W-:Y:S01]  /*a620*/  FMUL.FTZ R68, R64.reuse, R63 ;  /* 0x0000003f40447220 */ /* 0x040fe20000410000 */
[----:B------:R-:W-:Y:S02]  /*a630*/  HADD2.F32 R62, -RZ, R75.H1_H1 ;  /* 0x3000004bff3e7230 */ /* 0x000fe40000004100 */
[----:B------:R-:W-:Y:S01]  /*a640*/  FMUL.FTZ R70, R64, R41 ;  /* 0x0000002940467220 */ /* 0x000fe20000410000 */
[----:B------:R-:W-:-:S02]  /*a650*/  HADD2.F32 R64, -RZ, R74.H0_H0 ;  /* 0x2000004aff407230 */ /* 0x000fc40000004100 */
[C---:B------:R-:W-:Y:S01]  /*a660*/  FMUL.FTZ R74, R65.reuse, R66 ;  /* 0x00000042414a7220 */ /* 0x040fe20000410000 */
[----:B------:R-:W-:Y:S02]  /*a670*/  HADD2.F32 R43, -RZ, R43.H1_H1 ;  /* 0x3000002bff2b7230 */ /* 0x000fe40000004100 */
[-C--:B------:R-:W-:Y:S01]  /*a680*/  FMUL.FTZ R65, R65, R62.reuse ;  /* 0x0000003e41417220 */ /* 0x080fe20000410000 */
[----:B------:R-:W-:Y:S02]  /*a690*/  HADD2.F32 R60, -RZ, R27.H0_H0 ;  /* 0x2000001bff3c7230 */ /* 0x000fe40000004100 */
[----:B------:R-:W-:Y:S01]  /*a6a0*/  FFMA.FTZ R74, R7, R62, -R74 ;  /* 0x0000003e074a7223 */ /* 0x000fe2000001084a */
[----:B------:R-:W-:Y:S02]  /*a6b0*/  HADD2.F32 R40, -RZ, R40.H1_H1 ;  /* 0x30000028ff287230 */ /* 0x000fe40000004100 */
[----:B------:R-:W-:Y:S01]  /*a6c0*/  FMUL.FTZ R76, R43, R64 ;  /* 0x000000402b4c7220 */ /* 0x000fe20000410000 */
[----:B------:R-:W-:-:S02]  /*a6d0*/  HADD2.F32 R42, -RZ, R42.H1_H1 ;  /* 0x3000002aff2a7230 */ /* 0x000fc40000004100 */
[----:B------:R-:W-:Y:S01]  /*a6e0*/  FFMA.FTZ R65, R7, R66, R65 ;  /* 0x0000004207417223 */ /* 0x000fe20000010041 */
[-C--:B------:R-:W-:Y:S01]  /*a6f0*/  FMUL.FTZ R62, R43, R60.reuse ;  /* 0x0000003c2b3e7220 */ /* 0x080fe20000410000 */
[----:B------:R-:W-:Y:S02]  /*a700*/  HADD2.F32 R27, -RZ, R5.H0_H0 ;  /* 0x20000005ff1b7230 */ /* 0x000fe40000004100 */
[C---:B------:R-:W-:Y:S01]  /*a710*/  FFMA.FTZ R68, R37.reuse, R41, -R68 ;  /* 0x0000002925447223 */ /* 0x040fe20000010844 */
[----:B------:R-:W-:Y:S02]  /*a720*/  HADD2.F32 R7, -RZ, R24.H0_H0 ;  /* 0x20000018ff077230 */ /* 0x000fe40000004100 */
[----:B------:R-:W-:Y:S01]  /*a730*/  FFMA.FTZ R70, R37, R63, R70 ;  /* 0x0000003f25467223 */ /* 0x000fe20000010046 */
[----:B------:R-:W-:Y:S02]  /*a740*/  HADD2.F32 R5, -RZ, R4.H0_H0 ;  /* 0x20000004ff057230 */ /* 0x000fe40000004100 */
[----:B------:R-:W-:Y:S01]  /*a750*/  FFMA.FTZ R43, R39, R60, -R76 ;  /* 0x0000003c272b7223 */ /* 0x000fe2000001084c */
[----:B------:R-:W-:-:S02]  /*a760*/  HADD2.F32 R36, -RZ, R36.H1_H1 ;  /* 0x30000024ff247230 */ /* 0x000fc40000004100 */
[----:B------:R-:W-:Y:S01]  /*a770*/  FFMA.FTZ R62, R39, R64, R62 ;  /* 0x00000040273e7223 */ /* 0x000fe2000001003e */
[----:B------:R-:W-:Y:S02]  /*a780*/  HADD2.F32 R38, -RZ, R38.H1_H1 ;  /* 0x30000026ff267230 */ /* 0x000fe40000004100 */
[----:B------:R-:W-:Y:S01]  /*a790*/  FMUL.FTZ R37, R40, R25 ;  /* 0x0000001928257220 */ /* 0x000fe20000410000 */
[----:B------:R-:W-:Y:S01]  /*a7a0*/  FMUL.FTZ R39, R42, R27 ;  /* 0x0000001b2a277220 */ /* 0x000fe20000410000 */
[----:B------:R-:W-:Y:S01]  /*a7b0*/  FMUL.FTZ R40, R40, R7 ;  /* 0x0000000728287220 */ /* 0x000fe20000410000 */
[----:B------:R-:W-:Y:S01]  /*a7c0*/  FMUL.FTZ R42, R42, R5 ;  /* 0x000000052a2a7220 */ /* 0x000fe20000410000 */
[----:B------:R-:W-:Y:S01]  /*a7d0*/  FFMA.FTZ R37, R36, R7, -R37 ;  /* 0x0000000724257223 */ /* 0x000fe20000010825 */
[----:B------:R-:W-:Y:S01]  /*a7e0*/  FFMA.FTZ R39, R38, R5, -R39 ;  /* 0x0000000526277223 */ /* 0x000fe20000010827 */
[----:B------:R-:W-:Y:S01]  /*a7f0*/  FFMA.FTZ R24, R36, R25, R40 ;  /* 0x0000001924187223 */ /* 0x000fe20000010028 */
[----:B------:R-:W-:Y:S01]  /*a800*/  FFMA.FTZ R41, R38, R27, R42 ;  /* 0x0000001b26297223 */ /* 0x000fe2000001002a */
[----:B------:R-:W-:-:S02]  /*a810*/  F2FP.F16.F32.PACK_AB R5, R71, R6 ;  /* 0x000000064705723e */ /* 0x000fc400000000ff */
[----:B------:R-:W-:Y:S02]  /*a820*/  F2FP.F16.F32.PACK_AB R7, R43, R74 ;  /* 0x0000004a2b07723e */ /* 0x000fe400000000ff */
[----:B------:R-:W-:Y:S02]  /*a830*/  F2FP.F16.F32.PACK_AB R25, R69, R26 ;  /* 0x0000001a4519723e */ /* 0x000fe400000000ff */
[----:B------:R-:W-:Y:S02]  /*a840*/  F2FP.F16.F32.PACK_AB R4, R37, R72 ;  /* 0x000000482504723e */ /* 0x000fe400000000ff */
[----:B------:R-:W-:Y:S02]  /*a850*/  F2FP.F16.F32.PACK_AB R6, R39, R68 ;  /* 0x000000442706723e */ /* 0x000fe400000000ff */
[----:B------:R-:W-:Y:S02]  /*a860*/  F2FP.F16.F32.PACK_AB R27, R62, R65 ;  /* 0x000000413e1b723e */ /* 0x000fe400000000ff */
[----:B------:R-:W-:Y:S01]  /*a870*/  F2FP.F16.F32.PACK_AB R24, R24, R67 ;  /* 0x000000431818723e */ /* 0x000fe200000000ff */
[----:B------:R0:W-:Y:S01]  /*a880*/  STS.128 [R0], R4 ;  /* 0x0000000400007388 */ /* 0x0001e20000000c00 */
[----:B------:R-:W-:-:S05]  /*a890*/  F2FP.F16.F32.PACK_AB R26, R41, R70 ;  /* 0x00000046291a723e */ /* 0x000fca00000000ff */
[----:B------:R0:W-:Y:S02]  /*a8a0*/  STS.128 [R55+0xc400], R24 ;  /* 0x00c4001837007388 */ /* 0x0001e40000000c00 */
.L_x_1486:
[----:B------:R-:W-:Y:S05]  /*a8b0*/  BSYNC B1 ;  /* 0x0000000000017941 */ /* 0x000fea0003800000 */
.L_x_1485:
[----:B------:R-:W-:Y:S04]  /*a8c0*/  BSSY B1, `(.L_x_1487) ;  /* 0x0000067000017945 */ /* 0x000fe80003800000 */
[----:B------:R-:W-:Y:S05]  /*a8d0*/  @P1 BRA `(.L_x_1488) ;  /* 0x0000000400941947 */ /* 0x000fea0003800000 */
[----:B------:R-:W-:Y:S01]  /*a8e0*/  LEA.HI R50, R3, R50, RZ, 0x1d ;  /* 0x0000003203327211 */ /* 0x000fe200078fe8ff */
[----:B------:R-:W-:Y:S01]  /*a8f0*/  HADD2.F32 R37, -RZ, R58.H1_H1 ;  /* 0x3000003aff257230 */ /* 0x000fe20000004100 */
[----:B------:R-:W-:Y:S01]  /*a900*/  LEA.HI R47, R48, R47, RZ, 0x5 ;  /* 0x0000002f302f7211 */ /* 0x000fe200078f28ff */
[--C-:B------:R-:W-:Y:S01]  /*a910*/  HADD2.F32 R39, -RZ, R56.reuse.H1_H1 ;  /* 0x30000038ff277230 */ /* 0x100fe20000004100 */
[----:B0-----:R-:W-:Y:S01]  /*a920*/  SHF.R.S32.HI R5, RZ, 0x1f, R50 ;  /* 0x0000001fff057819 */ /* 0x001fe20000011432 */
[----:B------:R-:W-:Y:S01]  /*a930*/  HADD2.F32 R56, -RZ, R56.H0_H0 ;  /* 0x20000038ff387230 */ /* 0x000fe20000004100 */
[----:B------:R-:W-:Y:S01]  /*a940*/  SHF.R.S32.HI R47, RZ, 0x5, R47 ;  /* 0x00000005ff2f7819 */ /* 0x000fe2000001142f */
[----:B------:R-:W-:Y:S01]  /*a950*/  HADD2.F32 R58, -RZ, R58.H0_H0 ;  /* 0x2000003aff3a7230 */ /* 0x000fe20000004100 */
[----:B------:R-:W-:Y:S01]  /*a960*/  LEA.HI R5, R5, R50, RZ, 0x2 ;  /* 0x0000003205057211 */ /* 0x000fe200078f10ff */
[----:B------:R-:W-:Y:S01]  /*a970*/  IMAD.SHL.U32 R50, R50, 0x8, RZ ;  /* 0x0000000832327824 */ /* 0x000fe200078e00ff */
[----:B-----5:R-:W-:Y:S01]  /*a980*/  LOP3.LUT R49, R79, 0x18, R49, 0xf8, !PT ;  /* 0x000000184f317812 */ /* 0x020fe200078ef831 */
[----:B------:R-:W-:Y:S01]  /*a990*/  IMAD R47, R47, 0x1800, R78 ;  /* 0x000018002f2f7824 */ /* 0x000fe200078e024e */
[----:B------:R-:W-:-:S02]  /*a9a0*/  SHF.R.S32.HI R5, RZ, 0x2, R5 ;  /* 0x00000002ff057819 */ /* 0x000fc40000011405 */
[----:B------:R-:W-:Y:S02]  /*a9b0*/  LOP3.LUT R50, R79, 0x18, R50, 0xf8, !PT ;  /* 0x000000184f327812 */ /* 0x000fe400078ef832 */
[-C--:B------:R-:W-:Y:S01]  /*a9c0*/  LOP3.LUT R0, R49, R77.reuse, RZ, 0x3c, !PT ;  /* 0x0000004d31007212 */ /* 0x080fe200078e3cff */
[----:B------:R-:W-:Y:S01]  /*a9d0*/  IMAD R24, R5, 0x1800, R78 ;  /* 0x0000180005187824 */ /* 0x000fe200078e024e */
[----:B------:R-:W-:Y:S02]  /*a9e0*/  LOP3.LUT R25, R50, R77, RZ, 0x3c, !PT ;  /* 0x0000004d32197212 */ /* 0x000fe400078e3cff */
[--C-:B------:R-:W-:Y:S01]  /*a9f0*/  SHF.R.U64 R61, R28, 0x10, R29.reuse ;  /* 0x000000101c3d7819 */ /* 0x100fe2000000121d */
[----:B------:R-:W-:Y:S01]  /*aa00*/  IMAD.IADD R0, R47, 0x1, R0 ;  /* 0x000000012f007824 */ /* 0x000fe200078e0200 */
[----:B------:R-:W-:Y:S01]  /*aa10*/  SHF.R.U32.HI R40, RZ, 0x10, R29 ;  /* 0x00000010ff287819 */ /* 0x000fe2000001161d */
[----:B------:R-:W-:Y:S01]  /*aa20*/  IMAD.IADD R25, R24, 0x1, R25 ;  /* 0x0000000118197824 */ /* 0x000fe200078e0219 */
[----:B------:R-:W-:-:S02]  /*aa30*/  SHF.R.U32.HI R38, RZ, 0x10, R9 ;  /* 0x00000010ff267819 */ /* 0x000fc40000011609 */
[----:B------:R-:W-:Y:S01]  /*aa40*/  LEA R0, R0, UR40, 0x1 ;  /* 0x0000002800007c11 */ /* 0x000fe2000f8e08ff */
[----:B------:R-:W-:Y:S01]  /*aa50*/  IMAD R36, R25, 0x2, R2 ;  /* 0x0000000219247824 */ /* 0x000fe200078e0202 */
[----:B------:R-:W-:Y:S01]  /*aa60*/  SHF.R.U64 R55, R8, 0x10, R9 ;  /* 0x0000001008377819 */ /* 0x000fe20000001209 */
[----:B------:R-:W-:Y:S01]  /*aa70*/  HADD2.F32 R38, -RZ, R38.H0_H0 ;  /* 0x20000026ff267230 */ /* 0x000fe20000004100 */
[--C-:B------:R-:W-:Y:S01]  /*aa80*/  SHF.R.U64 R60, R30, 0x10, R31.reuse ;  /* 0x000000101e3c7819 */ /* 0x100fe2000000121f */
[----:B------:R-:W0:Y:S01]  /*aa90*/  LDS.128 R4, [R0] ;  /* 0x0000000000047984 */ /* 0x000e220000000c00 */
[----:B------:R-:W-:Y:S02]  /*aaa0*/  SHF.R.U32.HI R48, RZ, 0x10, R31 ;  /* 0x00000010ff307819 */ /* 0x000fe4000001161f */
[--C-:B------:R-:W-:Y:S01]  /*aab0*/  SHF.R.U32.HI R47, RZ, 0x10, R11.reuse ;  /* 0x00000010ff2f7819 */ /* 0x100fe2000001160b */
[----:B------:R-:W1:Y:S01]  /*aac0*/  LDS.128 R24, [R36+0xc400] ;  /* 0x00c4000024187984 */ /* 0x000e620000000c00 */
[----:B------:R-:W-:Y:S01]  /*aad0*/  SHF.R.U64 R49, R10, 0x10, R11 ;  /* 0x000000100a317819 */ /* 0x000fe2000000120b */
[----:B0-----:R-:W-:-:S02]  /*aae0*/  HADD2.F32 R8, -RZ, R5.H0_H0 ;  /* 0x20000005ff087230 */ /* 0x001fc40000004100 */
        /* <DEDUP_REMOVED lines=11> */
[----:B------:R-:W-:Y:S01]  /*aba0*/  FMUL.FTZ R42, R29, R28 ;  /* 0x0000001c1d2a7220 */ /* 0x000fe20000410000 */
[----:B------:R-:W-:Y:S01]  /*abb0*/  FMUL.FTZ R8, R25, R56 ;  /* 0x0000003819087220 */ /* 0x000fe20000410000 */
[----:B------:R-:W-:Y:S01]  /*abc0*/  FFMA.FTZ R40, R9, R28, -R40 ;  /* 0x0000001c09287223 */ /* 0x000fe20000010828 */
[----:B------:R-:W-:Y:S01]  /*abd0*/  FMUL.FTZ R25, R25, R58 ;  /* 0x0000003a19197220 */ /* 0x000fe20000410000 */
[----:B------:R-:W-:Y:S01]  /*abe0*/  FFMA.FTZ R42, R9, R38, R42 ;  /* 0x00000026092a7223 */ /* 0x000fe2000001002a */
[----:B------:R-:W-:-:S02]  /*abf0*/  HADD2.F32 R30, -RZ, R26.H0_H0 ;  /* 0x2000001aff1e7230 */ /* 0x000fc40000004100 */
[C---:B------:R-:W-:Y:S01]  /*ac00*/  FFMA.FTZ R58, R5.reuse, R58, -R8 ;  /* 0x0000003a053a7223 */ /* 0x040fe20000010808 */
[----:B------:R-:W-:Y:S02]  /*ac10*/  HADD2.F32 R31, -RZ, R27.H0_H0 ;  /* 0x2000001bff1f7230 */ /* 0x000fe40000004100 */
[----:B------:R-:W-:Y:S01]  /*ac20*/  FFMA.FTZ R56, R5, R56, R25 ;  /* 0x0000003805387223 */ /* 0x000fe20000010019 */
[----:B------:R-:W-:Y:S02]  /*ac30*/  HADD2.F32 R29, -RZ, R57.H0_H0 ;  /* 0x20000039ff1d7230 */ /* 0x000fe40000004100 */
[----:B------:R-:W-:Y:S02]  /*ac40*/  HADD2.F32 R9, -RZ, R59.H0_H0 ;  /* 0x2000003bff097230 */ /* 0x000fe40000004100 */
[----:B------:R-:W-:Y:S02]  /*ac50*/  HADD2.F32 R38, -RZ, R57.H1_H1 ;  /* 0x30000039ff267230 */ /* 0x000fe40000004100 */
[----:B------:R-:W-:Y:S01]  /*ac60*/  FMUL.FTZ R5, R30, R29 ;  /* 0x0000001d1e057220 */ /* 0x000fe20000410000 */
[----:B------:R-:W-:-:S02]  /*ac70*/  HADD2.F32 R8, -RZ, R59.H1_H1 ;  /* 0x3000003bff087230 */ /* 0x000fc40000004100 */
[----:B------:R-:W-:Y:S01]  /*ac80*/  FMUL.FTZ R25, R30, R9 ;  /* 0x000000091e197220 */ /* 0x000fe20000410000 */
[----:B------:R-:W-:Y:S02]  /*ac90*/  HADD2.F32 R28, -RZ, R48.H0_H0 ;  /* 0x20000030ff1c7230 */ /* 0x000fe40000004100 */
[C---:B------:R-:W-:Y:S01]  /*aca0*/  FMUL.FTZ R48, R31.reuse, R38 ;  /* 0x000000261f307220 */ /* 0x040fe20000410000 */
[----:B------:R-:W-:Y:S02]  /*acb0*/  HADD2.F32 R11, -RZ, R7.H0_H0 ;  /* 0x20000007ff0b7230 */ /* 0x000fe40000004100 */
[-C--:B------:R-:W-:Y:S01]  /*acc0*/  FMUL.FTZ R31, R31, R8.reuse ;  /* 0x000000081f1f7220 */ /* 0x080fe20000410000 */
[----:B------:R-:W-:Y:S02]  /*acd0*/  HADD2.F32 R10, -RZ, R6.H0_H0 ;  /* 0x20000006ff0a7230 */ /* 0x000fe40000004100 */
[----:B------:R-:W-:Y:S02]  /*ace0*/  HADD2.F32 R27, -RZ, R27.H1_H1 ;  /* 0x3000001bff1b7230 */ /* 0x000fe40000004100 */
[----:B------:R-:W-:Y:S01]  /*acf0*/  FFMA.FTZ R48, R11, R8, -R48 ;  /* 0x000000080b307223 */ /* 0x000fe20000010830 */
[----:B------:R-:W-:-:S02]  /*ad00*/  HADD2.F32 R30, -RZ, R47.H0_H0 ;  /* 0x2000002fff1e7230 */ /* 0x000fc40000004100 */
[----:B------:R-:W-:Y:S01]  /*ad10*/  FFMA.FTZ R38, R11, R38, R31 ;  /* 0x000000260b267223 */ /* 0x000fe2000001001f */
[----:B------:R-:W-:Y:S02]  /*ad20*/  HADD2.F32 R7, -RZ, R7.H1_H1 ;  /* 0x30000007ff077230 */ /* 0x000fe40000004100 */
[C---:B------:R-:W-:Y:S01]  /*ad30*/  FFMA.FTZ R37, R10.reuse, R9, -R5 ;  /* 0x000000090a257223 */ /* 0x040fe20000010805 */
[----:B------:R-:W-:Y:S02]  /*ad40*/  HADD2.F32 R24, -RZ, R24.H1_H1 ;  /* 0x30000018ff187230 */ /* 0x000fe40000004100 */
[C---:B------:R-:W-:Y:S01]  /*ad50*/  FMUL.FTZ R50, R27.reuse, R30 ;  /* 0x0000001e1b327220 */ /* 0x040fe20000410000 */
[----:B------:R-:W-:Y:S01]  /*ad60*/  FMUL.FTZ R8, R27, R28 ;  /* 0x0000001c1b087220 */ /* 0x000fe20000410000 */
[----:B------:R-:W-:Y:S02]  /*ad70*/  HADD2.F32 R11, -RZ, R55.H0_H0 ;  /* 0x20000037ff0b7230 */ /* 0x000fe40000004100 */
[----:B------:R-:W-:Y:S01]  /*ad80*/  FFMA.FTZ R10, R10, R29, R25 ;  /* 0x0000001d0a0a7223 */ /* 0x000fe20000010019 */
[----:B------:R-:W-:-:S02]  /*ad90*/  HADD2.F32 R5, -RZ, R61.H0_H0 ;  /* 0x2000003dff057230 */ /* 0x000fc40000004100 */
[C---:B------:R-:W-:Y:S01]  /*ada0*/  FFMA.FTZ R39, R7.reuse, R28, -R50 ;  /* 0x0000001c07277223 */ /* 0x040fe20000010832 */
[----:B------:R-:W-:Y:S02]  /*adb0*/  HADD2.F32 R26, -RZ, R26.H1_H1 ;  /* 0x3000001aff1a7230 */ /* 0x000fe40000004100 */
[----:B------:R-:W-:Y:S01]  /*adc0*/  FFMA.FTZ R47, R7, R30, R8 ;  /* 0x0000001e072f7223 */ /* 0x000fe20000010008 */
[----:B------:R-:W-:Y:S02]  /*add0*/  HADD2.F32 R25, -RZ, R49.H0_H0 ;  /* 0x20000031ff197230 */ /* 0x000fe40000004100 */
[C---:B------:R-:W-:Y:S01]  /*ade0*/  FMUL.FTZ R7, R24.reuse, R11 ;  /* 0x0000000b18077220 */ /* 0x040fe20000410000 */
[----:B------:R-:W-:Y:S02]  /*adf0*/  HADD2.F32 R9, -RZ, R60.H0_H0 ;  /* 0x2000003cff097230 */ /* 0x000fe40000004100 */
[----:B------:R-:W-:Y:S01]  /*ae00*/  FMUL.FTZ R24, R24, R5 ;  /* 0x0000000518187220 */ /* 0x000fe20000410000 */
[----:B------:R-:W-:-:S02]  /*ae10*/  HADD2.F32 R4, -RZ, R4.H1_H1 ;  /* 0x30000004ff047230 */ /* 0x000fc40000004100 */
[C---:B------:R-:W-:Y:S01]  /*ae20*/  FMUL.FTZ R31, R26.reuse, R25 ;  /* 0x000000191a1f7220 */ /* 0x040fe20000410000 */
[----:B------:R-:W-:Y:S02]  /*ae30*/  HADD2.F32 R6, -RZ, R6.H1_H1 ;  /* 0x30000006ff067230 */ /* 0x000fe40000004100 */
[----:B------:R-:W-:Y:S01]  /*ae40*/  FMUL.FTZ R26, R26, R9 ;  /* 0x000000091a1a7220 */ /* 0x000fe20000410000 */
[C---:B------:R-:W-:Y:S01]  /*ae50*/  FFMA.FTZ R29, R4.reuse, R11, R24 ;  /* 0x0000000b041d7223 */ /* 0x040fe20000010018 */
[----:B------:R-:W-:Y:S01]  /*ae60*/  FFMA.FTZ R27, R4, R5, -R7 ;  /* 0x00000005041b7223 */ /* 0x000fe20000010807 */
[C---:B------:R-:W-:Y:S01]  /*ae70*/  FFMA.FTZ R24, R6.reuse, R9, -R31 ;  /* 0x0000000906187223 */ /* 0x040fe2000001081f */
[----:B------:R-:W-:Y:S01]  /*ae80*/  FFMA.FTZ R25, R6, R25, R26 ;  /* 0x0000001906197223 */ /* 0x000fe2000001001a */
[----:B------:R-:W-:Y:S02]  /*ae90*/  F2FP.F16.F32.PACK_AB R7, R39, R48 ;  /* 0x000000302707723e */ /* 0x000fe400000000ff */
        /* <DEDUP_REMOVED lines=9> */
.L_x_1488:
[----:B------:R-:W-:Y:S05]  /*af30*/  BSYNC B1 ;  /* 0x0000000000017941 */ /* 0x000fea0003800000 */
.L_x_1487:
[----:B------:R-:W-:Y:S05]  /*af40*/  @P2 BRA `(.L_x_1469) ;  /* 0x0000000400942947 */ /* 0x000fea0003800000 */
[----:B------:R-:W-:Y:S01]  /*af50*/  LEA.HI R3, R3, R46, RZ, 0x1d ;  /* 0x0000002e03037211 */ /* 0x000fe200078fe8ff */
[----:B0-----:R-:W-:Y:S01]  /*af60*/  HADD2.F32 R27, -RZ, R53.H1_H1 ;  /* 0x30000035ff1b7230 */ /* 0x001fe20000004100 */
[----:B------:R-:W-:Y:S01]  /*af70*/  LEA.HI R20, R21, R20, RZ, 0x5 ;  /* 0x0000001415147211 */ /* 0x000fe200078f28ff */
[--C-:B------:R-:W-:Y:S01]  /*af80*/  HADD2.F32 R29, -RZ, R51.reuse.H1_H1 ;  /* 0x30000033ff1d7230 */ /* 0x100fe20000004100 */
[----:B-1----:R-:W-:Y:S01]  /*af90*/  SHF.R.S32.HI R0, RZ, 0x1f, R3 ;  /* 0x0000001fff007819 */ /* 0x002fe20000011403 */
[----:B------:R-:W-:Y:S01]  /*afa0*/  HADD2.F32 R26, -RZ, R51.H0_H0 ;  /* 0x20000033ff1a7230 */ /* 0x000fe20000004100 */
[----:B------:R-:W-:Y:S02]  /*afb0*/  SHF.R.S32.HI R20, RZ, 0x5, R20 ;  /* 0x00000005ff147819 */ /* 0x000fe40000011414 */
        /* <DEDUP_REMOVED lines=9> */
[----:B------:R-:W-:Y:S01]  /*b050*/  SHF.R.U32.HI R28, RZ, 0x10, R13 ;  /* 0x00000010ff1c7819 */ /* 0x000fe2000001160d */
[----:B------:R-:W-:Y:S01]  /*b060*/  IMAD.IADD R20, R20, 0x1, R45 ;  /* 0x0000000114147824 */ /* 0x000fe200078e022d */
[----:B------:R-:W-:Y:S01]  /*b070*/  SHF.R.U64 R39, R32, 0x10, R33 ;  /* 0x0000001020277819 */ /* 0x000fe20000001221 */
[----:B------:R-:W-:Y:S01]  /*b080*/  IMAD.IADD R3, R8, 0x1, R3 ;  /* 0x0000000108037824 */ /* 0x000fe200078e0203 */
[----:B------:R-:W-:Y:S01]  /*b090*/  SHF.R.U64 R36, R12, 0x10, R13 ;  /* 0x000000100c247819 */ /* 0x000fe2000000120d */
[----:B------:R-:W-:Y:S01]  /*b0a0*/  HADD2.F32 R28, -RZ, R28.H0_H0 ;  /* 0x2000001cff1c7230 */ /* 0x000fe20000004100 */
[----:B------:R-:W-:Y:S01]  /*b0b0*/  LEA R0, R20, UR40, 0x1 ;  /* 0x0000002814007c11 */ /* 0x000fe2000f8e08ff */
[----:B------:R-:W-:Y:S01]  /*b0c0*/  IMAD R3, R3, 0x2, R2 ;  /* 0x0000000203037824 */ /* 0x000fe200078e0202 */
[----:B------:R-:W-:-:S02]  /*b0d0*/  SHF.R.U32.HI R32, RZ, 0x10, R33 ;  /* 0x00000010ff207819 */ /* 0x000fc40000011621 */
[--C-:B------:R-:W-:Y:S01]  /*b0e0*/  SHF.R.U64 R38, R34, 0x10, R35.reuse ;  /* 0x0000001022267819 */ /* 0x100fe20000001223 */
[----:B------:R-:W0:Y:S01]  /*b0f0*/  LDS.128 R4, [R0] ;  /* 0x0000000000047984 */ /* 0x000e220000000c00 */
[----:B------:R-:W-:Y:S02]  /*b100*/  SHF.R.U32.HI R37, RZ, 0x10, R35 ;  /* 0x00000010ff257819 */ /* 0x000fe40000011623 */
[--C-:B------:R-:W-:Y:S01]  /*b110*/  SHF.R.U32.HI R34, RZ, 0x10, R15.reuse ;  /* 0x00000010ff227819 */ /* 0x100fe2000001160f */
[----:B------:R-:W1:Y:S01]  /*b120*/  LDS.128 R8, [R3+0xc400] ;  /* 0x00c4000003087984 */ /* 0x000e620000000c00 */
[----:B------:R-:W-:Y:S01]  /*b130*/  SHF.R.U64 R35, R14, 0x10, R15 ;  /* 0x000000100e237819 */ /* 0x000fe2000000120f */
[--C-:B0-----:R-:W-:Y:S02]  /*b140*/  HADD2.F32 R12, -RZ, R5.reuse.H0_H0 ;  /* 0x20000005ff0c7230 */ /* 0x101fe40000004100 */
[----:B------:R-:W-:Y:S02]  /*b150*/  HADD2.F32 R13, -RZ, R5.H1_H1 ;  /* 0x30000005ff0d7230 */ /* 0x000fe40000004100 */
[----:B-1----:R-:W-:-:S02]  /*b160*/  HADD2.F32 R20, -RZ, R9.H0_H0 ;  /* 0x20000009ff147230 */ /* 0x002fc40000004100 */
[----:B------:R-:W-:Y:S02]  /*b170*/  HADD2.F32 R21, -RZ, R9.H1_H1 ;  /* 0x30000009ff157230 */ /* 0x000fe40000004100 */
[----:B------:R-:W-:Y:S02]  /*b180*/  HADD2.F32 R9, -RZ, R8.H0_H0 ;  /* 0x20000008ff097230 */ /* 0x000fe40000004100 */
[C---:B------:R-:W-:Y:S01]  /*b190*/  FMUL.FTZ R31, R20.reuse, R29 ;  /* 0x0000001d141f7220 */ /* 0x040fe20000410000 */
[-C--:B------:R-:W-:Y:S01]  /*b1a0*/  FMUL.FTZ R33, R20, R27.reuse ;  /* 0x0000001b14217220 */ /* 0x080fe20000410000 */
[----:B------:R-:W-:Y:S02]  /*b1b0*/  HADD2.F32 R20, -RZ, R32.H0_H0 ;  /* 0x20000020ff147230 */ /* 0x000fe40000004100 */
[----:B------:R-:W-:Y:S01]  /*b1c0*/  FMUL.FTZ R30, R21, R28 ;  /* 0x0000001c151e7220 */ /* 0x000fe20000410000 */
[C---:B------:R-:W-:Y:S01]  /*b1d0*/  FFMA.FTZ R31, R12.reuse, R27, -R31 ;  /* 0x0000001b0c1f7223 */ /* 0x040fe2000001081f */
[----:B------:R-:W-:Y:S01]  /*b1e0*/  FFMA.FTZ R33, R12, R29, R33 ;  /* 0x0000001d0c217223 */ /* 0x000fe20000010021 */
[----:B------:R-:W-:-:S02]  /*b1f0*/  HADD2.F32 R12, -RZ, R53.H0_H0 ;  /* 0x20000035ff0c7230 */ /* 0x000fc40000004100 */
[-C--:B------:R-:W-:Y:S01]  /*b200*/  FMUL.FTZ R32, R21, R20.reuse ;  /* 0x0000001415207220 */ /* 0x080fe20000410000 */
[----:B------:R-:W-:Y:S02]  /*b210*/  HADD2.F32 R5, -RZ, R4.H0_H0 ;  /* 0x20000004ff057230 */ /* 0x000fe40000004100 */
[----:B------:R-:W-:Y:S01]  /*b220*/  FFMA.FTZ R30, R13, R20, -R30 ;  /* 0x000000140d1e7223 */ /* 0x000fe2000001081e */
[----:B------:R-:W-:Y:S02]  /*b230*/  HADD2.F32 R24, -RZ, R10.H0_H0 ;  /* 0x2000000aff187230 */ /* 0x000fe40000004100 */
[C---:B------:R-:W-:Y:S01]  /*b240*/  FMUL.FTZ R20, R9.reuse, R26 ;  /* 0x0000001a09147220 */ /* 0x040fe20000410000 */
[----:B------:R-:W-:Y:S02]  /*b250*/  HADD2.F32 R21, -RZ, R52.H0_H0 ;  /* 0x20000034ff157230 */ /* 0x000fe40000004100 */
[----:B------:R-:W-:Y:S01]  /*b260*/  FMUL.FTZ R29, R9, R12 ;  /* 0x0000000c091d7220 */ /* 0x000fe20000410000 */
[----:B------:R-:W-:-:S02]  /*b270*/  HADD2.F32 R9, -RZ, R54.H0_H0 ;  /* 0x20000036ff097230 */ /* 0x000fc40000004100 */
[C---:B------:R-:W-:Y:S01]  /*b280*/  FFMA.FTZ R27, R5.reuse, R12, -R20 ;  /* 0x0000000c051b7223 */ /* 0x040fe20000010814 */
[----:B------:R-:W-:Y:S02]  /*b290*/  HADD2.F32 R14, -RZ, R6.H0_H0 ;  /* 0x20000006ff0e7230 */ /* 0x000fe40000004100 */
[----:B------:R-:W-:Y:S01]  /*b2a0*/  FFMA.FTZ R29, R5, R26, R29 ;  /* 0x0000001a051d7223 */ /* 0x000fe2000001001d */
[--C-:B------:R-:W-:Y:S02]  /*b2b0*/  HADD2.F32 R25, -RZ, R11.reuse.H0_H0 ;  /* 0x2000000bff197230 */ /* 0x100fe40000004100 */
[----:B------:R-:W-:Y:S01]  /*b2c0*/  FFMA.FTZ R32, R13, R28, R32 ;  /* 0x0000001c0d207223 */ /* 0x000fe20000010020 */
[----:B------:R-:W-:Y:S02]  /*b2d0*/  HADD2.F32 R11, -RZ, R11.H1_H1 ;  /* 0x3000000bff0b7230 */ /* 0x000fe40000004100 */
[----:B------:R-:W-:Y:S01]  /*b2e0*/  FMUL.FTZ R5, R24, R21 ;  /* 0x0000001518057220 */ /* 0x000fe20000410000 */
[----:B------:R-:W-:-:S02]  /*b2f0*/  HADD2.F32 R52, -RZ, R52.H1_H1 ;  /* 0x30000034ff347230 */ /* 0x000fc40000004100 */
[-C--:B------:R-:W-:Y:S01]  /*b300*/  FMUL.FTZ R13, R24, R9.reuse ;  /* 0x00000009180d7220 */ /* 0x080fe20000410000 */
[----:B------:R-:W-:Y:S02]  /*b310*/  HADD2.F32 R20, -RZ, R34.H0_H0 ;  /* 0x20000022ff147230 */ /* 0x000fe40000004100 */
[C---:B------:R-:W-:Y:S01]  /*b320*/  FFMA.FTZ R24, R14.reuse, R9, -R5 ;  /* 0x000000090e187223 */ /* 0x040fe20000010805 */
[----:B------:R-:W-:Y:S02]  /*b330*/  HADD2.F32 R12, -RZ, R37.H0_H0 ;  /* 0x20000025ff0c7230 */ /* 0x000fe40000004100 */
[----:B------:R-:W-:Y:S01]  /*b340*/  FMUL.FTZ R26, R25, R52 ;  /* 0x00000034191a7220 */ /* 0x000fe20000410000 */
[----:B------:R-:W-:Y:S02]  /*b350*/  HADD2.F32 R54, -RZ, R54.H1_H1 ;  /* 0x30000036ff367230 */ /* 0x000fe40000004100 */
[----:B------:R-:W-:Y:S01]  /*b360*/  FFMA.FTZ R14, R14, R21, R13 ;  /* 0x000000150e0e7223 */ /* 0x000fe2000001000d */
[----:B------:R-:W-:-:S02]  /*b370*/  HADD2.F32 R15, -RZ, R7.H0_H0 ;  /* 0x20000007ff0f7230 */ /* 0x000fc40000004100 */
[C---:B------:R-:W-:Y:S01]  /*b380*/  FMUL.FTZ R28, R11.reuse, R20 ;  /* 0x000000140b1c7220 */ /* 0x040fe20000410000 */
[----:B------:R-:W-:Y:S02]  /*b390*/  HADD2.F32 R7, -RZ, R7.H1_H1 ;  /* 0x30000007ff077230 */ /* 0x000fe40000004100 */
[----:B------:R-:W-:Y:S01]  /*b3a0*/  FMUL.FTZ R34, R11, R12 ;  /* 0x0000000c0b227220 */ /* 0x000fe20000410000 */
[----:B------:R-:W-:Y:S02]  /*b3b0*/  HADD2.F32 R8, -RZ, R8.H1_H1 ;  /* 0x30000008ff087230 */ /* 0x000fe40000004100 */
[-C--:B------:R-:W-:Y:S01]  /*b3c0*/  FMUL.FTZ R25, R25, R54.reuse ;  /* 0x0000003619197220 */ /* 0x080fe20000410000 */
[----:B------:R-:W-:Y:S02]  /*b3d0*/  HADD2.F32 R10, -RZ, R10.H1_H1 ;  /* 0x3000000aff0a7230 */ /* 0x000fe40000004100 */
[----:B------:R-:W-:Y:S01]  /*b3e0*/  FFMA.FTZ R26, R15, R54, -R26 ;  /* 0x000000360f1a7223 */ /* 0x000fe2000001081a */
[----:B------:R-:W-:-:S02]  /*b3f0*/  HADD2.F32 R11, -RZ, R36.H0_H0 ;  /* 0x20000024ff0b7230 */ /* 0x000fc40000004100 */
[----:B------:R-:W-:Y:S01]  /*b400*/  FFMA.FTZ R25, R15, R52, R25 ;  /* 0x000000340f197223 */ /* 0x000fe20000010019 */
[----:B------:R-:W-:Y:S02]  /*b410*/  HADD2.F32 R13, -RZ, R35.H0_H0 ;  /* 0x20000023ff0d7230 */ /* 0x000fe40000004100 */
[C---:B------:R-:W-:Y:S01]  /*b420*/  FFMA.FTZ R21, R7.reuse, R12, -R28 ;  /* 0x0000000c07157223 */ /* 0x040fe2000001081c */
[----:B------:R-:W-:Y:S02]  /*b430*/  HADD2.F32 R5, -RZ, R39.H0_H0 ;  /* 0x20000027ff057230 */ /* 0x000fe40000004100 */
[----:B------:R-:W-:Y:S01]  /*b440*/  FFMA.FTZ R34, R7, R20, R34 ;  /* 0x0000001407227223 */ /* 0x000fe20000010022 */
[----:B------:R-:W-:Y:S02]  /*b450*/  HADD2.F32 R9, -RZ, R38.H0_H0 ;  /* 0x20000026ff097230 */ /* 0x000fe40000004100 */
[----:B------:R-:W-:Y:S01]  /*b460*/  FMUL.FTZ R7, R8, R11 ;  /* 0x0000000b08077220 */ /* 0x000fe20000410000 */
[----:B------:R-:W-:-:S02]  /*b470*/  HADD2.F32 R4, -RZ, R4.H1_H1 ;  /* 0x30000004ff047230 */ /* 0x000fc40000004100 */
[----:B------:R-:W-:Y:S01]  /*b480*/  FMUL.FTZ R15, R10, R13 ;  /* 0x0000000d0a0f7220 */ /* 0x000fe20000410000 */
[----:B------:R-:W-:Y:S02]  /*b490*/  HADD2.F32 R6, -RZ, R6.H1_H1 ;  /* 0x30000006ff067230 */ /* 0x000fe40000004100 */
[----:B------:R-:W-:Y:S01]  /*b4a0*/  FMUL.FTZ R12, R8, R5 ;  /* 0x00000005080c7220 */ /* 0x000fe20000410000 */
[----:B------:R-:W-:Y:S01]  /*b4b0*/  FMUL.FTZ R10, R10, R9 ;  /* 0x000000090a0a7220 */ /* 0x000fe20000410000 */
[----:B------:R-:W-:Y:S01]  /*b4c0*/  FFMA.FTZ R8, R4, R5, -R7 ;  /* 0x0000000504087223 */ /* 0x000fe20000010807 */
        /* <DEDUP_REMOVED lines=13> */
.L_x_1469:
[----:B------:R-:W-:Y:S05]  /*b5a0*/  BSYNC B0 ;  /* 0x0000000000007941 */ /* 0x000fea0003800000 */
.L_x_1462:
        /* <DEDUP_REMOVED lines=8> */
.L_x_1460:
[----:B0--3--:R-:W-:-:S05]  /*b630*/  IMAD.U32 R0, RZ, RZ, UR37 ;  /* 0x00000025ff007e24 */ /* 0x009fca000f8e00ff */
[----:B------:R-:W-:-:S13]  /*b640*/  ISETP.NE.AND P0, PT, R0, 0x3, PT ;  /* 0x000000030000780c */ /* 0x000fda0003f05270 */
[----:B------:R-:W-:Y:S05]  /*b650*/  @!P0 BRA `(.L_x_1489) ;  /* 0x0000000000048947 */ /* 0x000fea0003800000 */
[----:B------:R-:W-:Y:S01]  /*b660*/  BPT.TRAP 0x1 ;  /* 0x000000040000795c */ /* 0x000fe20000300000 */
.L_x_1489:
[----:B------:R-:W-:Y:S01]  /*b670*/  IMAD R11, R16, 0x8, R2 ;  /* 0x00000008100b7824 */ /* 0x000fe200078e0202 */
[----:B------:R-:W-:-:S04]  /*b680*/  SHF.L.U32 R0, R18, 0x1f, RZ ;  /* 0x0000001f12007819 */ /* 0x000fc800000006ff */
[----:B------:R0:W3:Y:S01]  /*b690*/  SYNCS.PHASECHK.TRANS64.TRYWAIT P2, [R11+URZ+0x2d830], R0 ;  /* 0x02d830000b0075a7 */ /* 0x0000e2000804017f */
[----:B------:R-:W-:Y:S05]  /*b6a0*/  @!P0 BRA `(.L_x_1490) ;  /* 0x0000000000048947 */ /* 0x000fea0003800000 */
[----:B------:R-:W-:Y:S01]  /*b6b0*/  BPT.TRAP 0x1 ;  /* 0x000000040000795c */ /* 0x000fe20000300000 */
.L_x_1490:
[----:B-12-4-:R-:W1:Y:S02]  /*b6c0*/  S2R R3, SR_TID.X ;  /* 0x0000000000037919 */ /* 0x016e640000002100 */
[----:B-1----:R-:W-:-:S04]  /*b6d0*/  LOP3.LUT R3, R3, 0x7f, RZ, 0xc0, !PT ;  /* 0x0000007f03037812 */ /* 0x002fc800078ec0ff */
[----:B------:R-:W-:Y:S01]  /*b6e0*/  ISETP.NE.AND P1, PT, R3, RZ, PT ;  /* 0x000000ff0300720c */ /* 0x000fe20003f25270 */
[----:B---3--:R-:W-:-:S12]  /*b6f0*/  @P2 BRA `(.L_x_1491) ;  /* 0x0000000000082947 */ /* 0x008fd80003800000 */
[----:B------:R-:W1:Y:S02]  /*b700*/  SYNCS.PHASECHK.TRANS64.TRYWAIT P2, [R11+URZ+0x2d830], R0 ;  /* 0x02d830000b0075a7 */ /* 0x000e64000804017f */
[----:B-1----:R-:W-:Y:S05]  /*b710*/  @!P2 BRA `(.L_x_1492) ;  /* 0x000001740044a947 */ /* 0x002fea0003800000 */
.L_x_1491:
[----:B------:R-:W-:Y:S05]  /*b720*/  WARPSYNC.ALL ;  /* 0x0000000000007948 */ /* 0x000fea0003800000 */
[----:B01----:R-:W-:Y:S01]  /*b730*/  VIADD R0, R2, 0x15400 ;  /* 0x0001540002007836 */ /* 0x003fe20000000000 */
[----:B------:R-:W2:Y:S04]  /*b740*/  LDL R8, [R1+0x44] ;  /* 0x0000440001087983 */ /* 0x000ea80000100800 */
[----:B------:R-:W-:Y:S01]  /*b750*/  SHF.R.U32.HI R0, RZ, 0x4, R0 ;  /* 0x00000004ff007819 */ /* 0x000fe20000011600 */
[----:B------:R-:W2:Y:S01]  /*b760*/  LDL R89, [R1+0x1c] ;  /* 0x00001c0001597983 */ /* 0x000ea20000100800 */
[----:B------:R-:W-:Y:S01]  /*b770*/  IMAD.MOV.U32 R13, RZ, RZ, -0x7fffffe0 ;  /* 0x80000020ff0d7424 */ /* 0x000fe200078e00ff */
[----:B------:R-:W-:Y:S01]  /*b780*/  LOP3.LUT R12, R44, 0x10000, RZ, 0xfc, !PT ;  /* 0x000100002c0c7812 */ /* 0x000fe200078efcff */
[----:B------:R-:W-:Y:S01]  /*b790*/  IMAD.MOV.U32 R5, RZ, RZ, -0x7fffffe0 ;  /* 0x80000020ff057424 */ /* 0x000fe200078e00ff */
[----:B------:R-:W-:Y:S01]  /*b7a0*/  LOP3.LUT R0, R0, 0x3fff, RZ, 0xc0, !PT ;  /* 0x00003fff00007812 */ /* 0x000fe200078ec0ff */
[----:B-----5:R-:W-:Y:S01]  /*b7b0*/  WARPGROUP.ARRIVE ;  /* 0x00000000000079c5 */ /* 0x020fe20000000000 */
[C---:B------:R-:W-:Y:S01]  /*b7c0*/  R2UR UR4, R12.reuse ;  /* 0x000000000c0472ca */ /* 0x040fe200000e0000 */
[----:B------:R-:W-:Y:S01]  /*b7d0*/  VIADD R152, R12, 0x2 ;  /* 0x000000020c987836 */ /* 0x000fe20000000000 */
[----:B------:R-:W-:Y:S01]  /*b7e0*/  LOP3.LUT R157, R0, 0x10000, RZ, 0xfc, !PT ;  /* 0x00010000009d7812 */ /* 0x000fe200078efcff */
[----:B------:R-:W-:Y:S01]  /*b7f0*/  IMAD.MOV.U32 R153, RZ, RZ, -0x7fffffe0 ;  /* 0x80000020ff997424 */ /* 0x000fe200078e00ff */
[----:B------:R-:W-:Y:S01]  /*b800*/  R2UR UR5, R13 ;  /* 0x000000000d0572ca */ /* 0x000fe200000e0000 */
[----:B------:R-:W-:Y:S01]  /*b810*/  IMAD.MOV.U32 R7, RZ, RZ, -0x7fffffe0 ;  /* 0x80000020ff077424 */ /* 0x000fe200078e00ff */
[----:B------:R-:W-:Y:S01]  /*b820*/  R2UR UR7, R5 ;  /* 0x00000000050772ca */ /* 0x000fe200000e0000 */
[----:B------:R-:W-:Y:S01]  /*b830*/  IMAD R4, R16, 0x600, R157 ;  /* 0x0000060010047824 */ /* 0x000fe200078e029d */
[----:B------:R-:W0:Y:S01]  /*b840*/  LDC R0, c[0x0][0x448] ;  /* 0x00011200ff007b82 */ /* 0x000e220000000800 */
[----:B------:R-:W-:-:S02]  /*b850*/  VIADD R150, R12, 0x300 ;  /* 0x000003000c967836 */ /* 0x000fc40000000000 */
[C---:B------:R-:W-:Y:S01]  /*b860*/  VIADD R6, R4.reuse, 0x2 ;  /* 0x0000000204067836 */ /* 0x040fe20000000000 */
[----:B------:R-:W-:Y:S01]  /*b870*/  R2UR UR6, R4 ;  /* 0x00000000040672ca */ /* 0x000fe200000e0000 */
[----:B------:R-:W-:Y:S02]  /*b880*/  IMAD.MOV.U32 R151, RZ, RZ, -0x7fffffe0 ;  /* 0x80000020ff977424 */ /* 0x000fe400078e00ff */
[C---:B------:R-:W-:Y:S02]  /*b890*/  VIADD R148, R12.reuse, 0x302 ;  /* 0x000003020c947836 */ /* 0x040fe40000000000 */
[----:B------:R-:W-:Y:S02]  /*b8a0*/  IMAD.MOV.U32 R149, RZ, RZ, -0x7fffffe0 ;  /* 0x80000020ff957424 */ /* 0x000fe400078e00ff */
[----:B------:R-:W-:Y:S02]  /*b8b0*/  VIADD R146, R12, 0x600 ;  /* 0x000006000c927836 */ /* 0x000fe40000000000 */
[----:B------:R-:W-:-:S02]  /*b8c0*/  IMAD.MOV.U32 R147, RZ, RZ, -0x7fffffe0 ;  /* 0x80000020ff937424 */ /* 0x000fc400078e00ff */
[----:B------:R-:W-:Y:S02]  /*b8d0*/  VIADD R14, R12, 0x602 ;  /* 0x000006020c0e7836 */ /* 0x000fe40000000000 */
[----:B------:R-:W-:Y:S01]  /*b8e0*/  HGMMA.64x128x16.F32 R24, gdesc[UR4], RZ, !UPT, gsb0 ;  /* 0x01e00000041879f0 */ /* 0x000fe2000c0008ff */
[----:B------:R-:W-:Y:S01]  /*b8f0*/  R2UR UR4, R152 ;  /* 0x00000000980472ca */ /* 0x000fe200000e0000 */
[----:B------:R-:W-:Y:S01]  /*b900*/  IMAD.MOV.U32 R15, RZ, RZ, -0x7fffffe0 ;  /* 0x80000020ff0f7424 */ /* 0x000fe200078e00ff */
[----:B------:R-:W-:Y:S01]  /*b910*/  R2UR UR5, R153 ;  /* 0x00000000990572ca */ /* 0x000fe200000e0000 */
[----:B------:R-:W-:Y:S01]  /*b920*/  IMAD.MOV.U32 R5, RZ, RZ, -0x7fffffe0 ;  /* 0x80000020ff057424 */ /* 0x000fe200078e00ff */
[----:B------:R-:W-:Y:S01]  /*b930*/  R2UR UR6, R6 ;  /* 0x00000000060672ca */ /* 0x000fe200000e0000 */
[----:B------:R-:W-:Y:S01]  /*b940*/  VIADD R6, R4, 0x200 ;  /* 0x0000020004067836 */ /* 0x000fe20000000000 */
[----:B------:R-:W-:Y:S01]  /*b950*/  R2UR UR7, R7 ;  /* 0x00000000070772ca */ /* 0x000fe200000e0000 */
[----:B------:R-:W-:Y:S01]  /*b960*/  IMAD.MOV.U32 R7, RZ, RZ, -0x7fffffe0 ;  /* 0x80000020ff077424 */ /* 0x000fe200078e00ff */
[----:B0-----:R-:W-:-:S13]  /*b970*/  ISETP.NE.AND P2, PT, R0, 0x1, PT ;  /* 0x000000010000780c */ /* 0x001fda0003f45270 */
[----:B------:R-:W0:Y:S08]  /*b980*/  @P2 LDC R0, c[0x0][0x44c] ;  /* 0x00011300ff002b82 */ /* 0x000e300000000800 */
[----:B------:R-:W1:Y:S01]  /*b990*/  @P2 LDC R3, c[0x0][0x450] ;  /* 0x00011400ff032b82 */ /* 0x000e620000000800 */
[----:B------:R-:W-:Y:S02]  /*b9a0*/  WARPGROUP.DEPBAR.LE gsb0, 0x0 ;  /* 0x00008000000079c5 */ /* 0x000fe40000010000 */
[----:B------:R-:W-:-:S06]  /*b9b0*/  WARPGROUP.ARRIVE ;  /* 0x00000000000079c5 */ /* 0x000fcc0000000000 */
[----:B------:R-:W-:Y:S01]  /*b9c0*/  HGMMA.64x128x16.F32 R24, gdesc[UR4], R24, gsb0 ;  /* 0x01e00000041879f0 */ /* 0x000fe20008000818 */
[----:B------:R-:W-:Y:S02]  /*b9d0*/  R2UR UR4, R150 ;  /* 0x00000000960472ca */ /* 0x000fe400000e0000 */
[----:B------:R-:W-:Y:S02]  /*b9e0*/  R2UR UR5, R151 ;  /* 0x00000000970572ca */ /* 0x000fe400000e0000 */
[----:B------:R-:W-:Y:S01]  /*b9f0*/  R2UR UR6, R6 ;  /* 0x00000000060672ca */ /* 0x000fe200000e0000 */
[----:B------:R-:W-:Y:S01]  /*ba00*/  VIADD R6, R4, 0x202 ;  /* 0x0000020204067836 */ /* 0x000fe20000000000 */
[----:B------:R-:W-:Y:S01]  /*ba10*/  R2UR UR7, R7 ;  /* 0x00000000070772ca */ /* 0x000fe200000e0000 */
[----:B------:R-:W-:Y:S02]  /*ba20*/  IMAD.MOV.U32 R7, RZ, RZ, -0x7fffffe0 ;  /* 0x80000020ff077424 */ /* 0x000fe400078e00ff */
[----:B--2---:R-:W-:-:S04]  /*ba30*/  IMAD.IADD R9, R8, 0x1, R89 ;  /* 0x0000000108097824 */ /* 0x004fc800078e0259 */
[----:B0-----:R-:W-:Y:S01]  /*ba40*/  @P2 IMAD.HI.U32 R0, R9, R0, RZ ;  /* 0x0000000009002227 */ /* 0x001fe200078e00ff */
[----:B------:R-:W-:Y:S02]  /*ba50*/  WARPGROUP.DEPBAR.LE gsb0, 0x0 ;  /* 0x00008000000079c5 */ /* 0x000fe40000010000 */
[----:B------:R-:W-:Y:S02]  /*ba60*/  WARPGROUP.ARRIVE ;  /* 0x00000000000079c5 */ /* 0x000fe40000000000 */
[----:B-1----:R-:W-:Y:S01]  /*ba70*/  @P2 SHF.R.U32.HI R9, RZ, R3, R0 ;  /* 0x00000003ff092219 */ /* 0x002fe20000011600 */
[----:B------:R-:W-:Y:S02]  /*ba80*/  IMAD.MOV.U32 R3, RZ, RZ, -0x80 ;  /* 0xffffff80ff037424 */ /* 0x000fe400078e00ff */
[----:B------:R-:W-:Y:S01]  /*ba90*/  @!P1 VIADD R0, R11, 0x2d840 ;  /* 0x0002d8400b009836 */ /* 0x000fe20000000000 */
[----:B------:R-:W-:Y:S01]  /*baa0*/  HGMMA.64x128x16.F32 R24, gdesc[UR4], R24, gsb0 ;  /* 0x01e00000041879f0 */ /* 0x000fe20008000818 */
[----:B------:R-:W-:Y:S01]  /*bab0*/  R2UR UR4, R148 ;  /* 0x00000000940472ca */ /* 0x000fe200000e0000 */
[----:B------:R-:W0:Y:S01]  /*bac0*/  SHFL.IDX PT, R20, R9, RZ, 0x1c1f ;  /* 0x001c1fff09147589 */ /* 0x000e2200000e0000 */
[----:B------:R-:W-:Y:S01]  /*bad0*/  R2UR UR5, R149 ;  /* 0x00000000950572ca */ /* 0x000fe200000e0000 */
[----:B------:R-:W-:Y:S01]  /*bae0*/  IMAD R8, R88, R3, 0x80 ;  /* 0x0000008058087424 */ /* 0x000fe200078e0203 */
[----:B------:R-:W-:Y:S01]  /*baf0*/  R2UR UR6, R6 ;  /* 0x00000000060672ca */ /* 0x000fe200000e0000 */
[C---:B------:R-:W-:Y:S01]  /*bb00*/  VIADD R6, R4.reuse, 0x400 ;  /* 0x0000040004067836 */ /* 0x040fe20000000000 */
[----:B------:R-:W-:Y:S01]  /*bb10*/  R2UR UR7, R7 ;  /* 0x00000000070772ca */ /* 0x000fe200000e0000 */
[----:B------:R-:W-:Y:S01]  /*bb20*/  IMAD.MOV.U32 R7, RZ, RZ, -0x7fffffe0 ;  /* 0x80000020ff077424 */ /* 0x000fe200078e00ff */
[----:B------:R-:W-:Y:S01]  /*bb30*/  @!P1 PRMT R0, RZ, 0x654, R0 ;  /* 0x00000654ff009816 */ /* 0x000fe20000000000 */
[----:B------:R-:W-:-:S02]  /*bb40*/  VIADD R4, R4, 0x402 ;  /* 0x0000040204047836 */ /* 0x000fc40000000000 */
[----:B------:R-:W-:-:S04]  /*bb50*/  VIADD R3, R8, 0x1 ;  /* 0x0000000108037836 */ /* 0x000fc80000000000 */
[----:B------:R-:W-:-:S05]  /*bb60*/  IMAD R3, R138, -0x2, R3 ;  /* 0xfffffffe8a037824 */ /* 0x000fca00078e0203 */
[----:B------:R-:W-:Y:S01]  /*bb70*/  IADD3 R3, -R136, R3, R137 ;  /* 0x0000000388037210 */ /* 0x000fe20007ffe189 */
[----:B------:R-:W-:Y:S02]  /*bb80*/  WARPGROUP.DEPBAR.LE gsb0, 0x0 ;  /* 0x00008000000079c5 */ /* 0x000fe40000010000 */
[----:B------:R-:W-:-:S06]  /*bb90*/  WARPGROUP.ARRIVE ;  /* 0x00000000000079c5 */ /* 0x000fcc0000000000 */
[----:B------:R-:W-:Y:S01]  /*bba0*/  HGMMA.64x128x16.F32 R24, gdesc[UR4], R24, gsb0 ;  /* 0x01e00000041879f0 */ /* 0x000fe20008000818 */
[----:B------:R-:W-:Y:S02]  /*bbb0*/  R2UR UR4, R146 ;  /* 0x00000000920472ca */ /* 0x000fe400000e0000 */
[----:B------:R-:W-:Y:S02]  /*bbc0*/  R2UR UR5, R147 ;  /* 0x00000000930572ca */ /* 0x000fe400000e0000 */
[----:B------:R-:W-:Y:S02]  /*bbd0*/  R2UR UR6, R6 ;  /* 0x00000000060672ca */ /* 0x000fe400000e0000 */
[----:B------:R-:W-:Y:S01]  /*bbe0*/  R2UR UR7, R7 ;  /* 0x00000000070772ca */ /* 0x000fe200000e0000 */
[----:B------:R-:W-:-:S04]  /*bbf0*/  IMAD.IADD R7, R137, 0x1, R8 ;  /* 0x0000000189077824 */ /* 0x000fc800078e0208 */
[----:B------:R-:W-:Y:S01]  /*bc00*/  IMAD R7, R138, -0x2, R7 ;  /* 0xfffffffe8a077824 */ /* 0x000fe200078e0207 */
[----:B------:R-:W-:Y:S02]  /*bc10*/  WARPGROUP.DEPBAR.LE gsb0, 0x0 ;  /* 0x00008000000079c5 */ /* 0x000fe40000010000 */
[----:B------:R-:W-:-:S06]  /*bc20*/  WARPGROUP.ARRIVE ;  /* 0x00000000000079c5 */ /* 0x000fcc0000000000 */
[----:B------:R-:W-:Y:S01]  /*bc30*/  HGMMA.64x128x16.F32 R24, gdesc[UR4], R24, gsb0 ;  /* 0x01e00000041879f0 */ /* 0x000fe20008000818 */
[----:B------:R-:W-:Y:S02]  /*bc40*/  R2UR UR4, R14 ;  /* 0x000000000e0472ca */ /* 0x000fe400000e0000 */
[----:B------:R-:W-:Y:S02]  /*bc50*/  R2UR UR5, R15 ;  /* 0x000000000f0572ca */ /* 0x000fe400000e0000 */
[----:B------:R-:W-:Y:S02]  /*bc60*/  R2UR UR6, R4 ;  /* 0x00000000040672ca */ /* 0x000fe400000e0000 */
[----:B------:R-:W-:Y:S02]  /*bc70*/  R2UR UR7, R5 ;  /* 0x00000000050772ca */ /* 0x000fe400000e0000 */
[----:B------:R-:W-:Y:S01]  /*bc80*/  LEA R4, R88, 0xffffff80, 0x7 ;  /* 0xffffff8058047811 */ /* 0x000fe200078e38ff */
[----:B------:R-:W-:-:S02]  /*bc90*/  WARPGROUP.DEPBAR.LE gsb0, 0x0 ;  /* 0x00008000000079c5 */ /* 0x000fc40000010000 */
[----:B------:R-:W-:-:S08]  /*bca0*/  WARPGROUP.ARRIVE ;  /* 0x00000000000079c5 */ /* 0x000fd00000000000 */
[----:B------:R-:W-:Y:S01]  /*bcb0*/  HGMMA.64x128x16.F32 R24, gdesc[UR4], R24, gsb0 ;  /* 0x01e00000041879f0 */ /* 0x000fe20008000818 */
[----:B------:R-:W-:Y:S01]  /*bcc0*/  ULDC.64 UR4, c[0x0][0x9e0] ;  /* 0x0002780000047ab9 */ /* 0x000fe20000000a00 */
[----:B------:R-:W-:Y:S01]  /*bcd0*/  ULDC UR6, c[0x0][0x9dc] ;  /* 0x0002770000067ab9 */ /* 0x000fe20000000800 */
[----:B------:R-:W-:Y:S01]  /*bce0*/  UISETP.GE.AND UP0, UPT, UR5, 0x1, UPT ;  /* 0x000000010500788c */ /* 0x000fe2000bf06270 */
[----:B------:R-:W-:Y:S02]  /*bcf0*/  IMAD.U32 R10, RZ, RZ, UR6 ;  /* 0x00000006ff0a7e24 */ /* 0x000fe4000f8e00ff */
[----:B------:R-:W-:-:S03]  /*bd00*/  VIADD R6, R3, UR4 ;  /* 0x0000000403067c36 */ /* 0x000fc60008000000 */
[----:B------:R-:W-:Y:S01]  /*bd10*/  PLOP3.LUT P3, PT, PT, PT, UP0, 0x40, 0x0 ;  /* 0x000000000000781c */ /* 0x000fe20003f6e808 */
[----:B------:R-:W-:Y:S02]  /*bd20*/  WARPGROUP.DEPBAR.LE gsb0, 0x0 ;  /* 0x00008000000079c5 */ /* 0x000fe40000010000 */
[----:B------:R1:W-:Y:S02]  /*bd30*/  @!P1 SYNCS.ARRIVE.TRANS64.RED.A1T0 RZ, [R0+URZ], RZ ;  /* 0x000000ff00ff99a7 */ /* 0x0003e4000810043f */
[----:B-1----:R-:W-:-:S05]  /*bd40*/  LOP3.LUT R0, RZ, R10, RZ, 0x33, !PT ;  /* 0x0000000aff007212 */ /* 0x002fca00078e33ff */
[----:B------:R-:W-:Y:S01]  /*bd50*/  IMAD.IADD R5, R3, 0x1, R0 ;  /* 0x0000000103057824 */ /* 0x000fe200078e0200 */
[----:B0-----:R-:W-:-:S03]  /*bd60*/  VIADDMNMX R3, R20, R6, R7, PT ;  /* 0x0000000614037246 */ /* 0x001fc60003800107 */
[----:B------:R-:W-:Y:S01]  /*bd70*/  IMAD.IADD R0, R5, 0x1, R20 ;  /* 0x0000000105007824 */ /* 0x000fe200078e0214 */
[----:B------:R-:W-:Y:S06]  /*bd80*/  @P3 BRA `(.L_x_1493) ;  /* 0x0000000000583947 */ /* 0x000fec0003800000 */
[----:B------:R-:W-:Y:S01]  /*bd90*/  IADD3 R11, -R136, R137, R20 ;  /* 0x00000089880b7210 */ /* 0x000fe20007ffe114 */
[----:B------:R-:W-:Y:S03]  /*bda0*/  BSSY B0, `(.L_x_1494) ;  /* 0x0000010000007945 */ /* 0x000fe60003800000 */
        /* <DEDUP_REMOVED lines=10> */
.L_x_1495:
[----:B------:R-:W-:-:S06]  /*be50*/  UISETP.NE.AND UP1, UPT, UR5, 0x1, UPT ;  /* 0x000000010500788c */ /* 0x000fcc000bf25270 */
[----:B------:R-:W-:-:S05]  /*be60*/  PLOP3.LUT P3, PT, PT, PT, UP1, 0x80, 0x0 ;  /* 0x000000000000781c */ /* 0x000fca0003f6f018 */
[----:B------:R-:W-:-:S08]  /*be70*/  @UP1 ULDC.64 UR6, c[0x0][0x9e8] ;  /* 0x00027a0000061ab9 */ /* 0x000fd00000000a00 */
[----:B------:R-:W-:-:S05]  /*be80*/  @P3 IMAD.HI.U32 R20, R11, UR6, RZ ;  /* 0x000000060b143c27 */ /* 0x000fca000f8e00ff */
[----:B------:R-:W-:-:S07]  /*be90*/  @P3 SHF.R.U32.HI R11, RZ, UR7, R20 ;  /* 0x00000007ff0b3c19 */ /* 0x000fce0008011614 */
.L_x_1496:
[----:B------:R-:W-:Y:S05]  /*bea0*/  BSYNC B0 ;  /* 0x0000000000007941 */ /* 0x000fea0003800000 */
.L_x_1494:
[----:B------:R-:W-:-:S04]  /*beb0*/  IMAD R11, R11, UR5, -R4 ;  /* 0x000000050b0b7c24 */ /* 0x000fc8000f8e0a04 */
[----:B------:R-:W-:-:S05]  /*bec0*/  IMAD R11, R138, -0x2, R11 ;  /* 0xfffffffe8a0b7824 */ /* 0x000fca00078e020b */
[----:B------:R-:W-:Y:S02]  /*bed0*/  VIMNMX R0, R0, R11, !PT ;  /* 0x0000000b00007248 */ /* 0x000fe40007fe0100 */
[----:B------:R-:W-:-:S07]  /*bee0*/  VIADDMNMX R3, R11, UR5, R3, PT ;  /* 0x000000050b037c46 */ /* 0x000fce000b800103 */
.L_x_1493:
[----:B------:R-:W2:Y:S01]  /*bef0*/  LDL.LU R11, [R1] ;  /* 0x00000000010b7983 */ /* 0x000ea20000300800 */
[C---:B------:R-:W-:Y:S02]  /*bf00*/  ISETP.GE.AND P3, PT, R8.reuse, 0x2, PT ;  /* 0x000000020800780c */ /* 0x040fe40003f66270 */
[----:B------:R-:W-:Y:S02]  /*bf10*/  ISETP.GE.AND P5, PT, R8, 0x9, PT ;  /* 0x000000090800780c */ /* 0x000fe40003fa6270 */
[----:B------:R-:W-:-:S04]  /*bf20*/  ISETP.GT.AND P4, PT, R0, 0x1, !P3 ;  /* 0x000000010000780c */ /* 0x000fc80005f84270 */
[----:B------:R-:W-:-:S04]  /*bf30*/  ISETP.LT.OR P4, PT, R3, 0x2, P4 ;  /* 0x000000020300780c */ /* 0x000fc80002781670 */
[----:B------:R-:W-:Y:S02]  /*bf40*/  FSEL R25, R25, -INF , !P4 ;  /* 0xff80000019197808 */ /* 0x000fe40006000000 */
[----:B------:R-:W-:-:S04]  /*bf50*/  ISETP.GT.AND P4, PT, R0, 0x8, !P5 ;  /* 0x000000080000780c */ /* 0x000fc80006f84270 */
[----:B------:R-:W-:-:S04]  /*bf60*/  ISETP.LT.OR P4, PT, R3, 0x9, P4 ;  /* 0x000000090300780c */ /* 0x000fc80002781670 */
[----:B------:R-:W-:Y:S02]  /*bf70*/  FSEL R28, R28, -INF , !P4 ;  /* 0xff8000001c1c7808 */ /* 0x000fe40006000000 */
[----:B--2---:R-:W-:-:S04]  /*bf80*/  LOP3.LUT R11, R11, 0xfffffffd, RZ, 0xc0, !PT ;  /* 0xfffffffd0b0b7812 */ /* 0x004fc800078ec0ff */
[----:B------:R-:W-:Y:S02]  /*bf90*/  @P5 LOP3.LUT R11, R11, 0x2, RZ, 0xfc, !PT ;  /* 0x000000020b0b5812 */ /* 0x000fe400078efcff */
[----:B------:R-:W-:Y:S02]  /*bfa0*/  ISETP.GE.AND P5, PT, R8, 0xa, PT ;  /* 0x0000000a0800780c */ /* 0x000fe40003fa6270 */
[----:B------:R-:W-:Y:S02]  /*bfb0*/  LOP3.LUT R11, R11, 0xfffffffb, RZ, 0xc0, !PT ;  /* 0xfffffffb0b0b7812 */ /* 0x000fe400078ec0ff */
[----:B------:R-:W-:-:S04]  /*bfc0*/  ISETP.GT.AND P4, PT, R0, 0x9, !P5 ;  /* 0x000000090000780c */ /* 0x000fc80006f84270 */
[----:B------:R-:W-:-:S04]  /*bfd0*/  ISETP.LT.OR P4, PT, R3, 0xa, P4 ;  /* 0x0000000a0300780c */ /* 0x000fc80002781670 */
[----:B------:R-:W-:Y:S02]  /*bfe0*/  FSEL R29, R29, -INF , !P4 ;  /* 0xff8000001d1d7808 */ /* 0x000fe40006000000 */
        /* <DEDUP_REMOVED lines=169> */
[----:B------:R-:W0:Y:S02]  /*ca80*/  SHFL.IDX PT, R0, R9, 0x1, 0x1c1f ;  /* 0x003c1f0009007f89 */ /* 0x000e2400000e0000 */
[----:B------:R-:W-:Y:S02]  /*ca90*/  ISETP.LT.OR P6, PT, R3, 0x7a, P6 ;  /* 0x0000007a0300780c */ /* 0x000fe400037c1670 */
[----:B------:R1:W-:Y:S02]  /*caa0*/  STL [R1], R11 ;  /* 0x0000000b01007387 */ /* 0x0003e40000100800 */
[----:B------:R-:W-:-:S02]  /*cab0*/  FSEL R85, R85, -INF , !P6 ;  /* 0xff80000055557808 */ /* 0x000fc40007000000 */
[----:B------:R-:W-:Y:S02]  /*cac0*/  PLOP3.LUT P6, PT, PT, PT, UP0, 0x40, 0x0 ;  /* 0x000000000000781c */ /* 0x000fe40003fce808 */
[----:B0-----:R-:W-:Y:S01]  /*cad0*/  VIADDMNMX R6, R0, R6, R7, PT ;  /* 0x0000000600067246 */ /* 0x001fe20003800107 */
[----:B------:R-:W-:-:S10]  /*cae0*/  IMAD.IADD R5, R5, 0x1, R0 ;  /* 0x0000000105057824 */ /* 0x000fd400078e0200 */
[----:B-1----:R-:W-:Y:S05]  /*caf0*/  @P6 BRA `(.L_x_1497) ;  /* 0x0000000000606947 */ /* 0x002fea0003800000 */
        /* <DEDUP_REMOVED lines=13> */
.L_x_1499:
[----:B------:R-:W-:-:S06]  /*cbd0*/  UISETP.NE.AND UP1, UPT, UR5, 0x1, UPT ;  /* 0x000000010500788c */ /* 0x000fcc000bf25270 */
[----:B------:R-:W-:-:S05]  /*cbe0*/  PLOP3.LUT P6, PT, PT, PT, UP1, 0x80, 0x0 ;  /* 0x000000000000781c */ /* 0x000fca0003fcf018 */
[----:B------:R-:W-:-:S08]  /*cbf0*/  @UP1 ULDC.64 UR6, c[0x0][0x9e8] ;  /* 0x00027a0000061ab9 */ /* 0x000fd00000000a00 */
[----:B------:R-:W-:Y:S01]  /*cc00*/  @P6 IMAD.HI.U32 R0, R3, UR6, RZ ;  /* 0x0000000603006c27 */ /* 0x000fe2000f8e00ff */
[----:B------:R-:W-:-:S13]  /*cc10*/  PLOP3.LUT P6, PT, PT, PT, UP1, 0x80, 0x0 ;  /* 0x000000000000781c */ /* 0x000fda0003fcf018 */
[----:B------:R-:W-:-:S07]  /*cc20*/  @P6 SHF.R.U32.HI R3, RZ, UR7, R0 ;  /* 0x00000007ff036c19 */ /* 0x000fce0008011600 */
.L_x_1500:
[----:B------:R-:W-:Y:S05]  /*cc30*/  BSYNC B0 ;  /* 0x0000000000007941 */ /* 0x000fea0003800000 */
.L_x_1498:
[----:B------:R-:W-:-:S04]  /*cc40*/  IMAD R3, R3, UR5, -R4 ;  /* 0x0000000503037c24 */ /* 0x000fc8000f8e0a04 */
[----:B------:R-:W-:-:S05]  /*cc50*/  IMAD R3, R138, -0x2, R3 ;  /* 0xfffffffe8a037824 */ /* 0x000fca00078e0203 */
[----:B------:R-:W-:Y:S02]  /*cc60*/  VIMNMX R5, R5, R3, !PT ;  /* 0x0000000305057248 */ /* 0x000fe40007fe0100 */
[----:B------:R-:W-:-:S07]  /*cc70*/  VIADDMNMX R6, R3, UR5, R6, PT ;  /* 0x0000000503067c46 */ /* 0x000fce000b800106 */
.L_x_1497:
[----:B------:R-:W-:Y:S01]  /*cc80*/  ISETP.GT.AND P3, PT, R5, 0x1, !P3 ;  /* 0x000000010500780c */ /* 0x000fe20005f64270 */
[----:B------:R-:W-:Y:S01]  /*cc90*/  ULDC UR41, c[0x0][0x988] ;  /* 0x0002620000297ab9 */ /* 0x000fe20000000800 */
[----:B------:R-:W-:Y:S01]  /*cca0*/  LOP3.LUT P6, RZ, R11, 0x2000000, RZ, 0xc0, !PT ;  /* 0x020000000bff7812 */ /* 0x000fe200078cc0ff */
[----:B------:R-:W2:Y:S01]  /*ccb0*/  LDL R91, [R1+0x20] ;  /* 0x00002000015b7983 */ /* 0x000ea20000100800 */
        /* <DEDUP_REMOVED lines=28> */
[C---:B------:R-:W-:Y:S02]  /*ce80*/  ISETP.LT.OR P3, PT, R6.reuse, 0x12, P3 ;  /* 0x000000120600780c */ /* 0x040fe40001f61670 */
[----:B------:R-:W-:Y:S02]  /*ce90*/  FMNMX.FTZ R3, R49, R0, !PT ;  /* 0x0000000031037209 */ /* 0x000fe40007810000 */
[----:B------:R-:W-:Y:S02]  /*cea0*/  FSEL R35, R35, -INF , !P3 ;  /* 0xff80000023237808 */ /* 0x000fe40005800000 */
[----:B------:R-:W-:Y:S02]  /*ceb0*/  ISETP.GT.AND P3, PT, R5, 0x18, !P6 ;  /* 0x000000180500780c */ /* 0x000fe40007764270 */
[----:B------:R-:W-:Y:S02]  /*cec0*/  LOP3.LUT P6, RZ, R11, 0x4000, RZ, 0xc0, !PT ;  /* 0x000040000bff7812 */ /* 0x000fe400078cc0ff */
        /* <DEDUP_REMOVED lines=42> */
[----:B------:R-:W-:-:S03]  /*d170*/  ISETP.LT.OR P3, PT, R6, 0x31, P3 ;  /* 0x000000310600780c */ /* 0x000fc60001f61670 */
[----:B------:R-:W0:Y:S01]  /*d180*/  SHFL.BFLY PT, R3, R4, 0x2, 0x1f ;  /* 0x0c401f0004037f89 */ /* 0x000e2200000e0000 */
[----:B------:R-:W-:Y:S02]  /*d190*/  FSEL R50, R50, -INF , !P3 ;  /* 0xff80000032327808 */ /* 0x000fe40005800000 */
[----:B------:R-:W-:-:S04]  /*d1a0*/  LOP3.LUT P3, RZ, R11, 0x40000, RZ, 0xc0, !PT ;  /* 0x000400000bff7812 */ /* 0x000fc8000786c0ff */
[----:B------:R-:W-:-:S04]  /*d1b0*/  ISETP.GT.AND P3, PT, R5, 0x31, !P3 ;  /* 0x000000310500780c */ /* 0x000fc80005f64270 */
[----:B------:R-:W-:-:S04]  /*d1c0*/  ISETP.LT.OR P3, PT, R6, 0x32, P3 ;  /* 0x000000320600780c */ /* 0x000fc80001f61670 */
[----:B------:R-:W-:Y:S02]  /*d1d0*/  FSEL R51, R51, -INF , !P3 ;  /* 0xff80000033337808 */ /* 0x000fe40005800000 */
[----:B------:R-:W-:-:S04]  /*d1e0*/  LOP3.LUT P3, RZ, R11, 0x20000, RZ, 0xc0, !PT ;  /* 0x000200000bff7812 */ /* 0x000fc8000786c0ff */
[----:B------:R-:W-:Y:S02]  /*d1f0*/  ISETP.GT.AND P3, PT, R5, 0x38, !P3 ;  /* 0x000000380500780c */ /* 0x000fe40005f64270 */
[----:B0-----:R-:W-:Y:S02]  /*d200*/  FMNMX.FTZ R7, R4, R3, !PT ;  /* 0x0000000304077209 */ /* 0x001fe40007810000 */
        /* <DEDUP_REMOVED lines=11> */
[----:B------:R-:W-:Y:S01]  /*d2c0*/  FMUL.FTZ R3, R0, UR41 ;  /* 0x0000002900037c20 */ /* 0x000fe20008410000 */
[----:B------:R-:W-:Y:S02]  /*d2d0*/  FSEL R58, R58, -INF , !P3 ;  /* 0xff8000003a3a7808 */ /* 0x000fe40005800000 */
[----:B------:R-:W-:Y:S02]  /*d2e0*/  ISETP.GT.AND P3, PT, R5, 0x41, !P6 ;  /* 0x000000410500780c */ /* 0x000fe40007764270 */
[----:B------:R-:W-:Y:S02]  /*d2f0*/  LOP3.LUT P6, RZ, R11, 0x8, RZ, 0xc0, !PT ;  /* 0x000000080bff7812 */ /* 0x000fe400078cc0ff */
        /* <DEDUP_REMOVED lines=49> */
[----:B------:R-:W-:Y:S02]  /*d610*/  LOP3.LUT P6, RZ, R11, 0x10000000, RZ, 0xc0, !PT ;  /* 0x100000000bff7812 */ /* 0x000fe400078cc0ff */
[----:B------:R-:W-:-:S04]  /*d620*/  ISETP.LT.OR P3, PT, R6, 0x1, P3 ;  /* 0x000000010600780c */ /* 0x000fc80001f61670 */
[----:B------:R-:W-:-:S04]  /*d630*/  FSEL R26, R26, -INF , !P3 ;  /* 0xff8000001a1a7808 */ /* 0x000fc80005800000 */
        /* <DEDUP_REMOVED lines=23> */
[--C-:B------:R-:W-:Y:S01]  /*d7b0*/  FFMA.FTZ R8, R28, UR41, -R3.reuse ;  /* 0x000000291c087c23 */ /* 0x100fe20008010803 */
[--C-:B------:R-:W-:Y:S02]  /*d7c0*/  FFMA.FTZ R28, R32, UR41, -R3.reuse ;  /* 0x00000029201c7c23 */ /* 0x100fe40008010803 */
[----:B------:R-:W-:Y:S01]  /*d7d0*/  FMNMX.FTZ R20, R74, R11, !PT ;  /* 0x0000000b4a147209 */ /* 0x000fe20007810000 */
[----:B------:R-:W-:-:S03]  /*d7e0*/  FFMA.FTZ R32, R37, UR41, -R3 ;  /* 0x0000002925207c23 */ /* 0x000fc60008010803 */
[----:B------:R-:W-:Y:S02]  /*d7f0*/  FMNMX.FTZ R37, R75, R20, !PT ;  /* 0x000000144b257209 */ /* 0x000fe40007810000 */
[C---:B------:R-:W-:Y:S02]  /*d800*/  ISETP.GT.AND P4, PT, R5.reuse, 0x71, !P4 ;  /* 0x000000710500780c */ /* 0x040fe40006784270 */
[----:B------:R-:W-:Y:S02]  /*d810*/  FMNMX.FTZ R20, R78, R37, !PT ;  /* 0x000000254e147209 */ /* 0x000fe40007810000 */
[C---:B------:R-:W-:Y:S02]  /*d820*/  ISETP.GT.AND P5, PT, R5.reuse, 0x78, !P5 ;  /* 0x000000780500780c */ /* 0x040fe40006fa4270 */
[----:B------:R-:W-:Y:S02]  /*d830*/  ISETP.GT.AND P3, PT, R5, 0x79, !P6 ;  /* 0x000000790500780c */ /* 0x000fe40007764270 */
[----:B------:R-:W-:-:S02]  /*d840*/  ISETP.LT.OR P4, PT, R6, 0x72, P4 ;  /* 0x000000720600780c */ /* 0x000fc40002781670 */
[----:B------:R-:W-:Y:S02]  /*d850*/  FMNMX.FTZ R5, R79, R20, !PT ;  /* 0x000000144f057209 */ /* 0x000fe40007810000 */
[----:B------:R-:W-:Y:S02]  /*d860*/  ISETP.LT.OR P5, PT, R6, 0x79, P5 ;  /* 0x000000790600780c */ /* 0x000fe40002fa1670 */
[----:B------:R-:W-:Y:S02]  /*d870*/  FSEL R83, R83, -INF , !P4 ;  /* 0xff80000053537808 */ /* 0x000fe40006000000 */
[----:B------:R-:W-:Y:S02]  /*d880*/  FMNMX.FTZ R20, R82, R5, !PT ;  /* 0x0000000552147209 */ /* 0x000fe40007810000 */
[----:B------:R-:W-:Y:S02]  /*d890*/  ISETP.LT.OR P3, PT, R6, 0x7a, P3 ;  /* 0x0000007a0600780c */ /* 0x000fe40001f61670 */
[----:B------:R-:W-:-:S02]  /*d8a0*/  FSEL R86, R86, -INF , !P5 ;  /* 0xff80000056567808 */ /* 0x000fc40006800000 */
[----:B------:R-:W-:Y:S02]  /*d8b0*/  FMNMX.FTZ R5, R83, R20, !PT ;  /* 0x0000001453057209 */ /* 0x000fe40007810000 */
[----:B------:R-:W-:Y:S02]  /*d8c0*/  FSEL R87, R87, -INF , !P3 ;  /* 0xff80000057577808 */ /* 0x000fe40005800000 */
[----:B------:R-:W-:-:S04]  /*d8d0*/  FMNMX.FTZ R6, R86, R5, !PT ;  /* 0x0000000556067209 */ /* 0x000fc80007810000 */
[----:B------:R-:W-:-:S05]  /*d8e0*/  FMNMX.FTZ R6, R87, R6, !PT ;  /* 0x0000000657067209 */ /* 0x000fca0007810000 */
[----:B------:R-:W0:Y:S01]  /*d8f0*/  SHFL.BFLY PT, R5, R6, 0x2, 0x1f ;  /* 0x0c401f0006057f89 */ /* 0x000e2200000e0000 */
[--C-:B------:R-:W-:Y:S01]  /*d900*/  FFMA.FTZ R9, R25, UR41, -R3.reuse ;  /* 0x0000002919097c23 */ /* 0x100fe20008010803 */
[--C-:B------:R-:W-:Y:S01]  /*d910*/  FFMA.FTZ R25, R33, UR41, -R3.reuse ;  /* 0x0000002921197c23 */ /* 0x100fe20008010803 */
[--C-:B------:R-:W-:Y:S01]  /*d920*/  FFMA.FTZ R33, R40, UR41, -R3.reuse ;  /* 0x0000002928217c23 */ /* 0x100fe20008010803 */
[--C-:B------:R-:W-:Y:S01]  /*d930*/  FFMA.FTZ R92, R45, UR41, -R3.reuse ;  /* 0x000000292d5c7c23 */ /* 0x100fe20008010803 */
[----:B------:R-:W-:Y:S01]  /*d940*/  FFMA.FTZ R45, R65, UR41, -R3 ;  /* 0x00000029412d7c23 */ /* 0x000fe20008010803 */
[----:B0-----:R-:W-:-:S05]  /*d950*/  FMNMX.FTZ R40, R6, R5, !PT ;  /* 0x0000000506287209 */ /* 0x001fca0007810000 */
[----:B------:R-:W0:Y:S01]  /*d960*/  SHFL.BFLY PT, R65, R40, 0x1, 0x1f ;  /* 0x0c201f0028417f89 */ /* 0x000e2200000e0000 */
[--C-:B------:R-:W-:Y:S01]  /*d970*/  FFMA.FTZ R24, R24, UR41, -R3.reuse ;  /* 0x0000002918187c23 */ /* 0x100fe20008010803 */
[----:B------:R-:W-:Y:S01]  /*d980*/  MUFU.EX2 R9, R9 ;  /* 0x0000000900097308 */ /* 0x000fe20000000800 */
[--C-:B------:R-:W-:Y:S01]  /*d990*/  FFMA.FTZ R90, R41, UR41, -R3.reuse ;  /* 0x00000029295a7c23 */ /* 0x100fe20008010803 */
[--C-:B------:R-:W-:Y:S01]  /*d9a0*/  FFMA.FTZ R21, R29, UR41, -R3.reuse ;  /* 0x000000291d157c23 */ /* 0x100fe20008010803 */
[--C-:B------:R-:W-:Y:S01]  /*d9b0*/  FFMA.FTZ R41, R44, UR41, -R3.reuse ;  /* 0x000000292c297c23 */ /* 0x100fe20008010803 */
[----:B------:R-:W-:-:S04]  /*d9c0*/  FFMA.FTZ R44, R64, UR41, -R3 ;  /* 0x00000029402c7c23 */ /* 0x000fc80008010803 */
[----:B------:R-:W1:Y:S01]  /*d9d0*/  MUFU.EX2 R24, R24 ;  /* 0x0000001800187308 */ /* 0x000e620000000800 */
[--C-:B------:R-:W-:Y:S01]  /*d9e0*/  FFMA.FTZ R64, R77, UR41, -R3.reuse ;  /* 0x000000294d407c23 */ /* 0x100fe20008010803 */
[----:B------:R-:W-:-:S06]  /*d9f0*/  FFMA.FTZ R56, R56, UR41, -R3 ;  /* 0x0000002938387c23 */ /* 0x000fcc0008010803 */
[----:B------:R-:W3:Y:S01]  /*da00*/  MUFU.EX2 R8, R8 ;  /* 0x0000000800087308 */ /* 0x000ee20000000800 */
[----:B0-----:R-:W-:-:S07]  /*da10*/  FMNMX.FTZ R6, R40, R65, !PT ;  /* 0x0000004128067209 */ /* 0x001fce0007810000 */
[----:B------:R-:W0:Y:S01]  /*da20*/  MUFU.EX2 R21, R21 ;  /* 0x0000001500157308 */ /* 0x000e220000000800 */
[C---:B------:R-:W-:Y:S01]  /*da30*/  FSETP.NEU.FTZ.AND P3, PT, R6.reuse, -INF , PT ;  /* 0xff8000000600780b */ /* 0x040fe20003f7d000 */
[----:B------:R-:W-:Y:S01]  /*da40*/  FMUL.FTZ R77, R6, UR41 ;  /* 0x00000029064d7c20 */ /* 0x000fe20008410000 */
[----:B------:R-:W-:-:S04]  /*da50*/  FFMA.FTZ R29, R36, UR41, -R3 ;  /* 0x00000029241d7c23 */ /* 0x000fc80008010803 */
[----:B------:R-:W-:Y:S01]  /*da60*/  FSEL R77, R77, RZ, P3 ;  /* 0x000000ff4d4d7208 */ /* 0x000fe20001800000 */
[----:B------:R-:W4:Y:S01]  /*da70*/  MUFU.EX2 R28, R28 ;  /* 0x0000001c001c7308 */ /* 0x000f220000000800 */
[--C-:B------:R-:W-:Y:S01]  /*da80*/  FFMA.FTZ R36, R48, UR41, -R3.reuse ;  /* 0x0000002930247c23 */ /* 0x100fe20008010803 */
[----:B------:R-:W-:Y:S02]  /*da90*/  FFMA.FTZ R48, R68, UR41, -R3 ;  /* 0x0000002944307c23 */ /* 0x000fe40008010803 */
[--C-:B------:R-:W-:Y:S01]  /*daa0*/  FFMA.FTZ R65, R26, UR41, -R77.reuse ;  /* 0x000000291a417c23 */ /* 0x100fe2000801084d */
[----:B------:R-:W-:-:S03]  /*dab0*/  FFMA.FTZ R68, R27, UR41, -R77 ;  /* 0x000000291b447c23 */ /* 0x000fc6000801084d */
[----:B------:R5:W-:Y:S01]  /*dac0*/  MUFU.EX2 R37, R56 ;  /* 0x0000003800257308 */ /* 0x000be20000000800 */
[----:B------:R-:W-:Y:S01]  /*dad0*/  FFMA.FTZ R53, R53, UR41, -R3 ;  /* 0x0000002935357c23 */ /* 0x000fe20008010803 */
[----:B------:R-:W-:Y:S01]  /*dae0*/  FFMA.FTZ R27, R30, UR41, -R77 ;  /* 0x000000291e1b7c23 */ /* 0x000fe2000801084d */
[----:B-----5:R-:W-:Y:S01]  /*daf0*/  FFMA.FTZ R56, R73, UR41, -R3 ;  /* 0x0000002949387c23 */ /* 0x020fe20008010803 */
[----:B------:R-:W-:-:S04]  /*db00*/  FFMA.FTZ R73, R46, UR41, -R77 ;  /* 0x000000292e497c23 */ /* 0x000fc8000801084d */
[----:B------:R-:W5:Y:S01]  /*db10*/  MUFU.EX2 R25, R25 ;  /* 0x0000001900197308 */ /* 0x000f620000000800 */
[----:B------:R-:W-:Y:S01]  /*db20*/  FFMA.FTZ R46, R55, UR41, -R77 ;  /* 0x00000029372e7c23 */ /* 0x000fe2000801084d */
[----:B-1----:R-:W-:Y:S01]  /*db30*/  FADD.FTZ R55, R24, R9 ;  /* 0x0000000918377221 */ /* 0x002fe20000010000 */
[----:B------:R-:W-:Y:S01]  /*db40*/  FFMA.FTZ R5, R80, UR41, -R3 ;  /* 0x0000002950057c23 */ /* 0x000fe20008010803 */
[----:B------:R-:W-:Y:S02]  /*db50*/  FFMA.FTZ R80, R43, UR41, -R77 ;  /* 0x000000292b507c23 */ /* 0x000fe4000801084d */
[----:B---3--:R-:W-:Y:S02]  /*db60*/  FADD.FTZ R26, R8, R55 ;  /* 0x00000037081a7221 */ /* 0x008fe40000010000 */
[----:B------:R-:W1:Y:S01]  /*db70*/  MUFU.EX2 R29, R29 ;  /* 0x0000001d001d7308 */ /* 0x000e620000000800 */
[--C-:B------:R-:W-:Y:S01]  /*db80*/  FFMA.FTZ R43, R54, UR41, -R77.reuse ;  /* 0x00000029362b7c23 */ /* 0x100fe2000801084d */
[----:B------:R-:W-:Y:S01]  /*db90*/  FFMA.FTZ R54, R63, UR41, -R77 ;  /* 0x000000293f367c23 */ /* 0x000fe2000801084d */
[----:B0-----:R-:W-:-:S05]  /*dba0*/  FADD.FTZ R63, R21, R26 ;  /* 0x0000001a153f7221 */ /* 0x001fca0000010000 */
[----:B------:R0:W-:Y:S01]  /*dbb0*/  MUFU.EX2 R11, R53 ;  /* 0x00000035000b7308 */ /* 0x0001e20000000800 */
[----:B----4-:R-:W-:-:S07]  /*dbc0*/  FADD.FTZ R30, R28, R63 ;  /* 0x0000003f1c1e7221 */ /* 0x010fce0000010000 */
[----:B------:R-:W-:Y:S01]  /*dbd0*/  MUFU.EX2 R65, R65 ;  /* 0x0000004100417308 */ /* 0x000fe20000000800 */
[----:B0-----:R-:W-:Y:S01]  /*dbe0*/  FFMA.FTZ R53, R72, UR41, -R3 ;  /* 0x0000002948357c23 */ /* 0x001fe20008010803 */
[----:B------:R-:W-:-:S06]  /*dbf0*/  FFMA.FTZ R72, R31, UR41, -R77 ;  /* 0x000000291f487c23 */ /* 0x000fcc000801084d */
[----:B------:R-:W0:Y:S01]  /*dc00*/  MUFU.EX2 R68, R68 ;  /* 0x0000004400447308 */ /* 0x000e220000000800 */
[----:B------:R-:W-:-:S07]  /*dc10*/  FFMA.FTZ R31, R34, UR41, -R77 ;  /* 0x00000029221f7c23 */ /* 0x000fce000801084d */
[----:B------:R-:W3:Y:S01]  /*dc20*/  MUFU.EX2 R32, R32 ;  /* 0x0000002000207308 */ /* 0x000ee20000000800 */
[----:B------:R-:W-:-:S07]  /*dc30*/  FFMA.FTZ R40, R84, UR41, -R3 ;  /* 0x0000002954287c23 */ /* 0x000fce0008010803 */
[----:B------:R-:W4:Y:S01]  /*dc40*/  MUFU.EX2 R27, R27 ;  /* 0x0000001b001b7308 */ /* 0x000f220000000800 */
[----:B-----5:R-:W-:Y:S01]  /*dc50*/  FADD.FTZ R30, R25, R30 ;  /* 0x0000001e191e7221 */ /* 0x020fe20000010000 */
[----:B------:R-:W-:-:S06]  /*dc60*/  FFMA.FTZ R84, R47, UR41, -R77 ;  /* 0x000000292f547c23 */ /* 0x000fcc000801084d */
[----:B------:R-:W5:Y:S01]  /*dc70*/  MUFU.EX2 R33, R33 ;  /* 0x0000002100217308 */ /* 0x000f620000000800 */
[--C-:B------:R-:W-:Y:S01]  /*dc80*/  FFMA.FTZ R47, R58, UR41, -R77.reuse ;  /* 0x000000293a2f7c23 */ /* 0x100fe2000801084d */
[----:B------:R-:W-:-:S06]  /*dc90*/  FFMA.FTZ R58, R67, UR41, -R77 ;  /* 0x00000029433a7c23 */ /* 0x000fcc000801084d */
[----:B------:R-:W2:Y:S01]  /*dca0*/  MUFU.EX2 R72, R72 ;  /* 0x0000004800487308 */ /* 0x000ea20000000800 */
[----:B-1----:R-:W-:-:S07]  /*dcb0*/  FADD.FTZ R67, R29, R30 ;  /* 0x0000001e1d437221 */ /* 0x002fce0000010000 */
[----:B------:R-:W1:Y:S01]  /*dcc0*/  MUFU.EX2 R90, R90 ;  /* 0x0000005a005a7308 */ /* 0x000e620000000800 */
[----:B0-----:R-:W-:-:S07]  /*dcd0*/  FADD.FTZ R26, R65, R68 ;  /* 0x00000044411a7221 */ /* 0x001fce0000010000 */
[----:B------:R-:W0:Y:S01]  /*dce0*/  MUFU.EX2 R31, R31 ;  /* 0x0000001f001f7308 */ /* 0x000e220000000800 */
[----:B---3--:R-:W-:-:S07]  /*dcf0*/  FADD.FTZ R30, R32, R67 ;  /* 0x00000043201e7221 */ /* 0x008fce0000010000 */
[----:B------:R-:W3:Y:S01]  /*dd00*/  MUFU.EX2 R41, R41 ;  /* 0x0000002900297308 */ /* 0x000ee20000000800 */
[----:B----4-:R-:W-:-:S07]  /*dd10*/  FADD.FTZ R63, R27, R26 ;  /* 0x0000001a1b3f7221 */ /* 0x010fce0000010000 */
[----:B------:R-:W4:Y:S01]  /*dd20*/  MUFU.EX2 R92, R92 ;  /* 0x0000005c005c7308 */ /* 0x000f220000000800 */
[----:B-----5:R-:W-:Y:S01]  /*dd30*/  FADD.FTZ R67, R33, R30 ;  /* 0x0000001e21437221 */ /* 0x020fe20000010000 */
[----:B--2---:R-:W-:-:S03]  /*dd40*/  FADD.FTZ R26, R72, R63 ;  /* 0x0000003f481a7221 */ /* 0x004fc60000010000 */
[----:B-1----:R-:W-:Y:S01]  /*dd50*/  FADD.FTZ R34, R90, R67 ;  /* 0x000000435a227221 */ /* 0x002fe20000010000 */
[----:B0-----:R-:W-:Y:S01]  /*dd60*/  FADD.FTZ R63, R31, R26 ;  /* 0x0000001a1f3f7221 */ /* 0x001fe20000010000 */
[----:B------:R-:W-:Y:S02]  /*dd70*/  F2FP.F16.F32.PACK_AB R26, R21, R8 ;  /* 0x00000008151a723e */ /* 0x000fe400000000ff */
[----:B---3--:R-:W-:Y:S01]  /*dd80*/  FADD.FTZ R21, R41, R34 ;  /* 0x0000002229157221 */ /* 0x008fe20000010000 */
[----:B----4-:R-:W-:Y:S02]  /*dd90*/  F2FP.F16.F32.PACK_AB R34, R92, R41 ;  /* 0x000000295c22723e */ /* 0x010fe400000000ff */
[----:B------:R-:W2:Y:S01]  /*dda0*/  LDL R41, [R1+0x24] ;  /* 0x0000240001297983 */ /* 0x000ea20000100800 */
[--C-:B------:R-:W-:Y:S01]  /*ddb0*/  FFMA.FTZ R4, R52, UR41, -R3.reuse ;  /* 0x0000002934047c23 */ /* 0x100fe20008010803 */
[--C-:B------:R-:W-:Y:S01]  /*ddc0*/  FFMA.FTZ R52, R57, UR41, -R3.reuse ;  /* 0x0000002939347c23 */ /* 0x100fe20008010803 */
[----:B------:R-:W-:Y:S01]  /*ddd0*/  FFMA.FTZ R57, R76, UR41, -R3 ;  /* 0x000000294c397c23 */ /* 0x000fe20008010803 */
[--C-:B------:R-:W-:Y:S01]  /*dde0*/  FFMA.FTZ R76, R35, UR41, -R77.reuse ;  /* 0x00000029234c7c23 */ /* 0x100fe2000801084d */
[----:B------:R-:W-:Y:S01]  /*ddf0*/  FFMA.FTZ R35, R38, UR41, -R77 ;  /* 0x0000002926237c23 */ /* 0x000fe2000801084d */
[----:B------:R-:W-:Y:S01]  /*de00*/  FFMA.FTZ R49, R49, UR41, -R3 ;  /* 0x0000002931317c23 */ /* 0x000fe20008010803 */
[----:B------:R-:W-:-:S03]  /*de10*/  FFMA.FTZ R38, R39, UR41, -R77 ;  /* 0x0000002927267c23 */ /* 0x000fc6000801084d */
[----:B------:R-:W0:Y:S08]  /*de20*/  MUFU.EX2 R76, R76 ;  /* 0x0000004c004c7308 */ /* 0x000e300000000800 */
[----:B------:R1:W-:Y:S08]  /*de30*/  MUFU.EX2 R7, R49 ;  /* 0x0000003100077308 */ /* 0x0003f00000000800 */
[----:B------:R-:W3:Y:S01]  /*de40*/  MUFU.EX2 R35, R35 ;  /* 0x0000002300237308 */ /* 0x000ee20000000800 */
[----:B-1----:R-:W-:Y:S01]  /*de50*/  FFMA.FTZ R49, R69, UR41, -R3 ;  /* 0x0000002945317c23 */ /* 0x002fe20008010803 */
[----:B------:R-:W-:-:S06]  /*de60*/  FFMA.FTZ R69, R42, UR41, -R77 ;  /* 0x000000292a457c23 */ /* 0x000fcc000801084d */
[----:B------:R-:W1:Y:S01]  /*de70*/  MUFU.EX2 R38, R38 ;  /* 0x0000002600267308 */ /* 0x000e620000000800 */
[----:B0-----:R-:W-:-:S07]  /*de80*/  FADD.FTZ R30, R76, R63 ;  /* 0x0000003f4c1e7221 */ /* 0x001fce0000010000 */
[----:B------:R-:W0:Y:S01]  /*de90*/  MUFU.EX2 R69, R69 ;  /* 0x0000004500457308 */ /* 0x000e220000000800 */
[----:B------:R-:W-:-:S07]  /*dea0*/  F2FP.F16.F32.PACK_AB R24, R9, R24 ;  /* 0x000000180918723e */ /* 0x000fce00000000ff */
[----:B------:R-:W4:Y:S01]  /*deb0*/  MUFU.EX2 R36, R36 ;  /* 0x0000002400247308 */ /* 0x000f220000000800 */
[----:B---3--:R-:W-:Y:S01]  /*dec0*/  FADD.FTZ R9, R35, R30 ;  /* 0x0000001e23097221 */ /* 0x008fe20000010000 */
[----:B------:R-:W-:-:S06]  /*ded0*/  FFMA.FTZ R39, R50, UR41, -R77 ;  /* 0x0000002932277c23 */ /* 0x000fcc000801084d */
[----:B------:R-:W3:Y:S01]  /*dee0*/  MUFU.EX2 R80, R80 ;  /* 0x0000005000507308 */ /* 0x000ee20000000800 */
[--C-:B------:R-:W-:Y:S01]  /*def0*/  FFMA.FTZ R42, R51, UR41, -R77.reuse ;  /* 0x00000029332a7c23 */ /* 0x100fe2000801084d */
[----:B------:R-:W-:Y:S01]  /*df00*/  FFMA.FTZ R51, R62, UR41, -R77 ;  /* 0x000000293e337c23 */ /* 0x000fe2000801084d */
[----:B-1----:R-:W-:-:S05]  /*df10*/  FADD.FTZ R62, R38, R9 ;  /* 0x00000009263e7221 */ /* 0x002fca0000010000 */
[----:B------:R-:W1:Y:S01]  /*df20*/  MUFU.EX2 R73, R73 ;  /* 0x0000004900497308 */ /* 0x000e620000000800 */
[----:B------:R-:W-:-:S07]  /*df30*/  FADD.FTZ R21, R92, R21 ;  /* 0x000000155c157221 */ /* 0x000fce0000010000 */
[----:B------:R-:W5:Y:S01]  /*df40*/  MUFU.EX2 R4, R4 ;  /* 0x0000000400047308 */ /* 0x000f620000000800 */
[----:B------:R-:W-:Y:S01]  /*df50*/  FFMA.FTZ R55, R66, UR41, -R77 ;  /* 0x0000002942377c23 */ /* 0x000fe2000801084d */
[----:B0-----:R-:W-:-:S06]  /*df60*/  FADD.FTZ R9, R69, R62 ;  /* 0x0000003e45097221 */ /* 0x001fcc0000010000 */
[----:B------:R-:W0:Y:S01]  /*df70*/  MUFU.EX2 R84, R84 ;  /* 0x0000005400547308 */ /* 0x000e220000000800 */
[----:B----4-:R-:W-:Y:S01]  /*df80*/  FADD.FTZ R66, R36, R21 ;  /* 0x0000001524427221 */ /* 0x010fe20000010000 */
[----:B------:R-:W-:Y:S01]  /*df90*/  FFMA.FTZ R60, R60, UR41, -R3 ;  /* 0x000000293c3c7c23 */ /* 0x000fe20008010803 */
[----:B---3--:R-:W-:-:S05]  /*dfa0*/  FADD.FTZ R62, R80, R9 ;  /* 0x00000009503e7221 */ /* 0x008fca0000010000 */
[----:B------:R-:W3:Y:S01]  /*dfb0*/  MUFU.EX2 R39, R39 ;  /* 0x0000002700277308 */ /* 0x000ee20000000800 */
[----:B------:R-:W-:Y:S01]  /*dfc0*/  FADD.FTZ R21, R7, R66 ;  /* 0x0000004207157221 */ /* 0x000fe20000010000 */
[----:B------:R-:W-:Y:S01]  /*dfd0*/  FFMA.FTZ R61, R61, UR41, -R3 ;  /* 0x000000293d3d7c23 */ /* 0x000fe20008010803 */
[----:B-1----:R-:W-:-:S05]  /*dfe0*/  FADD.FTZ R9, R73, R62 ;  /* 0x0000003e49097221 */ /* 0x002fca0000010000 */
[----:B------:R-:W1:Y:S01]  /*dff0*/  MUFU.EX2 R42, R42 ;  /* 0x0000002a002a7308 */ /* 0x000e620000000800 */
[----:B------:R-:W-:Y:S01]  /*e000*/  F2FP.F16.F32.PACK_AB R30, R32, R29 ;  /* 0x0000001d201e723e */ /* 0x000fe200000000ff */
[----:B-----5:R-:W-:-:S06]  /*e010*/  FADD.FTZ R62, R4, R21 ;  /* 0x00000015043e7221 */ /* 0x020fcc0000010000 */
[----:B------:R-:W4:Y:S01]  /*e020*/  MUFU.EX2 R52, R52 ;  /* 0x0000003400347308 */ /* 0x000f220000000800 */
[----:B------:R-:W-:Y:S02]  /*e030*/  F2FP.F16.F32.PACK_AB R29, R76, R31 ;  /* 0x0000001f4c1d723e */ /* 0x000fe400000000ff */
[----:B------:R-:W-:-:S05]  /*e040*/  F2FP.F16.F32.PACK_AB R31, R38, R35 ;  /* 0x00000023261f723e */ /* 0x000fca00000000ff */
[----:B------:R-:W5:Y:S01]  /*e050*/  MUFU.EX2 R43, R43 ;  /* 0x0000002b002b7308 */ /* 0x000f620000000800 */
[----:B0-----:R-:W-:Y:S01]  /*e060*/  FADD.FTZ R38, R84, R9 ;  /* 0x0000000954267221 */ /* 0x001fe20000010000 */
[----:B------:R-:W-:Y:S01]  /*e070*/  FFMA.FTZ R50, R59, UR41, -R77 ;  /* 0x000000293b327c23 */ /* 0x000fe2000801084d */
[----:B------:R-:W-:-:S05]  /*e080*/  FADD.FTZ R62, R11, R62 ;  /* 0x0000003e0b3e7221 */ /* 0x000fca0000010000 */
[----:B------:R-:W0:Y:S01]  /*e090*/  MUFU.EX2 R60, R60 ;  /* 0x0000003c003c7308 */ /* 0x000e220000000800 */
[----:B---3--:R-:W-:Y:S01]  /*e0a0*/  FADD.FTZ R9, R39, R38 ;  /* 0x0000002627097221 */ /* 0x008fe20000010000 */
[----:B------:R-:W-:-:S06]  /*e0b0*/  FADD.FTZ R21, R37, R62 ;  /* 0x0000003e25157221 */ /* 0x000fcc0000010000 */
[----:B------:R-:W3:Y:S08]  /*e0c0*/  MUFU.EX2 R46, R46 ;  /* 0x0000002e002e7308 */ /* 0x000ef00000000800 */
[----:B------:R-:W3:Y:S01]  /*e0d0*/  MUFU.EX2 R61, R61 ;  /* 0x0000003d003d7308 */ /* 0x000ee20000000800 */
[----:B-1----:R-:W-:Y:S01]  /*e0e0*/  FADD.FTZ R38, R42, R9 ;  /* 0x000000092a267221 */ /* 0x002fe20000010000 */
[----:B----4-:R-:W-:-:S06]  /*e0f0*/  FADD.FTZ R21, R52, R21 ;  /* 0x0000001534157221 */ /* 0x010fcc0000010000 */
[----:B------:R-:W1:Y:S08]  /*e100*/  MUFU.EX2 R47, R47 ;  /* 0x0000002f002f7308 */ /* 0x000e700000000800 */
[----:B------:R-:W4:Y:S01]  /*e110*/  MUFU.EX2 R44, R44 ;  /* 0x0000002c002c7308 */ /* 0x000f220000000800 */
[----:B-----5:R-:W-:Y:S01]  /*e120*/  FADD.FTZ R9, R43, R38 ;  /* 0x000000262b097221 */ /* 0x020fe20000010000 */
[----:B------:R-:W-:-:S06]  /*e130*/  F2FP.F16.F32.PACK_AB R28, R25, R28 ;  /* 0x0000001c191c723e */ /* 0x000fcc00000000ff */
[----:B------:R-:W5:Y:S01]  /*e140*/  MUFU.EX2 R50, R50 ;  /* 0x0000003200327308 */ /* 0x000f620000000800 */
[----:B0-----:R-:W-:Y:S01]  /*e150*/  FADD.FTZ R66, R60, R21 ;  /* 0x000000153c427221 */ /* 0x001fe20000010000 */
[----:B------:R-:W-:-:S06]  /*e160*/  F2FP.F16.F32.PACK_AB R25, R68, R65 ;  /* 0x000000414419723e */ /* 0x000fcc00000000ff */
[----:B------:R-:W0:Y:S01]  /*e170*/  MUFU.EX2 R45, R45 ;  /* 0x0000002d002d7308 */ /* 0x000e220000000800 */
[----:B------:R-:W-:Y:S01]  /*e180*/  F2FP.F16.F32.PACK_AB R27, R72, R27 ;  /* 0x0000001b481b723e */ /* 0x000fe200000000ff */
[----:B---3--:R-:W-:-:S06]  /*e190*/  FADD.FTZ R62, R46, R9 ;  /* 0x000000092e3e7221 */ /* 0x008fcc0000010000 */
[----:B------:R-:W3:Y:S01]  /*e1a0*/  MUFU.EX2 R51, R51 ;  /* 0x0000003300337308 */ /* 0x000ee20000000800 */
[----:B------:R-:W-:-:S07]  /*e1b0*/  FADD.FTZ R9, R61, R66 ;  /* 0x000000423d097221 */ /* 0x000fce0000010000 */
[----:B------:R-:W3:Y:S01]  /*e1c0*/  MUFU.EX2 R48, R48 ;  /* 0x0000003000307308 */ /* 0x000ee20000000800 */
[----:B------:R-:W-:Y:S01]  /*e1d0*/  STSM.16.M88.4 [R139+0x21800], R24 ;  /* 0x021800188b007844 */ /* 0x000fe20000000200 */
[----:B------:R-:W-:Y:S01]  /*e1e0*/  F2FP.F16.F32.PACK_AB R36, R7, R36 ;  /* 0x000000240724723e */ /* 0x000fe200000000ff */
[----:B-1----:R-:W-:-:S05]  /*e1f0*/  FADD.FTZ R7, R47, R62 ;  /* 0x0000003e2f077221 */ /* 0x002fca0000010000 */
[----:B------:R-:W1:Y:S01]  /*e200*/  MUFU.EX2 R54, R54 ;  /* 0x0000003600367308 */ /* 0x000e620000000800 */
[----:B------:R4:W-:Y:S01]  /*e210*/  STSM.16.M88.4 [R91], R28 ;  /* 0x0000001c5b007844 */ /* 0x0009e20000000200 */
[----:B------:R-:W-:-:S06]  /*e220*/  FFMA.FTZ R59, R70, UR41, -R77 ;  /* 0x00000029463b7c23 */ /* 0x000fcc000801084d */
[----:B------:R-:W1:Y:S01]  /*e230*/  MUFU.EX2 R49, R49 ;  /* 0x0000003100317308 */ /* 0x000e620000000800 */
[----:B------:R-:W-:Y:S01]  /*e240*/  FFMA.FTZ R20, R81, UR41, -R3 ;  /* 0x0000002951147c23 */ /* 0x000fe20008010803 */
[--C-:B------:R-:W-:Y:S01]  /*e250*/  FFMA.FTZ R71, R71, UR41, -R77.reuse ;  /* 0x0000002947477c23 */ /* 0x100fe2000801084d */
[--C-:B------:R-:W-:Y:S01]  /*e260*/  FFMA.FTZ R74, R74, UR41, -R77.reuse ;  /* 0x000000294a4a7c23 */ /* 0x100fe2000801084d */
[----:B------:R-:W-:-:S04]  /*e270*/  FFMA.FTZ R75, R75, UR41, -R77 ;  /* 0x000000294b4b7c23 */ /* 0x000fc8000801084d */
[----:B------:R-:W1:Y:S01]  /*e280*/  MUFU.EX2 R55, R55 ;  /* 0x0000003700377308 */ /* 0x000e620000000800 */
[----:B----4-:R-:W-:Y:S01]  /*e290*/  FADD.FTZ R28, R44, R9 ;  /* 0x000000092c1c7221 */ /* 0x010fe20000010000 */
[--C-:B------:R-:W-:Y:S01]  /*e2a0*/  FFMA.FTZ R78, R78, UR41, -R77.reuse ;  /* 0x000000294e4e7c23 */ /* 0x100fe2000801084d */
[--C-:B------:R-:W-:Y:S01]  /*e2b0*/  FFMA.FTZ R79, R79, UR41, -R77.reuse ;  /* 0x000000294f4f7c23 */ /* 0x100fe2000801084d */
[--C-:B------:R-:W-:Y:S01]  /*e2c0*/  FFMA.FTZ R82, R82, UR41, -R77.reuse ;  /* 0x0000002952527c23 */ /* 0x100fe2000801084d */
[----:B------:R-:W-:-:S03]  /*e2d0*/  FFMA.FTZ R83, R83, UR41, -R77 ;  /* 0x0000002953537c23 */ /* 0x000fc6000801084d */
[----:B------:R-:W4:Y:S01]  /*e2e0*/  MUFU.EX2 R53, R53 ;  /* 0x0000003500357308 */ /* 0x000f220000000800 */
[----:B------:R-:W-:Y:S01]  /*e2f0*/  FFMA.FTZ R86, R86, UR41, -R77 ;  /* 0x0000002956567c23 */ /* 0x000fe2000801084d */
[----:B------:R-:W-:Y:S01]  /*e300*/  F2FP.F16.F32.PACK_AB R38, R11, R4 ;  /* 0x000000040b26723e */ /* 0x000fe200000000ff */
[----:B------:R-:W-:Y:S01]  /*e310*/  FFMA.FTZ R3, R85, UR41, -R3 ;  /* 0x0000002955037c23 */ /* 0x000fe20008010803 */
[----:B------:R-:W-:Y:S01]  /*e320*/  FFMA.FTZ R77, R87, UR41, -R77 ;  /* 0x00000029574d7c23 */ /* 0x000fe2000801084d */
[----:B-----5:R-:W-:Y:S01]  /*e330*/  FADD.FTZ R4, R50, R7 ;  /* 0x0000000732047221 */ /* 0x020fe20000010000 */
[----:B0-----:R-:W-:Y:S02]  /*e340*/  FADD.FTZ R9, R45, R28 ;  /* 0x0000001c2d097221 */ /* 0x001fe40000010000 */
[----:B------:R-:W0:Y:S01]  /*e350*/  MUFU.EX2 R58, R58 ;  /* 0x0000003a003a7308 */ /* 0x000e220000000800 */
[----:B---3--:R-:W-:Y:S01]  /*e360*/  FADD.FTZ R7, R51, R4 ;  /* 0x0000000433077221 */ /* 0x008fe20000010000 */
[----:B------:R-:W-:-:S06]  /*e370*/  FADD.FTZ R28, R48, R9 ;  /* 0x00000009301c7221 */ /* 0x000fcc0000010000 */
[----:B------:R-:W3:Y:S01]  /*e380*/  MUFU.EX2 R56, R56 ;  /* 0x0000003800387308 */ /* 0x000ee20000000800 */
[----:B-1----:R-:W-:Y:S01]  /*e390*/  FADD.FTZ R4, R54, R7 ;  /* 0x0000000736047221 */ /* 0x002fe20000010000 */
[----:B------:R-:W-:-:S06]  /*e3a0*/  FADD.FTZ R28, R49, R28 ;  /* 0x0000001c311c7221 */ /* 0x000fcc0000010000 */
[----:B------:R-:W-:Y:S08]  /*e3b0*/  MUFU.EX2 R57, R57 ;  /* 0x0000003900397308 */ /* 0x000ff00000000800 */
[----:B------:R-:W1:Y:S08]  /*e3c0*/  MUFU.EX2 R59, R59 ;  /* 0x0000003b003b7308 */ /* 0x000e700000000800 */
[----:B------:R-:W-:Y:S01]  /*e3d0*/  MUFU.EX2 R8, R71 ;  /* 0x0000004700087308 */ /* 0x000fe20000000800 */
[----:B------:R-:W-:-:S07]  /*e3e0*/  F2FP.F16.F32.PACK_AB R32, R90, R33 ;  /* 0x000000215a20723e */ /* 0x000fce00000000ff */
[----:B------:R-:W5:Y:S01]  /*e3f0*/  MUFU.EX2 R64, R64 ;  /* 0x0000004000407308 */ /* 0x000f620000000800 */
[----:B------:R-:W-:-:S07]  /*e400*/  F2FP.F16.F32.PACK_AB R24, R52, R37 ;  /* 0x000000253418723e */ /* 0x000fce00000000ff */
[----:B------:R-:W-:Y:S01]  /*e410*/  MUFU.EX2 R74, R74 ;  /* 0x0000004a004a7308 */ /* 0x000fe20000000800 */
[----:B------:R-:W-:-:S07]  /*e420*/  FADD.FTZ R7, R55, R4 ;  /* 0x0000000437077221 */ /* 0x000fce0000010000 */
[----:B------:R-:W-:Y:S08]  /*e430*/  MUFU.EX2 R5, R5 ;  /* 0x0000000500057308 */ /* 0x000ff00000000800 */
[----:B------:R-:W2:Y:S08]  /*e440*/  MUFU.EX2 R75, R75 ;  /* 0x0000004b004b7308 */ /* 0x000eb00000000800 */
[----:B------:R-:W-:Y:S08]  /*e450*/  MUFU.EX2 R78, R78 ;  /* 0x0000004e004e7308 */ /* 0x000ff00000000800 */
[----:B------:R-:W2:Y:S01]  /*e460*/  MUFU.EX2 R79, R79 ;  /* 0x0000004f004f7308 */ /* 0x000ea20000000800 */
[----:B------:R-:W-:Y:S01]  /*e470*/  F2FP.F16.F32.PACK_AB R33, R80, R69 ;  /* 0x000000455021723e */ /* 0x000fe200000000ff */
[----:B------:R-:W2:Y:S06]  /*e480*/  @P2 LDC R11, c[0x0][0x44c] ;  /* 0x00011300ff0b2b82 */ /* 0x000eac0000000800 */
[----:B------:R-:W2:Y:S01]  /*e490*/  MUFU.EX2 R20, R20 ;  /* 0x0000001400147308 */ /* 0x000ea20000000800 */
[----:B------:R-:W-:-:S07]  /*e4a0*/  F2FP.F16.F32.PACK_AB R35, R84, R73 ;  /* 0x000000495423723e */ /* 0x000fce00000000ff */
[----:B------:R-:W-:Y:S01]  /*e4b0*/  MUFU.EX2 R40, R40 ;  /* 0x0000002800287308 */ /* 0x000fe20000000800 */
[----:B------:R-:W-:-:S07]  /*e4c0*/  F2FP.F16.F32.PACK_AB R37, R42, R39 ;  /* 0x000000272a25723e */ /* 0x000fce00000000ff */
[----:B------:R-:W2:Y:S01]  /*e4d0*/  MUFU.EX2 R3, R3 ;  /* 0x0000000300037308 */ /* 0x000ea20000000800 */
[----:B----4-:R-:W-:-:S07]  /*e4e0*/  FADD.FTZ R9, R53, R28 ;  /* 0x0000001c35097221 */ /* 0x010fce0000010000 */
[----:B------:R-:W-:Y:S08]  /*e4f0*/  MUFU.EX2 R82, R82 ;  /* 0x0000005200527308 */ /* 0x000ff00000000800 */
[----:B------:R-:W4:Y:S08]  /*e500*/  MUFU.EX2 R83, R83 ;  /* 0x0000005300537308 */ /* 0x000f300000000800 */
[----:B------:R-:W-:Y:S08]  /*e510*/  MUFU.EX2 R86, R86 ;  /* 0x0000005600567308 */ /* 0x000ff00000000800 */
[----:B------:R-:W4:Y:S01]  /*e520*/  MUFU.EX2 R77, R77 ;  /* 0x0000004d004d7308 */ /* 0x000f220000000800 */
[----:B------:R-:W-:Y:S01]  /*e530*/  F2FP.F16.F32.PACK_AB R39, R46, R43 ;  /* 0x0000002b2e27723e */ /* 0x000fe200000000ff */
[----:B0-----:R-:W-:Y:S01]  /*e540*/  FADD.FTZ R4, R58, R7 ;  /* 0x000000073a047221 */ /* 0x001fe20000010000 */
[----:B------:R-:W-:-:S02]  /*e550*/  F2FP.F16.F32.PACK_AB R26, R61, R60 ;  /* 0x0000003c3d1a723e */ /* 0x000fc400000000ff */
[----:B------:R-:W-:Y:S02]  /*e560*/  F2FP.F16.F32.PACK_AB R25, R50, R47 ;  /* 0x0000002f3219723e */ /* 0x000fe400000000ff */
[----:B------:R-:W-:Y:S01]  /*e570*/  F2FP.F16.F32.PACK_AB R27, R54, R51 ;  /* 0x00000033361b723e */ /* 0x000fe200000000ff */
[----:B---3--:R-:W-:Y:S01]  /*e580*/  FADD.FTZ R28, R56, R9 ;  /* 0x00000009381c7221 */ /* 0x008fe20000010000 */
[----:B------:R0:W-:Y:S01]  /*e590*/  STSM.16.M88.4 [R141], R32 ;  /* 0x000000208d007844 */ /* 0x0001e20000000200 */
[----:B-1----:R-:W-:-:S03]  /*e5a0*/  FADD.FTZ R7, R59, R4 ;  /* 0x000000043b077221 */ /* 0x002fc60000010000 */
[----:B------:R1:W-:Y:S01]  /*e5b0*/  STSM.16.M88.4 [R140], R36 ;  /* 0x000000248c007844 */ /* 0x0003e20000000200 */
[----:B------:R-:W-:Y:S01]  /*e5c0*/  FADD.FTZ R9, R57, R28 ;  /* 0x0000001c39097221 */ /* 0x000fe20000010000 */
[----:B------:R-:W-:Y:S02]  /*e5d0*/  F2FP.F16.F32.PACK_AB R28, R56, R53 ;  /* 0x00000035381c723e */ /* 0x000fe400000000ff */
[----:B------:R3:W-:Y:S01]  /*e5e0*/  STSM.16.M88.4 [R139+0x27800], R24 ;  /* 0x027800188b007844 */ /* 0x0007e20000000200 */
[----:B-----5:R-:W-:Y:S02]  /*e5f0*/  F2FP.F16.F32.PACK_AB R30, R64, R57 ;  /* 0x00000039401e723e */ /* 0x020fe400000000ff */
[----:B--2---:R-:W-:Y:S02]  /*e600*/  F2FP.F16.F32.PACK_AB R29, R75, R74 ;  /* 0x0000004a4b1d723e */ /* 0x004fe400000000ff */
[----:B------:R-:W-:Y:S01]  /*e610*/  F2FP.F16.F32.PACK_AB R31, R79, R78 ;  /* 0x0000004e4f1f723e */ /* 0x000fe200000000ff */
[----:B------:R-:W-:Y:S01]  /*e620*/  FADD.FTZ R7, R8, R7 ;  /* 0x0000000708077221 */ /* 0x000fe20000010000 */
[----:B0-----:R-:W-:-:S02]  /*e630*/  F2FP.F16.F32.PACK_AB R32, R20, R5 ;  /* 0x000000051420723e */ /* 0x001fc400000000ff */
[----:B------:R-:W-:Y:S01]  /*e640*/  F2FP.F16.F32.PACK_AB R34, R3, R40 ;  /* 0x000000280322723e */ /* 0x000fe200000000ff */
[----:B-1----:R-:W0:Y:S01]  /*e650*/  @P2 LDC R38, c[0x0][0x450] ;  /* 0x00011400ff262b82 */ /* 0x002e220000000800 */
[----:B----4-:R-:W-:Y:S02]  /*e660*/  F2FP.F16.F32.PACK_AB R33, R83, R82 ;  /* 0x000000525321723e */ /* 0x010fe400000000ff */
[----:B---3--:R-:W-:Y:S02]  /*e670*/  F2FP.F16.F32.PACK_AB R24, R45, R44 ;  /* 0x0000002c2d18723e */ /* 0x008fe400000000ff */
[----:B------:R-:W-:Y:S02]  /*e680*/  F2FP.F16.F32.PACK_AB R26, R49, R48 ;  /* 0x00000030311a723e */ /* 0x000fe400000000ff */
[----:B------:R-:W-:Y:S02]  /*e690*/  F2FP.F16.F32.PACK_AB R25, R58, R55 ;  /* 0x000000373a19723e */ /* 0x000fe400000000ff */
[----:B------:R-:W-:-:S02]  /*e6a0*/  F2FP.F16.F32.PACK_AB R27, R8, R59 ;  /* 0x0000003b081b723e */ /* 0x000fc400000000ff */
[----:B------:R-:W-:Y:S01]  /*e6b0*/  F2FP.F16.F32.PACK_AB R35, R77, R86 ;  /* 0x000000564d23723e */ /* 0x000fe200000000ff */
[----:B------:R-:W-:Y:S02]  /*e6c0*/  FADD.FTZ R4, R74, R7 ;  /* 0x000000074a047221 */ /* 0x000fe40000010000 */
[----:B------:R1:W-:Y:S04]  /*e6d0*/  STSM.16.M88.4 [R41], R24 ;  /* 0x0000001829007844 */ /* 0x0003e80000000200 */
[----:B------:R1:W-:Y:S04]  /*e6e0*/  STSM.16.M88.4 [R141+0x6000], R28 ;  /* 0x0060001c8d007844 */ /* 0x0003e80000000200 */
[----:B------:R1:W-:Y:S01]  /*e6f0*/  STSM.16.M88.4 [R140+0x6000], R32 ;  /* 0x006000208c007844 */ /* 0x0003e20000000200 */
[----:B------:R-:W-:Y:S01]  /*e700*/  FADD.FTZ R7, R75, R4 ;  /* 0x000000044b077221 */ /* 0x000fe20000010000 */
[----:B------:R2:W-:Y:S06]  /*e710*/  MEMBAR.ALL.CTA ;  /* 0x0000000000007992 */ /* 0x0005ec0000008000 */
[----:B--2---:R-:W2:Y:S01]  /*e720*/  FENCE.VIEW.ASYNC.S ;  /* 0x00000000000073c6 */ /* 0x004ea20000000000 */
[----:B------:R-:W-:Y:S01]  /*e730*/  FADD.FTZ R4, R78, R7 ;  /* 0x000000074e047221 */ /* 0x000fe20000010000 */
[----:B------:R-:W-:Y:S01]  /*e740*/  FADD.FTZ R36, R64, R9 ;  /* 0x0000000940247221 */ /* 0x000fe20000010000 */
[----:B------:R-:W-:-:S02]  /*e750*/  PLOP3.LUT P3, PT, PT, PT, UP0, 0x40, 0x0 ;  /* 0x000000000000781c */ /* 0x000fc40003f6e808 */
[----:B------:R-:W-:Y:S01]  /*e760*/  FADD.FTZ R79, R79, R4 ;  /* 0x000000044f4f7221 */ /* 0x000fe20000010000 */
[----:B------:R-:W-:-:S04]  /*e770*/  @P2 IMAD.HI.U32 R11, R89, R11, RZ ;  /* 0x0000000b590b2227 */ /* 0x000fc800078e00ff */
[----:B------:R-:W-:Y:S01]  /*e780*/  FADD.FTZ R5, R5, R36 ;  /* 0x0000002405057221 */ /* 0x000fe20000010000 */
[----:B------:R-:W-:Y:S01]  /*e790*/  FADD.FTZ R82, R82, R79 ;  /* 0x0000004f52527221 */ /* 0x000fe20000010000 */
[----:B------:R-:W-:Y:S02]  /*e7a0*/  IMAD.MOV.U32 R7, RZ, RZ, R89 ;  /* 0x000000ffff077224 */ /* 0x000fe400078e0059 */
[----:B------:R-:W-:Y:S01]  /*e7b0*/  FADD.FTZ R5, R20, R5 ;  /* 0x0000000514057221 */ /* 0x000fe20000010000 */
[----:B0-----:R-:W-:Y:S01]  /*e7c0*/  @P2 SHF.R.U32.HI R7, RZ, R38, R11 ;  /* 0x00000026ff072219 */ /* 0x001fe2000001160b */
[----:B------:R-:W-:Y:S02]  /*e7d0*/  FADD.FTZ R83, R83, R82 ;  /* 0x0000005253537221 */ /* 0x000fe40000010000 */
[----:B------:R-:W-:Y:S02]  /*e7e0*/  FADD.FTZ R40, R40, R5 ;  /* 0x0000000528287221 */ /* 0x000fe40000010000 */
[----:B------:R-:W-:Y:S01]  /*e7f0*/  FADD.FTZ R4, R86, R83 ;  /* 0x0000005356047221 */ /* 0x000fe20000010000 */
[----:B------:R-:W-:-:S02]  /*e800*/  IMAD.IADD R114, R114, 0x1, R7 ;  /* 0x0000000172727824 */ /* 0x000fc400078e0207 */
[----:B------:R-:W-:Y:S01]  /*e810*/  FADD.FTZ R5, R3, R40 ;  /* 0x0000002803057221 */ /* 0x000fe20000010000 */
[----:B------:R-:W-:Y:S02]  /*e820*/  VIADD R3, R88, 0xfffffffe ;  /* 0xfffffffe58037836 */ /* 0x000fe40000000000 */
[----:B------:R-:W-:Y:S01]  /*e830*/  FADD.FTZ R4, R77, R4 ;  /* 0x000000044d047221 */ /* 0x000fe20000010000 */
[----:B------:R-:W-:Y:S01]  /*e840*/  VIADD R7, R114, UR4 ;  /* 0x0000000472077c36 */ /* 0x000fe20008000000 */
[----:B--2---:R-:W-:Y:S01]  /*e850*/  NOP ;  /* 0x0000000000007918 */ /* 0x004fe20000000000 */
[----:B-1----:R-:W-:Y:S05]  /*e860*/  @P3 BRA `(.L_x_1501) ;  /* 0x0000000000543947 */ /* 0x002fea0003800000 */
[C---:B------:R-:W-:Y:S01]  /*e870*/  ISETP.GT.AND P3, PT, R114.reuse, RZ, PT ;  /* 0x000000ff7200720c */ /* 0x040fe20003f64270 */
[----:B------:R-:W-:Y:S01]  /*e880*/  BSSY B0, `(.L_x_1502) ;  /* 0x0000010000007945 */ /* 0x000fe20003800000 */
[----:B------:R-:W-:-:S11]  /*e890*/  VIADD R8, R114, 0xffffffff ;  /* 0xffffffff72087836 */ /* 0x000fd60000000000 */
[----:B------:R-:W-:Y:S05]  /*e8a0*/  @P3 BRA `(.L_x_1503) ;  /* 0x0000000000203947 */ /* 0x000fea0003800000 */
[----:B------:R-:W-:Y:S01]  /*e8b0*/  UISETP.NE.AND UP1, UPT, UR5, 0x1, UPT ;  /* 0x000000010500788c */ /* 0x000fe2000bf25270 */
[----:B------:R-:W-:-:S05]  /*e8c0*/  IMAD.MOV R8, RZ, RZ, -R114 ;  /* 0x000000ffff087224 */ /* 0x000fca00078e0a72 */
[----:B------:R-:W-:-:S05]  /*e8d0*/  PLOP3.LUT P3, PT, PT, PT, UP1, 0x80, 0x0 ;  /* 0x000000000000781c */ /* 0x000fca0003f6f018 */
[----:B------:R-:W-:-:S08]  /*e8e0*/  @UP1 ULDC.64 UR6, c[0x0][0x9e8] ;  /* 0x00027a0000061ab9 */ /* 0x000fd00000000a00 */
[----:B------:R-:W-:-:S05]  /*e8f0*/  @P3 IMAD.HI.U32 R9, R8, UR6, RZ ;  /* 0x0000000608093c27 */ /* 0x000fca000f8e00ff */
[----:B------:R-:W-:-:S04]  /*e900*/  @P3 SHF.R.U32.HI R8, RZ, UR7, R9 ;  /* 0x00000007ff083c19 */ /* 0x000fc80008011609 */
[----:B------:R-:W-:Y:S01]  /*e910*/  LOP3.LUT R8, RZ, R8, RZ, 0x33, !PT ;  /* 0x00000008ff087212 */ /* 0x000fe200078e33ff */
[----:B------:R-:W-:Y:S06]  /*e920*/  BRA `(.L_x_1504) ;  /* 0x0000000000147947 */ /* 0x000fec0003800000 */
.L_x_1503:
[----:B------:R-:W-:-:S06]  /*e930*/  UISETP.NE.AND UP1, UPT, UR5, 0x1, UPT ;  /* 0x000000010500788c */ /* 0x000fcc000bf25270 */
[----:B------:R-:W-:-:S05]  /*e940*/  PLOP3.LUT P3, PT, PT, PT, UP1, 0x80, 0x0 ;  /* 0x000000000000781c */ /* 0x000fca0003f6f018 */
[----:B------:R-:W-:-:S08]  /*e950*/  @UP1 ULDC.64 UR6, c[0x0][0x9e8] ;  /* 0x00027a0000061ab9 */ /* 0x000fd00000000a00 */
[----:B------:R-:W-:-:S05]  /*e960*/  @P3 IMAD.HI.U32 R9, R8, UR6, RZ ;  /* 0x0000000608093c27 */ /* 0x000fca000f8e00ff */
[----:B------:R-:W-:-:S07]  /*e970*/  @P3 SHF.R.U32.HI R8, RZ, UR7, R9 ;  /* 0x00000007ff083c19 */ /* 0x000fce0008011609 */
.L_x_1504:
[----:B------:R-:W-:Y:S05]  /*e980*/  BSYNC B0 ;  /* 0x0000000000007941 */ /* 0x000fea0003800000 */
.L_x_1502:
[----:B------:R-:W-:-:S04]  /*e990*/  IMAD.U32 R9, RZ, RZ, UR5 ;  /* 0x00000005ff097e24 */ /* 0x000fc8000f8e00ff */
[----:B------:R-:W-:-:S05]  /*e9a0*/  IMAD R8, R8, R9, UR5 ;  /* 0x0000000508087e24 */ /* 0x000fca000f8e0209 */
[----:B------:R-:W-:-:S07]  /*e9b0*/  VIMNMX R7, R7, R8, PT ;  /* 0x0000000807077248 */ /* 0x000fce0003fe0100 */
.L_x_1501:
[----:B------:R-:W2:Y:S01]  /*e9c0*/  LDL R9, [R1+0x48] ;  /* 0x0000480001097983 */ /* 0x000ea20000100800 */
[----:B------:R-:W-:Y:S01]  /*e9d0*/  SHF.R.S32.HI R8, RZ, 0x1f, R7 ;  /* 0x0000001fff087819 */ /* 0x000fe20000011407 */
[----:B------:R-:W-:Y:S01]  /*e9e0*/  ULDC UR42, c[0x0][0x9e4] ;  /* 0x00027900002a7ab9 */ /* 0x000fe20000000800 */
[----:B------:R-:W-:Y:S01]  /*e9f0*/  ULDC UR5, c[0x0][0x9e4] ;  /* 0x0002790000057ab9 */ /* 0x000fe20000000800 */
[----:B------:R-:W-:Y:S01]  /*ea00*/  ULDC UR43, c[0x0][0x9dc] ;  /* 0x00027700002b7ab9 */ /* 0x000fe20000000800 */
[----:B------:R-:W-:Y:S01]  /*ea10*/  LEA.HI R8, R8, R7, RZ, 0x7 ;  /* 0x0000000708087211 */ /* 0x000fe200078f38ff */
[----:B------:R-:W-:Y:S01]  /*ea20*/  ULDC UR49, c[0x0][0x9dc] ;  /* 0x0002770000317ab9 */ /* 0x000fe20000000800 */
[----:B------:R-:W-:Y:S01]  /*ea30*/  ULDC UR4, c[0x0][0x988] ;  /* 0x0002620000047ab9 */ /* 0x000fe20000000800 */
[----:B------:R-:W-:Y:S01]  /*ea40*/  ULDC UR7, c[0x0][0x988] ;  /* 0x0002620000077ab9 */ /* 0x000fe20000000800 */
[----:B------:R-:W-:Y:S01]  /*ea50*/  SHF.R.S32.HI R8, RZ, 0x7, R8 ;  /* 0x00000007ff087819 */ /* 0x000fe20000011408 */
[----:B------:R-:W-:Y:S01]  /*ea60*/  ULDC UR6, c[0x0][0x988] ;  /* 0x0002620000067ab9 */ /* 0x000fe20000000800 */
[----:B------:R-:W-:Y:S01]  /*ea70*/  ULDC UR50, c[0x0][0x9e0] ;  /* 0x0002780000327ab9 */ /* 0x000fe20000000800 */
[----:B------:R-:W-:Y:S01]  /*ea80*/  ULDC UR48, c[0x0][0x9e0] ;  /* 0x0002780000307ab9 */ /* 0x000fe20000000800 */
        /* <DEDUP_REMOVED lines=24> */
[----:B--2---:R-:W-:-:S04]  /*ec10*/  VIMNMX R9, R9, R8, !PT ;  /* 0x0000000809097248 */ /* 0x004fc80007fe0100 */
[----:B------:R-:W-:Y:S01]  /*ec20*/  ISETP.GE.AND P3, PT, R3, R9, PT ;  /* 0x000000090300720c */ /* 0x000fe20003f66270 */
[----:B------:R0:W-:-:S12]  /*ec30*/  STL [R1+0x18], R9 ;  /* 0x0000180901007387 */ /* 0x0001d80000100800 */
[----:B0-----:R-:W-:Y:S05]  /*ec40*/  @!P3 BRA `(.L_x_1505) ;  /* 0x000000340004b947 */ /* 0x001fea0003800000 */
[----:B------:R-:W-:-:S07]  /*ec50*/  IMAD.MOV.U32 R135, RZ, RZ, RZ ;  /* 0x000000ffff877224 */ /* 0x000fce00078e00ff */
.L_x_1523:
[----:B------:R-:W-:Y:S01]  /*ec60*/  ISETP.NE.AND P3, PT, R156, RZ, PT ;  /* 0x000000ff9c00720c */ /* 0x000fe20003f65270 */
[----:B------:R-:W-:Y:S01]  /*ec70*/  VIADD R20, R16, 0x1 ;  /* 0x0000000110147836 */ /* 0x000fe20000000000 */
[----:B------:R-:W-:Y:S05]  /*ec80*/  YIELD ;  /* 0x0000000000007946 */ /* 0x000fea0003800000 */
[----:B------:R-:W-:-:S04]  /*ec90*/  ISETP.NE.AND P4, PT, R20, 0x2, PT ;  /* 0x000000021400780c */ /* 0x000fc80003f85270 */
[----:B------:R-:W-:Y:S02]  /*eca0*/  SEL R7, RZ, 0x1, P4 ;  /* 0x00000001ff077807 */ /* 0x000fe40002000000 */
[----:B------:R-:W-:Y:S02]  /*ecb0*/  SEL R20, R20, RZ, P4 ;  /* 0x000000ff14147207 */ /* 0x000fe40002000000 */
[----:B------:R-:W-:Y:S01]  /*ecc0*/  LOP3.LUT R7, R18, R7, RZ, 0x3c, !PT ;  /* 0x0000000712077212 */ /* 0x000fe200078e3cff */
[----:B------:R-:W-:Y:S06]  /*ecd0*/  @P3 BRA `(.L_x_1506) ;  /* 0x0000000000303947 */ /* 0x000fec0003800000 */
[----:B------:R-:W-:Y:S05]  /*ece0*/  @!P0 BRA `(.L_x_1507) ;  /* 0x0000000000048947 */ /* 0x000fea0003800000 */
[----:B------:R-:W-:Y:S01]  /*ecf0*/  BPT.TRAP 0x1 ;  /* 0x000000040000795c */ /* 0x000fe20000300000 */
.L_x_1507:
[----:B------:R-:W-:Y:S01]  /*ed00*/  IMAD R9, R20, 0x8, R2 ;  /* 0x0000000814097824 */ /* 0x000fe200078e0202 */
[----:B------:R-:W-:-:S04]  /*ed10*/  SHF.L.U32 R8, R7, 0x1f, RZ ;  /* 0x0000001f07087819 */ /* 0x000fc800000006ff */
[----:B------:R0:W1:Y:S01]  /*ed20*/  SYNCS.PHASECHK.TRANS64.TRYWAIT P4, [R9+URZ+0x2d830], R8 ;  /* 0x02d83008090075a7 */ /* 0x000062000808017f */
[----:B------:R-:W-:Y:S05]  /*ed30*/  @!P0 BRA `(.L_x_1508) ;  /* 0x0000000000048947 */ /* 0x000fea0003800000 */
[----:B------:R-:W-:Y:S01]  /*ed40*/  BPT.TRAP 0x1 ;  /* 0x000000040000795c */ /* 0x000fe20000300000 */
.L_x_1508:
[----:B------:R-:W-:Y:S04]  /*ed50*/  BSSY B0, `(.L_x_1506) ;  /* 0x0000004000007945 */ /* 0x000fe80003800000 */
[----:B-1----:R-:W-:Y:S05]  /*ed60*/  @P4 BRA `(.L_x_1509) ;  /* 0x0000000000084947 */ /* 0x002fea0003800000 */
[----:B------:R-:W1:Y:S02]  /*ed70*/  SYNCS.PHASECHK.TRANS64.TRYWAIT P4, [R9+URZ+0x2d830], R8 ;  /* 0x02d83008090075a7 */ /* 0x000e64000808017f */
[----:B-1----:R-:W-:Y:S05]  /*ed80*/  @!P4 BRA `(.L_x_1510) ;  /* 0x0000013c00bcc947 */ /* 0x002fea0003800000 */
.L_x_1509:
[----:B------:R-:W-:Y:S05]  /*ed90*/  BSYNC B0 ;  /* 0x0000000000007941 */ /* 0x000fea0003800000 */
.L_x_1506:
[----:B01----:R-:W0:Y:S01]  /*eda0*/  S2R R8, SR_TID.X ;  /* 0x0000000000087919 */ /* 0x003e220000002100 */
[----:B------:R-:W-:Y:S05]  /*edb0*/  WARPSYNC.ALL ;  /* 0x0000000000007948 */ /* 0x000fea0003800000 */
[----:B------:R-:W-:Y:S01]  /*edc0*/  IMAD.MOV.U32 R9, RZ, RZ, -0x7fffffe0 ;  /* 0x80000020ff097424 */ /* 0x000fe200078e00ff */
[----:B------:R-:W-:Y:S01]  /*edd0*/  R2UR UR8, R12 ;  /* 0x000000000c0872ca */ /* 0x000fe200000e0000 */
[----:B------:R-:W-:Y:S01]  /*ede0*/  IMAD.MOV.U32 R25, RZ, RZ, -0x7fffffe0 ;  /* 0x80000020ff197424 */ /* 0x000fe200078e00ff */
[----:B------:R-:W-:Y:S01]  /*edf0*/  R2UR UR9, R13 ;  /* 0x000000000d0972ca */ /* 0x000fe200000e0000 */
[----:B------:R-:W-:Y:S01]  /*ee00*/  IMAD.MOV.U32 R27, RZ, RZ, -0x7fffffe0 ;  /* 0x80000020ff1b7424 */ /* 0x000fe200078e00ff */
[----:B------:R-:W-:Y:S01]  /*ee10*/  R2UR UR11, R9 ;  /* 0x00000000090b72ca */ /* 0x000fe200000e0000 */
[----:B------:R-:W-:Y:S01]  /*ee20*/  IMAD.MOV.U32 R11, RZ, RZ, -0x7fffffe0 ;  /* 0x80000020ff0b7424 */ /* 0x000fe200078e00ff */
[----:B------:R-:W-:-:S02]  /*ee30*/  R2UR UR15, R25 ;  /* 0x00000000190f72ca */ /* 0x000fc400000e0000 */
[----:B------:R-:W-:Y:S02]  /*ee40*/  R2UR UR23, R25 ;  /* 0x00000000191772ca */ /* 0x000fe400000e0000 */
[----:B------:R-:W-:Y:S02]  /*ee50*/  R2UR UR27, R27 ;  /* 0x000000001b1b72ca */ /* 0x000fe400000e0000 */
[----:B------:R-:W-:Y:S02]  /*ee60*/  R2UR UR12, R152 ;  /* 0x00000000980c72ca */ /* 0x000fe400000e0000 */
[----:B------:R-:W-:Y:S02]  /*ee70*/  R2UR UR13, R153 ;  /* 0x00000000990d72ca */ /* 0x000fe400000e0000 */
[----:B------:R-:W-:Y:S02]  /*ee80*/  R2UR UR19, R11 ;  /* 0x000000000b1372ca */ /* 0x000fe400000e0000 */
[----:B------:R-:W-:-:S02]  /*ee90*/  R2UR UR16, R150 ;  /* 0x00000000961072ca */ /* 0x000fc400000e0000 */
[----:B------:R-:W-:Y:S02]  /*eea0*/  R2UR UR17, R151 ;  /* 0x00000000971172ca */ /* 0x000fe400000e0000 */
[----:B------:R-:W-:Y:S02]  /*eeb0*/  R2UR UR20, R148 ;  /* 0x00000000941472ca */ /* 0x000fe400000e0000 */
[----:B------:R-:W-:Y:S02]  /*eec0*/  R2UR UR21, R149 ;  /* 0x00000000951572ca */ /* 0x000fe400000e0000 */
[----:B0-----:R-:W-:Y:S01]  /*eed0*/  SHF.R.U32.HI R10, RZ, 0x7, R8 ;  /* 0x00000007ff0a7819 */ /* 0x001fe20000011608 */
[----:B------:R-:W-:Y:S01]  /*eee0*/  IMAD R8, R20, 0x600, R157 ;  /* 0x0000060014087824 */ /* 0x000fe200078e029d */
[----:B------:R-:W-:Y:S02]  /*eef0*/  R2UR UR24, R146 ;  /* 0x00000000921872ca */ /* 0x000fe400000e0000 */
[----:B------:R-:W-:Y:S01]  /*ef00*/  R2UR UR25, R147 ;  /* 0x00000000931972ca */ /* 0x000fe200000e0000 */
[----:B------:R-:W-:Y:S01]  /*ef10*/  VIADD R21, R10, 0x8 ;  /* 0x000000080a157836 */ /* 0x000fe20000000000 */
[C---:B------:R-:W-:Y:S01]  /*ef20*/  R2UR UR10, R8.reuse ;  /* 0x00000000080a72ca */ /* 0x040fe200000e0000 */
[C---:B------:R-:W-:Y:S01]  /*ef30*/  VIADD R24, R8.reuse, 0x2 ;  /* 0x0000000208187836 */ /* 0x040fe20000000000 */
[----:B------:R-:W-:Y:S01]  /*ef40*/  R2UR UR31, R9 ;  /* 0x00000000091f72ca */ /* 0x000fe200000e0000 */
[C---:B------:R-:W-:Y:S01]  /*ef50*/  VIADD R26, R8.reuse, 0x400 ;  /* 0x00000400081a7836 */ /* 0x040fe20000000000 */
[----:B------:R0:W-:Y:S01]  /*ef60*/  BAR.SYNC.DEFER_BLOCKING R21, 0x100 ;  /* 0x000400150000751d */ /* 0x0001e20000010000 */
[----:B------:R-:W-:Y:S01]  /*ef70*/  VIADD R10, R8, 0x200 ;  /* 0x00000200080a7836 */ /* 0x000fe20000000000 */
[----:B------:R-:W-:Y:S01]  /*ef80*/  R2UR UR14, R24 ;  /* 0x00000000180e72ca */ /* 0x000fe200000e0000 */
[----:B------:R-:W-:Y:S01]  /*ef90*/  VIADD R24, R8, 0x202 ;  /* 0x0000020208187836 */ /* 0x000fe20000000000 */
[----:B------:R-:W-:Y:S01]  /*efa0*/  R2UR UR26, R26 ;  /* 0x000000001a1a72ca */ /* 0x000fe200000e0000 */
[----:B------:R-:W-:Y:S01]  /*efb0*/  VIADD R8, R8, 0x402 ;  /* 0x0000040208087836 */ /* 0x000fe20000000000 */
[----:B------:R-:W-:-:S02]  /*efc0*/  R2UR UR18, R10 ;  /* 0x000000000a1272ca */ /* 0x000fc400000e0000 */
[----:B------:R-:W-:Y:S02]  /*efd0*/  R2UR UR22, R24 ;  /* 0x00000000181672ca */ /* 0x000fe400000e0000 */
[----:B------:R-:W-:Y:S02]  /*efe0*/  R2UR UR30, R8 ;  /* 0x00000000081e72ca */ /* 0x000fe400000e0000 */
[----:B------:R-:W-:Y:S02]  /*eff0*/  R2UR UR28, R14 ;  /* 0x000000000e1c72ca */ /* 0x000fe400000e0000 */
[----:B------:R-:W-:Y:S01]  /*f000*/  R2UR UR29, R15 ;  /* 0x000000000f1d72ca */ /* 0x000fe200000e0000 */
        /* <DEDUP_REMOVED lines=21> */
.L_x_1512:
[----:B------:R-:W-:Y:S01]  /*f160*/  SHF.L.U32 R8, R18, 0x1f, RZ ;  /* 0x0000001f12087819 */ /* 0x000fe200000006ff */
[----:B------:R-:W-:-:S04]  /*f170*/  IMAD R9, R16, 0x8, R2 ;  /* 0x0000000810097824 */ /* 0x000fc800078e0202 */
[----:B------:R0:W1:Y:S01]  /*f180*/  SYNCS.PHASECHK.TRANS64.TRYWAIT P3, [R9+URZ+0x2d850], R8 ;  /* 0x02d85008090075a7 */ /* 0x000062000806017f */
[----:B------:R-:W-:Y:S05]  /*f190*/  @!P0 BRA `(.L_x_1513) ;  /* 0x0000000000048947 */ /* 0x000fea0003800000 */
[----:B------:R-:W-:Y:S01]  /*f1a0*/  BPT.TRAP 0x1 ;  /* 0x000000040000795c */ /* 0x000fe20000300000 */
.L_x_1513:
[----:B-1----:R-:W-:Y:S05]  /*f1b0*/  @P3 BRA `(.L_x_1511) ;  /* 0x0000000000083947 */ /* 0x002fea0003800000 */
[----:B------:R-:W1:Y:S02]  /*f1c0*/  SYNCS.PHASECHK.TRANS64.TRYWAIT P3, [R9+URZ+0x2d850], R8 ;  /* 0x02d85008090075a7 */ /* 0x000e64000806017f */
[----:B-1----:R-:W-:Y:S05]  /*f1d0*/  @!P3 BRA `(.L_x_1514) ;  /* 0x0000013800bcb947 */ /* 0x002fea0003800000 */
.L_x_1511:
[----:B------:R-:W2:Y:S01]  /*f1e0*/  LDL R21, [R1+0x1c] ;  /* 0x00001c0001157983 */ /* 0x000ea20000100800 */
[----:B01----:R-:W0:Y:S03]  /*f1f0*/  @P2 LDC R9, c[0x0][0x44c] ;  /* 0x00011300ff092b82 */ /* 0x003e260000000800 */
[----:B------:R-:W2:Y:S04]  /*f200*/  LDL R18, [R1+0x44] ;  /* 0x0000440001127983 */ /* 0x000ea80000100800 */
[----:B------:R-:W3:Y:S01]  /*f210*/  LDL R10, [R1+0x28] ;  /* 0x00002800010a7983 */ /* 0x000ee20000100800 */
[----:B------:R-:W1:Y:S01]  /*f220*/  @P2 LDC R8, c[0x0][0x450] ;  /* 0x00011400ff082b82 */ /* 0x000e620000000800 */
[----:B------:R-:W-:Y:S05]  /*f230*/  WARPSYNC.ALL ;  /* 0x0000000000007948 */ /* 0x000fea0003800000 */
[----:B------:R-:W-:Y:S01]  /*f240*/  WARPGROUP.ARRIVE ;  /* 0x00000000000079c5 */ /* 0x000fe20000000000 */
[----:B------:R-:W-:Y:S01]  /*f250*/  UMOV UR9, 0x40000040 ;  /* 0x4000004000097882 */ /* 0x000fe20000000000 */
[----:B------:R-:W-:-:S04]  /*f260*/  IMAD.MOV.U32 R11, RZ, RZ, -0x7fffffe0 ;  /* 0x80000020ff0b7424 */ /* 0x000fc800078e00ff */
[----:B------:R-:W4:Y:S01]  /*f270*/  S2R R142, SR_TID.X ;  /* 0x00000000008e7919 */ /* 0x000f220000002100 */
[----:B------:R-:W-:Y:S01]  /*f280*/  IMAD.SHL.U32 R144, R3, 0x80, RZ ;  /* 0x0000008003907824 */ /* 0x000fe200078e00ff */
[----:B----4-:R-:W-:Y:S01]  /*f290*/  ISETP.GE.U32.AND P3, PT, R142, 0x180, PT ;  /* 0x000001808e00780c */ /* 0x010fe20003f66070 */
[----:B--2---:R-:W-:Y:S01]  /*f2a0*/  IMAD.IADD R18, R18, 0x1, R21 ;  /* 0x0000000112127824 */ /* 0x004fe200078e0215 */
[----:B------:R-:W-:Y:S02]  /*f2b0*/  SHF.R.U32.HI R21, RZ, 0x7, R142 ;  /* 0x00000007ff157819 */ /* 0x000fe4000001168e */
[----:B------:R-:W-:Y:S01]  /*f2c0*/  IADD3 R142, -R144, 0x1, RZ ;  /* 0x00000001908e7810 */ /* 0x000fe20007ffe1ff */
[----:B0-----:R-:W-:-:S04]  /*f2d0*/  @P2 IMAD.HI.U32 R9, R18, R9, RZ ;  /* 0x0000000912092227 */ /* 0x001fc800078e00ff */
[----:B------:R-:W-:Y:S01]  /*f2e0*/  IMAD R142, R138, -0x2, R142 ;  /* 0xfffffffe8a8e7824 */ /* 0x000fe200078e028e */
[----:B-1----:R-:W-:Y:S01]  /*f2f0*/  @P2 SHF.R.U32.HI R18, RZ, R8, R9 ;  /* 0x00000008ff122219 */ /* 0x002fe20000011609 */
[----:B---3--:R-:W-:Y:S02]  /*f300*/  IMAD R9, R10, 0x2000, R2 ;  /* 0x000020000a097824 */ /* 0x008fe400078e0202 */
[----:B------:R-:W-:Y:S01]  /*f310*/  VIADD R8, R2, 0x400 ;  /* 0x0000040002087836 */ /* 0x000fe20000000000 */
[----:B------:R-:W-:Y:S01]  /*f320*/  IADD3 R142, -R136, R142, R137 ;  /* 0x0000008e888e7210 */ /* 0x000fe20007ffe189 */
[----:B------:R-:W0:Y:S01]  /*f330*/  SHFL.IDX PT, R145, R18, RZ, 0x1c1f ;  /* 0x001c1fff12917589 */ /* 0x000e2200000e0000 */
[----:B------:R-:W-:Y:S01]  /*f340*/  R2UR UR8, R9 ;  /* 0x00000000090872ca */ /* 0x000fe200000e0000 */
[----:B------:R-:W-:Y:S01]  /*f350*/  IMAD.MOV.U32 R9, RZ, RZ, -0x7fffffe0 ;  /* 0x80000020ff097424 */ /* 0x000fe200078e00ff */
[----:B------:R-:W-:-:S04]  /*f360*/  SHF.R.U32.HI R8, RZ, 0x4, R8 ;  /* 0x00000004ff087819 */ /* 0x000fc80000011608 */
[----:B------:R-:W-:Y:S02]  /*f370*/  LOP3.LUT R8, R8, 0x3fff, RZ, 0xc0, !PT ;  /* 0x00003fff08087812 */ /* 0x000fe400078ec0ff */
[----:B------:R-:W-:Y:S01]  /*f380*/  R2UR UR11, R9 ;  /* 0x00000000090b72ca */ /* 0x000fe200000e0000 */
[----:B------:R-:W-:Y:S01]  /*f390*/  IMAD.MOV.U32 R9, RZ, RZ, -0x7fffffe0 ;  /* 0x80000020ff097424 */ /* 0x000fe200078e00ff */
[----:B------:R-:W-:-:S03]  /*f3a0*/  LOP3.LUT R8, R8, 0x2000000, RZ, 0xfc, !PT ;  /* 0x0200000008087812 */ /* 0x000fc600078efcff */
[----:B------:R-:W-:Y:S02]  /*f3b0*/  UIADD3 UR8, UR8, 0x21800, URZ ;  /* 0x0002180008087890 */ /* 0x000fe4000fffe03f */
[----:B------:R-:W-:Y:S02]  /*f3c0*/  IMAD R8, R16, 0x600, R8 ;  /* 0x0000060010087824 */ /* 0x000fe400078e0208 */
[----:B------:R-:W-:Y:S02]  /*f3d0*/  USHF.R.U32.HI UR8, URZ, 0x4, UR8 ;  /* 0x000000043f087899 */ /* 0x000fe40008011608 */
[C---:B------:R-:W-:Y:S01]  /*f3e0*/  VIADD R10, R8.reuse, 0x40 ;  /* 0x00000040080a7836 */ /* 0x040fe20000000000 */
[----:B------:R-:W-:Y:S01]  /*f3f0*/  R2UR UR10, R8 ;  /* 0x00000000080a72ca */ /* 0x000fe200000e0000 */
[----:B------:R-:W-:-:S04]  /*f400*/  ULOP3.LUT UR8, UR8, 0x3fff, URZ, 0xc0, !UPT ;  /* 0x00003fff08087892 */ /* 0x000fc8000f8ec03f */
[----:B------:R-:W-:-:S07]  /*f410*/  ULOP3.LUT UR12, UR8, 0x10000, URZ, 0xfc, !UPT ;  /* 0x00010000080c7892 */ /* 0x000fce000f8efc3f */
[----:B------:R-:W-:Y:S02]  /*f420*/  UMOV UR8, UR12 ;  /* 0x0000000c00087c82 */ /* 0x000fe40008000000 */
[----:B------:R-:W-:Y:S01]  /*f430*/  HGMMA.64x96x16.F32 R88, gdesc[UR8].tnspB, R88, gsb0 ;  /* 0x41600000085879f0 */ /* 0x000fe20008000858 */
[----:B------:R-:W-:Y:S01]  /*f440*/  R2UR UR10, R10 ;  /* 0x000000000a0a72ca */ /* 0x000fe200000e0000 */
[----:B------:R-:W-:Y:S01]  /*f450*/  UIADD3 UR8, UR12, 0x2, URZ ;  /* 0x000000020c087890 */ /* 0x000fe2000fffe03f */
[----:B------:R-:W-:Y:S01]  /*f460*/  R2UR UR11, R11 ;  /* 0x000000000b0b72ca */ /* 0x000fe200000e0000 */
[----:B------:R-:W-:Y:S01]  /*f470*/  UMOV UR9, 0x40000040 ;  /* 0x4000004000097882 */ /* 0x000fe20000000000 */
[----:B------:R-:W-:Y:S02]  /*f480*/  VIADD R10, R8, 0x80 ;  /* 0x00000080080a7836 */ /* 0x000fe40000000000 */
[----:B------:R-:W-:Y:S01]  /*f490*/  IMAD.MOV.U32 R11, RZ, RZ, -0x7fffffe0 ;  /* 0x80000020ff0b7424 */ /* 0x000fe200078e00ff */
[----:B------:R-:W-:-:S02]  /*f4a0*/  WARPGROUP.DEPBAR.LE gsb0, 0x0 ;  /* 0x00008000000079c5 */ /* 0x000fc40000010000 */
[----:B------:R-:W-:-:S06]  /*f4b0*/  WARPGROUP.ARRIVE ;  /* 0x00000000000079c5 */ /* 0x000fcc0000000000 */
[----:B------:R-:W-:Y:S01]  /*f4c0*/  HGMMA.64x96x16.F32 R88, gdesc[UR8].tnspB, R88, gsb0 ;  /* 0x41600000085879f0 */ /* 0x000fe20008000858 */
[----:B------:R-:W-:Y:S01]  /*f4d0*/  R2UR UR10, R10 ;  /* 0x000000000a0a72ca */ /* 0x000fe200000e0000 */
[----:B------:R-:W-:Y:S01]  /*f4e0*/  UIADD3 UR8, UR12, 0x4, URZ ;  /* 0x000000040c087890 */ /* 0x000fe2000fffe03f */
[----:B------:R-:W-:Y:S01]  /*f4f0*/  R2UR UR11, R11 ;  /* 0x000000000b0b72ca */ /* 0x000fe200000e0000 */
[----:B------:R-:W-:Y:S01]  /*f500*/  UMOV UR9, 0x40000040 ;  /* 0x4000004000097882 */ /* 0x000fe20000000000 */
[----:B------:R-:W-:Y:S02]  /*f510*/  VIADD R10, R8, 0xc0 ;  /* 0x000000c0080a7836 */ /* 0x000fe40000000000 */
[----:B------:R-:W-:Y:S01]  /*f520*/  IMAD.MOV.U32 R11, RZ, RZ, -0x7fffffe0 ;  /* 0x80000020ff0b7424 */ /* 0x000fe200078e00ff */
[----:B------:R-:W-:Y:S02]  /*f530*/  WARPGROUP.DEPBAR.LE gsb0, 0x0 ;  /* 0x00008000000079c5 */ /* 0x000fe40000010000 */
        /* <DEDUP_REMOVED lines=24> */
[C---:B------:R-:W-:Y:S02]  /*f6c0*/  VIADD R10, R8.reuse, 0x180 ;  /* 0x00000180080a7836 */ /* 0x040fe40000000000 */
[----:B------:R-:W-:Y:S02]  /*f6d0*/  IMAD.MOV.U32 R11, RZ, RZ, -0x7fffffe0 ;  /* 0x80000020ff0b7424 */ /* 0x000fe400078e00ff */
[----:B------:R-:W-:Y:S01]  /*f6e0*/  VIADD R8, R8, 0x1c0 ;  /* 0x000001c008087836 */ /* 0x000fe20000000000 */
[----:B------:R-:W-:-:S02]  /*f6f0*/  WARPGROUP.DEPBAR.LE gsb0, 0x0 ;  /* 0x00008000000079c5 */ /* 0x000fc40000010000 */
[----:B------:R-:W-:-:S06]  /*f700*/  WARPGROUP.ARRIVE ;  /* 0x00000000000079c5 */ /* 0x000fcc0000000000 */
[----:B------:R-:W-:Y:S01]  /*f710*/  HGMMA.64x96x16.F32 R88, gdesc[UR8].tnspB, R88, gsb0 ;  /* 0x41600000085879f0 */ /* 0x000fe20008000858 */
[----:B------:R-:W-:Y:S01]  /*f720*/  R2UR UR10, R10 ;  /* 0x000000000a0a72ca */ /* 0x000fe200000e0000 */
[----:B------:R-:W-:Y:S01]  /*f730*/  UIADD3 UR8, UR12, 0x604, URZ ;  /* 0x000006040c087890 */ /* 0x000fe2000fffe03f */
[----:B------:R-:W-:Y:S01]  /*f740*/  R2UR UR11, R11 ;  /* 0x000000000b0b72ca */ /* 0x000fe200000e0000 */
[----:B------:R-:W-:Y:S01]  /*f750*/  UMOV UR9, 0x40000040 ;  /* 0x4000004000097882 */ /* 0x000fe20000000000 */
[----:B------:R-:W-:-:S05]  /*f760*/  IMAD.U32 R10, RZ, RZ, UR43 ;  /* 0x0000002bff0a7e24 */ /* 0x000fca000f8e00ff */
[----:B------:R-:W-:-:S05]  /*f770*/  LOP3.LUT R143, RZ, R10, RZ, 0x33, !PT ;  /* 0x0000000aff8f7212 */ /* 0x000fca00078e33ff */
[----:B------:R-:W-:Y:S02]  /*f780*/  IMAD.IADD R143, R143, 0x1, R142 ;  /* 0x000000018f8f7824 */ /* 0x000fe400078e028e */
[----:B------:R-:W-:Y:S02]  /*f790*/  VIADD R142, R142, UR50 ;  /* 0x000000328e8e7c36 */ /* 0x000fe40008000000 */
[----:B0-----:R-:W-:Y:S01]  /*f7a0*/  IMAD.IADD R11, R145, 0x1, R143 ;  /* 0x00000001910b7824 */ /* 0x001fe200078e028f */
        /* <DEDUP_REMOVED lines=8> */
[----:B------:R-:W-:Y:S02]  /*f830*/  @!P1 IMAD R9, R20, 0x8, R2 ;  /* 0x0000000814099824 */ /* 0x000fe400078e0202 */
[----:B------:R-:W-:Y:S01]  /*f840*/  IMAD.IADD R21, R145, 0x1, R142 ;  /* 0x0000000191157824 */ /* 0x000fe200078e028e */
[----:B------:R-:W-:Y:S01]  /*f850*/  SEL R8, R8, 0x9, !P3 ;  /* 0x0000000908087807 */ /* 0x000fe20005800000 */
[----:B------:R-:W-:Y:S01]  /*f860*/  @!P1 VIADD R9, R9, 0x2d840 ;  /* 0x0002d84009099836 */ /* 0x000fe20000000000 */
[----:B------:R-:W-:-:S04]  /*f870*/  PLOP3.LUT P3, PT, PT, PT, UP0, 0x40, 0x0 ;  /* 0x000000000000781c */ /* 0x000fc80003f6e808 */
[----:B------:R-:W-:Y:S01]  /*f880*/  @!P1 PRMT R9, RZ, 0x654, R9 ;  /* 0x00000654ff099816 */ /* 0x000fe20000000009 */
[----:B------:R-:W-:Y:S02]  /*f890*/  WARPGROUP.DEPBAR.LE gsb0, 0x0 ;  /* 0x00008000000079c5 */ /* 0x000fe40000010000 */
[----:B------:R-:W-:-:S06]  /*f8a0*/  WARPGROUP.ARRIVE ;  /* 0x00000000000079c5 */ /* 0x000fcc0000000000 */
[----:B------:R-:W-:Y:S03]  /*f8b0*/  HGMMA.64x96x16.F32 R88, gdesc[UR8].tnspB, R88, gsb0 ;  /* 0x41600000085879f0 */ /* 0x000fe60008000858 */
[----:B------:R-:W-:Y:S02]  /*f8c0*/  WARPGROUP.DEPBAR.LE gsb0, 0x0 ;  /* 0x00008000000079c5 */ /* 0x000fe40000010000 */
[----:B------:R0:W-:Y:S06]  /*f8d0*/  BAR.ARV R8, 0x100 ;  /* 0x000400080000751d */ /* 0x0001ec0000002000 */
[----:B------:R0:W-:Y:S01]  /*f8e0*/  @!P1 SYNCS.ARRIVE.TRANS64.RED.A1T0 RZ, [R9+URZ], RZ ;  /* 0x000000ff09ff99a7 */ /* 0x0001e2000810043f */
[----:B------:R-:W-:Y:S05]  /*f8f0*/  @P3 BRA `(.L_x_1515) ;  /* 0x0000000000583947 */ /* 0x000fea0003800000 */
[----:B------:R-:W-:Y:S01]  /*f900*/  IADD3 R145, -R136, R137, R145 ;  /* 0x0000008988917210 */ /* 0x000fe20007ffe191 */
[----:B------:R-:W-:Y:S03]  /*f910*/  BSSY B0, `(.L_x_1516) ;  /* 0x0000010000007945 */ /* 0x000fe60003800000 */
        /* <DEDUP_REMOVED lines=10> */
.L_x_1517:
[----:B------:R-:W-:-:S05]  /*f9c0*/  IMAD.U32 R154, RZ, RZ, UR42 ;  /* 0x0000002aff9a7e24 */ /* 0x000fca000f8e00ff */
[----:B------:R-:W-:-:S13]  /*f9d0*/  ISETP.NE.AND P3, PT, R154, 0x1, PT ;  /* 0x000000019a00780c */ /* 0x000fda0003f65270 */
[----:B0-----:R-:W0:Y:S02]  /*f9e0*/  @P3 LDC.64 R8, c[0x0][0x9e8] ;  /* 0x00027a00ff083b82 */ /* 0x001e240000000a00 */
[----:B0-----:R-:W-:-:S05]  /*f9f0*/  @P3 IMAD.HI.U32 R8, R145, R8, RZ ;  /* 0x0000000891083227 */ /* 0x001fca00078e00ff */
[----:B------:R-:W-:-:S07]  /*fa00*/  @P3 SHF.R.U32.HI R145, RZ, R9, R8 ;  /* 0x00000009ff913219 */ /* 0x000fce0000011608 */
.L_x_1518:
[----:B------:R-:W-:Y:S05]  /*fa10*/  BSYNC B0 ;  /* 0x0000000000007941 */ /* 0x000fea0003800000 */
.L_x_1516:
[----:B------:R-:W-:-:S04]  /*fa20*/  IMAD R145, R145, R154, -R144 ;  /* 0x0000009a91917224 */ /* 0x000fc800078e0a90 */
[----:B------:R-:W-:-:S05]  /*fa30*/  IMAD R145, R138, -0x2, R145 ;  /* 0xfffffffe8a917824 */ /* 0x000fca00078e0291 */
[----:B------:R-:W-:Y:S02]  /*fa40*/  VIMNMX R11, R11, R145, !PT ;  /* 0x000000910b0b7248 */ /* 0x000fe40007fe0100 */
[----:B------:R-:W-:-:S07]  /*fa50*/  VIADDMNMX R21, R145, R154, R21, PT ;  /* 0x0000009a91157246 */ /* 0x000fce0003800115 */
.L_x_1515:
[----:B------:R-:W-:Y:S01]  /*fa60*/  ISETP.GT.AND P3, PT, R3, -0x1, PT ;  /* 0xffffffff0300780c */ /* 0x000fe20003f64270 */
[----:B------:R-:W1:Y:S03]  /*fa70*/  SHFL.IDX PT, R18, R18, 0x1, 0x1c1f ;  /* 0x003c1f0012127f89 */ /* 0x000e6600000e0000 */
[C---:B------:R-:W-:Y:S02]  /*fa80*/  ISETP.GT.AND P4, PT, R11.reuse, RZ, P3 ;  /* 0x000000ff0b00720c */ /* 0x040fe40001f84270 */
[----:B------:R-:W-:Y:S02]  /*fa90*/  ISETP.GT.AND P5, PT, R11, 0x1, P3 ;  /* 0x000000010b00780c */ /* 0x000fe40001fa4270 */
[C---:B------:R-:W-:Y:S02]  /*faa0*/  ISETP.LT.OR P4, PT, R21.reuse, 0x1, P4 ;  /* 0x000000011500780c */ /* 0x040fe40002781670 */
[----:B------:R-:W-:-:S02]  /*fab0*/  ISETP.LT.OR P5, PT, R21, 0x2, P5 ;  /* 0x000000021500780c */ /* 0x000fc40002fa1670 */
[----:B------:R-:W-:Y:S02]  /*fac0*/  FSEL R24, R24, -INF , !P4 ;  /* 0xff80000018187808 */ /* 0x000fe40006000000 */
[----:B------:R-:W-:Y:S02]  /*fad0*/  ISETP.GT.AND P4, PT, R11, 0x8, P3 ;  /* 0x000000080b00780c */ /* 0x000fe40001f84270 */
[----:B------:R-:W-:Y:S02]  /*fae0*/  FSEL R25, R25, -INF , !P5 ;  /* 0xff80000019197808 */ /* 0x000fe40006800000 */
[----:B------:R-:W-:Y:S02]  /*faf0*/  ISETP.LT.OR P4, PT, R21, 0x9, P4 ;  /* 0x000000091500780c */ /* 0x000fe40002781670 */
[----:B------:R-:W-:Y:S02]  /*fb00*/  ISETP.GT.AND P5, PT, R11, 0x9, P3 ;  /* 0x000000090b00780c */ /* 0x000fe40001fa4270 */
[----:B------:R-:W-:-:S02]  /*fb10*/  FSEL R28, R28, -INF , !P4 ;  /* 0xff8000001c1c7808 */ /* 0x000fc40006000000 */
[----:B------:R-:W-:Y:S01]  /*fb20*/  ISETP.GT.AND P4, PT, R11, 0x10, P3 ;  /* 0x000000100b00780c */ /* 0x000fe20001f84270 */
[--C-:B-1----:R-:W-:Y:S01]  /*fb30*/  IMAD.IADD R142, R142, 0x1, R18.reuse ;  /* 0x000000018e8e7824 */ /* 0x102fe200078e0212 */
[----:B------:R-:W-:Y:S01]  /*fb40*/  ISETP.LT.OR P5, PT, R21, 0xa, P5 ;  /* 0x0000000a1500780c */ /* 0x000fe20002fa1670 */
[----:B------:R-:W-:Y:S01]  /*fb50*/  IMAD.IADD R143, R143, 0x1, R18 ;  /* 0x000000018f8f7824 */ /* 0x000fe200078e0212 */
[----:B------:R-:W-:Y:S02]  /*fb60*/  ISETP.LT.OR P4, PT, R21, 0x11, P4 ;  /* 0x000000111500780c */ /* 0x000fe40002781670 */
[----:B------:R-:W-:Y:S02]  /*fb70*/  FSEL R29, R29, -INF , !P5 ;  /* 0xff8000001d1d7808 */ /* 0x000fe40006800000 */
[----:B------:R-:W-:Y:S02]  /*fb80*/  FSEL R32, R32, -INF , !P4 ;  /* 0xff80000020207808 */ /* 0x000fe40006000000 */
[----:B------:R-:W-:-:S02]  /*fb90*/  ISETP.GT.AND P4, PT, R11, 0x18, P3 ;  /* 0x000000180b00780c */ /* 0x000fc40001f84270 */
[----:B------:R-:W-:Y:S02]  /*fba0*/  ISETP.GT.AND P5, PT, R11, 0x11, P3 ;  /* 0x000000110b00780c */ /* 0x000fe40001fa4270 */
[C---:B------:R-:W-:Y:S02]  /*fbb0*/  ISETP.LT.OR P4, PT, R21.reuse, 0x19, P4 ;  /* 0x000000191500780c */ /* 0x040fe40002781670 */
[----:B------:R-:W-:Y:S02]  /*fbc0*/  ISETP.LT.OR P5, PT, R21, 0x12, P5 ;  /* 0x000000121500780c */ /* 0x000fe40002fa1670 */
[----:B------:R-:W-:Y:S02]  /*fbd0*/  FSEL R36, R36, -INF , !P4 ;  /* 0xff80000024247808 */ /* 0x000fe40006000000 */
[----:B------:R-:W-:Y:S02]  /*fbe0*/  ISETP.GT.AND P4, PT, R11, 0x20, P3 ;  /* 0x000000200b00780c */ /* 0x000fe40001f84270 */
[----:B------:R-:W-:-:S02]  /*fbf0*/  FSEL R33, R33, -INF , !P5 ;  /* 0xff80000021217808 */ /* 0x000fc40006800000 */
[----:B------:R-:W-:Y:S02]  /*fc00*/  ISETP.LT.OR P4, PT, R21, 0x21, P4 ;  /* 0x000000211500780c */ /* 0x000fe40002781670 */
[C---:B------:R-:W-:Y:S02]  /*fc10*/  ISETP.GT.AND P5, PT, R11.reuse, 0x19, P3 ;  /* 0x000000190b00780c */ /* 0x040fe40001fa4270 */
[----:B------:R-:W-:Y:S02]  /*fc20*/  FSEL R40, R40, -INF , !P4 ;  /* 0xff80000028287808 */ /* 0x000fe40006000000 */
[----:B------:R-:W-:Y:S02]  /*fc30*/  ISETP.GT.AND P4, PT, R11, 0x28, P3 ;  /* 0x000000280b00780c */ /* 0x000fe40001f84270 */
[C---:B------:R-:W-:Y:S02]  /*fc40*/  ISETP.LT.OR P5, PT, R21.reuse, 0x1a, P5 ;  /* 0x0000001a1500780c */ /* 0x040fe40002fa1670 */
[----:B------:R-:W-:-:S02]  /*fc50*/  ISETP.LT.OR P4, PT, R21, 0x29, P4 ;  /* 0x000000291500780c */ /* 0x000fc40002781670 */
[----:B------:R-:W-:Y:S02]  /*fc60*/  FSEL R37, R37, -INF , !P5 ;  /* 0xff80000025257808 */ /* 0x000fe40006800000 */
        /* <DEDUP_REMOVED lines=60> */
[----:B------:R-:W-:Y:S02]  /*10030*/  ISETP.GT.AND P5, PT, R11, 0x71, P3 ;  /* 0x000000710b00780c */ /* 0x000fe40001fa4270 */
[----:B------:R-:W-:Y:S02]  /*10040*/  FSEL R84, R84, -INF , !P4 ;  /* 0xff80000054547808 */ /* 0x000fe40006000000 */
[----:B------:R-:W-:Y:S02]  /*10050*/  PLOP3.LUT P4, PT, PT, PT, UP0, 0x40, 0x0 ;  /* 0x000000000000781c */ /* 0x000fe40003f8e808 */
[----:B------:R-:W-:-:S04]  /*10060*/  ISETP.LT.OR P5, PT, R21, 0x72, P5 ;  /* 0x000000721500780c */ /* 0x000fc80002fa1670 */
[----:B------:R-:W-:Y:S02]  /*10070*/  FSEL R81, R81, -INF , !P5 ;  /* 0xff80000051517808 */ /* 0x000fe40006800000 */
[----:B------:R-:W-:-:S04]  /*10080*/  ISETP.GT.AND P5, PT, R11, 0x79, P3 ;  /* 0x000000790b00780c */ /* 0x000fc80001fa4270 */
[----:B------:R-:W-:-:S04]  /*10090*/  ISETP.LT.OR P5, PT, R21, 0x7a, P5 ;  /* 0x0000007a1500780c */ /* 0x000fc80002fa1670 */
[----:B------:R-:W-:Y:S01]  /*100a0*/  FSEL R85, R85, -INF , !P5 ;  /* 0xff80000055557808 */ /* 0x000fe20006800000 */
[----:B------:R-:W-:Y:S08]  /*100b0*/  @P4 BRA `(.L_x_1519) ;  /* 0x0000000000584947 */ /* 0x000ff00003800000 */
        /* <DEDUP_REMOVED lines=12> */
.L_x_1521:
[----:B------:R-:W-:-:S05]  /*10180*/  IMAD.U32 R11, RZ, RZ, UR42 ;  /* 0x0000002aff0b7e24 */ /* 0x000fca000f8e00ff */
[----:B------:R-:W-:-:S13]  /*10190*/  ISETP.NE.AND P4, PT, R11, 0x1, PT ;  /* 0x000000010b00780c */ /* 0x000fda0003f85270 */
[----:B0-----:R-:W0:Y:S02]  /*101a0*/  @P4 LDC.64 R8, c[0x0][0x9e8] ;  /* 0x00027a00ff084b82 */ /* 0x001e240000000a00 */
[----:B0-----:R-:W-:-:S05]  /*101b0*/  @P4 IMAD.HI.U32 R8, R18, R8, RZ ;  /* 0x0000000812084227 */ /* 0x001fca00078e00ff */
[----:B------:R-:W-:-:S07]  /*101c0*/  @P4 SHF.R.U32.HI R18, RZ, R9, R8 ;  /* 0x00000009ff124219 */ /* 0x000fce0000011608 */
.L_x_1522:
[----:B------:R-:W-:Y:S05]  /*101d0*/  BSYNC B0 ;  /* 0x0000000000007941 */ /* 0x000fea0003800000 */
.L_x_1520:
[----:B------:R-:W-:-:S04]  /*101e0*/  IMAD R18, R18, R11, -R144 ;  /* 0x0000000b12127224 */ /* 0x000fc800078e0a90 */
[----:B------:R-:W-:-:S05]  /*101f0*/  IMAD R18, R138, -0x2, R18 ;  /* 0xfffffffe8a127824 */ /* 0x000fca00078e0212 */
[----:B------:R-:W-:Y:S02]  /*10200*/  VIMNMX R143, R143, R18, !PT ;  /* 0x000000128f8f7248 */ /* 0x000fe40007fe0100 */
[----:B------:R-:W-:-:S07]  /*10210*/  VIADDMNMX R142, R18, R11, R142, PT ;  /* 0x0000000b128e7246 */ /* 0x000fce000380018e */
.L_x_1519:
[----:B0-----:R-:W-:Y:S01]  /*10220*/  @!P1 IMAD R8, R16, 0x8, R2 ;  /* 0x0000000810089824 */ /* 0x001fe200078e0202 */
[----:B------:R-:W2:Y:S01]  /*10230*/  LDL R144, [R1+0x20] ;  /* 0x0000200001907983 */ /* 0x000ea20000100800 */
[----:B------:R-:W-:Y:S02]  /*10240*/  UMOV UR41, UR7 ;  /* 0x0000000700297c82 */ /* 0x000fe40008000000 */
[----:B------:R-:W-:-:S05]  /*10250*/  @!P1 VIADD R8, R8, 0x2d860 ;  /* 0x0002d86008089836 */ /* 0x000fca0000000000 */
[----:B------:R-:W-:-:S04]  /*10260*/  @!P1 PRMT R8, RZ, 0x654, R8 ;  /* 0x00000654ff089816 */ /* 0x000fc80000000008 */
[----:B------:R0:W-:Y:S02]  /*10270*/  @!P1 SYNCS.ARRIVE.TRANS64.RED.A1T0 RZ, [R8+URZ], RZ ;  /* 0x000000ff08ff99a7 */ /* 0x0001e4000810043f */
[----:B0-----:R-:W-:-:S04]  /*10280*/  FMNMX.FTZ R8, R24, R0, !PT ;  /* 0x0000000018087209 */ /* 0x001fc80007810000 */
        /* <DEDUP_REMOVED lines=34> */
[----:B0-----:R-:W-:-:S04]  /*104b0*/  FMNMX.FTZ R8, R8, R9, !PT ;  /* 0x0000000908087209 */ /* 0x001fc80007810000 */
[----:B------:R-:W-:-:S04]  /*104c0*/  FSETP.NEU.FTZ.AND P4, PT, R8, -INF , PT ;  /* 0xff8000000800780b */ /* 0x000fc80003f9d000 */
[----:B------:R-:W-:-:S05]  /*104d0*/  FSEL R9, R8, RZ, P4 ;  /* 0x000000ff08097208 */ /* 0x000fca0002000000 */
[----:B------:R-:W-:Y:S01]  /*104e0*/  FADD.FTZ R9, -R9, R0 ;  /* 0x0000000009097221 */ /* 0x000fe20000010100 */
[----:B------:R-:W-:-:S03]  /*104f0*/  FMUL.FTZ R0, R8, UR41 ;  /* 0x0000002908007c20 */ /* 0x000fc60008410000 */
[----:B------:R-:W-:Y:S02]  /*10500*/  FMUL.FTZ R9, R9, UR41 ;  /* 0x0000002909097c20 */ /* 0x000fe40008410000 */
[----:B------:R-:W-:Y:S02]  /*10510*/  FSEL R0, R0, RZ, P4 ;  /* 0x000000ff00007208 */ /* 0x000fe40002000000 */
[----:B------:R-:W-:Y:S02]  /*10520*/  ISETP.GT.AND P4, PT, R143, 0x1, P3 ;  /* 0x000000018f00780c */ /* 0x000fe40001f84270 */
[----:B------:R-:W-:Y:S01]  /*10530*/  MUFU.EX2 R9, R9 ;  /* 0x0000000900097308 */ /* 0x000fe20000000800 */
[--C-:B------:R-:W-:Y:S01]  /*10540*/  FFMA.FTZ R24, R24, UR41, -R0.reuse ;  /* 0x0000002918187c23 */ /* 0x100fe20008010800 */
[----:B------:R-:W-:Y:S01]  /*10550*/  ISETP.LT.OR P5, PT, R142, 0x2, P4 ;  /* 0x000000028e00780c */ /* 0x000fe200027a1670 */
[--C-:B------:R-:W-:Y:S01]  /*10560*/  FFMA.FTZ R25, R25, UR41, -R0.reuse ;  /* 0x0000002919197c23 */ /* 0x100fe20008010800 */
[----:B------:R-:W-:Y:S01]  /*10570*/  ISETP.GT.AND P4, PT, R143, 0x8, P3 ;  /* 0x000000088f00780c */ /* 0x000fe20001f84270 */
[--C-:B------:R-:W-:Y:S01]  /*10580*/  FFMA.FTZ R28, R28, UR41, -R0.reuse ;  /* 0x000000291c1c7c23 */ /* 0x100fe20008010800 */
[----:B------:R-:W-:Y:S01]  /*10590*/  FSEL R27, R27, -INF , !P5 ;  /* 0xff8000001b1b7808 */ /* 0x000fe20006800000 */
[--C-:B------:R-:W-:Y:S01]  /*105a0*/  FFMA.FTZ R29, R29, UR41, -R0.reuse ;  /* 0x000000291d1d7c23 */ /* 0x100fe20008010800 */
[----:B------:R-:W-:Y:S01]  /*105b0*/  ISETP.GT.AND P5, PT, R143, 0x9, P3 ;  /* 0x000000098f00780c */ /* 0x000fe20001fa4270 */
[----:B------:R-:W0:Y:S01]  /*105c0*/  MUFU.EX2 R24, R24 ;  /* 0x0000001800187308 */ /* 0x000e220000000800 */
[----:B------:R-:W-:Y:S01]  /*105d0*/  ISETP.LT.OR P4, PT, R142, 0x9, P4 ;  /* 0x000000098e00780c */ /* 0x000fe20002781670 */
[--C-:B------:R-:W-:Y:S01]  /*105e0*/  FFMA.FTZ R32, R32, UR41, -R0.reuse ;  /* 0x0000002920207c23 */ /* 0x100fe20008010800 */
[----:B------:R-:W-:Y:S01]  /*105f0*/  ISETP.LT.OR P5, PT, R142, 0xa, P5 ;  /* 0x0000000a8e00780c */ /* 0x000fe20002fa1670 */
[--C-:B------:R-:W-:Y:S01]  /*10600*/  FFMA.FTZ R33, R33, UR41, -R0.reuse ;  /* 0x0000002921217c23 */ /* 0x100fe20008010800 */
[----:B------:R-:W-:Y:S01]  /*10610*/  FSEL R30, R30, -INF , !P4 ;  /* 0xff8000001e1e7808 */ /* 0x000fe20006000000 */
[--C-:B------:R-:W-:Y:S01]  /*10620*/  FFMA.FTZ R36, R36, UR41, -R0.reuse ;  /* 0x0000002924247c23 */ /* 0x100fe20008010800 */
[----:B------:R-:W-:Y:S01]  /*10630*/  FSEL R31, R31, -INF , !P5 ;  /* 0xff8000001f1f7808 */ /* 0x000fe20006800000 */
[----:B------:R-:W1:Y:S01]  /*10640*/  MUFU.EX2 R25, R25 ;  /* 0x0000001900197308 */ /* 0x000e620000000800 */
[----:B------:R-:W-:Y:S01]  /*10650*/  ISETP.GT.AND P5, PT, R143, 0x11, P3 ;  /* 0x000000118f00780c */ /* 0x000fe20001fa4270 */
[--C-:B------:R-:W-:Y:S01]  /*10660*/  FFMA.FTZ R37, R37, UR41, -R0.reuse ;  /* 0x0000002925257c23 */ /* 0x100fe20008010800 */
[----:B------:R-:W-:Y:S01]  /*10670*/  ISETP.GT.AND P4, PT, R143, 0x10, P3 ;  /* 0x000000108f00780c */ /* 0x000fe20001f84270 */
[--C-:B------:R-:W-:Y:S01]  /*10680*/  FFMA.FTZ R40, R40, UR41, -R0.reuse ;  /* 0x0000002928287c23 */ /* 0x100fe20008010800 */
[C---:B------:R-:W-:Y:S01]  /*10690*/  ISETP.LT.OR P5, PT, R142.reuse, 0x12, P5 ;  /* 0x000000128e00780c */ /* 0x040fe20002fa1670 */
[----:B------:R-:W-:Y:S01]  /*106a0*/  FFMA.FTZ R41, R41, UR41, -R0 ;  /* 0x0000002929297c23 */ /* 0x000fe20008010800 */
[----:B------:R-:W-:Y:S01]  /*106b0*/  ISETP.LT.OR P4, PT, R142, 0x11, P4 ;  /* 0x000000118e00780c */ /* 0x000fe20002781670 */
[----:B------:R-:W-:Y:S01]  /*106c0*/  MUFU.EX2 R29, R29 ;  /* 0x0000001d001d7308 */ /* 0x000fe20000000800 */
[----:B------:R-:W-:Y:S01]  /*106d0*/  FSEL R35, R35, -INF , !P5 ;  /* 0xff80000023237808 */ /* 0x000fe20006800000 */
[----:B0-----:R-:W-:Y:S01]  /*106e0*/  FFMA.FTZ R5, R9, R5, R24 ;  /* 0x0000000509057223 */ /* 0x001fe20000010018 */
[----:B------:R-:W-:Y:S01]  /*106f0*/  ISETP.GT.AND P5, PT, R143, 0x19, P3 ;  /* 0x000000198f00780c */ /* 0x000fe20001fa4270 */
[--C-:B------:R-:W-:Y:S01]  /*10700*/  FFMA.FTZ R44, R44, UR41, -R0.reuse ;  /* 0x000000292c2c7c23 */ /* 0x100fe20008010800 */
[----:B------:R-:W-:Y:S01]  /*10710*/  FSEL R34, R34, -INF , !P4 ;  /* 0xff80000022227808 */ /* 0x000fe20006000000 */
[--C-:B------:R-:W-:Y:S01]  /*10720*/  FFMA.FTZ R45, R45, UR41, -R0.reuse ;  /* 0x000000292d2d7c23 */ /* 0x100fe20008010800 */
[----:B------:R-:W-:Y:S01]  /*10730*/  ISETP.LT.OR P5, PT, R142, 0x1a, P5 ;  /* 0x0000001a8e00780c */ /* 0x000fe20002fa1670 */
[----:B------:R-:W-:Y:S01]  /*10740*/  MUFU.EX2 R32, R32 ;  /* 0x0000002000207308 */ /* 0x000fe20000000800 */
[----:B------:R-:W-:Y:S01]  /*10750*/  ISETP.GT.AND P4, PT, R143, 0x18, P3 ;  /* 0x000000188f00780c */ /* 0x000fe20001f84270 */
[----:B-1----:R-:W-:Y:S01]  /*10760*/  FADD.FTZ R5, R25, R5 ;  /* 0x0000000519057221 */ /* 0x002fe20000010000 */
[----:B------:R-:W-:Y:S01]  /*10770*/  FSEL R39, R39, -INF , !P5 ;  /* 0xff80000027277808 */ /* 0x000fe20006800000 */
[--C-:B------:R-:W-:Y:S01]  /*10780*/  FFMA.FTZ R48, R48, UR41, -R0.reuse ;  /* 0x0000002930307c23 */ /* 0x100fe20008010800 */
[----:B------:R-:W-:Y:S01]  /*10790*/  ISETP.GT.AND P5, PT, R143, 0x21, P3 ;  /* 0x000000218f00780c */ /* 0x000fe20001fa4270 */
[--C-:B------:R-:W-:Y:S01]  /*107a0*/  FFMA.FTZ R49, R49, UR41, -R0.reuse ;  /* 0x0000002931317c23 */ /* 0x100fe20008010800 */
[C---:B------:R-:W-:Y:S01]  /*107b0*/  ISETP.LT.OR P4, PT, R142.reuse, 0x19, P4 ;  /* 0x000000198e00780c */ /* 0x040fe20002781670 */
[----:B------:R-:W-:Y:S01]  /*107c0*/  MUFU.EX2 R33, R33 ;  /* 0x0000002100217308 */ /* 0x000fe20000000800 */
[----:B------:R-:W-:Y:S01]  /*107d0*/  ISETP.LT.OR P5, PT, R142, 0x22, P5 ;  /* 0x000000228e00780c */ /* 0x000fe20002fa1670 */
[--C-:B------:R-:W-:Y:S01]  /*107e0*/  FFMA.FTZ R52, R52, UR41, -R0.reuse ;  /* 0x0000002934347c23 */ /* 0x100fe20008010800 */
[----:B------:R-:W-:Y:S01]  /*107f0*/  FSEL R38, R38, -INF , !P4 ;  /* 0xff80000026267808 */ /* 0x000fe20006000000 */
[--C-:B------:R-:W-:Y:S01]  /*10800*/  FFMA.FTZ R53, R53, UR41, -R0.reuse ;  /* 0x0000002935357c23 */ /* 0x100fe20008010800 */
[----:B------:R-:W-:Y:S01]  /*10810*/  FSEL R43, R43, -INF , !P5 ;  /* 0xff8000002b2b7808 */ /* 0x000fe20006800000 */
[--C-:B------:R-:W-:Y:S01]  /*10820*/  FFMA.FTZ R56, R56, UR41, -R0.reuse ;  /* 0x0000002938387c23 */ /* 0x100fe20008010800 */
[C---:B------:R-:W-:Y:S01]  /*10830*/  ISETP.GT.AND P5, PT, R143.reuse, 0x29, P3 ;  /* 0x000000298f00780c */ /* 0x040fe20001fa4270 */
[----:B------:R-:W-:Y:S01]  /*10840*/  MUFU.EX2 R36, R36 ;  /* 0x0000002400247308 */ /* 0x000fe20000000800 */
[----:B------:R-:W-:Y:S01]  /*10850*/  ISETP.GT.AND P4, PT, R143, 0x20, P3 ;  /* 0x000000208f00780c */ /* 0x000fe20001f84270 */
[--C-:B------:R-:W-:Y:S01]  /*10860*/  FFMA.FTZ R57, R57, UR41, -R0.reuse ;  /* 0x0000002939397c23 */ /* 0x100fe20008010800 */
[----:B------:R-:W-:Y:S01]  /*10870*/  ISETP.LT.OR P5, PT, R142, 0x2a, P5 ;  /* 0x0000002a8e00780c */ /* 0x000fe20002fa1670 */
[--C-:B------:R-:W-:Y:S01]  /*10880*/  FFMA.FTZ R60, R60, UR41, -R0.reuse ;  /* 0x000000293c3c7c23 */ /* 0x100fe20008010800 */
[----:B------:R-:W-:Y:S01]  /*10890*/  ISETP.LT.OR P4, PT, R142, 0x21, P4 ;  /* 0x000000218e00780c */ /* 0x000fe20002781670 */
[--C-:B------:R-:W-:Y:S01]  /*108a0*/  FFMA.FTZ R61, R61, UR41, -R0.reuse ;  /* 0x000000293d3d7c23 */ /* 0x100fe20008010800 */
[----:B------:R-:W-:Y:S01]  /*108b0*/  FSEL R47, R47, -INF , !P5 ;  /* 0xff8000002f2f7808 */ /* 0x000fe20006800000 */
[----:B------:R-:W-:Y:S01]  /*108c0*/  MUFU.EX2 R37, R37 ;  /* 0x0000002500257308 */ /* 0x000fe20000000800 */
[----:B------:R-:W-:Y:S01]  /*108d0*/  ISETP.GT.AND P5, PT, R143, 0x31, P3 ;  /* 0x000000318f00780c */ /* 0x000fe20001fa4270 */
[--C-:B------:R-:W-:Y:S01]  /*108e0*/  FFMA.FTZ R64, R64, UR41, -R0.reuse ;  /* 0x0000002940407c23 */ /* 0x100fe20008010800 */
[----:B------:R-:W-:Y:S01]  /*108f0*/  FSEL R42, R42, -INF , !P4 ;  /* 0xff8000002a2a7808 */ /* 0x000fe20006000000 */
[--C-:B------:R-:W-:Y:S01]  /*10900*/  FFMA.FTZ R65, R65, UR41, -R0.reuse ;  /* 0x0000002941417c23 */ /* 0x100fe20008010800 */
[----:B------:R-:W-:Y:S01]  /*10910*/  ISETP.LT.OR P5, PT, R142, 0x32, P5 ;  /* 0x000000328e00780c */ /* 0x000fe20002fa1670 */
[--C-:B------:R-:W-:Y:S01]  /*10920*/  FFMA.FTZ R68, R68, UR41, -R0.reuse ;  /* 0x0000002944447c23 */ /* 0x100fe20008010800 */
[----:B------:R-:W-:Y:S01]  /*10930*/  ISETP.GT.AND P4, PT, R143, 0x28, P3 ;  /* 0x000000288f00780c */ /* 0x000fe20001f84270 */
[----:B------:R-:W-:Y:S01]  /*10940*/  MUFU.EX2 R40, R40 ;  /* 0x0000002800287308 */ /* 0x000fe20000000800 */
[----:B------:R-:W-:Y:S01]  /*10950*/  FSEL R51, R51, -INF , !P5 ;  /* 0xff80000033337808 */ /* 0x000fe20006800000 */
[--C-:B------:R-:W-:Y:S01]  /*10960*/  FFMA.FTZ R69, R69, UR41, -R0.reuse ;  /* 0x0000002945457c23 */ /* 0x100fe20008010800 */
[----:B------:R-:W-:Y:S01]  /*10970*/  ISETP.GT.AND P5, PT, R143, 0x39, P3 ;  /* 0x000000398f00780c */ /* 0x000fe20001fa4270 */
[--C-:B------:R-:W-:Y:S01]  /*10980*/  FFMA.FTZ R72, R72, UR41, -R0.reuse ;  /* 0x0000002948487c23 */ /* 0x100fe20008010800 */
[C---:B------:R-:W-:Y:S01]  /*10990*/  ISETP.LT.OR P4, PT, R142.reuse, 0x29, P4 ;  /* 0x000000298e00780c */ /* 0x040fe20002781670 */
[--C-:B------:R-:W-:Y:S01]  /*109a0*/  FFMA.FTZ R73, R73, UR41, -R0.reuse ;  /* 0x0000002949497c23 */ /* 0x100fe20008010800 */
[----:B------:R-:W-:Y:S01]  /*109b0*/  ISETP.LT.OR P5, PT, R142, 0x3a, P5 ;  /* 0x0000003a8e00780c */ /* 0x000fe20002fa1670 */
[----:B------:R-:W-:Y:S01]  /*109c0*/  MUFU.EX2 R41, R41 ;  /* 0x0000002900297308 */ /* 0x000fe20000000800 */
[----:B------:R-:W-:Y:S01]  /*109d0*/  FSEL R46, R46, -INF , !P4 ;  /* 0xff8000002e2e7808 */ /* 0x000fe20006000000 */
[--C-:B------:R-:W-:Y:S01]  /*109e0*/  FFMA.FTZ R76, R76, UR41, -R0.reuse ;  /* 0x000000294c4c7c23 */ /* 0x100fe20008010800 */
[----:B------:R-:W-:Y:S01]  /*109f0*/  FSEL R55, R55, -INF , !P5 ;  /* 0xff80000037377808 */ /* 0x000fe20006800000 */
[--C-:B------:R-:W-:Y:S01]  /*10a00*/  FFMA.FTZ R77, R77, UR41, -R0.reuse ;  /* 0x000000294d4d7c23 */ /* 0x100fe20008010800 */
[C---:B------:R-:W-:Y:S01]  /*10a10*/  ISETP.GT.AND P5, PT, R143.reuse, 0x41, P3 ;  /* 0x000000418f00780c */ /* 0x040fe20001fa4270 */
[--C-:B------:R-:W-:Y:S01]  /*10a20*/  FFMA.FTZ R80, R80, UR41, -R0.reuse ;  /* 0x0000002950507c23 */ /* 0x100fe20008010800 */
[----:B------:R-:W-:Y:S01]  /*10a30*/  ISETP.GT.AND P4, PT, R143, 0x30, P3 ;  /* 0x000000308f00780c */ /* 0x000fe20001f84270 */
[----:B------:R-:W-:Y:S01]  /*10a40*/  MUFU.EX2 R44, R44 ;  /* 0x0000002c002c7308 */ /* 0x000fe20000000800 */
[C---:B------:R-:W-:Y:S01]  /*10a50*/  ISETP.LT.OR P5, PT, R142.reuse, 0x42, P5 ;  /* 0x000000428e00780c */ /* 0x040fe20002fa1670 */
[--C-:B------:R-:W-:Y:S01]  /*10a60*/  FFMA.FTZ R81, R81, UR41, -R0.reuse ;  /* 0x0000002951517c23 */ /* 0x100fe20008010800 */
[----:B------:R-:W-:Y:S01]  /*10a70*/  ISETP.LT.OR P4, PT, R142, 0x31, P4 ;  /* 0x000000318e00780c */ /* 0x000fe20002781670 */
[--C-:B------:R-:W-:Y:S01]  /*10a80*/  FFMA.FTZ R84, R84, UR41, -R0.reuse ;  /* 0x0000002954547c23 */ /* 0x100fe20008010800 */
[----:B------:R-:W-:Y:S01]  /*10a90*/  FSEL R59, R59, -INF , !P5 ;  /* 0xff8000003b3b7808 */ /* 0x000fe20006800000 */
[----:B------:R-:W-:Y:S01]  /*10aa0*/  FFMA.FTZ R0, R85, UR41, -R0 ;  /* 0x0000002955007c23 */ /* 0x000fe20008010800 */
[----:B------:R-:W-:Y:S01]  /*10ab0*/  ISETP.GT.AND P5, PT, R143, 0x49, P3 ;  /* 0x000000498f00780c */ /* 0x000fe20001fa4270 */
[----:B------:R-:W-:Y:S01]  /*10ac0*/  MUFU.EX2 R45, R45 ;  /* 0x0000002d002d7308 */ /* 0x000fe20000000800 */
[----:B------:R-:W-:-:S02]  /*10ad0*/  FSEL R50, R50, -INF , !P4 ;  /* 0xff80000032327808 */ /* 0x000fc40006000000 */
[C---:B------:R-:W-:Y:S02]  /*10ae0*/  ISETP.LT.OR P5, PT, R142.reuse, 0x4a, P5 ;  /* 0x0000004a8e00780c */ /* 0x040fe40002fa1670 */
[----:B------:R-:W-:Y:S02]  /*10af0*/  ISETP.GT.AND P4, PT, R143, 0x38, P3 ;  /* 0x000000388f00780c */ /* 0x000fe40001f84270 */
[----:B------:R-:W-:Y:S01]  /*10b00*/  FSEL R63, R63, -INF , !P5 ;  /* 0xff8000003f3f7808 */ /* 0x000fe20006800000 */
[----:B------:R-:W-:Y:S01]  /*10b10*/  MUFU.EX2 R48, R48 ;  /* 0x0000003000307308 */ /* 0x000fe20000000800 */
[----:B------:R-:W-:Y:S02]  /*10b20*/  ISETP.GT.AND P5, PT, R143, 0x51, P3 ;  /* 0x000000518f00780c */ /* 0x000fe40001fa4270 */
[C---:B------:R-:W-:Y:S02]  /*10b30*/  ISETP.LT.OR P4, PT, R142.reuse, 0x39, P4 ;  /* 0x000000398e00780c */ /* 0x040fe40002781670 */
[----:B------:R-:W-:-:S02]  /*10b40*/  ISETP.LT.OR P5, PT, R142, 0x52, P5 ;  /* 0x000000528e00780c */ /* 0x000fc40002fa1670 */
[----:B------:R-:W-:Y:S01]  /*10b50*/  FSEL R54, R54, -INF , !P4 ;  /* 0xff80000036367808 */ /* 0x000fe20006000000 */
[----:B------:R-:W-:Y:S01]  /*10b60*/  MUFU.EX2 R49, R49 ;  /* 0x0000003100317308 */ /* 0x000fe20000000800 */
[----:B------:R-:W-:Y:S02]  /*10b70*/  FSEL R67, R67, -INF , !P5 ;  /* 0xff80000043437808 */ /* 0x000fe40006800000 */
[C---:B------:R-:W-:Y:S02]  /*10b80*/  ISETP.GT.AND P5, PT, R143.reuse, 0x59, P3 ;  /* 0x000000598f00780c */ /* 0x040fe40001fa4270 */
[----:B------:R-:W-:Y:S02]  /*10b90*/  ISETP.GT.AND P4, PT, R143, 0x40, P3 ;  /* 0x000000408f00780c */ /* 0x000fe40001f84270 */
[C---:B------:R-:W-:Y:S01]  /*10ba0*/  ISETP.LT.OR P5, PT, R142.reuse, 0x5a, P5 ;  /* 0x0000005a8e00780c */ /* 0x040fe20002fa1670 */
[----:B------:R-:W-:Y:S01]  /*10bb0*/  MUFU.EX2 R52, R52 ;  /* 0x0000003400347308 */ /* 0x000fe20000000800 */
[----:B------:R-:W-:-:S02]  /*10bc0*/  ISETP.LT.OR P4, PT, R142, 0x41, P4 ;  /* 0x000000418e00780c */ /* 0x000fc40002781670 */
[----:B------:R-:W-:Y:S02]  /*10bd0*/  FSEL R71, R71, -INF , !P5 ;  /* 0xff80000047477808 */ /* 0x000fe40006800000 */
[C---:B------:R-:W-:Y:S02]  /*10be0*/  ISETP.GT.AND P5, PT, R143.reuse, 0x61, P3 ;  /* 0x000000618f00780c */ /* 0x040fe40001fa4270 */
[----:B------:R-:W-:Y:S01]  /*10bf0*/  FSEL R58, R58, -INF , !P4 ;  /* 0xff8000003a3a7808 */ /* 0x000fe20006000000 */
[----:B------:R-:W-:Y:S01]  /*10c00*/  MUFU.EX2 R53, R53 ;  /* 0x0000003500357308 */ /* 0x000fe20000000800 */
[----:B------:R-:W-:Y:S02]  /*10c10*/  ISETP.LT.OR P5, PT, R142, 0x62, P5 ;  /* 0x000000628e00780c */ /* 0x000fe40002fa1670 */
[----:B------:R-:W-:Y:S02]  /*10c20*/  ISETP.GT.AND P4, PT, R143, 0x48, P3 ;  /* 0x000000488f00780c */ /* 0x000fe40001f84270 */
[----:B------:R-:W-:-:S02]  /*10c30*/  FSEL R75, R75, -INF , !P5 ;  /* 0xff8000004b4b7808 */ /* 0x000fc40006800000 */
[----:B------:R-:W-:Y:S01]  /*10c40*/  ISETP.GT.AND P5, PT, R143, 0x69, P3 ;  /* 0x000000698f00780c */ /* 0x000fe20001fa4270 */
[----:B------:R-:W-:Y:S01]  /*10c50*/  MUFU.EX2 R56, R56 ;  /* 0x0000003800387308 */ /* 0x000fe20000000800 */
[C---:B------:R-:W-:Y:S02]  /*10c60*/  ISETP.LT.OR P4, PT, R142.reuse, 0x49, P4 ;  /* 0x000000498e00780c */ /* 0x040fe40002781670 */
[----:B------:R-:W-:Y:S02]  /*10c70*/  ISETP.LT.OR P5, PT, R142, 0x6a, P5 ;  /* 0x0000006a8e00780c */ /* 0x000fe40002fa1670 */
[----:B------:R-:W-:Y:S02]  /*10c80*/  FSEL R62, R62, -INF , !P4 ;  /* 0xff8000003e3e7808 */ /* 0x000fe40006000000 */
[----:B------:R-:W-:Y:S01]  /*10c90*/  FSEL R79, R79, -INF , !P5 ;  /* 0xff8000004f4f7808 */ /* 0x000fe20006800000 */
[----:B------:R-:W-:Y:S01]  /*10ca0*/  MUFU.EX2 R57, R57 ;  /* 0x0000003900397308 */ /* 0x000fe20000000800 */
[----:B------:R-:W-:-:S02]  /*10cb0*/  ISETP.GT.AND P5, PT, R143, RZ, P3 ;  /* 0x000000ff8f00720c */ /* 0x000fc40001fa4270 */
[----:B------:R-:W-:Y:S02]  /*10cc0*/  ISETP.GT.AND P4, PT, R143, 0x50, P3 ;  /* 0x000000508f00780c */ /* 0x000fe40001f84270 */
[C---:B------:R-:W-:Y:S02]  /*10cd0*/  ISETP.LT.OR P5, PT, R142.reuse, 0x1, P5 ;  /* 0x000000018e00780c */ /* 0x040fe40002fa1670 */
[----:B------:R-:W-:Y:S01]  /*10ce0*/  ISETP.LT.OR P4, PT, R142, 0x51, P4 ;  /* 0x000000518e00780c */ /* 0x000fe20002781670 */
[----:B------:R-:W-:Y:S01]  /*10cf0*/  MUFU.EX2 R60, R60 ;  /* 0x0000003c003c7308 */ /* 0x000fe20000000800 */
[----:B------:R-:W-:Y:S02]  /*10d00*/  FSEL R18, R26, -INF , !P5 ;  /* 0xff8000001a127808 */ /* 0x000fe40006800000 */
[----:B------:R-:W-:Y:S02]  /*10d10*/  FSEL R66, R66, -INF , !P4 ;  /* 0xff80000042427808 */ /* 0x000fe40006000000 */
[----:B------:R-:W-:-:S02]  /*10d20*/  FMNMX.FTZ R11, R18, R6, !PT ;  /* 0x00000006120b7209 */ /* 0x000fc40007810000 */
[----:B------:R-:W-:Y:S01]  /*10d30*/  ISETP.GT.AND P4, PT, R143, 0x58, P3 ;  /* 0x000000588f00780c */ /* 0x000fe20001f84270 */
[----:B------:R-:W0:Y:S01]  /*10d40*/  MUFU.EX2 R26, R28 ;  /* 0x0000001c001a7308 */ /* 0x000e220000000800 */
[----:B------:R-:W-:Y:S02]  /*10d50*/  FMNMX.FTZ R11, R27, R11, !PT ;  /* 0x0000000b1b0b7209 */ /* 0x000fe40007810000 */
[----:B------:R-:W-:Y:S02]  /*10d60*/  ISETP.LT.OR P4, PT, R142, 0x59, P4 ;  /* 0x000000598e00780c */ /* 0x000fe40002781670 */
[----:B------:R-:W-:Y:S02]  /*10d70*/  FMNMX.FTZ R11, R30, R11, !PT ;  /* 0x0000000b1e0b7209 */ /* 0x000fe40007810000 */
[----:B------:R-:W-:Y:S01]  /*10d80*/  FSEL R70, R70, -INF , !P4 ;  /* 0xff80000046467808 */ /* 0x000fe20006000000 */
[----:B------:R-:W-:Y:S01]  /*10d90*/  MUFU.EX2 R61, R61 ;  /* 0x0000003d003d7308 */ /* 0x000fe20000000800 */
[----:B------:R-:W-:-:S02]  /*10da0*/  FMNMX.FTZ R11, R31, R11, !PT ;  /* 0x0000000b1f0b7209 */ /* 0x000fc40007810000 */
[----:B------:R-:W-:Y:S02]  /*10db0*/  ISETP.GT.AND P4, PT, R143, 0x60, P3 ;  /* 0x000000608f00780c */ /* 0x000fe40001f84270 */
[----:B------:R-:W-:Y:S02]  /*10dc0*/  FMNMX.FTZ R11, R34, R11, !PT ;  /* 0x0000000b220b7209 */ /* 0x000fe40007810000 */
[----:B------:R-:W-:Y:S01]  /*10dd0*/  ISETP.LT.OR P4, PT, R142, 0x61, P4 ;  /* 0x000000618e00780c */ /* 0x000fe20002781670 */
[----:B------:R-:W-:Y:S01]  /*10de0*/  MUFU.EX2 R64, R64 ;  /* 0x0000004000407308 */ /* 0x000fe20000000800 */
[----:B------:R-:W-:Y:S01]  /*10df0*/  FMNMX.FTZ R11, R35, R11, !PT ;  /* 0x0000000b230b7209 */ /* 0x000fe20007810000 */
[----:B0-----:R-:W-:Y:S01]  /*10e00*/  FADD.FTZ R5, R26, R5 ;  /* 0x000000051a057221 */ /* 0x001fe20000010000 */
[----:B------:R-:W-:Y:S02]  /*10e10*/  FSEL R74, R74, -INF , !P4 ;  /* 0xff8000004a4a7808 */ /* 0x000fe40006000000 */
[----:B------:R-:W-:Y:S01]  /*10e20*/  FMNMX.FTZ R11, R38, R11, !PT ;  /* 0x0000000b260b7209 */ /* 0x000fe20007810000 */
[----:B------:R-:W-:Y:S01]  /*10e30*/  FADD.FTZ R5, R29, R5 ;  /* 0x000000051d057221 */ /* 0x000fe20000010000 */
[----:B------:R-:W-:Y:S01]  /*10e40*/  ISETP.GT.AND P4, PT, R143, 0x68, P3 ;  /* 0x000000688f00780c */ /* 0x000fe20001f84270 */
[----:B------:R-:W-:Y:S01]  /*10e50*/  MUFU.EX2 R65, R65 ;  /* 0x0000004100417308 */ /* 0x000fe20000000800 */
[----:B------:R-:W-:Y:S01]  /*10e60*/  FMNMX.FTZ R11, R39, R11, !PT ;  /* 0x0000000b270b7209 */ /* 0x000fe20007810000 */
[----:B------:R-:W-:Y:S01]  /*10e70*/  FADD.FTZ R5, R32, R5 ;  /* 0x0000000520057221 */ /* 0x000fe20000010000 */
[----:B------:R-:W-:-:S02]  /*10e80*/  ISETP.LT.OR P4, PT, R142, 0x69, P4 ;  /* 0x000000698e00780c */ /* 0x000fc40002781670 */
[----:B------:R-:W-:Y:S01]  /*10e90*/  FMNMX.FTZ R11, R42, R11, !PT ;  /* 0x0000000b2a0b7209 */ /* 0x000fe20007810000 */
[----:B------:R-:W-:Y:S01]  /*10ea0*/  FADD.FTZ R5, R33, R5 ;  /* 0x0000000521057221 */ /* 0x000fe20000010000 */
[----:B------:R-:W-:Y:S01]  /*10eb0*/  FSEL R78, R78, -INF , !P4 ;  /* 0xff8000004e4e7808 */ /* 0x000fe20006000000 */
[----:B------:R-:W-:Y:S01]  /*10ec0*/  MUFU.EX2 R68, R68 ;  /* 0x0000004400447308 */ /* 0x000fe20000000800 */
[----:B------:R-:W-:Y:S02]  /*10ed0*/  FMNMX.FTZ R11, R43, R11, !PT ;  /* 0x0000000b2b0b7209 */ /* 0x000fe40007810000 */
[----:B------:R-:W-:Y:S02]  /*10ee0*/  ISETP.GT.AND P4, PT, R143, 0x70, P3 ;  /* 0x000000708f00780c */ /* 0x000fe40001f84270 */
[----:B------:R-:W-:Y:S02]  /*10ef0*/  FMNMX.FTZ R11, R46, R11, !PT ;  /* 0x0000000b2e0b7209 */ /* 0x000fe40007810000 */
[----:B------:R-:W-:Y:S01]  /*10f00*/  ISETP.LT.OR P4, PT, R142, 0x71, P4 ;  /* 0x000000718e00780c */ /* 0x000fe20002781670 */
[----:B------:R-:W-:Y:S01]  /*10f10*/  MUFU.EX2 R69, R69 ;  /* 0x0000004500457308 */ /* 0x000fe20000000800 */
[----:B------:R-:W-:-:S02]  /*10f20*/  FMNMX.FTZ R11, R47, R11, !PT ;  /* 0x0000000b2f0b7209 */ /* 0x000fc40007810000 */
[----:B------:R-:W-:Y:S02]  /*10f30*/  FSEL R82, R82, -INF , !P4 ;  /* 0xff80000052527808 */ /* 0x000fe40006000000 */
[----:B------:R-:W-:Y:S02]  /*10f40*/  FMNMX.FTZ R11, R50, R11, !PT ;  /* 0x0000000b320b7209 */ /* 0x000fe40007810000 */
[----:B------:R-:W-:Y:S01]  /*10f50*/  ISETP.GT.AND P4, PT, R143, 0x71, P3 ;  /* 0x000000718f00780c */ /* 0x000fe20001f84270 */
[----:B------:R-:W-:Y:S01]  /*10f60*/  MUFU.EX2 R72, R72 ;  /* 0x0000004800487308 */ /* 0x000fe20000000800 */
[----:B------:R-:W-:Y:S02]  /*10f70*/  FMNMX.FTZ R11, R51, R11, !PT ;  /* 0x0000000b330b7209 */ /* 0x000fe40007810000 */
[----:B------:R-:W-:Y:S02]  /*10f80*/  ISETP.GT.AND P5, PT, R143, 0x78, P3 ;  /* 0x000000788f00780c */ /* 0x000fe40001fa4270 */
[----:B------:R-:W-:-:S02]  /*10f90*/  FMNMX.FTZ R11, R54, R11, !PT ;  /* 0x0000000b360b7209 */ /* 0x000fc40007810000 */
[----:B------:R-:W-:Y:S01]  /*10fa0*/  ISETP.LT.OR P4, PT, R142, 0x72, P4 ;  /* 0x000000728e00780c */ /* 0x000fe20002781670 */
        /* <DEDUP_REMOVED lines=9> */
[----:B------:R-:W-:Y:S01]  /*11040*/  ISETP.LT.OR P3, PT, R142, 0x7a, P3 ;  /* 0x0000007a8e00780c */ /* 0x000fe20001f61670 */
[----:B------:R-:W-:Y:S01]  /*11050*/  MUFU.EX2 R77, R77 ;  /* 0x0000004d004d7308 */ /* 0x000fe20000000800 */
[----:B------:R-:W-:Y:S02]  /*11060*/  FMNMX.FTZ R11, R63, R11, !PT ;  /* 0x0000000b3f0b7209 */ /* 0x000fe40007810000 */
[----:B------:R-:W-:Y:S02]  /*11070*/  FSEL R86, R86, -INF , !P5 ;  /* 0xff80000056567808 */ /* 0x000fe40006800000 */
[----:B------:R-:W-:-:S02]  /*11080*/  FMNMX.FTZ R11, R66, R11, !PT ;  /* 0x0000000b420b7209 */ /* 0x000fc40007810000 */
[----:B------:R-:W-:Y:S01]  /*11090*/  FSEL R87, R87, -INF , !P3 ;  /* 0xff80000057577808 */ /* 0x000fe20005800000 */
[----:B------:R-:W-:Y:S01]  /*110a0*/  MUFU.EX2 R80, R80 ;  /* 0x0000005000507308 */ /* 0x000fe20000000800 */
[----:B------:R-:W-:Y:S02]  /*110b0*/  FMNMX.FTZ R11, R67, R11, !PT ;  /* 0x0000000b430b7209 */ /* 0x000fe40007810000 */
[----:B------:R-:W-:Y:S02]  /*110c0*/  F2FP.F16.F32.PACK_AB R26, R29, R26 ;  /* 0x0000001a1d1a723e */ /* 0x000fe400000000ff */
[----:B------:R-:W-:Y:S02]  /*110d0*/  FMNMX.FTZ R11, R70, R11, !PT ;  /* 0x0000000b460b7209 */ /* 0x000fe40007810000 */
[----:B------:R-:W-:Y:S01]  /*110e0*/  F2FP.F16.F32.PACK_AB R24, R25, R24 ;  /* 0x000000181918723e */ /* 0x000fe200000000ff */
[----:B------:R-:W-:Y:S01]  /*110f0*/  MUFU.EX2 R81, R81 ;  /* 0x0000005100517308 */ /* 0x000fe20000000800 */
[----:B------:R-:W-:-:S02]  /*11100*/  FMNMX.FTZ R11, R71, R11, !PT ;  /* 0x0000000b470b7209 */ /* 0x000fc40007810000 */
[----:B------:R-:W-:Y:S01]  /*11110*/  F2FP.F16.F32.PACK_AB R32, R33, R32 ;  /* 0x000000202120723e */ /* 0x000fe200000000ff */
[----:B------:R-:W-:Y:S01]  /*11120*/  FADD.FTZ R33, R36, R5 ;  /* 0x0000000524217221 */ /* 0x000fe20000010000 */
[----:B------:R-:W-:-:S03]  /*11130*/  FMNMX.FTZ R11, R74, R11, !PT ;  /* 0x0000000b4a0b7209 */ /* 0x000fc60007810000 */
[----:B------:R-:W-:Y:S01]  /*11140*/  FADD.FTZ R33, R37, R33 ;  /* 0x0000002125217221 */ /* 0x000fe20000010000 */
[----:B------:R-:W-:Y:S01]  /*11150*/  FMNMX.FTZ R11, R75, R11, !PT ;  /* 0x0000000b4b0b7209 */ /* 0x000fe20007810000 */
[----:B------:R-:W-:Y:S02]  /*11160*/  MUFU.EX2 R84, R84 ;  /* 0x0000005400547308 */ /* 0x000fe40000000800 */
[----:B------:R-:W-:Y:S01]  /*11170*/  FADD.FTZ R33, R40, R33 ;  /* 0x0000002128217221 */ /* 0x000fe20000010000 */
[----:B------:R-:W-:Y:S02]  /*11180*/  FMNMX.FTZ R11, R78, R11, !PT ;  /* 0x0000000b4e0b7209 */ /* 0x000fe40007810000 */
[C---:B------:R-:W-:Y:S01]  /*11190*/  F2FP.F16.F32.PACK_AB R40, R41.reuse, R40 ;  /* 0x000000282928723e */ /* 0x040fe200000000ff */
[----:B------:R-:W-:Y:S01]  /*111a0*/  FADD.FTZ R33, R41, R33 ;  /* 0x0000002129217221 */ /* 0x000fe20000010000 */
[----:B------:R-:W-:Y:S01]  /*111b0*/  FMNMX.FTZ R11, R79, R11, !PT ;  /* 0x0000000b4f0b7209 */ /* 0x000fe20007810000 */
[----:B------:R-:W-:Y:S02]  /*111c0*/  MUFU.EX2 R0, R0 ;  /* 0x0000000000007308 */ /* 0x000fe40000000800 */
[----:B------:R-:W-:Y:S01]  /*111d0*/  FADD.FTZ R33, R44, R33 ;  /* 0x000000212c217221 */ /* 0x000fe20000010000 */
[----:B------:R-:W-:-:S03]  /*111e0*/  FMNMX.FTZ R11, R82, R11, !PT ;  /* 0x0000000b520b7209 */ /* 0x000fc60007810000 */
[----:B------:R-:W-:Y:S01]  /*111f0*/  FADD.FTZ R33, R45, R33 ;  /* 0x000000212d217221 */ /* 0x000fe20000010000 */
[----:B------:R-:W-:-:S03]  /*11200*/  FMNMX.FTZ R11, R83, R11, !PT ;  /* 0x0000000b530b7209 */ /* 0x000fc60007810000 */
[----:B------:R-:W-:Y:S01]  /*11210*/  FADD.FTZ R33, R48, R33 ;  /* 0x0000002130217221 */ /* 0x000fe20000010000 */
[----:B------:R-:W-:-:S03]  /*11220*/  FMNMX.FTZ R11, R86, R11, !PT ;  /* 0x0000000b560b7209 */ /* 0x000fc60007810000 */
[----:B------:R-:W-:Y:S01]  /*11230*/  FADD.FTZ R33, R49, R33 ;  /* 0x0000002131217221 */ /* 0x000fe20000010000 */
[----:B------:R-:W-:-:S03]  /*11240*/  FMNMX.FTZ R11, R87, R11, !PT ;  /* 0x0000000b570b7209 */ /* 0x000fc60007810000 */
[----:B------:R-:W-:Y:S02]  /*11250*/  FADD.FTZ R41, R52, R33 ;  /* 0x0000002134297221 */ /* 0x000fe40000010000 */
[----:B------:R-:W0:Y:S02]  /*11260*/  SHFL.BFLY PT, R16, R11, 0x2, 0x1f ;  /* 0x0c401f000b107f89 */ /* 0x000e2400000e0000 */
[----:B------:R-:W-:-:S04]  /*11270*/  FADD.FTZ R41, R53, R41 ;  /* 0x0000002935297221 */ /* 0x000fc80000010000 */
[----:B------:R-:W-:Y:S01]  /*11280*/  FADD.FTZ R41, R56, R41 ;  /* 0x0000002938297221 */ /* 0x000fe20000010000 */
[----:B0-----:R-:W-:-:S05]  /*11290*/  FMNMX.FTZ R11, R11, R16, !PT ;  /* 0x000000100b0b7209 */ /* 0x001fca0007810000 */
[----:B------:R-:W0:Y:S02]  /*112a0*/  SHFL.BFLY PT, R16, R11, 0x1, 0x1f ;  /* 0x0c201f000b107f89 */ /* 0x000e2400000e0000 */
[----:B0-----:R-:W-:-:S04]  /*112b0*/  FMNMX.FTZ R11, R11, R16, !PT ;  /* 0x000000100b0b7209 */ /* 0x001fc80007810000 */
[C---:B------:R-:W-:Y:S01]  /*112c0*/  FSETP.NEU.FTZ.AND P3, PT, R11.reuse, -INF , PT ;  /* 0xff8000000b00780b */ /* 0x040fe20003f7d000 */
[----:B------:R-:W-:-:S05]  /*112d0*/  FMUL.FTZ R16, R11, UR41 ;  /* 0x000000290b107c20 */ /* 0x000fca0008410000 */
[----:B------:R-:W-:-:S05]  /*112e0*/  FSEL R16, R16, RZ, P3 ;  /* 0x000000ff10107208 */ /* 0x000fca0001800000 */
        /* <DEDUP_REMOVED lines=14> */
[----:B------:R-:W0:Y:S01]  /*113d0*/  MUFU.EX2 R21, R21 ;  /* 0x0000001500157308 */ /* 0x000e220000000800 */
[--C-:B------:R-:W-:Y:S01]  /*113e0*/  FFMA.FTZ R74, R74, UR41, -R16.reuse ;  /* 0x000000294a4a7c23 */ /* 0x100fe20008010810 */
[----:B------:R-:W-:Y:S01]  /*113f0*/  F2FP.F16.F32.PACK_AB R56, R57, R56 ;  /* 0x000000383938723e */ /* 0x000fe200000000ff */
[--C-:B------:R-:W-:Y:S01]  /*11400*/  FFMA.FTZ R75, R75, UR41, -R16.reuse ;  /* 0x000000294b4b7c23 */ /* 0x100fe20008010810 */
[--C-:B------:R-:W-:Y:S01]  /*11410*/  FFMA.FTZ R78, R78, UR41, -R16.reuse ;  /* 0x000000294e4e7c23 */ /* 0x100fe20008010810 */
[--C-:B------:R-:W-:Y:S01]  /*11420*/  FFMA.FTZ R79, R79, UR41, -R16.reuse ;  /* 0x000000294f4f7c23 */ /* 0x100fe20008010810 */
[--C-:B------:R-:W-:Y:S01]  /*11430*/  FFMA.FTZ R82, R82, UR41, -R16.reuse ;  /* 0x0000002952527c23 */ /* 0x100fe20008010810 */
[--C-:B------:R-:W-:Y:S01]  /*11440*/  FFMA.FTZ R83, R83, UR41, -R16.reuse ;  /* 0x0000002953537c23 */ /* 0x100fe20008010810 */
[----:B------:R-:W-:Y:S01]  /*11450*/  MUFU.EX2 R28, R28 ;  /* 0x0000001c001c7308 */ /* 0x000fe20000000800 */
[----:B------:R-:W-:Y:S01]  /*11460*/  FFMA.FTZ R86, R86, UR41, -R16 ;  /* 0x0000002956567c23 */ /* 0x000fe20008010810 */
[----:B------:R-:W-:-:S06]  /*11470*/  F2FP.F16.F32.PACK_AB R42, R45, R44 ;  /* 0x0000002c2d2a723e */ /* 0x000fcc00000000ff */
[----:B------:R-:W1:Y:S01]  /*11480*/  MUFU.EX2 R29, R29 ;  /* 0x0000001d001d7308 */ /* 0x000e620000000800 */
[----:B0-----:R-:W-:-:S07]  /*11490*/  F2FP.F16.F32.PACK_AB R25, R21, R18 ;  /* 0x000000121519723e */ /* 0x001fce00000000ff */
[----:B------:R-:W-:Y:S08]  /*114a0*/  MUFU.EX2 R30, R30 ;  /* 0x0000001e001e7308 */ /* 0x000ff00000000800 */
[----:B------:R-:W-:Y:S01]  /*114b0*/  MUFU.EX2 R31, R31 ;  /* 0x0000001f001f7308 */ /* 0x000fe20000000800 */
[----:B-1----:R-:W-:-:S05]  /*114c0*/  F2FP.F16.F32.PACK_AB R27, R29, R28 ;  /* 0x0000001c1d1b723e */ /* 0x002fca00000000ff */
[----:B------:R0:W-:Y:S02]  /*114d0*/  STSM.16.M88.4 [R139+0x21800], R24 ;  /* 0x021800188b007844 */ /* 0x0001e40000000200 */
[----:B------:R-:W-:Y:S08]  /*114e0*/  MUFU.EX2 R51, R51 ;  /* 0x0000003300337308 */ /* 0x000ff00000000800 */
[----:B------:R-:W-:Y:S01]  /*114f0*/  MUFU.EX2 R5, R66 ;  /* 0x0000004200057308 */ /* 0x000fe20000000800 */
[----:B0-----:R-:W-:Y:S01]  /*11500*/  FSEL R26, R11, RZ, P3 ;  /* 0x000000ff0b1a7208 */ /* 0x001fe20001800000 */
[--C-:B------:R-:W-:Y:S01]  /*11510*/  FFMA.FTZ R24, R34, UR41, -R16.reuse ;  /* 0x0000002922187c23 */ /* 0x100fe20008010810 */
[--C-:B------:R-:W-:Y:S01]  /*11520*/  FFMA.FTZ R25, R35, UR41, -R16.reuse ;  /* 0x0000002923197c23 */ /* 0x100fe20008010810 */
[--C-:B------:R-:W-:Y:S01]  /*11530*/  FFMA.FTZ R35, R38, UR41, -R16.reuse ;  /* 0x0000002926237c23 */ /* 0x100fe20008010810 */
[----:B------:R-:W-:Y:S01]  /*11540*/  FFMA.FTZ R27, R39, UR41, -R16 ;  /* 0x00000029271b7c23 */ /* 0x000fe20008010810 */
[----:B------:R-:W-:Y:S01]  /*11550*/  FADD.FTZ R26, -R26, R6 ;  /* 0x000000061a1a7221 */ /* 0x000fe20000010100 */
[--C-:B------:R-:W-:Y:S01]  /*11560*/  FFMA.FTZ R38, R43, UR41, -R16.reuse ;  /* 0x000000292b267c23 */ /* 0x100fe20008010810 */
[----:B------:R-:W-:Y:S01]  /*11570*/  MUFU.EX2 R24, R24 ;  /* 0x0000001800187308 */ /* 0x000fe20000000800 */
[--C-:B------:R-:W-:Y:S01]  /*11580*/  FFMA.FTZ R43, R46, UR41, -R16.reuse ;  /* 0x000000292e2b7c23 */ /* 0x100fe20008010810 */
[----:B------:R-:W-:Y:S01]  /*11590*/  FMUL.FTZ R6, R26, UR41 ;  /* 0x000000291a067c20 */ /* 0x000fe20008410000 */
[----:B------:R-:W-:Y:S01]  /*115a0*/  F2FP.F16.F32.PACK_AB R34, R37, R36 ;  /* 0x000000242522723e */ /* 0x000fe200000000ff */
[--C-:B------:R-:W-:Y:S01]  /*115b0*/  FFMA.FTZ R39, R47, UR41, -R16.reuse ;  /* 0x000000292f277c23 */ /* 0x100fe20008010810 */
[----:B------:R-:W-:-:S03]  /*115c0*/  FFMA.FTZ R26, R50, UR41, -R16 ;  /* 0x00000029321a7c23 */ /* 0x000fc60008010810 */
[----:B------:R-:W0:Y:S08]  /*115d0*/  MUFU.EX2 R6, R6 ;  /* 0x0000000600067308 */ /* 0x000e300000000800 */
[----:B------:R-:W1:Y:S08]  /*115e0*/  MUFU.EX2 R25, R25 ;  /* 0x0000001900197308 */ /* 0x000e700000000800 */
[----:B------:R-:W3:Y:S01]  /*115f0*/  MUFU.EX2 R35, R35 ;  /* 0x0000002300237308 */ /* 0x000ee20000000800 */
[----:B0-----:R-:W-:Y:S01]  /*11600*/  FFMA.FTZ R18, R6, R4, R18 ;  /* 0x0000000406127223 */ /* 0x001fe20000010012 */
[----:B------:R-:W-:-:S03]  /*11610*/  FFMA.FTZ R4, R55, UR41, -R16 ;  /* 0x0000002937047c23 */ /* 0x000fc60008010810 */
[----:B------:R-:W-:Y:S01]  /*11620*/  FADD.FTZ R18, R21, R18 ;  /* 0x0000001215127221 */ /* 0x000fe20000010000 */
[--C-:B------:R-:W-:Y:S01]  /*11630*/  FFMA.FTZ R21, R59, UR41, -R16.reuse ;  /* 0x000000293b157c23 */ /* 0x100fe20008010810 */
[----:B------:R-:W-:Y:S01]  /*11640*/  FFMA.FTZ R59, R62, UR41, -R16 ;  /* 0x000000293e3b7c23 */ /* 0x000fe20008010810 */
[----:B------:R-:W0:Y:S01]  /*11650*/  MUFU.EX2 R27, R27 ;  /* 0x0000001b001b7308 */ /* 0x000e220000000800 */
[----:B------:R-:W-:Y:S01]  /*11660*/  FADD.FTZ R28, R28, R18 ;  /* 0x000000121c1c7221 */ /* 0x000fe20000010000 */
[----:B-1----:R-:W-:Y:S01]  /*11670*/  F2FP.F16.F32.PACK_AB R33, R25, R24 ;  /* 0x000000181921723e */ /* 0x002fe200000000ff */
[----:B------:R-:W-:Y:S02]  /*11680*/  FFMA.FTZ R16, R87, UR41, -R16 ;  /* 0x0000002957107c23 */ /* 0x000fe40008010810 */
[----:B------:R-:W-:-:S03]  /*11690*/  FADD.FTZ R28, R29, R28 ;  /* 0x0000001c1d1c7221 */ /* 0x000fc60000010000 */
[----:B------:R-:W1:Y:S01]  /*116a0*/  MUFU.EX2 R38, R38 ;  /* 0x0000002600267308 */ /* 0x000e620000000800 */
[----:B------:R-:W-:Y:S01]  /*116b0*/  FADD.FTZ R28, R24, R28 ;  /* 0x0000001c181c7221 */ /* 0x000fe20000010000 */
[----:B------:R-:W-:-:S03]  /*116c0*/  FADD.FTZ R24, R57, R41 ;  /* 0x0000002939187221 */ /* 0x000fc60000010000 */
[----:B------:R-:W-:Y:S01]  /*116d0*/  FADD.FTZ R36, R25, R28 ;  /* 0x0000001c19247221 */ /* 0x000fe20000010000 */
[----:B------:R-:W-:Y:S02]  /*116e0*/  FADD.FTZ R24, R60, R24 ;  /* 0x000000183c187221 */ /* 0x000fe40000010000 */
[----:B------:R-:W4:Y:S01]  /*116f0*/  MUFU.EX2 R43, R43 ;  /* 0x0000002b002b7308 */ /* 0x000f220000000800 */
[----:B---3--:R-:W-:-:S07]  /*11700*/  FADD.FTZ R36, R35, R36 ;  /* 0x0000002423247221 */ /* 0x008fce0000010000 */
[----:B------:R-:W3:Y:S01]  /*11710*/  MUFU.EX2 R39, R39 ;  /* 0x0000002700277308 */ /* 0x000ee20000000800 */
[----:B0-----:R-:W-:Y:S01]  /*11720*/  FADD.FTZ R36, R27, R36 ;  /* 0x000000241b247221 */ /* 0x001fe20000010000 */
[----:B-1----:R-:W-:-:S06]  /*11730*/  F2FP.F16.F32.PACK_AB R41, R38, R30 ;  /* 0x0000001e2629723e */ /* 0x002fcc00000000ff */
[----:B------:R-:W0:Y:S01]  /*11740*/  MUFU.EX2 R26, R26 ;  /* 0x0000001a001a7308 */ /* 0x000e220000000800 */
[----:B------:R-:W-:-:S07]  /*11750*/  FADD.FTZ R36, R30, R36 ;  /* 0x000000241e247221 */ /* 0x000fce0000010000 */
[----:B------:R-:W1:Y:S01]  /*11760*/  MUFU.EX2 R4, R4 ;  /* 0x0000000400047308 */ /* 0x000e620000000800 */
[----:B------:R-:W-:-:S07]  /*11770*/  FADD.FTZ R36, R38, R36 ;  /* 0x0000002426247221 */ /* 0x000fce0000010000 */
[----:B------:R-:W5:Y:S01]  /*11780*/  MUFU.EX2 R18, R58 ;  /* 0x0000003a00127308 */ /* 0x000f620000000800 */
[----:B----4-:R-:W-:-:S07]  /*11790*/  FADD.FTZ R36, R43, R36 ;  /* 0x000000242b247221 */ /* 0x010fce0000010000 */
[----:B------:R-:W4:Y:S01]  /*117a0*/  MUFU.EX2 R21, R21 ;  /* 0x0000001500157308 */ /* 0x000f220000000800 */
[----:B---3--:R-:W-:-:S07]  /*117b0*/  FADD.FTZ R37, R39, R36 ;  /* 0x0000002427257221 */ /* 0x008fce0000010000 */
[----:B------:R-:W3:Y:S01]  /*117c0*/  MUFU.EX2 R59, R59 ;  /* 0x0000003b003b7308 */ /* 0x000ee20000000800 */
[----:B0-----:R-:W-:-:S07]  /*117d0*/  FADD.FTZ R37, R26, R37 ;  /* 0x000000251a257221 */ /* 0x001fce0000010000 */
[----:B------:R-:W0:Y:S01]  /*117e0*/  MUFU.EX2 R29, R63 ;  /* 0x0000003f001d7308 */ /* 0x000e220000000800 */
[----:B------:R-:W-:Y:S01]  /*117f0*/  FADD.FTZ R37, R31, R37 ;  /* 0x000000251f257221 */ /* 0x000fe20000010000 */
[----:B------:R-:W-:Y:S01]  /*11800*/  FADD.FTZ R24, R61, R24 ;  /* 0x000000183d187221 */ /* 0x000fe20000010000 */
[----:B------:R-:W-:Y:S01]  /*11810*/  F2FP.F16.F32.PACK_AB R35, R27, R35 ;  /* 0x000000231b23723e */ /* 0x000fe200000000ff */
[----:B------:R-:W3:Y:S01]  /*11820*/  LDL R38, [R1+0x24] ;  /* 0x0000240001267983 */ /* 0x000ee20000100800 */
[----:B------:R-:W-:-:S03]  /*11830*/  FADD.FTZ R37, R51, R37 ;  /* 0x0000002533257221 */ /* 0x000fc60000010000 */
[----:B------:R-:W0:Y:S01]  /*11840*/  MUFU.EX2 R28, R67 ;  /* 0x00000043001c7308 */ /* 0x000e220000000800 */
[----:B-1----:R-:W-:Y:S01]  /*11850*/  FADD.FTZ R37, R4, R37 ;  /* 0x0000002504257221 */ /* 0x002fe20000010000 */
[----:B------:R-:W-:-:S06]  /*11860*/  FADD.FTZ R24, R64, R24 ;  /* 0x0000001840187221 */ /* 0x000fcc0000010000 */
[----:B------:R-:W-:Y:S01]  /*11870*/  MUFU.EX2 R71, R71 ;  /* 0x0000004700477308 */ /* 0x000fe20000000800 */
[----:B-----5:R-:W-:Y:S01]  /*11880*/  FADD.FTZ R37, R18, R37 ;  /* 0x0000002512257221 */ /* 0x020fe20000010000 */
[----:B----4-:R-:W-:Y:S01]  /*11890*/  F2FP.F16.F32.PACK_AB R57, R21, R18 ;  /* 0x000000121539723e */ /* 0x010fe200000000ff */
[----:B--2---:R1:W-:Y:S01]  /*118a0*/  STSM.16.M88.4 [R144], R32 ;  /* 0x0000002090007844 */ /* 0x0043e20000000200 */
[----:B------:R-:W-:Y:S01]  /*118b0*/  F2FP.F16.F32.PACK_AB R43, R39, R43 ;  /* 0x0000002b272b723e */ /* 0x000fe200000000ff */
[----:B------:R-:W-:-:S03]  /*118c0*/  FADD.FTZ R37, R21, R37 ;  /* 0x0000002515257221 */ /* 0x000fc60000010000 */
[----:B------:R-:W2:Y:S01]  /*118d0*/  MUFU.EX2 R67, R70 ;  /* 0x0000004600437308 */ /* 0x000ea20000000800 */
[----:B---3--:R-:W-:-:S04]  /*118e0*/  FADD.FTZ R30, R59, R37 ;  /* 0x000000253b1e7221 */ /* 0x008fc80000010000 */
[----:B0-----:R-:W-:Y:S01]  /*118f0*/  FADD.FTZ R30, R29, R30 ;  /* 0x0000001e1d1e7221 */ /* 0x001fe20000010000 */
[----:B------:R-:W-:Y:S02]  /*11900*/  FADD.FTZ R27, R65, R24 ;  /* 0x00000018411b7221 */ /* 0x000fe40000010000 */
[----:B------:R-:W0:Y:S01]  /*11910*/  MUFU.EX2 R36, R74 ;  /* 0x0000004a00247308 */ /* 0x000e220000000800 */
[----:B------:R-:W-:Y:S01]  /*11920*/  FADD.FTZ R25, R5, R30 ;  /* 0x0000001e05197221 */ /* 0x000fe20000010000 */
[----:B------:R-:W-:-:S03]  /*11930*/  FADD.FTZ R30, R68, R27 ;  /* 0x0000001b441e7221 */ /* 0x000fc60000010000 */
[----:B------:R-:W-:Y:S01]  /*11940*/  FADD.FTZ R24, R28, R25 ;  /* 0x000000191c187221 */ /* 0x000fe20000010000 */
[----:B------:R-:W-:Y:S02]  /*11950*/  FADD.FTZ R25, R69, R30 ;  /* 0x0000001e45197221 */ /* 0x000fe40000010000 */
[----:B------:R-:W3:Y:S01]  /*11960*/  MUFU.EX2 R75, R75 ;  /* 0x0000004b004b7308 */ /* 0x000ee20000000800 */
[----:B--2---:R-:W-:Y:S01]  /*11970*/  FADD.FTZ R24, R67, R24 ;  /* 0x0000001843187221 */ /* 0x004fe20000010000 */
[----:B------:R-:W-:Y:S01]  /*11980*/  F2FP.F16.F32.PACK_AB R51, R4, R51 ;  /* 0x000000330433723e */ /* 0x000fe200000000ff */
[----:B------:R-:W-:Y:S02]  /*11990*/  FADD.FTZ R4, R72, R25 ;  /* 0x0000001948047221 */ /* 0x000fe40000010000 */
[----:B------:R-:W-:Y:S02]  /*119a0*/  FADD.FTZ R21, R71, R24 ;  /* 0x0000001847157221 */ /* 0x000fe40000010000 */
[----:B------:R-:W-:Y:S01]  /*119b0*/  FADD.FTZ R25, R73, R4 ;  /* 0x0000000449197221 */ /* 0x000fe20000010000 */
[----:B------:R-:W2:Y:S01]  /*119c0*/  MUFU.EX2 R78, R78 ;  /* 0x0000004e004e7308 */ /* 0x000ea20000000800 */
[----:B0-----:R-:W-:-:S07]  /*119d0*/  FADD.FTZ R4, R36, R21 ;  /* 0x0000001524047221 */ /* 0x001fce0000010000 */
[----:B------:R0:W-:Y:S02]  /*119e0*/  MUFU.EX2 R21, R16 ;  /* 0x0000001000157308 */ /* 0x0001e40000000800 */
[----:B0-----:R-:W4:Y:S06]  /*119f0*/  LDL R16, [R1+0x18] ;  /* 0x0000180001107983 */ /* 0x001f2c0000100800 */
[----:B------:R-:W0:Y:S01]  /*11a00*/  MUFU.EX2 R79, R79 ;  /* 0x0000004f004f7308 */ /* 0x000e220000000800 */
[----:B------:R-:W-:Y:S01]  /*11a10*/  FADD.FTZ R18, R76, R25 ;  /* 0x000000194c127221 */ /* 0x000fe20000010000 */
[----:B---3--:R-:W-:-:S06]  /*11a20*/  FADD.FTZ R25, R75, R4 ;  /* 0x000000044b197221 */ /* 0x008fcc0000010000 */
[----:B------:R-:W3:Y:S01]  /*11a30*/  MUFU.EX2 R82, R82 ;  /* 0x0000005200527308 */ /* 0x000ee20000000800 */
[----:B--2---:R-:W-:-:S07]  /*11a40*/  FADD.FTZ R4, R78, R25 ;  /* 0x000000194e047221 */ /* 0x004fce0000010000 */
[----:B------:R-:W2:Y:S01]  /*11a50*/  MUFU.EX2 R83, R83 ;  /* 0x0000005300537308 */ /* 0x000ea20000000800 */
[----:B------:R-:W-:-:S07]  /*11a60*/  FADD.FTZ R27, R77, R18 ;  /* 0x000000124d1b7221 */ /* 0x000fce0000010000 */
[----:B------:R-:W5:Y:S01]  /*11a70*/  MUFU.EX2 R86, R86 ;  /* 0x0000005600567308 */ /* 0x000f620000000800 */
[----:B0-----:R-:W-:Y:S01]  /*11a80*/  FADD.FTZ R25, R79, R4 ;  /* 0x000000044f197221 */ /* 0x001fe20000010000 */
[----:B------:R-:W-:Y:S01]  /*11a90*/  FADD.FTZ R18, R80, R27 ;  /* 0x0000001b50127221 */ /* 0x000fe20000010000 */
[----:B------:R-:W-:Y:S02]  /*11aa0*/  F2FP.F16.F32.PACK_AB R48, R49, R48 ;  /* 0x000000303130723e */ /* 0x000fe400000000ff */
[----:B---3--:R-:W-:Y:S01]  /*11ab0*/  FADD.FTZ R4, R82, R25 ;  /* 0x0000001952047221 */ /* 0x008fe20000010000 */
[----:B------:R-:W-:Y:S02]  /*11ac0*/  F2FP.F16.F32.PACK_AB R50, R53, R52 ;  /* 0x000000343532723e */ /* 0x000fe400000000ff */
[----:B------:R-:W-:Y:S01]  /*11ad0*/  F2FP.F16.F32.PACK_AB R49, R31, R26 ;  /* 0x0000001a1f31723e */ /* 0x000fe200000000ff */
[----:B------:R-:W-:Y:S01]  /*11ae0*/  FADD.FTZ R27, R81, R18 ;  /* 0x00000012511b7221 */ /* 0x000fe20000010000 */
[----:B------:R-:W-:-:S02]  /*11af0*/  F2FP.F16.F32.PACK_AB R58, R61, R60 ;  /* 0x0000003c3d3a723e */ /* 0x000fc400000000ff */
[----:B------:R-:W-:Y:S02]  /*11b00*/  F2FP.F16.F32.PACK_AB R59, R29, R59 ;  /* 0x0000003b1d3b723e */ /* 0x000fe400000000ff */
[----:B------:R-:W-:Y:S02]  /*11b10*/  F2FP.F16.F32.PACK_AB R64, R65, R64 ;  /* 0x000000404140723e */ /* 0x000fe400000000ff */
[----:B------:R-:W-:Y:S02]  /*11b20*/  F2FP.F16.F32.PACK_AB R72, R73, R72 ;  /* 0x000000484948723e */ /* 0x000fe400000000ff */
[----:B------:R-:W-:Y:S02]  /*11b30*/  F2FP.F16.F32.PACK_AB R66, R69, R68 ;  /* 0x000000444542723e */ /* 0x000fe400000000ff */
[----:B------:R-:W-:Y:S02]  /*11b40*/  F2FP.F16.F32.PACK_AB R80, R81, R80 ;  /* 0x000000505150723e */ /* 0x000fe400000000ff */
[----:B------:R-:W-:Y:S01]  /*11b50*/  F2FP.F16.F32.PACK_AB R65, R28, R5 ;  /* 0x000000051c41723e */ /* 0x000fe200000000ff */
[----:B--2---:R-:W-:Y:S01]  /*11b60*/  FADD.FTZ R5, R83, R4 ;  /* 0x0000000453057221 */ /* 0x004fe20000010000 */
[----:B------:R-:W-:-:S02]  /*11b70*/  F2FP.F16.F32.PACK_AB R67, R71, R67 ;  /* 0x000000434743723e */ /* 0x000fc400000000ff */
[----:B------:R-:W-:Y:S01]  /*11b80*/  F2FP.F16.F32.PACK_AB R73, R75, R36 ;  /* 0x000000244b49723e */ /* 0x000fe200000000ff */
[----:B------:R1:W-:Y:S01]  /*11b90*/  STSM.16.M88.4 [R141], R40 ;  /* 0x000000288d007844 */ /* 0x0003e20000000200 */
[----:B------:R-:W-:Y:S02]  /*11ba0*/  F2FP.F16.F32.PACK_AB R74, R77, R76 ;  /* 0x0000004c4d4a723e */ /* 0x000fe400000000ff */
[----:B------:R-:W-:Y:S02]  /*11bb0*/  F2FP.F16.F32.PACK_AB R75, R79, R78 ;  /* 0x0000004e4f4b723e */ /* 0x000fe400000000ff */
[----:B------:R-:W-:Y:S01]  /*11bc0*/  F2FP.F16.F32.PACK_AB R81, R83, R82 ;  /* 0x000000525351723e */ /* 0x000fe200000000ff */
[----:B------:R1:W-:Y:S01]  /*11bd0*/  STSM.16.M88.4 [R140], R48 ;  /* 0x000000308c007844 */ /* 0x0003e20000000200 */
[----:B------:R-:W-:Y:S02]  /*11be0*/  F2FP.F16.F32.PACK_AB R82, R0, R84 ;  /* 0x000000540052723e */ /* 0x000fe400000000ff */
[----:B-----5:R-:W-:Y:S01]  /*11bf0*/  F2FP.F16.F32.PACK_AB R83, R21, R86 ;  /* 0x000000561553723e */ /* 0x020fe200000000ff */
[----:B------:R1:W-:Y:S01]  /*11c00*/  STSM.16.M88.4 [R139+0x27800], R56 ;  /* 0x027800388b007844 */ /* 0x0003e20000000200 */
[----:B------:R-:W-:Y:S01]  /*11c10*/  FADD.FTZ R27, R84, R27 ;  /* 0x0000001b541b7221 */ /* 0x000fe20000010000 */
[----:B------:R-:W-:Y:S01]  /*11c20*/  FADD.FTZ R4, R86, R5 ;  /* 0x0000000556047221 */ /* 0x000fe20000010000 */
        /* <DEDUP_REMOVED lines=51> */
[----:B------:R-:W-:Y:S02]  /*11f60*/  IMAD.MOV.U32 R0, RZ, RZ, R8 ;  /* 0x000000ffff007224 */ /* 0x000fe400078e0008 */
[----:B------:R-:W-:Y:S01]  /*11f70*/  IMAD.MOV.U32 R6, RZ, RZ, R11 ;  /* 0x000000ffff067224 */ /* 0x000fe200078e000b */
[----:B------:R1:W-:Y:S04]  /*11f80*/  STSM.16.M88.4 [R38], R64 ;  /* 0x0000004026007844 */ /* 0x0003e80000000200 */
[----:B------:R1:W-:Y:S04]  /*11f90*/  STSM.16.M88.4 [R141+0x6000], R72 ;  /* 0x006000488d007844 */ /* 0x0003e80000000200 */
[----:B------:R1:W-:Y:S01]  /*11fa0*/  STSM.16.M88.4 [R140+0x6000], R80 ;  /* 0x006000508c007844 */ /* 0x0003e20000000200 */
[----:B------:R0:W-:Y:S06]  /*11fb0*/  MEMBAR.ALL.CTA ;  /* 0x0000000000007992 */ /* 0x0001ec0000008000 */
[----:B0-----:R-:W0:Y:S01]  /*11fc0*/  FENCE.VIEW.ASYNC.S ;  /* 0x00000000000073c6 */ /* 0x001e220000000000 */
[C---:B----4-:R-:W-:Y:S01]  /*11fd0*/  ISETP.GT.AND P3, PT, R3.reuse, R16, PT ;  /* 0x000000100300720c */ /* 0x050fe20003f64270 */
[----:B------:R-:W-:-:S02]  /*11fe0*/  VIADD R3, R3, 0xffffffff ;  /* 0xffffffff03037836 */ /* 0x000fc40000000000 */
[----:B------:R-:W-:Y:S01]  /*11ff0*/  IMAD.MOV.U32 R16, RZ, RZ, R20 ;  /* 0x000000ffff107224 */ /* 0x000fe200078e0014 */
[----:B0-----:R-:W-:-:S09]  /*12000*/  NOP ;  /* 0x0000000000007918 */ /* 0x001fd20000000000 */
[----:B-1----:R-:W-:Y:S05]  /*12010*/  @P3 BRA `(.L_x_1523) ;  /* 0xffffffcc00103947 */ /* 0x002fea000383ffff */
[----:B------:R-:W-:Y:S02]  /*12020*/  IMAD.MOV.U32 R6, RZ, RZ, R11 ;  /* 0x000000ffff067224 */ /* 0x000fe400078e000b */
[----:B------:R-:W-:Y:S02]  /*12030*/  IMAD.MOV.U32 R0, RZ, RZ, R8 ;  /* 0x000000ffff007224 */ /* 0x000fe400078e0008 */
[----:B------:R-:W-:Y:S02]  /*12040*/  IMAD.MOV.U32 R16, RZ, RZ, R20 ;  /* 0x000000ffff107224 */ /* 0x000fe400078e0014 */
[----:B------:R-:W-:-:S07]  /*12050*/  IMAD.MOV.U32 R18, RZ, RZ, R7 ;  /* 0x000000ffff127224 */ /* 0x000fce00078e0007 */
.L_x_1505:
[----:B------:R-:W2:Y:S01]  /*12060*/  LDL R11, [R1+0x1c] ;  /* 0x00001c00010b7983 */ /* 0x000ea20000100800 */
[----:B------:R-:W0:Y:S01]  /*12070*/  LDC R7, c[0x0][0x448] ;  /* 0x00011200ff077b82 */ /* 0x000e220000000800 */
[----:B------:R-:W-:-:S07]  /*12080*/  IADD3 R20, R137, 0x1, -R136 ;  /* 0x0000000189147810 */ /* 0x000fce0007ffe888 */
[----:B------:R-:W1:Y:S01]  /*12090*/  LDC R24, c[0x0][0x9e4] ;  /* 0x00027900ff187b82 */ /* 0x000e620000000800 */
[----:B0-----:R-:W-:Y:S02]  /*120a0*/  ISETP.NE.AND P5, PT, R7, 0x1, PT ;  /* 0x000000010700780c */ /* 0x001fe40003fa5270 */
[----:B-1----:R-:W-:-:S11]  /*120b0*/  ISETP.GE.AND P4, PT, R24, 0x1, PT ;  /* 0x000000011800780c */ /* 0x002fd60003f86270 */
[----:B------:R-:W0:Y:S08]  /*120c0*/  @P5 LDC R8, c[0x0][0x44c] ;  /* 0x00011300ff085b82 */ /* 0x000e300000000800 */
[----:B------:R-:W1:Y:S01]  /*120d0*/  @P5 LDC R9, c[0x0][0x450] ;  /* 0x00011400ff095b82 */ /* 0x000e620000000800 */
[----:B--2---:R-:W-:-:S04]  /*120e0*/  VIADD R7, R11, 0xbf ;  /* 0x000000bf0b077836 */ /* 0x004fc80000000000 */
[----:B0-----:R-:W-:-:S05]  /*120f0*/  @P5 IMAD.HI.U32 R8, R7, R8, RZ ;  /* 0x0000000807085227 */ /* 0x001fca00078e00ff */
[----:B-1----:R-:W-:-:S05]  /*12100*/  @P5 SHF.R.U32.HI R7, RZ, R9, R8 ;  /* 0x00000009ff075219 */ /* 0x002fca0000011608 */
[----:B------:R-:W-:-:S04]  /*12110*/  IMAD.IADD R7, R7, 0x1, R20 ;  /* 0x0000000107077824 */ /* 0x000fc800078e0214 */
[----:B------:R-:W-:Y:S01]  /*12120*/  IMAD.IADD R10, R7, 0x1, -R10 ;  /* 0x00000001070a7824 */ /* 0x000fe200078e0a0a */
        /* <DEDUP_REMOVED lines=11> */
.L_x_1526:
[----:B------:R-:W-:-:S13]  /*121e0*/  ISETP.NE.AND P2, PT, R24, 0x1, PT ;  /* 0x000000011800780c */ /* 0x000fda0003f45270 */
[----:B------:R-:W0:Y:S02]  /*121f0*/  @P2 LDC.64 R8, c[0x0][0x9e8] ;  /* 0x00027a00ff082b82 */ /* 0x000e240000000a00 */
[----:B0-----:R-:W-:-:S05]  /*12200*/  @P2 IMAD.HI.U32 R8, R7, R8, RZ ;  /* 0x0000000807082227 */ /* 0x001fca00078e00ff */
[----:B------:R-:W-:-:S07]  /*12210*/  @P2 SHF.R.U32.HI R7, RZ, R9, R8 ;  /* 0x00000009ff072219 */ /* 0x000fce0000011608 */
.L_x_1527:
[----:B------:R-:W-:Y:S05]  /*12220*/  BSYNC B0 ;  /* 0x0000000000007941 */ /* 0x000fea0003800000 */
.L_x_1525:
[----:B------:R-:W-:-:S05]  /*12230*/  IMAD R7, R7, R24, RZ ;  /* 0x0000001807077224 */ /* 0x000fca00078e02ff */
[----:B------:R-:W-:-:S07]  /*12240*/  VIMNMX R10, R10, R7, !PT ;  /* 0x000000070a0a7248 */ /* 0x000fce0007fe0100 */
.L_x_1524:
[----:B------:R-:W2:Y:S01]  /*12250*/  LDL R8, [R1+0x48] ;  /* 0x0000480001087983 */ /* 0x000ea20000100800 */
[----:B------:R-:W-:-:S05]  /*12260*/  VIADD R10, R10, 0x7f ;  /* 0x0000007f0a0a7836 */ /* 0x000fca0000000000 */
[----:B------:R-:W-:-:S04]  /*12270*/  SHF.R.S32.HI R7, RZ, 0x1f, R10 ;  /* 0x0000001fff077819 */ /* 0x000fc8000001140a */
[----:B------:R-:W-:-:S04]  /*12280*/  LEA.HI R7, R7, R10, RZ, 0x7 ;  /* 0x0000000a07077211 */ /* 0x000fc800078f38ff */
[----:B------:R-:W-:-:S04]  /*12290*/  SHF.R.S32.HI R7, RZ, 0x7, R7 ;  /* 0x00000007ff077819 */ /* 0x000fc80000011407 */
[----:B--2---:R-:W-:-:S04]  /*122a0*/  VIMNMX R142, R8, R7, !PT ;  /* 0x00000007088e7248 */ /* 0x004fc80007fe0100 */
[----:B------:R-:W-:-:S13]  /*122b0*/  ISETP.GE.AND P2, PT, R3, R142, PT ;  /* 0x0000008e0300720c */ /* 0x000fda0003f46270 */
[----:B------:R-:W-:Y:S05]  /*122c0*/  @!P2 BRA `(.L_x_1528) ;  /* 0x0000002000eca947 */ /* 0x000fea0003800000 */
[----:B------:R-:W-:Y:S02]  /*122d0*/  IMAD.MOV.U32 R7, RZ, RZ, R6 ;  /* 0x000000ffff077224 */ /* 0x000fe400078e0006 */
[----:B------:R-:W-:Y:S02]  /*122e0*/  IMAD.MOV.U32 R8, RZ, RZ, R0 ;  /* 0x000000ffff087224 */ /* 0x000fe400078e0000 */
[----:B------:R-:W-:Y:S02]  /*122f0*/  IMAD.MOV.U32 R10, RZ, RZ, R18 ;  /* 0x000000ffff0a7224 */ /* 0x000fe400078e0012 */
[----:B------:R-:W-:-:S07]  /*12300*/  IMAD.MOV.U32 R9, RZ, RZ, R16 ;  /* 0x000000ffff097224 */ /* 0x000fce00078e0010 */
.L_x_1538:
[----:B------:R-:W-:Y:S01]  /*12310*/  VIADD R16, R9, 0x1 ;  /* 0x0000000109107836 */ /* 0x000fe20000000000 */
[----:B------:R-:W-:Y:S05]  /*12320*/  YIELD ;  /* 0x0000000000007946 */ /* 0x000fea0003800000 */
[----:B------:R-:W-:-:S04]  /*12330*/  ISETP.NE.AND P2, PT, R16, 0x2, PT ;  /* 0x000000021000780c */ /* 0x000fc80003f45270 */
[----:B------:R-:W-:Y:S02]  /*12340*/  SEL R11, RZ, 0x1, P2 ;  /* 0x00000001ff0b7807 */ /* 0x000fe40001000000 */
[----:B------:R-:W-:Y:S02]  /*12350*/  SEL R16, R16, RZ, P2 ;  /* 0x000000ff10107207 */ /* 0x000fe40001000000 */
[----:B------:R-:W-:Y:S02]  /*12360*/  ISETP.NE.AND P2, PT, R156, RZ, PT ;  /* 0x000000ff9c00720c */ /* 0x000fe40003f45270 */
[----:B------:R-:W-:-:S11]  /*12370*/  LOP3.LUT R18, R10, R11, RZ, 0x3c, !PT ;  /* 0x0000000b0a127212 */ /* 0x000fd600078e3cff */
[----:B------:R-:W-:Y:S05]  /*12380*/  @P2 BRA `(.L_x_1529) ;  /* 0x0000000000302947 */ /* 0x000fea0003800000 */
[----:B------:R-:W-:Y:S05]  /*12390*/  @!P0 BRA `(.L_x_1530) ;  /* 0x0000000000048947 */ /* 0x000fea0003800000 */
[----:B------:R-:W-:Y:S01]  /*123a0*/  BPT.TRAP 0x1 ;  /* 0x000000040000795c */ /* 0x000fe20000300000 */
.L_x_1530:
[----:B------:R-:W-:Y:S01]  /*123b0*/  IMAD R0, R16, 0x8, R2 ;  /* 0x0000000810007824 */ /* 0x000fe200078e0202 */
[----:B------:R-:W-:-:S04]  /*123c0*/  SHF.L.U32 R11, R18, 0x1f, RZ ;  /* 0x0000001f120b7819 */ /* 0x000fc800000006ff */
[----:B------:R0:W1:Y:S01]  /*123d0*/  SYNCS.PHASECHK.TRANS64.TRYWAIT P3, [R0+URZ+0x2d830], R11 ;  /* 0x02d8300b000075a7 */ /* 0x000062000806017f */
[----:B------:R-:W-:Y:S05]  /*123e0*/  @!P0 BRA `(.L_x_1531) ;  /* 0x0000000000048947 */ /* 0x000fea0003800000 */
[----:B------:R-:W-:Y:S01]  /*123f0*/  BPT.TRAP 0x1 ;  /* 0x000000040000795c */ /* 0x000fe20000300000 */
.L_x_1531:
[----:B------:R-:W-:Y:S04]  /*12400*/  BSSY B0, `(.L_x_1529) ;  /* 0x0000004000007945 */ /* 0x000fe80003800000 */
[----:B-1----:R-:W-:Y:S05]  /*12410*/  @P3 BRA `(.L_x_1532) ;  /* 0x0000000000083947 */ /* 0x002fea0003800000 */
[----:B------:R-:W1:Y:S02]  /*12420*/  SYNCS.PHASECHK.TRANS64.TRYWAIT P3, [R0+URZ+0x2d830], R11 ;  /* 0x02d8300b000075a7 */ /* 0x000e64000806017f */
[----:B-1----:R-:W-:Y:S05]  /*12430*/  @!P3 BRA `(.L_x_1533) ;  /* 0x000001080038b947 */ /* 0x002fea0003800000 */
.L_x_1532:
[----:B------:R-:W-:Y:S05]  /*12440*/  BSYNC B0 ;  /* 0x0000000000007941 */ /* 0x000fea0003800000 */
.L_x_1529:
[----:B01----:R-:W0:Y:S01]  /*12450*/  S2R R0, SR_TID.X ;  /* 0x0000000000007919 */ /* 0x003e220000002100 */
[----:B------:R-:W-:Y:S05]  /*12460*/  WARPSYNC.ALL ;  /* 0x0000000000007948 */ /* 0x000fea0003800000 */
[----:B------:R-:W-:Y:S01]  /*12470*/  IMAD R20, R16, 0x600, R157 ;  /* 0x0000060010147824 */ /* 0x000fe200078e029d */
[----:B------:R-:W-:Y:S01]  /*12480*/  R2UR UR8, R12 ;  /* 0x000000000c0872ca */ /* 0x000fe200000e0000 */
[----:B------:R-:W-:Y:S01]  /*12490*/  IMAD.MOV.U32 R21, RZ, RZ, -0x7fffffe0 ;  /* 0x80000020ff157424 */ /* 0x000fe200078e00ff */
[----:B------:R-:W-:Y:S01]  /*124a0*/  R2UR UR9, R13 ;  /* 0x000000000d0972ca */ /* 0x000fe200000e0000 */
[C---:B------:R-:W-:Y:S01]  /*124b0*/  VIADD R26, R20.reuse, 0x2 ;  /* 0x00000002141a7836 */ /* 0x040fe20000000000 */
[C---:B------:R-:W-:Y:S01]  /*124c0*/  R2UR UR10, R20.reuse ;  /* 0x00000000140a72ca */ /* 0x040fe200000e0000 */
[----:B------:R-:W-:Y:S01]  /*124d0*/  VIADD R24, R20, 0x200 ;  /* 0x0000020014187836 */ /* 0x000fe20000000000 */
[----:B------:R-:W-:Y:S01]  /*124e0*/  R2UR UR11, R21 ;  /* 0x00000000150b72ca */ /* 0x000fe200000e0000 */
[----:B------:R-:W-:Y:S01]  /*124f0*/  IMAD.MOV.U32 R27, RZ, RZ, -0x7fffffe0 ;  /* 0x80000020ff1b7424 */ /* 0x000fe200078e00ff */
[----:B------:R-:W-:Y:S01]  /*12500*/  R2UR UR14, R26 ;  /* 0x000000001a0e72ca */ /* 0x000fe200000e0000 */
[----:B------:R-:W-:Y:S01]  /*12510*/  VIADD R26, R20, 0x202 ;  /* 0x00000202141a7836 */ /* 0x000fe20000000000 */
[----:B------:R-:W-:Y:S01]  /*12520*/  R2UR UR18, R24 ;  /* 0x00000000181272ca */ /* 0x000fe200000e0000 */
[----:B------:R-:W-:Y:S01]  /*12530*/  VIADD R28, R20, 0x400 ;  /* 0x00000400141c7836 */ /* 0x000fe20000000000 */
[C---:B------:R-:W-:Y:S01]  /*12540*/  R2UR UR15, R27.reuse ;  /* 0x000000001b0f72ca */ /* 0x040fe200000e0000 */
[----:B------:R-:W-:Y:S01]  /*12550*/  IMAD.MOV.U32 R25, RZ, RZ, -0x7fffffe0 ;  /* 0x80000020ff197424 */ /* 0x000fe200078e00ff */
[----:B------:R-:W-:Y:S01]  /*12560*/  R2UR UR22, R26 ;  /* 0x000000001a1672ca */ /* 0x000fe200000e0000 */
[----:B------:R-:W-:Y:S01]  /*12570*/  IMAD.MOV.U32 R29, RZ, RZ, -0x7fffffe0 ;  /* 0x80000020ff1d7424 */ /* 0x000fe200078e00ff */
[----:B------:R-:W-:Y:S01]  /*12580*/  R2UR UR23, R27 ;  /* 0x000000001b1772ca */ /* 0x000fe200000e0000 */
[----:B------:R-:W-:Y:S01]  /*12590*/  VIADD R20, R20, 0x402 ;  /* 0x0000040214147836 */ /* 0x000fe20000000000 */
[----:B------:R-:W-:-:S02]  /*125a0*/  R2UR UR19, R25 ;  /* 0x00000000191372ca */ /* 0x000fc400000e0000 */
[----:B------:R-:W-:Y:S02]  /*125b0*/  R2UR UR26, R28 ;  /* 0x000000001c1a72ca */ /* 0x000fe400000e0000 */
[----:B------:R-:W-:Y:S02]  /*125c0*/  R2UR UR27, R29 ;  /* 0x000000001d1b72ca */ /* 0x000fe400000e0000 */
[----:B------:R-:W-:Y:S02]  /*125d0*/  R2UR UR12, R152 ;  /* 0x00000000980c72ca */ /* 0x000fe400000e0000 */
[----:B0-----:R-:W-:Y:S02]  /*125e0*/  SHF.R.U32.HI R0, RZ, 0x7, R0 ;  /* 0x00000007ff007819 */ /* 0x001fe40000011600 */
[----:B------:R-:W-:Y:S02]  /*125f0*/  R2UR UR13, R153 ;  /* 0x00000000990d72ca */ /* 0x000fe400000e0000 */
[----:B------:R-:W-:Y:S01]  /*12600*/  R2UR UR16, R150 ;  /* 0x00000000961072ca */ /* 0x000fe200000e0000 */
[----:B------:R-:W-:Y:S01]  /*12610*/  VIADD R0, R0, 0x8 ;  /* 0x0000000800007836 */ /* 0x000fe20000000000 */
[----:B------:R-:W-:-:S02]  /*12620*/  R2UR UR17, R151 ;  /* 0x00000000971172ca */ /* 0x000fc400000e0000 */
[----:B------:R-:W-:Y:S02]  /*12630*/  R2UR UR20, R148 ;  /* 0x00000000941472ca */ /* 0x000fe400000e0000 */
[----:B------:R0:W-:Y:S01]  /*12640*/  BAR.SYNC.DEFER_BLOCKING R0, 0x100 ;  /* 0x000400000000751d */ /* 0x0001e20000010000 */
[----:B------:R-:W-:Y:S02]  /*12650*/  R2UR UR21, R149 ;  /* 0x00000000951572ca */ /* 0x000fe400000e0000 */
[----:B------:R-:W-:Y:S02]  /*12660*/  R2UR UR24, R146 ;  /* 0x00000000921872ca */ /* 0x000fe400000e0000 */
[----:B------:R-:W-:Y:S02]  /*12670*/  R2UR UR25, R147 ;  /* 0x00000000931972ca */ /* 0x000fe400000e0000 */
[----:B------:R-:W-:Y:S02]  /*12680*/  R2UR UR30, R20 ;  /* 0x00000000141e72ca */ /* 0x000fe400000e0000 */
[----:B------:R-:W-:-:S02]  /*12690*/  R2UR UR31, R21 ;  /* 0x00000000151f72ca */ /* 0x000fc400000e0000 */
        /* <DEDUP_REMOVED lines=23> */
.L_x_1535:
[----:B------:R-:W-:Y:S01]  /*12810*/  SHF.L.U32 R0, R10, 0x1f, RZ ;  /* 0x0000001f0a007819 */ /* 0x000fe200000006ff */
[----:B------:R-:W-:-:S04]  /*12820*/  IMAD R6, R9, 0x8, R2 ;  /* 0x0000000809067824 */ /* 0x000fc800078e0202 */
[----:B------:R0:W1:Y:S01]  /*12830*/  SYNCS.PHASECHK.TRANS64.TRYWAIT P2, [R6+URZ+0x2d850], R0 ;  /* 0x02d85000060075a7 */ /* 0x000062000804017f */
[----:B------:R-:W-:Y:S05]  /*12840*/  @!P0 BRA `(.L_x_1536) ;  /* 0x0000000000048947 */ /* 0x000fea0003800000 */
[----:B------:R-:W-:Y:S01]  /*12850*/  BPT.TRAP 0x1 ;  /* 0x000000040000795c */ /* 0x000fe20000300000 */
.L_x_1536:
[----:B-1----:R-:W-:Y:S05]  /*12860*/  @P2 BRA `(.L_x_1534) ;  /* 0x0000000000082947 */ /* 0x002fea0003800000 */
[----:B------:R-:W1:Y:S02]  /*12870*/  SYNCS.PHASECHK.TRANS64.TRYWAIT P2, [R6+URZ+0x2d850], R0 ;  /* 0x02d85000060075a7 */ /* 0x000e64000804017f */
[----:B-1----:R-:W-:Y:S05]  /*12880*/  @!P2 BRA `(.L_x_1537) ;  /* 0x000001040038a947 */ /* 0x002fea0003800000 */
.L_x_1534:
[----:B01----:R-:W-:Y:S01]  /*12890*/  VIADD R0, R2, 0x400 ;  /* 0x0000040002007836 */ /* 0x003fe20000000000 */
[----:B------:R-:W-:Y:S05]  /*128a0*/  WARPSYNC.ALL ;  /* 0x0000000000007948 */ /* 0x000fea0003800000 */
[----:B------:R-:W-:-:S04]  /*128b0*/  SHF.R.U32.HI R0, RZ, 0x4, R0 ;  /* 0x00000004ff007819 */ /* 0x000fc80000011600 */
[----:B------:R-:W-:-:S04]  /*128c0*/  LOP3.LUT R0, R0, 0x3fff, RZ, 0xc0, !PT ;  /* 0x00003fff00007812 */ /* 0x000fc800078ec0ff */
[----:B------:R-:W-:Y:S01]  /*128d0*/  LOP3.LUT R10, R0, 0x2000000, RZ, 0xfc, !PT ;  /* 0x02000000000a7812 */ /* 0x000fe200078efcff */
[----:B------:R-:W2:Y:S01]  /*128e0*/  LDL R143, [R1+0x3c] ;  /* 0x00003c00018f7983 */ /* 0x000ea20000100800 */
[----:B------:R-:W-:-:S03]  /*128f0*/  FMNMX.FTZ R0, R24, R8, !PT ;  /* 0x0000000818007209 */ /* 0x000fc60007810000 */
[----:B------:R-:W-:Y:S01]  /*12900*/  IMAD R10, R9, 0x600, R10 ;  /* 0x00000600090a7824 */ /* 0x000fe200078e020a */
[----:B------:R-:W-:Y:S01]  /*12910*/  UMOV UR41, UR6 ;  /* 0x0000000600297c82 */ /* 0x000fe20008000000 */
[----:B------:R-:W-:Y:S01]  /*12920*/  IMAD.MOV.U32 R11, RZ, RZ, -0x7fffffe0 ;  /* 0x80000020ff0b7424 */ /* 0x000fe200078e00ff */
[----:B------:R-:W-:Y:S01]  /*12930*/  FMNMX.FTZ R0, R25, R0, !PT ;  /* 0x0000000019007209 */ /* 0x000fe20007810000 */
[C---:B------:R-:W-:Y:S01]  /*12940*/  VIADD R20, R10.reuse, 0x40 ;  /* 0x000000400a147836 */ /* 0x040fe20000000000 */
[----:B------:R-:W-:Y:S01]  /*12950*/  R2UR UR10, R10 ;  /* 0x000000000a0a72ca */ /* 0x000fe200000e0000 */
[----:B------:R-:W-:Y:S01]  /*12960*/  WARPGROUP.ARRIVE ;  /* 0x00000000000079c5 */ /* 0x000fe20000000000 */
[----:B------:R-:W-:Y:S01]  /*12970*/  FMNMX.FTZ R0, R28, R0, !PT ;  /* 0x000000001c007209 */ /* 0x000fe20007810000 */
[----:B------:R-:W-:Y:S01]  /*12980*/  IMAD.MOV.U32 R21, RZ, RZ, -0x7fffffe0 ;  /* 0x80000020ff157424 */ /* 0x000fe200078e00ff */
[----:B------:R-:W-:Y:S01]  /*12990*/  R2UR UR14, R20 ;  /* 0x00000000140e72ca */ /* 0x000fe200000e0000 */
[----:B------:R-:W-:Y:S01]  /*129a0*/  VIADD R20, R10, 0x80 ;  /* 0x000000800a147836 */ /* 0x000fe20000000000 */
[----:B------:R-:W-:-:S02]  /*129b0*/  FMNMX.FTZ R0, R29, R0, !PT ;  /* 0x000000001d007209 */ /* 0x000fc40007810000 */
[----:B------:R-:W-:Y:S02]  /*129c0*/  R2UR UR11, R11 ;  /* 0x000000000b0b72ca */ /* 0x000fe400000e0000 */
[----:B------:R-:W-:Y:S02]  /*129d0*/  FMNMX.FTZ R0, R32, R0, !PT ;  /* 0x0000000020007209 */ /* 0x000fe40007810000 */
[----:B------:R-:W-:Y:S01]  /*129e0*/  R2UR UR18, R20 ;  /* 0x00000000141272ca */ /* 0x000fe200000e0000 */
[----:B------:R-:W-:Y:S01]  /*129f0*/  VIADD R20, R10, 0xc0 ;  /* 0x000000c00a147836 */ /* 0x000fe20000000000 */
[----:B------:R-:W-:Y:S02]  /*12a00*/  FMNMX.FTZ R0, R33, R0, !PT ;  /* 0x0000000021007209 */ /* 0x000fe40007810000 */
[----:B------:R-:W-:Y:S02]  /*12a10*/  R2UR UR15, R21 ;  /* 0x00000000150f72ca */ /* 0x000fe400000e0000 */
[----:B------:R-:W-:-:S02]  /*12a20*/  FMNMX.FTZ R0, R36, R0, !PT ;  /* 0x0000000024007209 */ /* 0x000fc40007810000 */
[----:B------:R-:W-:Y:S01]  /*12a30*/  R2UR UR22, R20 ;  /* 0x00000000141672ca */ /* 0x000fe200000e0000 */
[----:B------:R-:W-:Y:S01]  /*12a40*/  VIADD R20, R10, 0x100 ;  /* 0x000001000a147836 */ /* 0x000fe20000000000 */
[----:B------:R-:W-:Y:S02]  /*12a50*/  FMNMX.FTZ R0, R37, R0, !PT ;  /* 0x0000000025007209 */ /* 0x000fe40007810000 */
[----:B------:R-:W-:Y:S02]  /*12a60*/  R2UR UR19, R21 ;  /* 0x00000000151372ca */ /* 0x000fe400000e0000 */
[----:B------:R-:W-:Y:S02]  /*12a70*/  FMNMX.FTZ R0, R40, R0, !PT ;  /* 0x0000000028007209 */ /* 0x000fe40007810000 */
[----:B------:R-:W-:Y:S01]  /*12a80*/  R2UR UR26, R20 ;  /* 0x00000000141a72ca */ /* 0x000fe200000e0000 */
[----:B------:R-:W-:Y:S01]  /*12a90*/  VIADD R20, R10, 0x140 ;  /* 0x000001400a147836 */ /* 0x000fe20000000000 */
[----:B------:R-:W-:-:S02]  /*12aa0*/  FMNMX.FTZ R0, R41, R0, !PT ;  /* 0x0000000029007209 */ /* 0x000fc40007810000 */
[----:B------:R-:W-:Y:S02]  /*12ab0*/  R2UR UR23, R21 ;  /* 0x00000000151772ca */ /* 0x000fe400000e0000 */
[----:B------:R-:W-:Y:S02]  /*12ac0*/  FMNMX.FTZ R0, R44, R0, !PT ;  /* 0x000000002c007209 */ /* 0x000fe40007810000 */
[----:B------:R-:W-:Y:S01]  /*12ad0*/  R2UR UR30, R20 ;  /* 0x00000000141e72ca */ /* 0x000fe200000e0000 */
[C---:B------:R-:W-:Y:S01]  /*12ae0*/  VIADD R20, R10.reuse, 0x180 ;  /* 0x000001800a147836 */ /* 0x040fe20000000000 */
[----:B------:R-:W-:Y:S01]  /*12af0*/  FMNMX.FTZ R0, R45, R0, !PT ;  /* 0x000000002d007209 */ /* 0x000fe20007810000 */
[----:B------:R-:W-:Y:S01]  /*12b00*/  VIADD R10, R10, 0x1c0 ;  /* 0x000001c00a0a7836 */ /* 0x000fe20000000000 */
[----:B------:R-:W-:Y:S02]  /*12b10*/  R2UR UR27, R21 ;  /* 0x00000000151b72ca */ /* 0x000fe400000e0000 */
[----:B------:R-:W-:-:S02]  /*12b20*/  FMNMX.FTZ R0, R48, R0, !PT ;  /* 0x0000000030007209 */ /* 0x000fc40007810000 */
[----:B------:R-:W-:Y:S02]  /*12b30*/  R2UR UR34, R20 ;  /* 0x00000000142272ca */ /* 0x000fe400000e0000 */
[----:B------:R-:W-:Y:S02]  /*12b40*/  FMNMX.FTZ R0, R49, R0, !PT ;  /* 0x0000000031007209 */ /* 0x000fe40007810000 */
[----:B------:R-:W-:Y:S02]  /*12b50*/  R2UR UR46, R10 ;  /* 0x000000000a2e72ca */ /* 0x000fe400000e0000 */
[----:B------:R-:W-:Y:S02]  /*12b60*/  FMNMX.FTZ R0, R52, R0, !PT ;  /* 0x0000000034007209 */ /* 0x000fe40007810000 */
[----:B------:R-:W-:Y:S02]  /*12b70*/  R2UR UR31, R21 ;  /* 0x00000000151f72ca */ /* 0x000fe400000e0000 */
[----:B------:R-:W-:-:S02]  /*12b80*/  FMNMX.FTZ R0, R53, R0, !PT ;  /* 0x0000000035007209 */ /* 0x000fc40007810000 */
[----:B------:R-:W-:Y:S02]  /*12b90*/  R2UR UR35, R21 ;  /* 0x00000000152372ca */ /* 0x000fe400000e0000 */
[----:B------:R-:W-:Y:S01]  /*12ba0*/  FMNMX.FTZ R0, R56, R0, !PT ;  /* 0x0000000038007209 */ /* 0x000fe20007810000 */
[----:B------:R-:W3:Y:S01]  /*12bb0*/  LDL R21, [R1+0x20] ;  /* 0x0000200001157983 */ /* 0x000ee20000100800 */
[----:B------:R-:W-:Y:S02]  /*12bc0*/  R2UR UR47, R11 ;  /* 0x000000000b2f72ca */ /* 0x000fe400000e0000 */
        /* <DEDUP_REMOVED lines=18> */
[----:B0-----:R-:W-:-:S05]  /*12cf0*/  FMNMX.FTZ R0, R0, R6, !PT ;  /* 0x0000000600007209 */ /* 0x001fca0007810000 */
[C---:B------:R-:W-:Y:S01]  /*12d00*/  FADD.FTZ R8, -R0.reuse, R8 ;  /* 0x0000000800087221 */ /* 0x040fe20000010100 */
[----:B------:R-:W-:-:S03]  /*12d10*/  FMUL.FTZ R6, R0, UR41 ;  /* 0x0000002900067c20 */ /* 0x000fc60008410000 */
[----:B------:R-:W-:Y:S01]  /*12d20*/  FMUL.FTZ R8, R8, UR41 ;  /* 0x0000002908087c20 */ /* 0x000fe20008410000 */
        /* <DEDUP_REMOVED lines=13> */
[--C-:B------:R-:W-:Y:S01]  /*12e00*/  FFMA.FTZ R45, R45, UR41, -R6.reuse ;  /* 0x000000292d2d7c23 */ /* 0x100fe20008010806 */
[--C-:B------:R-:W-:Y:S01]  /*12e10*/  FFMA.FTZ R48, R48, UR41, -R6.reuse ;  /* 0x0000002930307c23 */ /* 0x100fe20008010806 */
[--C-:B------:R-:W-:Y:S01]  /*12e20*/  FFMA.FTZ R49, R49, UR41, -R6.reuse ;  /* 0x0000002931317c23 */ /* 0x100fe20008010806 */
[--C-:B------:R-:W-:Y:S01]  /*12e30*/  FFMA.FTZ R52, R52, UR41, -R6.reuse ;  /* 0x0000002934347c23 */ /* 0x100fe20008010806 */
[--C-:B------:R-:W-:Y:S01]  /*12e40*/  FFMA.FTZ R53, R53, UR41, -R6.reuse ;  /* 0x0000002935357c23 */ /* 0x100fe20008010806 */
[--C-:B------:R-:W-:Y:S01]  /*12e50*/  FFMA.FTZ R56, R56, UR41, -R6.reuse ;  /* 0x0000002938387c23 */ /* 0x100fe20008010806 */
[----:B------:R-:W1:Y:S01]  /*12e60*/  MUFU.EX2 R25, R25 ;  /* 0x0000001900197308 */ /* 0x000e620000000800 */
[--C-:B------:R-:W-:Y:S01]  /*12e70*/  FFMA.FTZ R57, R57, UR41, -R6.reuse ;  /* 0x0000002939397c23 */ /* 0x100fe20008010806 */
[--C-:B------:R-:W-:Y:S01]  /*12e80*/  FFMA.FTZ R60, R60, UR41, -R6.reuse ;  /* 0x000000293c3c7c23 */ /* 0x100fe20008010806 */
[--C-:B------:R-:W-:Y:S01]  /*12e90*/  FFMA.FTZ R61, R61, UR41, -R6.reuse ;  /* 0x000000293d3d7c23 */ /* 0x100fe20008010806 */
[--C-:B------:R-:W-:Y:S01]  /*12ea0*/  FFMA.FTZ R64, R64, UR41, -R6.reuse ;  /* 0x0000002940407c23 */ /* 0x100fe20008010806 */
[--C-:B------:R-:W-:Y:S01]  /*12eb0*/  FFMA.FTZ R65, R65, UR41, -R6.reuse ;  /* 0x0000002941417c23 */ /* 0x100fe20008010806 */
[--C-:B------:R-:W-:Y:S01]  /*12ec0*/  FFMA.FTZ R68, R68, UR41, -R6.reuse ;  /* 0x0000002944447c23 */ /* 0x100fe20008010806 */
[----:B------:R-:W-:Y:S01]  /*12ed0*/  FFMA.FTZ R69, R69, UR41, -R6 ;  /* 0x0000002945457c23 */ /* 0x000fe20008010806 */
[----:B------:R-:W4:Y:S01]  /*12ee0*/  MUFU.EX2 R10, R28 ;  /* 0x0000001c000a7308 */ /* 0x000f220000000800 */
        /* <DEDUP_REMOVED lines=9> */
[----:B------:R-:W-:Y:S01]  /*12f80*/  F2FP.F16.F32.PACK_AB R8, R25, R8 ;  /* 0x000000081908723e */ /* 0x000fe200000000ff */
[----:B------:R-:W-:-:S02]  /*12f90*/  IMAD.MOV.U32 R25, RZ, RZ, 0x40000040 ;  /* 0x40000040ff197424 */ /* 0x000fc400078e00ff */
[--C-:B------:R-:W-:Y:S01]  /*12fa0*/  FFMA.FTZ R84, R84, UR41, -R6.reuse ;  /* 0x0000002954547c23 */ /* 0x100fe20008010806 */
[----:B------:R-:W-:Y:S01]  /*12fb0*/  FFMA.FTZ R85, R85, UR41, -R6 ;  /* 0x0000002955557c23 */ /* 0x000fe20008010806 */
[----:B------:R-:W-:Y:S02]  /*12fc0*/  FMNMX.FTZ R6, R26, R7, !PT ;  /* 0x000000071a067209 */ /* 0x000fe40007810000 */
[----:B------:R-:W-:Y:S01]  /*12fd0*/  R2UR UR9, R25 ;  /* 0x00000000190972ca */ /* 0x000fe200000e0000 */
[----:B----4-:R-:W-:Y:S01]  /*12fe0*/  FADD.FTZ R5, R10, R5 ;  /* 0x000000050a057221 */ /* 0x010fe20000010000 */
[----:B------:R-:W-:Y:S01]  /*12ff0*/  FMNMX.FTZ R6, R27, R6, !PT ;  /* 0x000000061b067209 */ /* 0x000fe20007810000 */
[----:B------:R-:W-:-:S03]  /*13000*/  IMAD.MOV.U32 R25, RZ, RZ, 0x40000040 ;  /* 0x40000040ff197424 */ /* 0x000fc600078e00ff */
[----:B------:R-:W-:Y:S02]  /*13010*/  FMNMX.FTZ R6, R30, R6, !PT ;  /* 0x000000061e067209 */ /* 0x000fe40007810000 */
[----:B------:R-:W-:Y:S01]  /*13020*/  R2UR UR45, R25 ;  /* 0x00000000192d72ca */ /* 0x000fe200000e0000 */
[C---:B0-----:R-:W-:Y:S01]  /*13030*/  FADD.FTZ R5, R29.reuse, R5 ;  /* 0x000000051d057221 */ /* 0x041fe20000010000 */
[----:B------:R-:W-:Y:S01]  /*13040*/  F2FP.F16.F32.PACK_AB R10, R29, R10 ;  /* 0x0000000a1d0a723e */ /* 0x000fe200000000ff */
[----:B------:R-:W-:Y:S01]  /*13050*/  IMAD.MOV.U32 R29, RZ, RZ, 0x40000040 ;  /* 0x40000040ff1d7424 */ /* 0x000fe200078e00ff */
[----:B------:R-:W-:-:S04]  /*13060*/  FMNMX.FTZ R6, R31, R6, !PT ;  /* 0x000000061f067209 */ /* 0x000fc80007810000 */
[----:B------:R-:W-:Y:S01]  /*13070*/  R2UR UR13, R29 ;  /* 0x000000001d0d72ca */ /* 0x000fe200000e0000 */
        /* <DEDUP_REMOVED lines=14> */
[----:B------:R-:W-:Y:S02]  /*13160*/  R2UR UR33, R29 ;  /* 0x000000001d2172ca */ /* 0x000fe400000e0000 */
[----:B------:R-:W-:-:S04]  /*13170*/  FMNMX.FTZ R6, R43, R6, !PT ;  /* 0x000000062b067209 */ /* 0x000fc80007810000 */
[----:B------:R-:W-:-:S04]  /*13180*/  FMNMX.FTZ R6, R46, R6, !PT ;  /* 0x000000062e067209 */ /* 0x000fc80007810000 */
[----:B------:R-:W-:-:S04]  /*13190*/  FMNMX.FTZ R6, R47, R6, !PT ;  /* 0x000000062f067209 */ /* 0x000fc80007810000 */
[----:B------:R-:W-:Y:S02]  /*131a0*/  FMNMX.FTZ R6, R50, R6, !PT ;  /* 0x0000000632067209 */ /* 0x000fe40007810000 */
[----:B--2---:R-:W-:Y:S02]  /*131b0*/  LOP3.LUT R24, R143, 0x10000, RZ, 0xfc, !PT ;  /* 0x000100008f187812 */ /* 0x004fe400078efcff */
[----:B------:R-:W-:Y:S01]  /*131c0*/  FMNMX.FTZ R6, R51, R6, !PT ;  /* 0x0000000633067209 */ /* 0x000fe20007810000 */
[----:B------:R-:W0:Y:S01]  /*131d0*/  S2R R143, SR_TID.X ;  /* 0x00000000008f7919 */ /* 0x000e220000002100 */
[C---:B------:R-:W-:Y:S01]  /*131e0*/  R2UR UR8, R24.reuse ;  /* 0x00000000180872ca */ /* 0x040fe200000e0000 */
[----:B------:R-:W-:Y:S01]  /*131f0*/  VIADD R28, R24, 0x2 ;  /* 0x00000002181c7836 */ /* 0x000fe20000000000 */
[----:B------:R-:W-:-:S04]  /*13200*/  FMNMX.FTZ R6, R54, R6, !PT ;  /* 0x0000000636067209 */ /* 0x000fc80007810000 */
[----:B------:R-:W-:Y:S01]  /*13210*/  R2UR UR12, R28 ;  /* 0x000000001c0c72ca */ /* 0x000fe200000e0000 */
[----:B------:R-:W-:Y:S01]  /*13220*/  VIADD R28, R24, 0x4 ;  /* 0x00000004181c7836 */ /* 0x000fe20000000000 */
[----:B------:R-:W-:-:S04]  /*13230*/  FMNMX.FTZ R6, R55, R6, !PT ;  /* 0x0000000637067209 */ /* 0x000fc80007810000 */
[----:B------:R-:W-:Y:S01]  /*13240*/  R2UR UR16, R28 ;  /* 0x000000001c1072ca */ /* 0x000fe200000e0000 */
[----:B------:R-:W-:Y:S01]  /*13250*/  HGMMA.64x96x16.F32 R88, gdesc[UR8].tnspB, R88, gsb0 ;  /* 0x41600000085879f0 */ /* 0x000fe20008000858 */
[----:B------:R-:W-:Y:S01]  /*13260*/  VIADD R28, R24, 0x6 ;  /* 0x00000006181c7836 */ /* 0x000fe20000000000 */
[----:B------:R-:W-:-:S04]  /*13270*/  FMNMX.FTZ R6, R58, R6, !PT ;  /* 0x000000063a067209 */ /* 0x000fc80007810000 */
[----:B------:R-:W-:Y:S01]  /*13280*/  R2UR UR20, R28 ;  /* 0x000000001c1472ca */ /* 0x000fe200000e0000 */
[----:B------:R-:W-:Y:S01]  /*13290*/  VIADD R28, R24, 0x600 ;  /* 0x00000600181c7836 */ /* 0x000fe20000000000 */
[----:B------:R-:W-:-:S04]  /*132a0*/  FMNMX.FTZ R6, R59, R6, !PT ;  /* 0x000000063b067209 */ /* 0x000fc80007810000 */
[----:B------:R-:W-:Y:S01]  /*132b0*/  R2UR UR24, R28 ;  /* 0x000000001c1872ca */ /* 0x000fe200000e0000 */
[----:B------:R-:W-:Y:S01]  /*132c0*/  VIADD R28, R24, 0x602 ;  /* 0x00000602181c7836 */ /* 0x000fe20000000000 */
[----:B------:R-:W-:-:S04]  /*132d0*/  FMNMX.FTZ R6, R62, R6, !PT ;  /* 0x000000063e067209 */ /* 0x000fc80007810000 */
[----:B------:R-:W-:Y:S01]  /*132e0*/  R2UR UR28, R28 ;  /* 0x000000001c1c72ca */ /* 0x000fe200000e0000 */
[C---:B------:R-:W-:Y:S01]  /*132f0*/  VIADD R28, R24.reuse, 0x604 ;  /* 0x00000604181c7836 */ /* 0x040fe20000000000 */
[----:B------:R-:W-:Y:S01]  /*13300*/  FMNMX.FTZ R6, R63, R6, !PT ;  /* 0x000000063f067209 */ /* 0x000fe20007810000 */
[----:B------:R-:W-:Y:S01]  /*13310*/  VIADD R24, R24, 0x606 ;  /* 0x0000060618187836 */ /* 0x000fe20000000000 */
[----:B0-----:R-:W-:Y:S02]  /*13320*/  ISETP.GE.U32.AND P2, PT, R143, 0x180, PT ;  /* 0x000001808f00780c */ /* 0x001fe40003f46070 */
[----:B------:R-:W-:Y:S02]  /*13330*/  R2UR UR32, R28 ;  /* 0x000000001c2072ca */ /* 0x000fe400000e0000 */
[----:B------:R-:W-:Y:S02]  /*13340*/  FMNMX.FTZ R6, R66, R6, !PT ;  /* 0x0000000642067209 */ /* 0x000fe40007810000 */
[----:B------:R-:W-:-:S02]  /*13350*/  R2UR UR44, R24 ;  /* 0x00000000182c72ca */ /* 0x000fc400000e0000 */
        /* <DEDUP_REMOVED lines=12> */
[----:B0-----:R-:W-:Y:S01]  /*13420*/  FMNMX.FTZ R6, R6, R11, !PT ;  /* 0x0000000b06067209 */ /* 0x001fe20007810000 */
[----:B------:R-:W-:Y:S02]  /*13430*/  WARPGROUP.DEPBAR.LE gsb0, 0x0 ;  /* 0x00008000000079c5 */ /* 0x000fe40000010000 */
[----:B------:R-:W-:Y:S02]  /*13440*/  WARPGROUP.ARRIVE ;  /* 0x00000000000079c5 */ /* 0x000fe40000000000 */
[----:B------:R-:W0:Y:S04]  /*13450*/  SHFL.BFLY PT, R11, R6, 0x1, 0x1f ;  /* 0x0c201f00060b7f89 */ /* 0x000e2800000e0000 */
[----:B------:R-:W-:Y:S01]  /*13460*/  HGMMA.64x96x16.F32 R88, gdesc[UR12].tnspB, R88, gsb0 ;  /* 0x416000000c5879f0 */ /* 0x000fe20008000858 */
[----:B0-----:R-:W-:-:S05]  /*13470*/  FMNMX.FTZ R6, R6, R11, !PT ;  /* 0x0000000b06067209 */ /* 0x001fca0007810000 */
[C---:B------:R-:W-:Y:S01]  /*13480*/  FMUL.FTZ R11, R6.reuse, UR41 ;  /* 0x00000029060b7c20 */ /* 0x040fe20008410000 */
[----:B------:R-:W-:Y:S01]  /*13490*/  @!P1 IMAD R9, R9, 0x8, R2 ;  /* 0x0000000809099824 */ /* 0x000fe200078e0202 */
[----:B------:R-:W-:Y:S01]  /*134a0*/  MUFU.EX2 R33, R33 ;  /* 0x0000002100217308 */ /* 0x000fe20000000800 */
[----:B------:R-:W-:Y:S01]  /*134b0*/  FADD.FTZ R7, -R6, R7 ;  /* 0x0000000706077221 */ /* 0x000fe20000010100 */
[--C-:B------:R-:W-:Y:S01]  /*134c0*/  FFMA.FTZ R26, R26, UR41, -R11.reuse ;  /* 0x000000291a1a7c23 */ /* 0x100fe2000801080b */
        /* <DEDUP_REMOVED lines=30> */
[----:B------:R-:W-:Y:S01]  /*136b0*/  FFMA.FTZ R87, R87, UR41, -R11 ;  /* 0x0000002957577c23 */ /* 0x000fe2000801080b */
[----:B------:R-:W-:Y:S01]  /*136c0*/  SHF.R.U32.HI R11, RZ, 0x7, R143 ;  /* 0x00000007ff0b7819 */ /* 0x000fe2000001168f */
[----:B------:R-:W-:Y:S01]  /*136d0*/  MUFU.EX2 R26, R26 ;  /* 0x0000001a001a7308 */ /* 0x000fe20000000800 */
[----:B------:R-:W-:-:S02]  /*136e0*/  WARPGROUP.DEPBAR.LE gsb0, 0x0 ;  /* 0x00008000000079c5 */ /* 0x000fc40000010000 */
[----:B------:R-:W-:Y:S01]  /*136f0*/  WARPGROUP.ARRIVE ;  /* 0x00000000000079c5 */ /* 0x000fe20000000000 */
[----:B------:R-:W-:-:S04]  /*13700*/  VIADD R11, R11, 0x9 ;  /* 0x000000090b0b7836 */ /* 0x000fc80000000000 */
[----:B------:R-:W-:Y:S01]  /*13710*/  MUFU.EX2 R27, R27 ;  /* 0x0000001b001b7308 */ /* 0x000fe20000000800 */
[----:B------:R-:W-:Y:S02]  /*13720*/  @!P1 VIADD R9, R9, 0x2d860 ;  /* 0x0002d86009099836 */ /* 0x000fe40000000000 */
[----:B------:R-:W-:Y:S01]  /*13730*/  FMUL.FTZ R7, R7, UR41 ;  /* 0x0000002907077c20 */ /* 0x000fe20008410000 */
[----:B------:R-:W-:Y:S01]  /*13740*/  HGMMA.64x96x16.F32 R88, gdesc[UR16].tnspB, R88, gsb0 ;  /* 0x41600000105879f0 */ /* 0x000fe20008000858 */
[----:B------:R-:W-:-:S03]  /*13750*/  SEL R11, R11, 0x9, !P2 ;  /* 0x000000090b0b7807 */ /* 0x000fc60005000000 */
[----:B------:R-:W-:Y:S08]  /*13760*/  MUFU.EX2 R30, R30 ;  /* 0x0000001e001e7308 */ /* 0x000ff00000000800 */
[----:B------:R-:W0:Y:S01]  /*13770*/  MUFU.EX2 R31, R31 ;  /* 0x0000001f001f7308 */ /* 0x000e220000000800 */
[----:B------:R-:W-:-:S07]  /*13780*/  @!P1 PRMT R9, RZ, 0x654, R9 ;  /* 0x00000654ff099816 */ /* 0x000fce0000000009 */
[----:B------:R-:W-:Y:S08]  /*13790*/  MUFU.EX2 R37, R37 ;  /* 0x0000002500257308 */ /* 0x000ff00000000800 */
[----:B------:R-:W-:Y:S01]  /*137a0*/  MUFU.EX2 R7, R7 ;  /* 0x0000000700077308 */ /* 0x000fe20000000800 */
[----:B------:R-:W-:Y:S02]  /*137b0*/  WARPGROUP.DEPBAR.LE gsb0, 0x0 ;  /* 0x00008000000079c5 */ /* 0x000fe40000010000 */
[----:B------:R-:W-:-:S06]  /*137c0*/  WARPGROUP.ARRIVE ;  /* 0x00000000000079c5 */ /* 0x000fcc0000000000 */
[----:B------:R-:W-:Y:S03]  /*137d0*/  HGMMA.64x96x16.F32 R88, gdesc[UR20].tnspB, R88, gsb0 ;  /* 0x41600000145879f0 */ /* 0x000fe60008000858 */
        /* <DEDUP_REMOVED lines=13> */
[----:B------:R1:W-:Y:S06]  /*138b0*/  BAR.ARV R11, 0x100 ;  /* 0x0004000b0000751d */ /* 0x0003ec0000002000 */
[----:B-1----:R-:W-:-:S04]  /*138c0*/  @!P1 IMAD R11, R16, 0x8, R2 ;  /* 0x00000008100b9824 */ /* 0x002fc800078e0202 */
[----:B------:R-:W-:-:S05]  /*138d0*/  @!P1 VIADD R11, R11, 0x2d840 ;  /* 0x0002d8400b0b9836 */ /* 0x000fca0000000000 */
[----:B------:R-:W-:-:S04]  /*138e0*/  @!P1 PRMT R11, RZ, 0x654, R11 ;  /* 0x00000654ff0b9816 */ /* 0x000fc8000000000b */
[----:B------:R0:W-:Y:S01]  /*138f0*/  @!P1 SYNCS.ARRIVE.TRANS64.RED.A1T0 RZ, [R11+URZ], RZ ;  /* 0x000000ff0bff99a7 */ /* 0x0001e2000810043f */
[----:B------:R1:W-:Y:S01]  /*13900*/  @!P1 SYNCS.ARRIVE.TRANS64.RED.A1T0 RZ, [R9+URZ], RZ ;  /* 0x000000ff09ff99a7 */ /* 0x0003e2000810043f */
[----:B0-----:R-:W-:Y:S02]  /*13910*/  F2FP.F16.F32.PACK_AB R11, R31, R30 ;  /* 0x0000001e1f0b723e */ /* 0x001fe400000000ff */
[----:B-1----:R-:W-:-:S05]  /*13920*/  F2FP.F16.F32.PACK_AB R9, R27, R26 ;  /* 0x0000001a1b09723e */ /* 0x002fca00000000ff */
[----:B------:R0:W-:Y:S02]  /*13930*/  STSM.16.M88.4 [R139+0x21800], R8 ;  /* 0x021800088b007844 */ /* 0x0001e40000000200 */
[----:B0-----:R-:W0:Y:S08]  /*13940*/  MUFU.EX2 R8, R32 ;  /* 0x0000002000087308 */ /* 0x001e300000000800 */
[----:B------:R-:W1:Y:S01]  /*13950*/  MUFU.EX2 R10, R36 ;  /* 0x00000024000a7308 */ /* 0x000e620000000800 */
[----:B0-----:R-:W-:-:S04]  /*13960*/  FADD.FTZ R5, R8, R5 ;  /* 0x0000000508057221 */ /* 0x001fc80000010000 */
[----:B------:R-:W-:-:S04]  /*13970*/  FADD.FTZ R5, R33, R5 ;  /* 0x0000000521057221 */ /* 0x000fc80000010000 */
[----:B-1----:R-:W-:Y:S01]  /*13980*/  FADD.FTZ R5, R10, R5 ;  /* 0x000000050a057221 */ /* 0x002fe20000010000 */
[----:B------:R-:W-:-:S03]  /*13990*/  F2FP.F16.F32.PACK_AB R10, R37, R10 ;  /* 0x0000000a250a723e */ /* 0x000fc600000000ff */
[----:B------:R-:W-:Y:S02]  /*139a0*/  FADD.FTZ R5, R37, R5 ;  /* 0x0000000525057221 */ /* 0x000fe40000010000 */
[----:B------:R-:W2:Y:S01]  /*139b0*/  LDL R37, [R1+0x24] ;  /* 0x0000240001257983 */ /* 0x000ea20000100800 */
[----:B------:R-:W-:Y:S08]  /*139c0*/  MUFU.EX2 R34, R34 ;  /* 0x0000002200227308 */ /* 0x000ff00000000800 */
[----:B------:R-:W0:Y:S08]  /*139d0*/  MUFU.EX2 R35, R35 ;  /* 0x0000002300237308 */ /* 0x000e300000000800 */
[----:B------:R-:W-:Y:S08]  /*139e0*/  MUFU.EX2 R38, R38 ;  /* 0x0000002600267308 */ /* 0x000ff00000000800 */
[----:B------:R-:W1:Y:S01]  /*139f0*/  MUFU.EX2 R39, R39 ;  /* 0x0000002700277308 */ /* 0x000e620000000800 */
[----:B------:R-:W-:Y:S01]  /*13a00*/  FFMA.FTZ R4, R7, R4, R26 ;  /* 0x0000000407047223 */ /* 0x000fe2000001001a */
[----:B------:R-:W-:-:S02]  /*13a10*/  F2FP.F16.F32.PACK_AB R8, R33, R8 ;  /* 0x000000082108723e */ /* 0x000fc400000000ff */
[----:B0-----:R-:W-:Y:S01]  /*13a20*/  F2FP.F16.F32.PACK_AB R9, R35, R34 ;  /* 0x000000222309723e */ /* 0x001fe200000000ff */
[----:B------:R-:W-:-:S04]  /*13a30*/  FADD.FTZ R4, R27, R4 ;  /* 0x000000041b047221 */ /* 0x000fc80000010000 */
[----:B------:R-:W-:Y:S01]  /*13a40*/  FADD.FTZ R4, R30, R4 ;  /* 0x000000041e047221 */ /* 0x000fe20000010000 */
[----:B-1----:R-:W-:-:S05]  /*13a50*/  F2FP.F16.F32.PACK_AB R11, R39, R38 ;  /* 0x00000026270b723e */ /* 0x002fca00000000ff */
[----:B---3--:R0:W-:Y:S01]  /*13a60*/  STSM.16.M88.4 [R21], R8 ;  /* 0x0000000815007844 */ /* 0x0081e20000000200 */
[----:B------:R-:W-:Y:S01]  /*13a70*/  MUFU.EX2 R41, R41 ;  /* 0x0000002900297308 */ /* 0x000fe20000000800 */
[----:B------:R-:W-:-:S04]  /*13a80*/  FADD.FTZ R4, R31, R4 ;  /* 0x000000041f047221 */ /* 0x000fc80000010000 */
[----:B------:R-:W-:-:S03]  /*13a90*/  FADD.FTZ R4, R34, R4 ;  /* 0x0000000422047221 */ /* 0x000fc60000010000 */
[----:B0-----:R-:W0:Y:S01]  /*13aa0*/  MUFU.EX2 R8, R40 ;  /* 0x0000002800087308 */ /* 0x001e220000000800 */
[----:B------:R-:W-:-:S07]  /*13ab0*/  FADD.FTZ R4, R35, R4 ;  /* 0x0000000423047221 */ /* 0x000fce0000010000 */
[----:B------:R-:W1:Y:S08]  /*13ac0*/  MUFU.EX2 R9, R42 ;  /* 0x0000002a00097308 */ /* 0x000e700000000800 */
[----:B------:R-:W3:Y:S01]  /*13ad0*/  MUFU.EX2 R10, R44 ;  /* 0x0000002c000a7308 */ /* 0x000ee20000000800 */
[----:B------:R-:W-:Y:S01]  /*13ae0*/  FADD.FTZ R4, R38, R4 ;  /* 0x0000000426047221 */ /* 0x000fe20000010000 */
[----:B0-----:R-:W-:-:S06]  /*13af0*/  FADD.FTZ R5, R8, R5 ;  /* 0x0000000508057221 */ /* 0x001fcc0000010000 */
[----:B------:R-:W0:Y:S08]  /*13b00*/  MUFU.EX2 R43, R43 ;  /* 0x0000002b002b7308 */ /* 0x000e300000000800 */
[----:B------:R-:W4:Y:S01]  /*13b10*/  MUFU.EX2 R45, R45 ;  /* 0x0000002d002d7308 */ /* 0x000f220000000800 */
[----:B------:R-:W-:Y:S01]  /*13b20*/  FADD.FTZ R4, R39, R4 ;  /* 0x0000000427047221 */ /* 0x000fe20000010000 */
[----:B------:R-:W-:-:S06]  /*13b30*/  FADD.FTZ R5, R41, R5 ;  /* 0x0000000529057221 */ /* 0x000fcc0000010000 */
[----:B------:R-:W5:Y:S08]  /*13b40*/  MUFU.EX2 R11, R46 ;  /* 0x0000002e000b7308 */ /* 0x000f700000000800 */
[----:B------:R-:W5:Y:S01]  /*13b50*/  MUFU.EX2 R24, R48 ;  /* 0x0000003000187308 */ /* 0x000f620000000800 */
[----:B-1----:R-:W-:Y:S01]  /*13b60*/  FADD.FTZ R4, R9, R4 ;  /* 0x0000000409047221 */ /* 0x002fe20000010000 */
[----:B---3--:R-:W-:-:S06]  /*13b70*/  FADD.FTZ R5, R10, R5 ;  /* 0x000000050a057221 */ /* 0x008fcc0000010000 */
[----:B------:R-:W1:Y:S08]  /*13b80*/  MUFU.EX2 R47, R47 ;  /* 0x0000002f002f7308 */ /* 0x000e700000000800 */
[----:B------:R-:W3:Y:S01]  /*13b90*/  MUFU.EX2 R49, R49 ;  /* 0x0000003100317308 */ /* 0x000ee20000000800 */
[----:B0-----:R-:W-:Y:S01]  /*13ba0*/  FADD.FTZ R4, R43, R4 ;  /* 0x000000042b047221 */ /* 0x001fe20000010000 */
[----:B----4-:R-:W-:-:S06]  /*13bb0*/  FADD.FTZ R5, R45, R5 ;  /* 0x000000052d057221 */ /* 0x010fcc0000010000 */
[----:B------:R-:W0:Y:S08]  /*13bc0*/  MUFU.EX2 R25, R50 ;  /* 0x0000003200197308 */ /* 0x000e300000000800 */
[----:B------:R-:W4:Y:S01]  /*13bd0*/  MUFU.EX2 R26, R52 ;  /* 0x00000034001a7308 */ /* 0x000f220000000800 */
[----:B-----5:R-:W-:Y:S01]  /*13be0*/  FADD.FTZ R4, R11, R4 ;  /* 0x000000040b047221 */ /* 0x020fe20000010000 */
        /* <DEDUP_REMOVED lines=38> */
[----:B------:R-:W2:Y:S01]  /*13e50*/  MUFU.EX2 R72, R72 ;  /* 0x0000004800487308 */ /* 0x000ea20000000800 */
[----:B-1----:R-:W-:Y:S01]  /*13e60*/  FADD.FTZ R4, R66, R5 ;  /* 0x0000000542047221 */ /* 0x002fe20000010000 */
[----:B---3--:R-:W-:-:S06]  /*13e70*/  FADD.FTZ R30, R68, R21 ;  /* 0x00000015441e7221 */ /* 0x008fcc0000010000 */
[----:B------:R-:W1:Y:S08]  /*13e80*/  MUFU.EX2 R71, R71 ;  /* 0x0000004700477308 */ /* 0x000e700000000800 */
[----:B------:R-:W3:Y:S01]  /*13e90*/  MUFU.EX2 R73, R73 ;  /* 0x0000004900497308 */ /* 0x000ee20000000800 */
[----:B0-----:R-:W-:Y:S01]  /*13ea0*/  FADD.FTZ R5, R67, R4 ;  /* 0x0000000443057221 */ /* 0x001fe20000010000 */
[----:B----4-:R-:W-:-:S06]  /*13eb0*/  FADD.FTZ R21, R69, R30 ;  /* 0x0000001e45157221 */ /* 0x010fcc0000010000 */
[----:B------:R-:W0:Y:S01]  /*13ec0*/  MUFU.EX2 R74, R74 ;  /* 0x0000004a004a7308 */ /* 0x000e220000000800 */
[----:B------:R-:W-:-:S07]  /*13ed0*/  F2FP.F16.F32.PACK_AB R8, R41, R8 ;  /* 0x000000082908723e */ /* 0x000fce00000000ff */
[----:B------:R-:W4:Y:S01]  /*13ee0*/  MUFU.EX2 R76, R76 ;  /* 0x0000004c004c7308 */ /* 0x000f220000000800 */
[----:B------:R-:W-:Y:S01]  /*13ef0*/  F2FP.F16.F32.PACK_AB R9, R43, R9 ;  /* 0x000000092b09723e */ /* 0x000fe200000000ff */
[----:B-----5:R-:W-:Y:S01]  /*13f00*/  FADD.FTZ R34, R70, R5 ;  /* 0x0000000546227221 */ /* 0x020fe20000010000 */
[----:B------:R-:W-:-:S05]  /*13f10*/  F2FP.F16.F32.PACK_AB R10, R45, R10 ;  /* 0x0000000a2d0a723e */ /* 0x000fca00000000ff */
[----:B------:R-:W5:Y:S01]  /*13f20*/  MUFU.EX2 R75, R75 ;  /* 0x0000004b004b7308 */ /* 0x000f620000000800 */
[----:B------:R-:W-:Y:S01]  /*13f30*/  F2FP.F16.F32.PACK_AB R11, R47, R11 ;  /* 0x0000000b2f0b723e */ /* 0x000fe200000000ff */
[----:B--2---:R-:W-:-:S06]  /*13f40*/  FADD.FTZ R36, R72, R21 ;  /* 0x0000001548247221 */ /* 0x004fcc0000010000 */
[----:B------:R-:W2:Y:S01]  /*13f50*/  MUFU.EX2 R77, R77 ;  /* 0x0000004d004d7308 */ /* 0x000ea20000000800 */
[----:B------:R-:W-:Y:S01]  /*13f60*/  F2FP.F16.F32.PACK_AB R24, R49, R24 ;  /* 0x000000183118723e */ /* 0x000fe200000000ff */
[----:B------:R3:W-:Y:S01]  /*13f70*/  STSM.16.M88.4 [R141], R8 ;  /* 0x000000088d007844 */ /* 0x0007e20000000200 */
[----:B------:R-:W-:-:S05]  /*13f80*/  F2FP.F16.F32.PACK_AB R25, R51, R25 ;  /* 0x000000193319723e */ /* 0x000fca00000000ff */
[----:B------:R-:W2:Y:S01]  /*13f90*/  MUFU.EX2 R78, R78 ;  /* 0x0000004e004e7308 */ /* 0x000ea20000000800 */
[----:B------:R-:W-:Y:S01]  /*13fa0*/  F2FP.F16.F32.PACK_AB R26, R53, R26 ;  /* 0x0000001a351a723e */ /* 0x000fe200000000ff */
[----:B-1----:R-:W-:Y:S01]  /*13fb0*/  FADD.FTZ R5, R71, R34 ;  /* 0x0000002247057221 */ /* 0x002fe20000010000 */
[----:B------:R-:W-:-:S05]  /*13fc0*/  F2FP.F16.F32.PACK_AB R27, R55, R27 ;  /* 0x0000001b371b723e */ /* 0x000fca00000000ff */
[----:B------:R-:W1:Y:S01]  /*13fd0*/  MUFU.EX2 R32, R80 ;  /* 0x0000005000207308 */ /* 0x000e620000000800 */
[----:B---3--:R-:W-:Y:S01]  /*13fe0*/  FADD.FTZ R9, R73, R36 ;  /* 0x0000002449097221 */ /* 0x008fe20000010000 */
[----:B------:R4:W-:Y:S06]  /*13ff0*/  STSM.16.M88.4 [R140], R24 ;  /* 0x000000188c007844 */ /* 0x0009ec0000000200 */
[----:B------:R-:W3:Y:S01]  /*14000*/  MUFU.EX2 R79, R79 ;  /* 0x0000004f004f7308 */ /* 0x000ee20000000800 */
[----:B0-----:R-:W-:-:S07]  /*14010*/  FADD.FTZ R10, R74, R5 ;  /* 0x000000054a0a7221 */ /* 0x001fce0000010000 */
[----:B------:R-:W0:Y:S01]  /*14020*/  MUFU.EX2 R81, R81 ;  /* 0x0000005100517308 */ /* 0x000e220000000800 */
[----:B----4-:R-:W-:-:S07]  /*14030*/  FADD.FTZ R24, R76, R9 ;  /* 0x000000094c187221 */ /* 0x010fce0000010000 */
[----:B------:R-:W4:Y:S01]  /*14040*/  MUFU.EX2 R33, R82 ;  /* 0x0000005200217308 */ /* 0x000f220000000800 */
[----:B-----5:R-:W-:Y:S01]  /*14050*/  FADD.FTZ R5, R75, R10 ;  /* 0x0000000a4b057221 */ /* 0x020fe20000010000 */
[----:B--2---:R-:W-:-:S06]  /*14060*/  FADD.FTZ R21, R77, R24 ;  /* 0x000000184d157221 */ /* 0x004fcc0000010000 */
[----:B------:R-:W2:Y:S01]  /*14070*/  MUFU.EX2 R84, R84 ;  /* 0x0000005400547308 */ /* 0x000ea20000000800 */
[----:B------:R-:W-:Y:S01]  /*14080*/  FADD.FTZ R26, R78, R5 ;  /* 0x000000054e1a7221 */ /* 0x000fe20000010000 */
[----:B-1----:R-:W-:-:S06]  /*14090*/  FADD.FTZ R36, R32, R21 ;  /* 0x0000001520247221 */ /* 0x002fcc0000010000 */
[----:B------:R-:W1:Y:S08]  /*140a0*/  MUFU.EX2 R4, R83 ;  /* 0x0000005300047308 */ /* 0x000e700000000800 */
[----:B------:R-:W5:Y:S01]  /*140b0*/  MUFU.EX2 R85, R85 ;  /* 0x0000005500557308 */ /* 0x000f620000000800 */
[----:B---3--:R-:W-:-:S07]  /*140c0*/  FADD.FTZ R34, R79, R26 ;  /* 0x0000001a4f227221 */ /* 0x008fce0000010000 */
[----:B------:R-:W-:Y:S08]  /*140d0*/  MUFU.EX2 R86, R86 ;  /* 0x0000005600567308 */ /* 0x000ff00000000800 */
[----:B------:R-:W3:Y:S01]  /*140e0*/  MUFU.EX2 R87, R87 ;  /* 0x0000005700577308 */ /* 0x000ee20000000800 */
[----:B0-----:R-:W-:Y:S01]  /*140f0*/  FADD.FTZ R21, R81, R36 ;  /* 0x0000002451157221 */ /* 0x001fe20000010000 */
[----:B----4-:R-:W-:Y:S01]  /*14100*/  FADD.FTZ R5, R33, R34 ;  /* 0x0000002221057221 */ /* 0x010fe20000010000 */
[----:B------:R-:W-:-:S02]  /*14110*/  F2FP.F16.F32.PACK_AB R28, R57, R28 ;  /* 0x0000001c391c723e */ /* 0x000fc400000000ff */
[----:B--2---:R-:W-:Y:S01]  /*14120*/  FADD.FTZ R34, R84, R21 ;  /* 0x0000001554227221 */ /* 0x004fe20000010000 */
[----:B------:R-:W-:Y:S01]  /*14130*/  F2FP.F16.F32.PACK_AB R29, R59, R29 ;  /* 0x0000001d3b1d723e */ /* 0x000fe200000000ff */
[----:B-1----:R-:W-:Y:S01]  /*14140*/  FADD.FTZ R21, R4, R5 ;  /* 0x0000000504157221 */ /* 0x002fe20000010000 */
[----:B------:R-:W-:Y:S02]  /*14150*/  F2FP.F16.F32.PACK_AB R30, R61, R60 ;  /* 0x0000003c3d1e723e */ /* 0x000fe400000000ff */
[----:B------:R-:W-:Y:S01]  /*14160*/  F2FP.F16.F32.PACK_AB R31, R31, R62 ;  /* 0x0000003e1f1f723e */ /* 0x000fe200000000ff */
[----:B-----5:R-:W-:Y:S01]  /*14170*/  FADD.FTZ R5, R85, R34 ;  /* 0x0000002255057221 */ /* 0x020fe20000010000 */
        /* <DEDUP_REMOVED lines=9> */
[----:B------:R-:W-:Y:S02]  /*14210*/  F2FP.F16.F32.PACK_AB R33, R4, R33 ;  /* 0x000000210421723e */ /* 0x000fe400000000ff */
[----:B------:R-:W-:Y:S02]  /*14220*/  F2FP.F16.F32.PACK_AB R34, R85, R84 ;  /* 0x000000545522723e */ /* 0x000fe400000000ff */
[----:B---3--:R-:W-:Y:S01]  /*14230*/  F2FP.F16.F32.PACK_AB R35, R87, R86 ;  /* 0x000000565723723e */ /* 0x008fe200000000ff */
[----:B------:R-:W-:Y:S04]  /*14240*/  STSM.16.M88.4 [R139+0x27800], R28 ;  /* 0x0278001c8b007844 */ /* 0x000fe80000000200 */
[----:B------:R0:W-:Y:S04]  /*14250*/  STSM.16.M88.4 [R37], R8 ;  /* 0x0000000825007844 */ /* 0x0001e80000000200 */
[----:B------:R1:W-:Y:S04]  /*14260*/  STSM.16.M88.4 [R141+0x6000], R24 ;  /* 0x006000188d007844 */ /* 0x0003e80000000200 */
[----:B------:R1:W-:Y:S01]  /*14270*/  STSM.16.M88.4 [R140+0x6000], R32 ;  /* 0x006000208c007844 */ /* 0x0003e20000000200 */
[----:B------:R-:W-:Y:S01]  /*14280*/  @!PT LDS RZ, [RZ] ;  /* 0x00000000fffff984 */ /* 0x000fe20000000800 */
[----:B------:R-:W-:Y:S01]  /*14290*/  @!PT LDS RZ, [RZ] ;  /* 0x00000000fffff984 */ /* 0x000fe20000000800 */
[----:B------:R-:W-:Y:S01]  /*142a0*/  @!PT LDS RZ, [RZ] ;  /* 0x00000000fffff984 */ /* 0x000fe20000000800 */
[----:B------:R-:W-:Y:S01]  /*142b0*/  @!PT LDS RZ, [RZ] ;  /* 0x00000000fffff984 */ /* 0x000fe20000000800 */
[----:B------:R2:W-:Y:S06]  /*142c0*/  MEMBAR.ALL.CTA ;  /* 0x0000000000007992 */ /* 0x0005ec0000008000 */
[----:B--2---:R-:W2:Y:S01]  /*142d0*/  FENCE.VIEW.ASYNC.S ;  /* 0x00000000000073c6 */ /* 0x004ea20000000000 */
[----:B------:R-:W-:Y:S01]  /*142e0*/  ISETP.GT.AND P2, PT, R3, R142, PT ;  /* 0x0000008e0300720c */ /* 0x000fe20003f44270 */
        /* <DEDUP_REMOVED lines=50> */
[----:B------:R-:W-:-:S02]  /*14610*/  VIADD R3, R3, 0xffffffff ;  /* 0xffffffff03037836 */ /* 0x000fc40000000000 */
[----:B0-----:R-:W-:Y:S02]  /*14620*/  IMAD.MOV.U32 R10, RZ, RZ, R18 ;  /* 0x000000ffff0a7224 */ /* 0x001fe400078e0012 */
[----:B------:R-:W-:Y:S02]  /*14630*/  IMAD.MOV.U32 R9, RZ, RZ, R16 ;  /* 0x000000ffff097224 */ /* 0x000fe400078e0010 */
[----:B------:R-:W-:Y:S02]  /*14640*/  IMAD.MOV.U32 R7, RZ, RZ, R6 ;  /* 0x000000ffff077224 */ /* 0x000fe400078e0006 */
[----:B------:R-:W-:Y:S01]  /*14650*/  IMAD.MOV.U32 R8, RZ, RZ, R0 ;  /* 0x000000ffff087224 */ /* 0x000fe200078e0000 */
[----:B--2---:R-:W-:Y:S01]  /*14660*/  NOP ;  /* 0x0000000000007918 */ /* 0x004fe20000000000 */
[----:B-1----:R-:W-:Y:S05]  /*14670*/  @P2 BRA `(.L_x_1538) ;  /* 0xffffffdc00242947 */ /* 0x002fea000383ffff */
.L_x_1528:
[----:B------:R-:W2:Y:S02]  /*14680*/  LDL R7, [R1+0x48] ;  /* 0x0000480001077983 */ /* 0x000ea40000100800 */
[----:B--2---:R-:W-:-:S13]  /*14690*/  ISETP.GE.AND P2, PT, R3, R7, PT ;  /* 0x000000070300720c */ /* 0x004fda0003f46270 */
[----:B------:R-:W-:Y:S05]  /*146a0*/  @!P2 BRA `(.L_x_1539) ;  /* 0x000000340004a947 */ /* 0x000fea0003800000 */
[----:B------:R-:W-:Y:S02]  /*146b0*/  IMAD.MOV.U32 R7, RZ, RZ, R6 ;  /* 0x000000ffff077224 */ /* 0x000fe400078e0006 */
[----:B------:R-:W-:Y:S02]  /*146c0*/  IMAD.MOV.U32 R8, RZ, RZ, R0 ;  /* 0x000000ffff087224 */ /* 0x000fe400078e0000 */
[----:B------:R-:W-:Y:S02]  /*146d0*/  IMAD.MOV.U32 R10, RZ, RZ, R18 ;  /* 0x000000ffff0a7224 */ /* 0x000fe400078e0012 */
[----:B------:R-:W-:-:S07]  /*146e0*/  IMAD.MOV.U32 R9, RZ, RZ, R16 ;  /* 0x000000ffff097224 */ /* 0x000fce00078e0010 */
.L_x_1557:
        /* <DEDUP_REMOVED lines=10> */
.L_x_1541:
[----:B------:R-:W-:Y:S01]  /*14790*/  IMAD R0, R16, 0x8, R2 ;  /* 0x0000000810007824 */ /* 0x000fe200078e0202 */
[----:B------:R-:W-:-:S04]  /*147a0*/  SHF.L.U32 R11, R18, 0x1f, RZ ;  /* 0x0000001f120b7819 */ /* 0x000fc800000006ff */
[----:B------:R0:W1:Y:S01]  /*147b0*/  SYNCS.PHASECHK.TRANS64.TRYWAIT P3, [R0+URZ+0x2d830], R11 ;  /* 0x02d8300b000075a7 */ /* 0x000062000806017f */
[----:B------:R-:W-:Y:S05]  /*147c0*/  @!P0 BRA `(.L_x_1542) ;  /* 0x0000000000048947 */ /* 0x000fea0003800000 */
[----:B------:R-:W-:Y:S01]  /*147d0*/  BPT.TRAP 0x1 ;  /* 0x000000040000795c */ /* 0x000fe20000300000 */
.L_x_1542:
[----:B------:R-:W-:Y:S04]  /*147e0*/  BSSY B0, `(.L_x_1540) ;  /* 0x0000004000007945 */ /* 0x000fe80003800000 */
[----:B-1----:R-:W-:Y:S05]  /*147f0*/  @P3 BRA `(.L_x_1543) ;  /* 0x0000000000083947 */ /* 0x002fea0003800000 */
[----:B------:R-:W1:Y:S02]  /*14800*/  SYNCS.PHASECHK.TRANS64.TRYWAIT P3, [R0+URZ+0x2d830], R11 ;  /* 0x02d8300b000075a7 */ /* 0x000e64000806017f */
[----:B-1----:R-:W-:Y:S05]  /*14810*/  @!P3 BRA `(.L_x_1544) ;  /* 0x000000e40068b947 */ /* 0x002fea0003800000 */
.L_x_1543:
[----:B------:R-:W-:Y:S05]  /*14820*/  BSYNC B0 ;  /* 0x0000000000007941 */ /* 0x000fea0003800000 */
.L_x_1540:
        /* <DEDUP_REMOVED lines=60> */
.L_x_1546:
[----:B------:R-:W-:Y:S01]  /*14bf0*/  SHF.L.U32 R0, R10, 0x1f, RZ ;  /* 0x0000001f0a007819 */ /* 0x000fe200000006ff */
[----:B------:R-:W-:-:S04]  /*14c00*/  IMAD R6, R9, 0x8, R2 ;  /* 0x0000000809067824 */ /* 0x000fc800078e0202 */
[----:B------:R0:W1:Y:S01]  /*14c10*/  SYNCS.PHASECHK.TRANS64.TRYWAIT P2, [R6+URZ+0x2d850], R0 ;  /* 0x02d85000060075a7 */ /* 0x000062000804017f */
[----:B------:R-:W-:Y:S05]  /*14c20*/  @!P0 BRA `(.L_x_1547) ;  /* 0x0000000000048947 */ /* 0x000fea0003800000 */
[----:B------:R-:W-:Y:S01]  /*14c30*/  BPT.TRAP 0x1 ;  /* 0x000000040000795c */ /* 0x000fe20000300000 */
.L_x_1547:
[----:B-1----:R-:W-:Y:S05]  /*14c40*/  @P2 BRA `(.L_x_1545) ;  /* 0x0000000000082947 */ /* 0x002fea0003800000 */
[----:B------:R-:W1:Y:S02]  /*14c50*/  SYNCS.PHASECHK.TRANS64.TRYWAIT P2, [R6+URZ+0x2d850], R0 ;  /* 0x02d85000060075a7 */ /* 0x000e64000804017f */
[----:B-1----:R-:W-:Y:S05]  /*14c60*/  @!P2 BRA `(.L_x_1548) ;  /* 0x000000e00068a947 */ /* 0x002fea0003800000 */
.L_x_1545:
[----:B------:R-:W2:Y:S01]  /*14c70*/  LDL R142, [R1+0x1c] ;  /* 0x00001c00018e7983 */ /* 0x000ea20000100800 */
[----:B------:R-:W3:Y:S03]  /*14c80*/  @P5 LDC R10, c[0x0][0x44c] ;  /* 0x00011300ff0a5b82 */ /* 0x000ee60000000800 */
[----:B------:R-:W2:Y:S05]  /*14c90*/  LDL R20, [R1+0x44] ;  /* 0x0000440001147983 */ /* 0x000eaa0000100800 */
[----:B01----:R-:W0:Y:S01]  /*14ca0*/  @P5 LDC R6, c[0x0][0x450] ;  /* 0x00011400ff065b82 */ /* 0x003e220000000800 */
[----:B------:R-:W-:Y:S05]  /*14cb0*/  WARPSYNC.ALL ;  /* 0x0000000000007948 */ /* 0x000fea0003800000 */
[----:B--2---:R-:W-:-:S02]  /*14cc0*/  IMAD.IADD R0, R20, 0x1, R142 ;  /* 0x0000000114007824 */ /* 0x004fc400078e028e */
[----:B------:R-:W2:Y:S01]  /*14cd0*/  LDL R142, [R1+0x3c] ;  /* 0x00003c00018e7983 */ /* 0x000ea20000100800 */
[----:B------:R-:W-:Y:S01]  /*14ce0*/  IMAD.MOV.U32 R11, RZ, RZ, -0x7fffffe0 ;  /* 0x80000020ff0b7424 */ /* 0x000fe200078e00ff */
[----:B------:R-:W-:Y:S01]  /*14cf0*/  WARPGROUP.ARRIVE ;  /* 0x00000000000079c5 */ /* 0x000fe20000000000 */
[----:B---3--:R-:W-:-:S03]  /*14d00*/  @P5 IMAD.HI.U32 R10, R0, R10, RZ ;  /* 0x0000000a000a5227 */ /* 0x008fc600078e00ff */
[C---:B------:R-:W-:Y:S01]  /*14d10*/  R2UR UR11, R11.reuse ;  /* 0x000000000b0b72ca */ /* 0x040fe200000e0000 */
[----:B------:R-:W-:Y:S01]  /*14d20*/  IMAD.MOV.U32 R21, RZ, RZ, -0x7fffffe0 ;  /* 0x80000020ff157424 */ /* 0x000fe200078e00ff */
[----:B0-----:R-:W-:Y:S01]  /*14d30*/  @P5 SHF.R.U32.HI R0, RZ, R6, R10 ;  /* 0x00000006ff005219 */ /* 0x001fe2000001160a */
[----:B------:R-:W-:Y:S01]  /*14d40*/  VIADD R6, R2, 0x400 ;  /* 0x0000040002067836 */ /* 0x000fe20000000000 */
[----:B------:R-:W-:Y:S01]  /*14d50*/  R2UR UR47, R11 ;  /* 0x000000000b2f72ca */ /* 0x000fe200000e0000 */
[----:B------:R-:W-:Y:S01]  /*14d60*/  IMAD.MOV.U32 R11, RZ, RZ, 0x40000040 ;  /* 0x40000040ff0b7424 */ /* 0x000fe200078e00ff */
[----:B------:R-:W-:Y:S01]  /*14d70*/  R2UR UR15, R21 ;  /* 0x00000000150f72ca */ /* 0x000fe200000e0000 */
[----:B------:R-:W-:Y:S01]  /*14d80*/  IMAD.SHL.U32 R143, R3, 0x80, RZ ;  /* 0x00000080038f7824 */ /* 0x000fe200078e00ff */
[----:B------:R-:W-:Y:S01]  /*14d90*/  SHF.R.U32.HI R6, RZ, 0x4, R6 ;  /* 0x00000004ff067819 */ /* 0x000fe20000011606 */
[----:B------:R-:W0:Y:S01]  /*14da0*/  SHFL.IDX PT, R144, R0, RZ, 0x1c1f ;  /* 0x001c1fff00907589 */ /* 0x000e2200000e0000 */
[----:B------:R-:W-:Y:S01]  /*14db0*/  R2UR UR9, R11 ;  /* 0x000000000b0972ca */ /* 0x000fe200000e0000 */
[----:B------:R-:W-:Y:S01]  /*14dc0*/  IMAD.MOV.U32 R11, RZ, RZ, 0x40000040 ;  /* 0x40000040ff0b7424 */ /* 0x000fe200078e00ff */
[----:B------:R-:W-:-:S02]  /*14dd0*/  LOP3.LUT R6, R6, 0x3fff, RZ, 0xc0, !PT ;  /* 0x00003fff06067812 */ /* 0x000fc400078ec0ff */
[C---:B------:R-:W-:Y:S02]  /*14de0*/  R2UR UR19, R21.reuse ;  /* 0x00000000151372ca */ /* 0x040fe400000e0000 */
[----:B------:R-:W-:Y:S02]  /*14df0*/  LOP3.LUT R6, R6, 0x2000000, RZ, 0xfc, !PT ;  /* 0x0200000006067812 */ /* 0x000fe400078efcff */
[C---:B------:R-:W-:Y:S02]  /*14e00*/  R2UR UR23, R21.reuse ;  /* 0x00000000151772ca */ /* 0x040fe400000e0000 */
[----:B------:R-:W-:Y:S01]  /*14e10*/  R2UR UR27, R21 ;  /* 0x00000000151b72ca */ /* 0x000fe200000e0000 */
[----:B------:R-:W-:Y:S01]  /*14e20*/  IMAD R10, R9, 0x600, R6 ;  /* 0x00000600090a7824 */ /* 0x000fe200078e0206 */
[C---:B------:R-:W-:Y:S02]  /*14e30*/  R2UR UR31, R21.reuse ;  /* 0x00000000151f72ca */ /* 0x040fe400000e0000 */
[----:B------:R-:W-:Y:S01]  /*14e40*/  R2UR UR35, R21 ;  /* 0x00000000152372ca */ /* 0x000fe200000e0000 */
[C---:B------:R-:W-:Y:S01]  /*14e50*/  VIADD R20, R10.reuse, 0x40 ;  /* 0x000000400a147836 */ /* 0x040fe20000000000 */
[----:B------:R-:W-:Y:S01]  /*14e60*/  R2UR UR10, R10 ;  /* 0x000000000a0a72ca */ /* 0x000fe200000e0000 */
[----:B------:R-:W-:Y:S01]  /*14e70*/  IMAD.MOV.U32 R21, RZ, RZ, 0x40000040 ;  /* 0x40000040ff157424 */ /* 0x000fe200078e00ff */
[----:B------:R-:W-:-:S02]  /*14e80*/  R2UR UR45, R11 ;  /* 0x000000000b2d72ca */ /* 0x000fc400000e0000 */
[----:B------:R-:W-:Y:S01]  /*14e90*/  R2UR UR14, R20 ;  /* 0x00000000140e72ca */ /* 0x000fe200000e0000 */
[----:B------:R-:W-:Y:S01]  /*14ea0*/  VIADD R20, R10, 0x80 ;  /* 0x000000800a147836 */ /* 0x000fe20000000000 */
[----:B------:R-:W-:Y:S01]  /*14eb0*/  R2UR UR13, R21 ;  /* 0x00000000150d72ca */ /* 0x000fe200000e0000 */
[----:B------:R-:W-:-:S03]  /*14ec0*/  IMAD.MOV.U32 R21, RZ, RZ, 0x40000040 ;  /* 0x40000040ff157424 */ /* 0x000fc600078e00ff */
        /* <DEDUP_REMOVED lines=13> */
[C---:B------:R-:W-:Y:S01]  /*14fa0*/  VIADD R20, R10.reuse, 0x180 ;  /* 0x000001800a147836 */ /* 0x040fe20000000000 */
[----:B------:R-:W-:Y:S01]  /*14fb0*/  R2UR UR29, R21 ;  /* 0x00000000151d72ca */ /* 0x000fe200000e0000 */
[----:B------:R-:W-:Y:S02]  /*14fc0*/  VIADD R10, R10, 0x1c0 ;  /* 0x000001c00a0a7836 */ /* 0x000fe40000000000 */
[----:B------:R-:W-:Y:S01]  /*14fd0*/  IMAD.MOV.U32 R21, RZ, RZ, 0x40000040 ;  /* 0x40000040ff157424 */ /* 0x000fe200078e00ff */
[----:B------:R-:W-:Y:S02]  /*14fe0*/  R2UR UR34, R20 ;  /* 0x00000000142272ca */ /* 0x000fe400000e0000 */
[----:B------:R-:W-:Y:S02]  /*14ff0*/  R2UR UR46, R10 ;  /* 0x000000000a2e72ca */ /* 0x000fe400000e0000 */
[----:B------:R-:W-:-:S02]  /*15000*/  R2UR UR33, R21 ;  /* 0x00000000152172ca */ /* 0x000fc400000e0000 */
[----:B--2---:R-:W-:Y:S02]  /*15010*/  LOP3.LUT R10, R142, 0x10000, RZ, 0xfc, !PT ;  /* 0x000100008e0a7812 */ /* 0x004fe400078efcff */
[----:B------:R-:W1:Y:S02]  /*15020*/  S2R R142, SR_TID.X ;  /* 0x00000000008e7919 */ /* 0x000e640000002100 */
[C---:B------:R-:W-:Y:S01]  /*15030*/  R2UR UR8, R10.reuse ;  /* 0x000000000a0872ca */ /* 0x040fe200000e0000 */
[----:B------:R-:W-:-:S05]  /*15040*/  VIADD R20, R10, 0x2 ;  /* 0x000000020a147836 */ /* 0x000fca0000000000 */
[----:B------:R-:W-:Y:S01]  /*15050*/  R2UR UR12, R20 ;  /* 0x00000000140c72ca */ /* 0x000fe200000e0000 */
[----:B------:R-:W-:-:S05]  /*15060*/  VIADD R20, R10, 0x4 ;  /* 0x000000040a147836 */ /* 0x000fca0000000000 */
[----:B------:R-:W-:Y:S01]  /*15070*/  R2UR UR16, R20 ;  /* 0x00000000141072ca */ /* 0x000fe200000e0000 */
[----:B------:R-:W-:Y:S01]  /*15080*/  HGMMA.64x96x16.F32 R88, gdesc[UR8].tnspB, R88, gsb0 ;  /* 0x41600000085879f0 */ /* 0x000fe20008000858 */
[----:B------:R-:W-:Y:S01]  /*15090*/  VIADD R20, R10, 0x6 ;  /* 0x000000060a147836 */ /* 0x000fe20000000000 */
[----:B------:R-:W-:-:S04]  /*150a0*/  ULOP3.LUT UR8, URZ, UR49, URZ, 0x33, !UPT ;  /* 0x000000313f087292 */ /* 0x000fc8000f8e333f */
[----:B------:R-:W-:Y:S01]  /*150b0*/  R2UR UR20, R20 ;  /* 0x00000000141472ca */ /* 0x000fe200000e0000 */
[----:B------:R-:W-:-:S05]  /*150c0*/  VIADD R20, R10, 0x600 ;  /* 0x000006000a147836 */ /* 0x000fca0000000000 */
[----:B------:R-:W-:Y:S01]  /*150d0*/  R2UR UR24, R20 ;  /* 0x00000000141872ca */ /* 0x000fe200000e0000 */
[----:B------:R-:W-:Y:S01]  /*150e0*/  VIADD R20, R10, 0x602 ;  /* 0x000006020a147836 */ /* 0x000fe20000000000 */
[----:B-1----:R-:W-:-:S04]  /*150f0*/  SHF.R.U32.HI R6, RZ, 0x7, R142 ;  /* 0x00000007ff067819 */ /* 0x002fc8000001168e */
[----:B------:R-:W-:Y:S01]  /*15100*/  R2UR UR28, R20 ;  /* 0x00000000141c72ca */ /* 0x000fe200000e0000 */
[----:B------:R-:W-:Y:S01]  /*15110*/  VIADD R20, R10, 0x604 ;  /* 0x000006040a147836 */ /* 0x000fe20000000000 */
[----:B------:R-:W-:Y:S01]  /*15120*/  ISETP.GE.U32.AND P2, PT, R142, 0x180, PT ;  /* 0x000001808e00780c */ /* 0x000fe20003f46070 */
[----:B------:R-:W-:Y:S02]  /*15130*/  VIADD R10, R10, 0x606 ;  /* 0x000006060a0a7836 */ /* 0x000fe40000000000 */
[----:B------:R-:W-:Y:S01]  /*15140*/  VIADD R6, R6, 0x9 ;  /* 0x0000000906067836 */ /* 0x000fe20000000000 */
[----:B------:R-:W-:Y:S02]  /*15150*/  R2UR UR32, R20 ;  /* 0x00000000142072ca */ /* 0x000fe400000e0000 */
[----:B------:R-:W-:Y:S01]  /*15160*/  R2UR UR44, R10 ;  /* 0x000000000a2c72ca */ /* 0x000fe200000e0000 */
[----:B------:R-:W-:Y:S01]  /*15170*/  @!P1 IMAD R10, R16, 0x8, R2 ;  /* 0x00000008100a9824 */ /* 0x000fe200078e0202 */
[----:B------:R-:W-:-:S03]  /*15180*/  SEL R6, R6, 0x9, !P2 ;  /* 0x0000000906067807 */ /* 0x000fc60005000000 */
[----:B------:R-:W-:-:S05]  /*15190*/  @!P1 VIADD R10, R10, 0x2d840 ;  /* 0x0002d8400a0a9836 */ /* 0x000fca0000000000 */
[----:B------:R-:W-:Y:S01]  /*151a0*/  @!P1 PRMT R10, RZ, 0x654, R10 ;  /* 0x00000654ff0a9816 */ /* 0x000fe2000000000a */
        /* <DEDUP_REMOVED lines=23> */
[----:B------:R2:W-:Y:S01]  /*15320*/  @!P1 SYNCS.ARRIVE.TRANS64.RED.A1T0 RZ, [R10+URZ], RZ ;  /* 0x000000ff0aff99a7 */ /* 0x0005e2000810043f */
[----:B-1----:R-:W-:-:S05]  /*15330*/  IADD3 R6, -R143, 0x1, RZ ;  /* 0x000000018f067810 */ /* 0x002fca0007ffe1ff */
[----:B------:R-:W-:-:S05]  /*15340*/  IMAD R6, R138, -0x2, R6 ;  /* 0xfffffffe8a067824 */ /* 0x000fca00078e0206 */
[----:B------:R-:W-:-:S05]  /*15350*/  IADD3 R21, -R136, R6, R137 ;  /* 0x0000000688157210 */ /* 0x000fca0007ffe189 */
[C---:B------:R-:W-:Y:S02]  /*15360*/  VIADD R142, R21.reuse, UR48 ;  /* 0x00000030158e7c36 */ /* 0x040fe40008000000 */
[----:B------:R-:W-:Y:S02]  /*15370*/  VIADD R21, R21, UR8 ;  /* 0x0000000815157c36 */ /* 0x000fe40008000000 */
[C---:B0-----:R-:W-:Y:S02]  /*15380*/  IMAD.IADD R20, R144.reuse, 0x1, R142 ;  /* 0x0000000190147824 */ /* 0x041fe400078e028e */
[----:B------:R-:W-:Y:S01]  /*15390*/  IMAD.IADD R6, R144, 0x1, R21 ;  /* 0x0000000190067824 */ /* 0x000fe200078e0215 */
[----:B--2---:R-:W-:Y:S06]  /*153a0*/  @!P4 BRA `(.L_x_1549) ;  /* 0x000000000058c947 */ /* 0x004fec0003800000 */
[----:B------:R-:W-:Y:S01]  /*153b0*/  IADD3 R144, -R136, R137, R144 ;  /* 0x0000008988907210 */ /* 0x000fe20007ffe190 */
[----:B------:R-:W-:Y:S03]  /*153c0*/  BSSY B0, `(.L_x_1550) ;  /* 0x0000010000007945 */ /* 0x000fe60003800000 */
        /* <DEDUP_REMOVED lines=10> */
.L_x_1551:
[----:B------:R-:W-:-:S05]  /*15470*/  IMAD.U32 R145, RZ, RZ, UR5 ;  /* 0x00000005ff917e24 */ /* 0x000fca000f8e00ff */
[----:B------:R-:W-:-:S13]  /*15480*/  ISETP.NE.AND P2, PT, R145, 0x1, PT ;  /* 0x000000019100780c */ /* 0x000fda0003f45270 */
[----:B------:R-:W0:Y:S02]  /*15490*/  @P2 LDC.64 R10, c[0x0][0x9e8] ;  /* 0x00027a00ff0a2b82 */ /* 0x000e240000000a00 */
[----:B0-----:R-:W-:-:S05]  /*154a0*/  @P2 IMAD.HI.U32 R10, R144, R10, RZ ;  /* 0x0000000a900a2227 */ /* 0x001fca00078e00ff */
[----:B------:R-:W-:-:S07]  /*154b0*/  @P2 SHF.R.U32.HI R144, RZ, R11, R10 ;  /* 0x0000000bff902219 */ /* 0x000fce000001160a */
.L_x_1552:
[----:B------:R-:W-:Y:S05]  /*154c0*/  BSYNC B0 ;  /* 0x0000000000007941 */ /* 0x000fea0003800000 */
.L_x_1550:
[----:B------:R-:W-:-:S04]  /*154d0*/  IMAD R144, R144, R145, -R143 ;  /* 0x0000009190907224 */ /* 0x000fc800078e0a8f */
[----:B------:R-:W-:-:S05]  /*154e0*/  IMAD R144, R138, -0x2, R144 ;  /* 0xfffffffe8a907824 */ /* 0x000fca00078e0290 */
[----:B------:R-:W-:Y:S02]  /*154f0*/  VIMNMX R6, R6, R144, !PT ;  /* 0x0000009006067248 */ /* 0x000fe40007fe0100 */
[----:B------:R-:W-:-:S07]  /*15500*/  VIADDMNMX R20, R144, R145, R20, PT ;  /* 0x0000009190147246 */ /* 0x000fce0003800114 */
.L_x_1549:
[----:B------:R-:W-:Y:S01]  /*15510*/  ISETP.GT.AND P3, PT, R3, -0x1, PT ;  /* 0xffffffff0300780c */ /* 0x000fe20003f64270 */
[----:B------:R-:W0:Y:S03]  /*15520*/  SHFL.IDX PT, R0, R0, 0x1, 0x1c1f ;  /* 0x003c1f0000007f89 */ /* 0x000e2600000e0000 */
[----:B------:R-:W-:-:S04]  /*15530*/  ISETP.GT.AND P2, PT, R6, RZ, P3 ;  /* 0x000000ff0600720c */ /* 0x000fc80001f44270 */
[----:B------:R-:W-:-:S04]  /*15540*/  ISETP.LT.OR P2, PT, R20, 0x1, P2 ;  /* 0x000000011400780c */ /* 0x000fc80001741670 */
[----:B------:R-:W-:Y:S02]  /*15550*/  FSEL R24, R24, -INF , !P2 ;  /* 0xff80000018187808 */ /* 0x000fe40005000000 */
[----:B------:R-:W-:-:S04]  /*15560*/  ISETP.GT.AND P2, PT, R6, 0x1, P3 ;  /* 0x000000010600780c */ /* 0x000fc80001f44270 */
[----:B------:R-:W-:-:S04]  /*15570*/  ISETP.LT.OR P2, PT, R20, 0x2, P2 ;  /* 0x000000021400780c */ /* 0x000fc80001741670 */
[----:B------:R-:W-:Y:S02]  /*15580*/  FSEL R25, R25, -INF , !P2 ;  /* 0xff80000019197808 */ /* 0x000fe40005000000 */
[----:B------:R-:W-:Y:S01]  /*15590*/  ISETP.GT.AND P2, PT, R6, 0x8, P3 ;  /* 0x000000080600780c */ /* 0x000fe20001f44270 */
[--C-:B0-----:R-:W-:Y:S02]  /*155a0*/  IMAD.IADD R142, R142, 0x1, R0.reuse ;  /* 0x000000018e8e7824 */ /* 0x101fe400078e0200 */
[----:B------:R-:W-:Y:S01]  /*155b0*/  IMAD.IADD R21, R21, 0x1, R0 ;  /* 0x0000000115157824 */ /* 0x000fe200078e0200 */
[----:B------:R-:W-:-:S04]  /*155c0*/  ISETP.LT.OR P2, PT, R20, 0x9, P2 ;  /* 0x000000091400780c */ /* 0x000fc80001741670 */
[----:B------:R-:W-:Y:S02]  /*155d0*/  FSEL R28, R28, -INF , !P2 ;  /* 0xff8000001c1c7808 */ /* 0x000fe40005000000 */
[----:B------:R-:W-:-:S04]  /*155e0*/  ISETP.GT.AND P2, PT, R6, 0x9, P3 ;  /* 0x000000090600780c */ /* 0x000fc80001f44270 */
        /* <DEDUP_REMOVED lines=85> */
[----:B------:R-:W-:Y:S01]  /*15b40*/  FSEL R85, R85, -INF , !P2 ;  /* 0xff80000055557808 */ /* 0x000fe20005000000 */
[----:B------:R-:W-:Y:S08]  /*15b50*/  @!P4 BRA `(.L_x_1553) ;  /* 0x000000000058c947 */ /* 0x000ff00003800000 */
        /* <DEDUP_REMOVED lines=12> */
.L_x_1555:
[----:B------:R-:W-:-:S05]  /*15c20*/  IMAD.U32 R6, RZ, RZ, UR5 ;  /* 0x00000005ff067e24 */ /* 0x000fca000f8e00ff */
[----:B------:R-:W-:-:S13]  /*15c30*/  ISETP.NE.AND P2, PT, R6, 0x1, PT ;  /* 0x000000010600780c */ /* 0x000fda0003f45270 */
[----:B------:R-:W0:Y:S02]  /*15c40*/  @P2 LDC.64 R10, c[0x0][0x9e8] ;  /* 0x00027a00ff0a2b82 */ /* 0x000e240000000a00 */
[----:B0-----:R-:W-:-:S05]  /*15c50*/  @P2 IMAD.HI.U32 R10, R0, R10, RZ ;  /* 0x0000000a000a2227 */ /* 0x001fca00078e00ff */
[----:B------:R-:W-:-:S07]  /*15c60*/  @P2 SHF.R.U32.HI R0, RZ, R11, R10 ;  /* 0x0000000bff002219 */ /* 0x000fce000001160a */
.L_x_1556:
[----:B------:R-:W-:Y:S05]  /*15c70*/  BSYNC B0 ;  /* 0x0000000000007941 */ /* 0x000fea0003800000 */
.L_x_1554:
[----:B------:R-:W-:-:S04]  /*15c80*/  IMAD R0, R0, R6, -R143 ;  /* 0x0000000600007224 */ /* 0x000fc800078e0a8f */
[----:B------:R-:W-:-:S05]  /*15c90*/  IMAD R0, R138, -0x2, R0 ;  /* 0xfffffffe8a007824 */ /* 0x000fca00078e0200 */
[----:B------:R-:W-:Y:S02]  /*15ca0*/  VIMNMX R21, R21, R0, !PT ;  /* 0x0000000015157248 */ /* 0x000fe40007fe0100 */
[----:B------:R-:W-:-:S07]  /*15cb0*/  VIADDMNMX R142, R0, R6, R142, PT ;  /* 0x00000006008e7246 */ /* 0x000fce000380018e */
.L_x_1553:
[----:B------:R-:W-:Y:S01]  /*15cc0*/  @!P1 IMAD R0, R9, 0x8, R2 ;  /* 0x0000000809009824 */ /* 0x000fe200078e0202 */
        /* <DEDUP_REMOVED lines=47> */
[----:B------:R-:W-:Y:S01]  /*15fc0*/  ISETP.GT.AND P2, PT, R21, 0x1, P3 ;  /* 0x000000011500780c */ /* 0x000fe20001f44270 */
[----:B------:R-:W-:Y:S02]  /*15fd0*/  MUFU.EX2 R20, R8 ;  /* 0x0000000800147308 */ /* 0x000fe40000000800 */
[--C-:B------:R-:W-:Y:S01]  /*15fe0*/  FFMA.FTZ R24, R24, UR41, -R6.reuse ;  /* 0x0000002918187c23 */ /* 0x100fe20008010806 */
[----:B------:R-:W-:Y:S01]  /*15ff0*/  ISETP.LT.OR P2, PT, R142, 0x2, P2 ;  /* 0x000000028e00780c */ /* 0x000fe20001741670 */
[--C-:B------:R-:W-:Y:S01]  /*16000*/  FFMA.FTZ R25, R25, UR41, -R6.reuse ;  /* 0x0000002919197c23 */ /* 0x100fe20008010806 */
[--C-:B------:R-:W-:Y:S01]  /*16010*/  FFMA.FTZ R28, R28, UR41, -R6.reuse ;  /* 0x000000291c1c7c23 */ /* 0x100fe20008010806 */
[--C-:B------:R-:W-:Y:S01]  /*16020*/  FFMA.FTZ R29, R29, UR41, -R6.reuse ;  /* 0x000000291d1d7c23 */ /* 0x100fe20008010806 */
[----:B------:R-:W-:Y:S01]  /*16030*/  FSEL R27, R27, -INF , !P2 ;  /* 0xff8000001b1b7808 */ /* 0x000fe20005000000 */
[--C-:B------:R-:W-:Y:S01]  /*16040*/  FFMA.FTZ R32, R32, UR41, -R6.reuse ;  /* 0x0000002920207c23 */ /* 0x100fe20008010806 */
[----:B------:R-:W-:Y:S01]  /*16050*/  ISETP.GT.AND P2, PT, R21, 0x8, P3 ;  /* 0x000000081500780c */ /* 0x000fe20001f44270 */
[--C-:B------:R-:W-:Y:S01]  /*16060*/  FFMA.FTZ R33, R33, UR41, -R6.reuse ;  /* 0x0000002921217c23 */ /* 0x100fe20008010806 */
[--C-:B------:R-:W-:Y:S01]  /*16070*/  FFMA.FTZ R36, R36, UR41, -R6.reuse ;  /* 0x0000002924247c23 */ /* 0x100fe20008010806 */
        /* <DEDUP_REMOVED lines=34> */
[----:B------:R-:W-:Y:S01]  /*162a0*/  FFMA.FTZ R85, R85, UR41, -R6 ;  /* 0x0000002955557c23 */ /* 0x000fe20008010806 */
[----:B------:R-:W-:Y:S01]  /*162b0*/  FSEL R35, R35, -INF , !P2 ;  /* 0xff80000023237808 */ /* 0x000fe20005000000 */
[----:B------:R-:W0:Y:S01]  /*162c0*/  MUFU.EX2 R24, R24 ;  /* 0x0000001800187308 */ /* 0x000e220000000800 */
[----:B------:R-:W-:-:S04]  /*162d0*/  ISETP.GT.AND P2, PT, R21, 0x18, P3 ;  /* 0x000000181500780c */ /* 0x000fc80001f44270 */
[----:B------:R-:W-:-:S03]  /*162e0*/  ISETP.LT.OR P2, PT, R142, 0x19, P2 ;  /* 0x000000198e00780c */ /* 0x000fc60001741670 */
[----:B------:R-:W1:Y:S01]  /*162f0*/  MUFU.EX2 R8, R25 ;  /* 0x0000001900087308 */ /* 0x000e620000000800 */
[----:B------:R-:W-:Y:S02]  /*16300*/  FSEL R38, R38, -INF , !P2 ;  /* 0xff80000026267808 */ /* 0x000fe40005000000 */
[----:B------:R-:W-:-:S04]  /*16310*/  ISETP.GT.AND P2, PT, R21, 0x19, P3 ;  /* 0x000000191500780c */ /* 0x000fc80001f44270 */
[----:B------:R-:W-:Y:S01]  /*16320*/  ISETP.LT.OR P2, PT, R142, 0x1a, P2 ;  /* 0x0000001a8e00780c */ /* 0x000fe20001741670 */
[----:B------:R-:W3:Y:S01]  /*16330*/  MUFU.EX2 R10, R28 ;  /* 0x0000001c000a7308 */ /* 0x000ee20000000800 */
[----:B0-----:R-:W-:Y:S02]  /*16340*/  FFMA.FTZ R5, R20, R5, R24 ;  /* 0x0000000514057223 */ /* 0x001fe40000010018 */
[----:B------:R-:W-:Y:S02]  /*16350*/  FSEL R39, R39, -INF , !P2 ;  /* 0xff80000027277808 */ /* 0x000fe40005000000 */
[----:B------:R-:W-:-:S03]  /*16360*/  ISETP.GT.AND P2, PT, R21, 0x20, P3 ;  /* 0x000000201500780c */ /* 0x000fc60001f44270 */
[----:B------:R-:W0:Y:S01]  /*16370*/  MUFU.EX2 R29, R29 ;  /* 0x0000001d001d7308 */ /* 0x000e220000000800 */
[----:B------:R-:W-:Y:S01]  /*16380*/  ISETP.LT.OR P2, PT, R142, 0x21, P2 ;  /* 0x000000218e00780c */ /* 0x000fe20001741670 */
[C---:B-1----:R-:W-:Y:S01]  /*16390*/  FADD.FTZ R5, R8.reuse, R5 ;  /* 0x0000000508057221 */ /* 0x042fe20000010000 */
[----:B------:R-:W-:Y:S02]  /*163a0*/  F2FP.F16.F32.PACK_AB R8, R8, R24 ;  /* 0x000000180808723e */ /* 0x000fe400000000ff */
[----:B------:R-:W-:Y:S02]  /*163b0*/  FSEL R42, R42, -INF , !P2 ;  /* 0xff8000002a2a7808 */ /* 0x000fe40005000000 */
[----:B------:R-:W-:Y:S01]  /*163c0*/  ISETP.GT.AND P2, PT, R21, 0x21, P3 ;  /* 0x000000211500780c */ /* 0x000fe20001f44270 */
[----:B------:R-:W1:Y:S01]  /*163d0*/  MUFU.EX2 R32, R32 ;  /* 0x0000002000207308 */ /* 0x000e620000000800 */
[----:B---3--:R-:W-:Y:S02]  /*163e0*/  FADD.FTZ R5, R10, R5 ;  /* 0x000000050a057221 */ /* 0x008fe40000010000 */
[----:B------:R-:W-:-:S04]  /*163f0*/  ISETP.LT.OR P2, PT, R142, 0x22, P2 ;  /* 0x000000228e00780c */ /* 0x000fc80001741670 */
[----:B------:R-:W-:Y:S01]  /*16400*/  FSEL R43, R43, -INF , !P2 ;  /* 0xff8000002b2b7808 */ /* 0x000fe20005000000 */
[----:B------:R-:W3:Y:S01]  /*16410*/  MUFU.EX2 R33, R33 ;  /* 0x0000002100217308 */ /* 0x000ee20000000800 */
[----:B------:R-:W-:Y:S01]  /*16420*/  ISETP.GT.AND P2, PT, R21, 0x28, P3 ;  /* 0x000000281500780c */ /* 0x000fe20001f44270 */
[C---:B0-----:R-:W-:Y:S01]  /*16430*/  FADD.FTZ R5, R29.reuse, R5 ;  /* 0x000000051d057221 */ /* 0x041fe20000010000 */
[----:B------:R-:W-:Y:S02]  /*16440*/  F2FP.F16.F32.PACK_AB R10, R29, R10 ;  /* 0x0000000a1d0a723e */ /* 0x000fe400000000ff */
[----:B------:R-:W-:-:S03]  /*16450*/  ISETP.LT.OR P2, PT, R142, 0x29, P2 ;  /* 0x000000298e00780c */ /* 0x000fc60001741670 */
[----:B------:R-:W-:Y:S01]  /*16460*/  MUFU.EX2 R36, R36 ;  /* 0x0000002400247308 */ /* 0x000fe20000000800 */
[----:B------:R-:W-:Y:S01]  /*16470*/  FSEL R46, R46, -INF , !P2 ;  /* 0xff8000002e2e7808 */ /* 0x000fe20005000000 */
[----:B-1----:R-:W-:Y:S01]  /*16480*/  FADD.FTZ R5, R32, R5 ;  /* 0x0000000520057221 */ /* 0x002fe20000010000 */
[----:B------:R-:W-:-:S04]  /*16490*/  ISETP.GT.AND P2, PT, R21, 0x29, P3 ;  /* 0x000000291500780c */ /* 0x000fc80001f44270 */
[C---:B------:R-:W-:Y:S01]  /*164a0*/  ISETP.LT.OR P2, PT, R142.reuse, 0x2a, P2 ;  /* 0x0000002a8e00780c */ /* 0x040fe20001741670 */
[----:B------:R-:W-:Y:S01]  /*164b0*/  MUFU.EX2 R37, R37 ;  /* 0x0000002500257308 */ /* 0x000fe20000000800 */
[C---:B---3--:R-:W-:Y:S01]  /*164c0*/  FADD.FTZ R5, R33.reuse, R5 ;  /* 0x0000000521057221 */ /* 0x048fe20000010000 */
[----:B------:R-:W-:Y:S02]  /*164d0*/  F2FP.F16.F32.PACK_AB R32, R33, R32 ;  /* 0x000000202120723e */ /* 0x000fe400000000ff */
[----:B------:R-:W-:Y:S02]  /*164e0*/  FSEL R47, R47, -INF , !P2 ;  /* 0xff8000002f2f7808 */ /* 0x000fe40005000000 */
[----:B------:R-:W-:Y:S02]  /*164f0*/  ISETP.GT.AND P2, PT, R21, 0x30, P3 ;  /* 0x000000301500780c */ /* 0x000fe40001f44270 */
[----:B------:R-:W-:Y:S02]  /*16500*/  MUFU.EX2 R40, R40 ;  /* 0x0000002800287308 */ /* 0x000fe40000000800 */
[----:B------:R-:W-:-:S04]  /*16510*/  ISETP.LT.OR P2, PT, R142, 0x31, P2 ;  /* 0x000000318e00780c */ /* 0x000fc80001741670 */
[----:B------:R-:W-:Y:S02]  /*16520*/  FSEL R50, R50, -INF , !P2 ;  /* 0xff80000032327808 */ /* 0x000fe40005000000 */
[----:B------:R-:W-:Y:S01]  /*16530*/  ISETP.GT.AND P2, PT, R21, 0x31, P3 ;  /* 0x000000311500780c */ /* 0x000fe20001f44270 */
[----:B------:R-:W-:Y:S03]  /*16540*/  MUFU.EX2 R41, R41 ;  /* 0x0000002900297308 */ /* 0x000fe60000000800 */
[----:B------:R-:W-:-:S04]  /*16550*/  ISETP.LT.OR P2, PT, R142, 0x32, P2 ;  /* 0x000000328e00780c */ /* 0x000fc80001741670 */
[----:B------:R-:W-:Y:S01]  /*16560*/  FSEL R51, R51, -INF , !P2 ;  /* 0xff80000033337808 */ /* 0x000fe20005000000 */
[----:B------:R-:W-:Y:S01]  /*16570*/  MUFU.EX2 R44, R44 ;  /* 0x0000002c002c7308 */ /* 0x000fe20000000800 */
[----:B------:R-:W-:-:S04]  /*16580*/  ISETP.GT.AND P2, PT, R21, 0x38, P3 ;  /* 0x000000381500780c */ /* 0x000fc80001f44270 */
[----:B------:R-:W-:-:S03]  /*16590*/  ISETP.LT.OR P2, PT, R142, 0x39, P2 ;  /* 0x000000398e00780c */ /* 0x000fc60001741670 */
[----:B------:R-:W0:Y:S01]  /*165a0*/  MUFU.EX2 R45, R45 ;  /* 0x0000002d002d7308 */ /* 0x000e220000000800 */
[----:B------:R-:W-:Y:S02]  /*165b0*/  FSEL R54, R54, -INF , !P2 ;  /* 0xff80000036367808 */ /* 0x000fe40005000000 */
[----:B------:R-:W-:-:S04]  /*165c0*/  ISETP.GT.AND P2, PT, R21, 0x39, P3 ;  /* 0x000000391500780c */ /* 0x000fc80001f44270 */
[----:B------:R-:W-:Y:S01]  /*165d0*/  ISETP.LT.OR P2, PT, R142, 0x3a, P2 ;  /* 0x0000003a8e00780c */ /* 0x000fe20001741670 */
[----:B------:R-:W-:Y:S03]  /*165e0*/  MUFU.EX2 R48, R48 ;  /* 0x0000003000307308 */ /* 0x000fe60000000800 */
[----:B------:R-:W-:Y:S02]  /*165f0*/  FSEL R55, R55, -INF , !P2 ;  /* 0xff80000037377808 */ /* 0x000fe40005000000 */
[----:B------:R-:W-:-:S03]  /*16600*/  ISETP.GT.AND P2, PT, R21, 0x40, P3 ;  /* 0x000000401500780c */ /* 0x000fc60001f44270 */
[----:B------:R-:W-:Y:S01]  /*16610*/  MUFU.EX2 R49, R49 ;  /* 0x0000003100317308 */ /* 0x000fe20000000800 */
        /* <DEDUP_REMOVED lines=9> */
[----:B------:R-:W-:Y:S01]  /*166b0*/  MUFU.EX2 R56, R56 ;  /* 0x0000003800387308 */ /* 0x000fe20000000800 */
        /* <DEDUP_REMOVED lines=48> */
[----:B------:R-:W-:-:S04]  /*169c0*/  ISETP.GT.AND P2, PT, R21, RZ, P3 ;  /* 0x000000ff1500720c */ /* 0x000fc80001f44270 */
[----:B------:R-:W-:-:S03]  /*169d0*/  ISETP.LT.OR P2, PT, R142, 0x1, P2 ;  /* 0x000000018e00780c */ /* 0x000fc60001741670 */
[----:B------:R-:W-:Y:S01]  /*169e0*/  MUFU.EX2 R85, R85 ;  /* 0x0000005500557308 */ /* 0x000fe20000000800 */
[----:B------:R-:W-:Y:S02]  /*169f0*/  FSEL R26, R26, -INF , !P2 ;  /* 0xff8000001a1a7808 */ /* 0x000fe40005000000 */
        /* <DEDUP_REMOVED lines=38> */
[----:B------:R-:W1:Y:S02]  /*16c60*/  SHFL.BFLY PT, R9, R6, 0x2, 0x1f ;  /* 0x0c401f0006097f89 */ /* 0x000e6400000e0000 */
[----:B-1----:R-:W-:-:S05]  /*16c70*/  FMNMX.FTZ R6, R6, R9, !PT ;  /* 0x0000000906067209 */ /* 0x002fca0007810000 */
[----:B------:R-:W1:Y:S02]  /*16c80*/  SHFL.BFLY PT, R9, R6, 0x1, 0x1f ;  /* 0x0c201f0006097f89 */ /* 0x000e6400000e0000 */
[----:B-1----:R-:W-:-:S04]  /*16c90*/  FMNMX.FTZ R6, R6, R9, !PT ;  /* 0x0000000906067209 */ /* 0x002fc80007810000 */
        /* <DEDUP_REMOVED lines=25> */
[----:B------:R-:W-:Y:S01]  /*16e30*/  MUFU.EX2 R26, R26 ;  /* 0x0000001a001a7308 */ /* 0x000fe20000000800 */
[----:B0-----:R-:W-:-:S07]  /*16e40*/  F2FP.F16.F32.PACK_AB R42, R45, R44 ;  /* 0x0000002c2d2a723e */ /* 0x001fce00000000ff */
[----:B------:R-:W0:Y:S01]  /*16e50*/  MUFU.EX2 R27, R27 ;  /* 0x0000001b001b7308 */ /* 0x000e220000000800 */
[----:B-1----:R-:W-:-:S07]  /*16e60*/  F2FP.F16.F32.PACK_AB R9, R25, R21 ;  /* 0x000000151909723e */ /* 0x002fce00000000ff */
[----:B------:R-:W-:Y:S08]  /*16e70*/  MUFU.EX2 R28, R28 ;  /* 0x0000001c001c7308 */ /* 0x000ff00000000800 */
[----:B------:R-:W-:Y:S01]  /*16e80*/  MUFU.EX2 R30, R30 ;  /* 0x0000001e001e7308 */ /* 0x000fe20000000800 */
[----:B0-----:R-:W-:-:S05]  /*16e90*/  F2FP.F16.F32.PACK_AB R11, R27, R26 ;  /* 0x0000001a1b0b723e */ /* 0x001fca00000000ff */
[----:B------:R0:W-:Y:S02]  /*16ea0*/  STSM.16.M88.4 [R139+0x21800], R8 ;  /* 0x021800088b007844 */ /* 0x0001e40000000200 */
[----:B------:R-:W-:Y:S08]  /*16eb0*/  MUFU.EX2 R43, R43 ;  /* 0x0000002b002b7308 */ /* 0x000ff00000000800 */
[----:B------:R-:W-:Y:S01]  /*16ec0*/  MUFU.EX2 R31, R31 ;  /* 0x0000001f001f7308 */ /* 0x000fe20000000800 */
[----:B0-----:R-:W-:Y:S01]  /*16ed0*/  FSEL R10, R6, RZ, P2 ;  /* 0x000000ff060a7208 */ /* 0x001fe20001000000 */
[--C-:B------:R-:W-:Y:S01]  /*16ee0*/  FFMA.FTZ R8, R34, UR41, -R24.reuse ;  /* 0x0000002922087c23 */ /* 0x100fe20008010818 */
[--C-:B------:R-:W-:Y:S01]  /*16ef0*/  FFMA.FTZ R9, R35, UR41, -R24.reuse ;  /* 0x0000002923097c23 */ /* 0x100fe20008010818 */
[--C-:B------:R-:W-:Y:S01]  /*16f00*/  FFMA.FTZ R35, R38, UR41, -R24.reuse ;  /* 0x0000002926237c23 */ /* 0x100fe20008010818 */
[--C-:B------:R-:W-:Y:S01]  /*16f10*/  FFMA.FTZ R11, R39, UR41, -R24.reuse ;  /* 0x00000029270b7c23 */ /* 0x100fe20008010818 */
[----:B------:R-:W-:Y:S01]  /*16f20*/  FADD.FTZ R10, -R10, R7 ;  /* 0x000000070a0a7221 */ /* 0x000fe20000010100 */
[----:B------:R-:W-:Y:S01]  /*16f30*/  F2FP.F16.F32.PACK_AB R34, R37, R36 ;  /* 0x000000242522723e */ /* 0x000fe200000000ff */
[----:B------:R-:W-:Y:S01]  /*16f40*/  MUFU.EX2 R8, R8 ;  /* 0x0000000800087308 */ /* 0x000fe20000000800 */
[--C-:B------:R-:W-:Y:S01]  /*16f50*/  FFMA.FTZ R39, R67, UR41, -R24.reuse ;  /* 0x0000002943277c23 */ /* 0x100fe20008010818 */
[----:B------:R-:W-:Y:S01]  /*16f60*/  FMUL.FTZ R7, R10, UR41 ;  /* 0x000000290a077c20 */ /* 0x000fe20008410000 */
[--C-:B------:R-:W-:Y:S01]  /*16f70*/  FFMA.FTZ R10, R50, UR41, -R24.reuse ;  /* 0x00000029320a7c23 */ /* 0x100fe20008010818 */
        /* <DEDUP_REMOVED lines=9> */
[--C-:B------:R-:W-:Y:S01]  /*17010*/  FFMA.FTZ R59, R62, UR41, -R24.reuse ;  /* 0x000000293e3b7c23 */ /* 0x100fe20008010818 */
[----:B------:R-:W0:Y:S01]  /*17020*/  MUFU.EX2 R11, R11 ;  /* 0x0000000b000b7308 */ /* 0x000e220000000800 */
[----:B------:R-:W-:Y:S01]  /*17030*/  FADD.FTZ R26, R26, R21 ;  /* 0x000000151a1a7221 */ /* 0x000fe20000010000 */
[----:B------:R-:W-:-:S03]  /*17040*/  FFMA.FTZ R24, R87, UR41, -R24 ;  /* 0x0000002957187c23 */ /* 0x000fc60008010818 */
[----:B------:R-:W-:Y:S01]  /*17050*/  FADD.FTZ R26, R27, R26 ;  /* 0x0000001a1b1a7221 */ /* 0x000fe20000010000 */
[----:B------:R-:W-:Y:S02]  /*17060*/  FADD.FTZ R27, R36, R5 ;  /* 0x00000005241b7221 */ /* 0x000fe40000010000 */
[----:B------:R-:W4:Y:S01]  /*17070*/  MUFU.EX2 R10, R10 ;  /* 0x0000000a000a7308 */ /* 0x000f220000000800 */
[----:B------:R-:W-:Y:S01]  /*17080*/  FADD.FTZ R26, R8, R26 ;  /* 0x0000001a081a7221 */ /* 0x000fe20000010000 */
[----:B------:R-:W-:-:S03]  /*17090*/  FADD.FTZ R27, R37, R27 ;  /* 0x0000001b251b7221 */ /* 0x000fc60000010000 */
[----:B-1----:R-:W-:Y:S01]  /*170a0*/  FADD.FTZ R33, R9, R26 ;  /* 0x0000001a09217221 */ /* 0x002fe20000010000 */
[----:B------:R-:W-:Y:S01]  /*170b0*/  FADD.FTZ R27, R40, R27 ;  /* 0x0000001b281b7221 */ /* 0x000fe20000010000 */
[----:B------:R-:W-:Y:S01]  /*170c0*/  F2FP.F16.F32.PACK_AB R40, R41, R40 ;  /* 0x000000282928723e */ /* 0x000fe200000000ff */
[----:B------:R-:W1:Y:S01]  /*170d0*/  MUFU.EX2 R29, R29 ;  /* 0x0000001d001d7308 */ /* 0x000e620000000800 */
[----:B---3--:R-:W-:Y:S01]  /*170e0*/  FADD.FTZ R33, R35, R33 ;  /* 0x0000002123217221 */ /* 0x008fe20000010000 */
[----:B------:R-:W-:Y:S01]  /*170f0*/  FADD.FTZ R27, R41, R27 ;  /* 0x0000001b291b7221 */ /* 0x000fe20000010000 */
[----:B------:R-:W-:Y:S02]  /*17100*/  F2FP.F16.F32.PACK_AB R41, R30, R28 ;  /* 0x0000001c1e29723e */ /* 0x000fe400000000ff */
[C---:B0-----:R-:W-:Y:S01]  /*17110*/  FADD.FTZ R33, R11.reuse, R33 ;  /* 0x000000210b217221 */ /* 0x041fe20000010000 */
[----:B------:R-:W-:Y:S01]  /*17120*/  FADD.FTZ R36, R44, R27 ;  /* 0x0000001b2c247221 */ /* 0x000fe20000010000 */
[----:B------:R-:W-:Y:S01]  /*17130*/  F2FP.F16.F32.PACK_AB R35, R11, R35 ;  /* 0x000000230b23723e */ /* 0x000fe200000000ff */
[----:B------:R-:W0:Y:S01]  /*17140*/  MUFU.EX2 R51, R51 ;  /* 0x0000003300337308 */ /* 0x000e220000000800 */
[----:B------:R-:W-:-:S04]  /*17150*/  FADD.FTZ R33, R28, R33 ;  /* 0x000000211c217221 */ /* 0x000fc80000010000 */
[----:B------:R-:W-:Y:S01]  /*17160*/  FADD.FTZ R27, R30, R33 ;  /* 0x000000211e1b7221 */ /* 0x000fe20000010000 */
[----:B------:R-:W-:Y:S01]  /*17170*/  FADD.FTZ R33, R45, R36 ;  /* 0x000000242d217221 */ /* 0x000fe20000010000 */
[----:B------:R-:W3:Y:S01]  /*17180*/  LDL R30, [R1+0x24] ;  /* 0x00002400011e7983 */ /* 0x000ee20000100800 */
[----:B------:R-:W5:Y:S01]  /*17190*/  MUFU.EX2 R4, R4 ;  /* 0x0000000400047308 */ /* 0x000f620000000800 */
[----:B------:R-:W-:Y:S01]  /*171a0*/  FADD.FTZ R27, R43, R27 ;  /* 0x0000001b2b1b7221 */ /* 0x000fe20000010000 */
[----:B------:R-:W-:Y:S01]  /*171b0*/  FADD.FTZ R33, R48, R33 ;  /* 0x0000002130217221 */ /* 0x000fe20000010000 */
[C---:B------:R-:W-:Y:S02]  /*171c0*/  F2FP.F16.F32.PACK_AB R43, R31.reuse, R43 ;  /* 0x0000002b1f2b723e */ /* 0x040fe400000000ff */
[----:B------:R-:W-:Y:S01]  /*171d0*/  FADD.FTZ R37, R31, R27 ;  /* 0x0000001b1f257221 */ /* 0x000fe20000010000 */
[----:B------:R-:W-:Y:S02]  /*171e0*/  FADD.FTZ R33, R49, R33 ;  /* 0x0000002131217221 */ /* 0x000fe40000010000 */
[----:B------:R-:W2:Y:S01]  /*171f0*/  MUFU.EX2 R21, R58 ;  /* 0x0000003a00157308 */ /* 0x000ea20000000800 */
[----:B----4-:R-:W-:Y:S01]  /*17200*/  FADD.FTZ R37, R10, R37 ;  /* 0x000000250a257221 */ /* 0x010fe20000010000 */
[----:B------:R-:W-:-:S03]  /*17210*/  FADD.FTZ R33, R52, R33 ;  /* 0x0000002134217221 */ /* 0x000fc60000010000 */
[----:B-1----:R-:W-:Y:S01]  /*17220*/  FADD.FTZ R37, R29, R37 ;  /* 0x000000251d257221 */ /* 0x002fe20000010000 */
[----:B------:R-:W-:Y:S02]  /*17230*/  FADD.FTZ R33, R53, R33 ;  /* 0x0000002135217221 */ /* 0x000fe40000010000 */
[----:B------:R-:W1:Y:S01]  /*17240*/  MUFU.EX2 R25, R25 ;  /* 0x0000001900197308 */ /* 0x000e620000000800 */
[----:B0-----:R-:W-:-:S04]  /*17250*/  FADD.FTZ R37, R51, R37 ;  /* 0x0000002533257221 */ /* 0x001fc80000010000 */
[----:B-----5:R-:W-:-:S03]  /*17260*/  FADD.FTZ R37, R4, R37 ;  /* 0x0000002504257221 */ /* 0x020fc60000010000 */
[----:B------:R-:W0:Y:S01]  /*17270*/  MUFU.EX2 R59, R59 ;  /* 0x0000003b003b7308 */ /* 0x000e220000000800 */
[----:B--2---:R-:W-:-:S07]  /*17280*/  FADD.FTZ R37, R21, R37 ;  /* 0x0000002515257221 */ /* 0x004fce0000010000 */
[----:B------:R2:W-:Y:S08]  /*17290*/  MUFU.EX2 R26, R39 ;  /* 0x00000027001a7308 */ /* 0x0005f00000000800 */
[----:B------:R-:W4:Y:S01]  /*172a0*/  MUFU.EX2 R38, R38 ;  /* 0x0000002600267308 */ /* 0x000f220000000800 */
[----:B--2---:R-:W-:Y:S01]  /*172b0*/  FADD.FTZ R39, R56, R33 ;  /* 0x0000002138277221 */ /* 0x004fe20000010000 */
[----:B------:R-:W-:-:S03]  /*172c0*/  F2FP.F16.F32.PACK_AB R33, R9, R8 ;  /* 0x000000080921723e */ /* 0x000fc600000000ff */
[----:B------:R-:W-:-:S03]  /*172d0*/  FADD.FTZ R39, R57, R39 ;  /* 0x0000002739277221 */ /* 0x000fc60000010000 */
[----:B------:R-:W2:Y:S01]  /*172e0*/  MUFU.EX2 R5, R66 ;  /* 0x0000004200057308 */ /* 0x000ea20000000800 */
[----:B------:R-:W-:Y:S01]  /*172f0*/  FADD.FTZ R39, R60, R39 ;  /* 0x000000273c277221 */ /* 0x000fe20000010000 */
[----:B-1----:R-:W-:-:S06]  /*17300*/  FADD.FTZ R8, R25, R37 ;  /* 0x0000002519087221 */ /* 0x002fcc0000010000 */
[----:B------:R-:W1:Y:S01]  /*17310*/  MUFU.EX2 R67, R67 ;  /* 0x0000004300437308 */ /* 0x000e620000000800 */
[----:B------:R-:W-:Y:S01]  /*17320*/  FADD.FTZ R39, R61, R39 ;  /* 0x000000273d277221 */ /* 0x000fe20000010000 */
[----:B0-----:R-:W-:-:S06]  /*17330*/  FADD.FTZ R9, R59, R8 ;  /* 0x000000083b097221 */ /* 0x001fcc0000010000 */
[----:B------:R-:W0:Y:S01]  /*17340*/  MUFU.EX2 R36, R71 ;  /* 0x0000004700247308 */ /* 0x000e220000000800 */
[----:B------:R-:W-:Y:S01]  /*17350*/  FADD.FTZ R28, R64, R39 ;  /* 0x00000027401c7221 */ /* 0x000fe20000010000 */
[----:B----4-:R-:W-:Y:S01]  /*17360*/  FADD.FTZ R8, R38, R9 ;  /* 0x0000000926087221 */ /* 0x010fe20000010000 */
[----:B------:R-:W-:Y:S01]  /*17370*/  F2FP.F16.F32.PACK_AB R51, R4, R51 ;  /* 0x000000330433723e */ /* 0x000fe200000000ff */
[----:B------:R4:W-:Y:S01]  /*17380*/  STSM.16.M88.4 [R143], R32 ;  /* 0x000000208f007844 */ /* 0x0009e20000000200 */
[----:B------:R-:W-:Y:S01]  /*17390*/  FADD.FTZ R11, R65, R28 ;  /* 0x0000001c410b7221 */ /* 0x000fe20000010000 */
[----:B--2---:R-:W-:Y:S02]  /*173a0*/  FADD.FTZ R9, R5, R8 ;  /* 0x0000000805097221 */ /* 0x004fe40000010000 */
[----:B------:R-:W2:Y:S01]  /*173b0*/  MUFU.EX2 R27, R74 ;  /* 0x0000004a001b7308 */ /* 0x000ea20000000800 */
[----:B------:R-:W-:Y:S01]  /*173c0*/  FADD.FTZ R28, R68, R11 ;  /* 0x0000000b441c7221 */ /* 0x000fe20000010000 */
[----:B------:R-:W-:-:S03]  /*173d0*/  FADD.FTZ R8, R26, R9 ;  /* 0x000000091a087221 */ /* 0x000fc60000010000 */
[----:B------:R-:W-:Y:S01]  /*173e0*/  FADD.FTZ R11, R69, R28 ;  /* 0x0000001c450b7221 */ /* 0x000fe20000010000 */
[----:B-1----:R-:W-:Y:S02]  /*173f0*/  FADD.FTZ R9, R67, R8 ;  /* 0x0000000843097221 */ /* 0x002fe40000010000 */
[----:B------:R-:W1:Y:S01]  /*17400*/  MUFU.EX2 R75, R75 ;  /* 0x0000004b004b7308 */ /* 0x000e620000000800 */
[----:B------:R-:W-:Y:S01]  /*17410*/  FADD.FTZ R8, R72, R11 ;  /* 0x0000000b48087221 */ /* 0x000fe20000010000 */
[----:B0-----:R-:W-:-:S03]  /*17420*/  FADD.FTZ R4, R36, R9 ;  /* 0x0000000924047221 */ /* 0x001fc60000010000 */
[----:B------:R-:W-:-:S03]  /*17430*/  FADD.FTZ R9, R73, R8 ;  /* 0x0000000849097221 */ /* 0x000fc60000010000 */
[----:B------:R-:W0:Y:S01]  /*17440*/  MUFU.EX2 R78, R78 ;  /* 0x0000004e004e7308 */ /* 0x000e220000000800 */
[----:B------:R-:W-:-:S04]  /*17450*/  FADD.FTZ R8, R76, R9 ;  /* 0x000000094c087221 */ /* 0x000fc80000010000 */
[----:B------:R-:W-:-:S04]  /*17460*/  FADD.FTZ R11, R77, R8 ;  /* 0x000000084d0b7221 */ /* 0x000fc80000010000 */
[----:B------:R-:W-:-:S04]  /*17470*/  FADD.FTZ R8, R80, R11 ;  /* 0x0000000b50087221 */ /* 0x000fc80000010000 */
[----:B------:R-:W-:Y:S02]  /*17480*/  FADD.FTZ R11, R81, R8 ;  /* 0x00000008510b7221 */ /* 0x000fe40000010000 */
[----:B------:R-:W5:Y:S01]  /*17490*/  LDL R8, [R1+0x48] ;  /* 0x0000480001087983 */ /* 0x000f620000100800 */
[----:B------:R-:W4:Y:S01]  /*174a0*/  MUFU.EX2 R79, R79 ;  /* 0x0000004f004f7308 */ /* 0x000f220000000800 */
[----:B--2---:R-:W-:Y:S01]  /*174b0*/  FADD.FTZ R4, R27, R4 ;  /* 0x000000041b047221 */ /* 0x004fe20000010000 */
[----:B------:R-:W-:Y:S02]  /*174c0*/  F2FP.F16.F32.PACK_AB R56, R57, R56 ;  /* 0x000000383938723e */ /* 0x000fe400000000ff */
[----:B------:R-:W-:-:S04]  /*174d0*/  F2FP.F16.F32.PACK_AB R57, R25, R21 ;  /* 0x000000151939723e */ /* 0x000fc800000000ff */
[----:B------:R-:W2:Y:S01]  /*174e0*/  MUFU.EX2 R82, R82 ;  /* 0x0000005200527308 */ /* 0x000ea20000000800 */
[----:B-1----:R-:W-:-:S07]  /*174f0*/  FADD.FTZ R9, R75, R4 ;  /* 0x000000044b097221 */ /* 0x002fce0000010000 */
[----:B------:R-:W1:Y:S01]  /*17500*/  MUFU.EX2 R83, R83 ;  /* 0x0000005300537308 */ /* 0x000e620000000800 */
[----:B0-----:R-:W-:-:S07]  /*17510*/  FADD.FTZ R4, R78, R9 ;  /* 0x000000094e047221 */ /* 0x001fce0000010000 */
[----:B------:R-:W-:Y:S08]  /*17520*/  MUFU.EX2 R86, R86 ;  /* 0x0000005600567308 */ /* 0x000ff00000000800 */
[----:B------:R-:W0:Y:S01]  /*17530*/  MUFU.EX2 R21, R24 ;  /* 0x0000001800157308 */ /* 0x000e220000000800 */
[----:B----4-:R-:W-:Y:S01]  /*17540*/  FADD.FTZ R9, R79, R4 ;  /* 0x000000044f097221 */ /* 0x010fe20000010000 */
[----:B------:R-:W-:-:S02]  /*17550*/  F2FP.F16.F32.PACK_AB R48, R49, R48 ;  /* 0x000000303130723e */ /* 0x000fc400000000ff */
[----:B------:R-:W-:Y:S01]  /*17560*/  F2FP.F16.F32.PACK_AB R50, R53, R52 ;  /* 0x000000343532723e */ /* 0x000fe200000000ff */
[----:B--2---:R-:W-:Y:S01]  /*17570*/  FADD.FTZ R4, R82, R9 ;  /* 0x0000000952047221 */ /* 0x004fe20000010000 */
[----:B------:R-:W-:Y:S02]  /*17580*/  F2FP.F16.F32.PACK_AB R49, R29, R10 ;  /* 0x0000000a1d31723e */ /* 0x000fe400000000ff */
[----:B------:R-:W-:Y:S02]  /*17590*/  F2FP.F16.F32.PACK_AB R58, R61, R60 ;  /* 0x0000003c3d3a723e */ /* 0x000fe400000000ff */
[----:B------:R-:W-:Y:S02]  /*175a0*/  F2FP.F16.F32.PACK_AB R59, R38, R59 ;  /* 0x0000003b263b723e */ /* 0x000fe400000000ff */
[----:B------:R-:W-:Y:S02]  /*175b0*/  F2FP.F16.F32.PACK_AB R64, R65, R64 ;  /* 0x000000404140723e */ /* 0x000fe400000000ff */
[----:B------:R-:W-:-:S02]  /*175c0*/  F2FP.F16.F32.PACK_AB R72, R73, R72 ;  /* 0x000000484948723e */ /* 0x000fc400000000ff */
[----:B------:R-:W-:Y:S02]  /*175d0*/  F2FP.F16.F32.PACK_AB R66, R69, R68 ;  /* 0x000000444542723e */ /* 0x000fe400000000ff */
[----:B------:R-:W-:Y:S02]  /*175e0*/  F2FP.F16.F32.PACK_AB R80, R81, R80 ;  /* 0x000000505150723e */ /* 0x000fe400000000ff */
[----:B------:R-:W-:Y:S01]  /*175f0*/  F2FP.F16.F32.PACK_AB R65, R26, R5 ;  /* 0x000000051a41723e */ /* 0x000fe200000000ff */
[----:B-1----:R-:W-:Y:S01]  /*17600*/  FADD.FTZ R5, R83, R4 ;  /* 0x0000000453057221 */ /* 0x002fe20000010000 */
[----:B------:R-:W-:Y:S02]  /*17610*/  F2FP.F16.F32.PACK_AB R67, R36, R67 ;  /* 0x000000432443723e */ /* 0x000fe400000000ff */
[----:B------:R-:W-:Y:S01]  /*17620*/  F2FP.F16.F32.PACK_AB R73, R75, R27 ;  /* 0x0000001b4b49723e */ /* 0x000fe200000000ff */
[----:B------:R1:W-:Y:S01]  /*17630*/  STSM.16.M88.4 [R141], R40 ;  /* 0x000000288d007844 */ /* 0x0003e20000000200 */
[----:B------:R-:W-:-:S02]  /*17640*/  F2FP.F16.F32.PACK_AB R74, R77, R76 ;  /* 0x0000004c4d4a723e */ /* 0x000fc400000000ff */
[----:B------:R-:W-:Y:S02]  /*17650*/  F2FP.F16.F32.PACK_AB R75, R79, R78 ;  /* 0x0000004e4f4b723e */ /* 0x000fe400000000ff */
[----:B------:R-:W-:Y:S01]  /*17660*/  F2FP.F16.F32.PACK_AB R81, R83, R82 ;  /* 0x000000525351723e */ /* 0x000fe200000000ff */
[----:B------:R1:W-:Y:S01]  /*17670*/  STSM.16.M88.4 [R140], R48 ;  /* 0x000000308c007844 */ /* 0x0003e20000000200 */
[----:B------:R-:W-:Y:S02]  /*17680*/  F2FP.F16.F32.PACK_AB R82, R85, R84 ;  /* 0x000000545552723e */ /* 0x000fe400000000ff */
[----:B0-----:R-:W-:Y:S01]  /*17690*/  F2FP.F16.F32.PACK_AB R83, R21, R86 ;  /* 0x000000561553723e */ /* 0x001fe200000000ff */
[----:B------:R1:W-:Y:S01]  /*176a0*/  STSM.16.M88.4 [R139+0x27800], R56 ;  /* 0x027800388b007844 */ /* 0x0003e20000000200 */
[----:B------:R-:W-:Y:S01]  /*176b0*/  FADD.FTZ R84, R84, R11 ;  /* 0x0000000b54547221 */ /* 0x000fe20000010000 */
        /* <DEDUP_REMOVED lines=54> */
[----:B---3--:R1:W-:Y:S04]  /*17a20*/  STSM.16.M88.4 [R30], R64 ;  /* 0x000000401e007844 */ /* 0x0083e80000000200 */
[----:B------:R1:W-:Y:S04]  /*17a30*/  STSM.16.M88.4 [R141+0x6000], R72 ;  /* 0x006000488d007844 */ /* 0x0003e80000000200 */
[----:B------:R1:W-:Y:S01]  /*17a40*/  STSM.16.M88.4 [R140+0x6000], R80 ;  /* 0x006000508c007844 */ /* 0x0003e20000000200 */
[----:B------:R0:W-:Y:S06]  /*17a50*/  MEMBAR.ALL.CTA ;  /* 0x0000000000007992 */ /* 0x0001ec0000008000 */
[----:B0-----:R-:W0:Y:S01]  /*17a60*/  FENCE.VIEW.ASYNC.S ;  /* 0x00000000000073c6 */ /* 0x001e220000000000 */
[C---:B-----5:R-:W-:Y:S01]  /*17a70*/  ISETP.GT.AND P2, PT, R3.reuse, R8, PT ;  /* 0x000000080300720c */ /* 0x060fe20003f44270 */
[----:B------:R-:W-:-:S02]  /*17a80*/  VIADD R3, R3, 0xffffffff ;  /* 0xffffffff03037836 */ /* 0x000fc40000000000 */
[----:B------:R-:W-:Y:S01]  /*17a90*/  IMAD.MOV.U32 R8, RZ, RZ, R0 ;  /* 0x000000ffff087224 */ /* 0x000fe200078e0000 */
[----:B0-----:R-:W-:-:S09]  /*17aa0*/  NOP ;  /* 0x0000000000007918 */ /* 0x001fd20000000000 */
[----:B-1----:R-:W-:Y:S05]  /*17ab0*/  @P2 BRA `(.L_x_1557) ;  /* 0xffffffcc000c2947 */ /* 0x002fea000383ffff */
.L_x_1539:
[----:B------:R-:W-:Y:S05]  /*17ac0*/  WARPSYNC.ALL ;  /* 0x0000000000007948 */ /* 0x000fea0003800000 */
[----:B------:R-:W-:Y:S06]  /*17ad0*/  BAR.ARV 0x8, 0x200 ;  /* 0x0208000000007b1d */ /* 0x000fec0000002000 */
[----:B------:R-:W-:Y:S05]  /*17ae0*/  @!P0 BRA `(.L_x_1558) ;  /* 0x0000000000048947 */ /* 0x000fea0003800000 */
[----:B------:R-:W-:Y:S01]  /*17af0*/  BPT.TRAP 0x1 ;  /* 0x000000040000795c */ /* 0x000fe20000300000 */
.L_x_1558:
[----:B------:R-:W-:Y:S01]  /*17b00*/  IMAD R10, R16, 0x8, R2 ;  /* 0x00000008100a7824 */ /* 0x000fe200078e0202 */
[----:B------:R-:W-:-:S04]  /*17b10*/  SHF.L.U32 R7, R18, 0x1f, RZ ;  /* 0x0000001f12077819 */ /* 0x000fc800000006ff */
[----:B------:R0:W1:Y:S01]  /*17b20*/  SYNCS.PHASECHK.TRANS64.TRYWAIT P2, [R10+URZ+0x2d850], R7 ;  /* 0x02d850070a0075a7 */ /* 0x000062000804017f */
[----:B------:R-:W-:Y:S05]  /*17b30*/  @!P0 BRA `(.L_x_1559) ;  /* 0x0000000000048947 */ /* 0x000fea0003800000 */
[----:B------:R-:W-:Y:S01]  /*17b40*/  BPT.TRAP 0x1 ;  /* 0x000000040000795c */ /* 0x000fe20000300000 */
.L_x_1559:
[----:B------:R-:W2:Y:S01]  /*17b50*/  LDL.LU R8, [R1+0x3c] ;  /* 0x00003c0001087983 */ /* 0x000ea20000300800 */
[----:B------:R-:W-:-:S05]  /*17b60*/  VIADD R2, R2, 0x400 ;  /* 0x0000040002027836 */ /* 0x000fca0000000000 */
[----:B------:R-:W-:-:S04]  /*17b70*/  SHF.R.U32.HI R3, RZ, 0x4, R2 ;  /* 0x00000004ff037819 */ /* 0x000fc80000011602 */
[----:B------:R-:W-:-:S04]  /*17b80*/  LOP3.LUT R3, R3, 0x3fff, RZ, 0xc0, !PT ;  /* 0x00003fff03037812 */ /* 0x000fc800078ec0ff */
[----:B------:R-:W-:Y:S01]  /*17b90*/  LOP3.LUT R9, R3, 0x2000000, RZ, 0xfc, !PT ;  /* 0x0200000003097812 */ /* 0x000fe200078efcff */
[----:B------:R-:W-:Y:S01]  /*17ba0*/  IMAD.MOV.U32 R3, RZ, RZ, 0x40000040 ;  /* 0x40000040ff037424 */ /* 0x000fe200078e00ff */
[----:B--2---:R-:W-:Y:S01]  /*17bb0*/  LOP3.LUT R2, R8, 0x10000, RZ, 0xfc, !PT ;  /* 0x0001000008027812 */ /* 0x004fe200078efcff */
[----:B-1----:R-:W-:Y:S06]  /*17bc0*/  @P2 BRA `(.L_x_1560) ;  /* 0x0000000000082947 */ /* 0x002fec0003800000 */
[----:B------:R-:W1:Y:S02]  /*17bd0*/  SYNCS.PHASECHK.TRANS64.TRYWAIT P0, [R10+URZ+0x2d850], R7 ;  /* 0x02d850070a0075a7 */ /* 0x000e64000800017f */
[----:B-1----:R-:W-:Y:S05]  /*17be0*/  @!P0 BRA `(.L_x_1561) ;  /* 0x000000b0009c8947 */ /* 0x002fea0003800000 */
.L_x_1560:
[----:B------:R-:W-:Y:S01]  /*17bf0*/  IMAD R8, R16, 0x600, R9 ;  /* 0x0000060010087824 */ /* 0x000fe200078e0209 */
[----:B------:R-:W2:Y:S01]  /*17c00*/  LDL.LU R21, [R1+0x58] ;  /* 0x0000580001157983 */ /* 0x000ea20000300800 */
[----:B------:R-:W-:Y:S01]  /*17c10*/  IMAD.MOV.U32 R9, RZ, RZ, -0x7fffffe0 ;  /* 0x80000020ff097424 */ /* 0x000fe200078e00ff */
[----:B------:R-:W-:Y:S05]  /*17c20*/  WARPSYNC.ALL ;  /* 0x0000000000007948 */ /* 0x000fea0003800000 */
[C---:B------:R-:W-:Y:S01]  /*17c30*/  R2UR UR4, R2.reuse ;  /* 0x00000000020472ca */ /* 0x040fe200000e0000 */
[----:B------:R-:W-:Y:S01]  /*17c40*/  WARPGROUP.ARRIVE ;  /* 0x00000000000079c5 */ /* 0x000fe20000000000 */
[----:B------:R-:W-:Y:S01]  /*17c50*/  R2UR UR5, R3 ;  /* 0x00000000030572ca */ /* 0x000fe200000e0000 */
[----:B------:R-:W-:Y:S01]  /*17c60*/  VIADD R14, R2, 0x2 ;  /* 0x00000002020e7836 */ /* 0x000fe20000000000 */
[C---:B------:R-:W-:Y:S01]  /*17c70*/  R2UR UR6, R8.reuse ;  /* 0x00000000080672ca */ /* 0x040fe200000e0000 */
[----:B------:R-:W-:Y:S01]  /*17c80*/  VIADD R12, R8, 0x40 ;  /* 0x00000040080c7836 */ /* 0x000fe20000000000 */
[----:B------:R-:W-:Y:S01]  /*17c90*/  R2UR UR7, R9 ;  /* 0x00000000090772ca */ /* 0x000fe200000e0000 */
[----:B------:R-:W-:-:S02]  /*17ca0*/  IMAD.MOV.U32 R15, RZ, RZ, 0x40000040 ;  /* 0x40000040ff0f7424 */ /* 0x000fc400078e00ff */
[----:B------:R-:W-:Y:S02]  /*17cb0*/  IMAD.MOV.U32 R13, RZ, RZ, -0x7fffffe0 ;  /* 0x80000020ff0d7424 */ /* 0x000fe400078e00ff */
[----:B------:R-:W-:Y:S02]  /*17cc0*/  IMAD.MOV.U32 R3, RZ, RZ, 0x40000040 ;  /* 0x40000040ff037424 */ /* 0x000fe400078e00ff */
[----:B------:R-:W-:Y:S02]  /*17cd0*/  IMAD.MOV.U32 R9, RZ, RZ, -0x7fffffe0 ;  /* 0x80000020ff097424 */ /* 0x000fe400078e00ff */
[----:B------:R-:W-:Y:S02]  /*17ce0*/  VIADD R16, R16, 0x1 ;  /* 0x0000000110107836 */ /* 0x000fe40000000000 */
[----:B------:R-:W-:Y:S02]  /*17cf0*/  IMAD.MOV.U32 R20, RZ, RZ, -0x800000 ;  /* 0xff800000ff147424 */ /* 0x000fe400078e00ff */
[----:B------:R-:W-:Y:S01]  /*17d00*/  HGMMA.64x96x16.F32 R88, gdesc[UR4].tnspB, R88, gsb0 ;  /* 0x41600000045879f0 */ /* 0x000fe20008000858 */
[----:B------:R-:W-:Y:S01]  /*17d10*/  R2UR UR4, R14 ;  /* 0x000000000e0472ca */ /* 0x000fe200000e0000 */
[----:B------:R-:W-:Y:S01]  /*17d20*/  VIADD R14, R2, 0x4 ;  /* 0x00000004020e7836 */ /* 0x000fe20000000000 */
[----:B------:R-:W-:Y:S01]  /*17d30*/  R2UR UR5, R15 ;  /* 0x000000000f0572ca */ /* 0x000fe200000e0000 */
[----:B------:R-:W-:Y:S01]  /*17d40*/  IMAD.MOV.U32 R15, RZ, RZ, 0x40000040 ;  /* 0x40000040ff0f7424 */ /* 0x000fe200078e00ff */
[----:B------:R-:W-:Y:S01]  /*17d50*/  R2UR UR6, R12 ;  /* 0x000000000c0672ca */ /* 0x000fe200000e0000 */
[----:B------:R-:W-:Y:S01]  /*17d60*/  VIADD R12, R8, 0x80 ;  /* 0x00000080080c7836 */ /* 0x000fe20000000000 */
[----:B------:R-:W-:Y:S01]  /*17d70*/  R2UR UR7, R13 ;  /* 0x000000000d0772ca */ /* 0x000fe200000e0000 */
[----:B------:R-:W-:Y:S01]  /*17d80*/  IMAD.MOV.U32 R13, RZ, RZ, -0x7fffffe0 ;  /* 0x80000020ff0d7424 */ /* 0x000fe200078e00ff */
[----:B------:R-:W-:-:S04]  /*17d90*/  ISETP.NE.AND P2, PT, R16, 0x2, PT ;  /* 0x000000021000780c */ /* 0x000fc80003f45270 */
[----:B------:R-:W-:Y:S01]  /*17da0*/  SEL R16, R16, RZ, P2 ;  /* 0x000000ff10107207 */ /* 0x000fe20001000000 */
[----:B------:R-:W-:Y:S02]  /*17db0*/  WARPGROUP.DEPBAR.LE gsb0, 0x0 ;  /* 0x00008000000079c5 */ /* 0x000fe40000010000 */
[----:B------:R-:W-:-:S06]  /*17dc0*/  WARPGROUP.ARRIVE ;  /* 0x00000000000079c5 */ /* 0x000fcc0000000000 */
        /* <DEDUP_REMOVED lines=19> */
[----:B------:R-:W-:Y:S02]  /*17f00*/  IMAD.MOV.U32 R13, RZ, RZ, -0x7fffffe0 ;  /* 0x80000020ff0d7424 */ /* 0x000fe400078e00ff */
[----:B--2---:R-:W-:-:S05]  /*17f10*/  VIADD R21, R21, 0x1 ;  /* 0x0000000115157836 */ /* 0x004fca0000000000 */
[----:B------:R-:W-:Y:S01]  /*17f20*/  STL [R1+0x58], R21 ;  /* 0x0000581501007387 */ /* 0x000fe20000100800 */
        /* <DEDUP_REMOVED lines=35> */
[----:B------:R-:W-:Y:S01]  /*18160*/  R2UR UR5, R3 ;  /* 0x00000000030572ca */ /* 0x000fe200000e0000 */
[----:B------:R-:W2:Y:S01]  /*18170*/  SHFL.BFLY PT, R2, R5, 0x2, 0x1f ;  /* 0x0c401f0005027f89 */ /* 0x000ea200000e0000 */
[----:B------:R-:W-:Y:S02]  /*18180*/  R2UR UR6, R8 ;  /* 0x00000000080672ca */ /* 0x000fe400000e0000 */
[----:B------:R-:W-:Y:S01]  /*18190*/  R2UR UR7, R9 ;  /* 0x00000000090772ca */ /* 0x000fe200000e0000 */
[----:B------:R-:W0:Y:S01]  /*181a0*/  SHFL.BFLY PT, R3, R4, 0x2, 0x1f ;  /* 0x0c401f0004037f89 */ /* 0x000e2200000e0000 */
[----:B--2---:R-:W-:Y:S01]  /*181b0*/  FADD.FTZ R2, R2, R5 ;  /* 0x0000000502027221 */ /* 0x004fe20000010000 */
[----:B------:R-:W-:-:S02]  /*181c0*/  IMAD.U32 R5, RZ, RZ, UR41 ;  /* 0x00000029ff057e24 */ /* 0x000fc4000f8e00ff */
[----:B01----:R-:W-:Y:S01]  /*181d0*/  FADD.FTZ R7, R3, R4 ;  /* 0x0000000403077221 */ /* 0x003fe20000010000 */
[----:B------:R-:W-:Y:S01]  /*181e0*/  IMAD.MOV.U32 R4, RZ, RZ, RZ ;  /* 0x000000ffff047224 */ /* 0x000fe200078e00ff */
[----:B------:R-:W0:Y:S04]  /*181f0*/  SHFL.BFLY PT, R3, R2, 0x1, 0x1f ;  /* 0x0c201f0002037f89 */ /* 0x000e2800000e0000 */
[----:B------:R-:W1:Y:S01]  /*18200*/  SHFL.BFLY PT, R8, R7, 0x1, 0x1f ;  /* 0x0c201f0007087f89 */ /* 0x000e6200000e0000 */
[----:B0-----:R-:W-:Y:S01]  /*18210*/  FADD.FTZ R11, R2, R3 ;  /* 0x00000003020b7221 */ /* 0x001fe20000010000 */
[----:B------:R-:W-:Y:S01]  /*18220*/  IMAD.MOV.U32 R2, RZ, RZ, RZ ;  /* 0x000000ffff027224 */ /* 0x000fe200078e00ff */
[----:B------:R-:W-:Y:S01]  /*18230*/  SEL R3, RZ, 0x1, P2 ;  /* 0x00000001ff037807 */ /* 0x000fe20001000000 */
[----:B-1----:R-:W-:-:S02]  /*18240*/  FADD.FTZ R12, R7, R8 ;  /* 0x00000008070c7221 */ /* 0x002fc40000010000 */
[----:B------:R-:W-:Y:S01]  /*18250*/  FSETP.NE.FTZ.AND P0, PT, R11, RZ, PT ;  /* 0x000000ff0b00720b */ /* 0x000fe20003f15000 */
[----:B------:R-:W-:Y:S01]  /*18260*/  @!P1 VIADD R7, R10, 0x2d860 ;  /* 0x0002d8600a079836 */ /* 0x000fe20000000000 */
[----:B------:R-:W-:Y:S01]  /*18270*/  LOP3.LUT R18, R18, R3, RZ, 0x3c, !PT ;  /* 0x0000000312127212 */ /* 0x000fe200078e3cff */
[----:B------:R-:W-:Y:S01]  /*18280*/  IMAD.U32 R10, RZ, RZ, UR41 ;  /* 0x00000029ff0a7e24 */ /* 0x000fe2000f8e00ff */
[----:B------:R-:W-:Y:S01]  /*18290*/  FSETP.NE.FTZ.AND P3, PT, R12, RZ, PT ;  /* 0x000000ff0c00720b */ /* 0x000fe20003f75000 */
[----:B------:R-:W-:Y:S01]  /*182a0*/  IMAD.MOV.U32 R3, RZ, RZ, -0x800000 ;  /* 0xff800000ff037424 */ /* 0x000fe200078e00ff */
[----:B------:R-:W-:-:S07]  /*182b0*/  @!P1 PRMT R7, RZ, 0x654, R7 ;  /* 0x00000654ff079816 */ /* 0x000fce0000000007 */
[----:B------:R-:W0:Y:S01]  /*182c0*/  @P0 MUFU.LG2 R8, R11 ;  /* 0x0000000b00080308 */ /* 0x000e220000000c00 */
[----:B------:R-:W-:-:S03]  /*182d0*/  @P0 FMUL.FTZ R5, R5, 0.69314718246459960938 ;  /* 0x3f31721805050820 */ /* 0x000fc60000410000 */
[----:B------:R-:W-:-:S04]  /*182e0*/  @P3 FMUL.FTZ R10, R10, 0.69314718246459960938 ;  /* 0x3f3172180a0a3820 */ /* 0x000fc80000410000 */
[----:B------:R-:W1:Y:S08]  /*182f0*/  @P3 MUFU.LG2 R9, R12 ;  /* 0x0000000c00093308 */ /* 0x000e700000000c00 */
[----:B------:R-:W2:Y:S01]  /*18300*/  @P0 MUFU.RCP R4, R11 ;  /* 0x0000000b00040308 */ /* 0x000ea20000001000 */
[----:B0-----:R-:W-:-:S04]  /*18310*/  @P0 FMUL.FTZ R8, R8, 0.69314718246459960938 ;  /* 0x3f31721808080820 */ /* 0x001fc80000410000 */
[----:B------:R-:W-:Y:S01]  /*18320*/  @P0 FFMA.FTZ R3, R5, R0, R8 ;  /* 0x0000000005030223 */ /* 0x000fe20000010008 */
[----:B------:R-:W-:Y:S02]  /*18330*/  PLOP3.LUT P0, PT, PT, PT, PT, 0x8, 0x0 ;  /* 0x000000000000781c */ /* 0x000fe40003f0e170 */
[----:B------:R-:W0:Y:S01]  /*18340*/  @P3 MUFU.RCP R2, R12 ;  /* 0x0000000c00023308 */ /* 0x000e220000001000 */
[----:B-1----:R-:W-:Y:S01]  /*18350*/  @P3 FMUL.FTZ R9, R9, 0.69314718246459960938 ;  /* 0x3f31721809093820 */ /* 0x002fe20000410000 */
[----:B------:R-:W-:Y:S02]  /*18360*/  WARPGROUP.DEPBAR.LE gsb0, 0x0 ;  /* 0x00008000000079c5 */ /* 0x000fe40000010000 */
[----:B------:R-:W-:Y:S01]  /*18370*/  WARPGROUP.ARRIVE ;  /* 0x00000000000079c5 */ /* 0x000fe20000000000 */
[----:B------:R-:W-:-:S05]  /*18380*/  @P3 FFMA.FTZ R20, R10, R6, R9 ;  /* 0x000000060a143223 */ /* 0x000fca0000010009 */
[----:B------:R-:W-:Y:S03]  /*18390*/  HGMMA.64x96x16.F32 R88, gdesc[UR4].tnspB, R88, gsb0 ;  /* 0x41600000045879f0 */ /* 0x000fe60008000858 */
        /* <DEDUP_REMOVED lines=49> */
[----:B------:R-:W-:-:S07]  /*186b0*/  FMUL.FTZ R135, R135, R2 ;  /* 0x0000000287877220 */ /* 0x000fce0000410000 */
.L_x_1452:
[----:B------:R-:W0:Y:S01]  /*186c0*/  S2R R0, SR_TID.X ;  /* 0x0000000000007919 */ /* 0x000e220000002100 */
[----:B------:R-:W-:Y:S05]  /*186d0*/  WARPSYNC.ALL ;  /* 0x0000000000007948 */ /* 0x000fea0003800000 */
[----:B------:R-:W1:Y:S08]  /*186e0*/  S2UR UR5, SR_CgaCtaId ;  /* 0x00000000000579c3 */ /* 0x000e700000008800 */
[----:B------:R-:W-:Y:S06]  /*186f0*/  BAR.SYNC.DEFER_BLOCKING 0x5, 0x200 ;  /* 0x0148000000007b1d */ /* 0x000fec0000010000 */
[----:B------:R-:W-:Y:S01]  /*18700*/  UMOV UR4, 0x400 ;  /* 0x0000040000047882 */ /* 0x000fe20000000000 */
[----:B------:R-:W-:Y:S01]  /*18710*/  BSSY B0, `(.L_x_1562) ;  /* 0x00001cc000007945 */ /* 0x000fe20003800000 */
[----:B-1----:R-:W-:Y:S01]  /*18720*/  ULEA UR4, UR5, UR4, 0x18 ;  /* 0x0000000405047291 */ /* 0x002fe2000f8ec03f */
[----:B0-----:R-:W-:-:S05]  /*18730*/  VIADD R50, R0, 0xffffff80 ;  /* 0xffffff8000327836 */ /* 0x001fca0000000000 */
[----:B------:R-:W-:Y:S01]  /*18740*/  IMAD.U32 R2, RZ, RZ, UR4 ;  /* 0x00000004ff027e24 */ /* 0x000fe2000f8e00ff */
[----:B------:R-:W-:-:S04]  /*18750*/  SHF.R.S32.HI R4, RZ, 0x1f, R50 ;  /* 0x0000001fff047819 */ /* 0x000fc80000011432 */
[----:B------:R-:W-:Y:S01]  /*18760*/  LEA.HI R32, R4, R50, RZ, 0x2 ;  /* 0x0000003204207211 */ /* 0x000fe200078f10ff */
[----:B------:R0:W1:Y:S03]  /*18770*/  LDS.128 R72, [R2+0x2d8d0] ;  /* 0x02d8d00002487984 */ /* 0x0000660000000c00 */
[----:B------:R-:W-:-:S05]  /*18780*/  LOP3.LUT R0, R32, 0xfffffffc, RZ, 0xc0, !PT ;  /* 0xfffffffc20007812 */ /* 0x000fca00078ec0ff */
[----:B------:R-:W-:-:S04]  /*18790*/  IMAD.IADD R0, R50, 0x1, -R0 ;  /* 0x0000000132007824 */ /* 0x000fc800078e0a00 */
[----:B------:R-:W-:-:S04]  /*187a0*/  IMAD.SHL.U32 R21, R0, 0x8, RZ ;  /* 0x0000000800157824 */ /* 0x000fc800078e00ff */
[C---:B------:R-:W-:Y:S02]  /*187b0*/  VIADD R36, R21.reuse, 0x20 ;  /* 0x0000002015247836 */ /* 0x040fe40000000000 */
[----:B------:R-:W-:Y:S01]  /*187c0*/  VIADD R37, R21, 0x40 ;  /* 0x0000004015257836 */ /* 0x000fe20000000000 */
[----:B------:R-:W-:Y:S06]  /*187d0*/  BAR.ARV 0x4, 0x200 ;  /* 0x0108000000007b1d */ /* 0x000fec0000002000 */
[----:B0-----:R-:W-:Y:S05]  /*187e0*/  @P0 BRA `(.L_x_1563) ;  /* 0x0000001000800947 */ /* 0x001fea0003800000 */
[----:B------:R-:W2:Y:S01]  /*187f0*/  LDL R44, [R1+0x54] ;  /* 0x00005400012c7983 */ /* 0x000ea20000100800 */
[----:B------:R-:W0:Y:S01]  /*18800*/  S2R R5, SR_SWINHI ;  /* 0x0000000000057919 */ /* 0x000e220000002f00 */
[-C--:B------:R-:W-:Y:S02]  /*18810*/  LEA.HI R8, R4, R50.reuse, RZ, 0x4 ;  /* 0x0000003204087211 */ /* 0x080fe400078f20ff */
[----:B------:R-:W3:Y:S02]  /*18820*/  LDL R52, [R1+0x50] ;  /* 0x0000500001347983 */ /* 0x000ee40000100800 */
[----:B------:R-:W-:Y:S01]  /*18830*/  SHF.R.S32.HI R9, RZ, 0x4, R8 ;  /* 0x00000004ff097819 */ /* 0x000fe20000011408 */
[----:B------:R-:W-:Y:S05]  /*18840*/  WARPSYNC.ALL ;  /* 0x0000000000007948 */ /* 0x000fea0003800000 */
[----:B------:R-:W-:Y:S01]  /*18850*/  LEA.HI R10, R8, R9, RZ, 0x1 ;  /* 0x00000009080a7211 */ /* 0x000fe200078f08ff */
[----:B------:R-:W-:Y:S01]  /*18860*/  ULDC.64 UR4, c[0x0][0xc00] ;  /* 0x0003000000047ab9 */ /* 0x000fe20000000a00 */
[----:B------:R-:W-:-:S02]  /*18870*/  LEA.HI R4, R4, R50, RZ, 0x5 ;  /* 0x0000003204047211 */ /* 0x000fc400078f28ff */
[----:B------:R-:W-:Y:S02]  /*18880*/  LOP3.LUT R8, R8, 0xfffffff0, RZ, 0xc0, !PT ;  /* 0xfffffff008087812 */ /* 0x000fe400078ec0ff */
[----:B------:R-:W-:Y:S02]  /*18890*/  LOP3.LUT R10, R10, 0x1ffffffe, RZ, 0xc0, !PT ;  /* 0x1ffffffe0a0a7812 */ /* 0x000fe400078ec0ff */
[----:B------:R-:W-:Y:S01]  /*188a0*/  SHF.R.S32.HI R11, RZ, 0x5, R4 ;  /* 0x00000005ff0b7819 */ /* 0x000fe20000011404 */
[----:B------:R-:W-:Y:S01]  /*188b0*/  IMAD.IADD R8, R50, 0x1, -R8 ;  /* 0x0000000132087824 */ /* 0x000fe200078e0a08 */
[----:B------:R-:W-:Y:S01]  /*188c0*/  F2FP.F16.F32.PACK_AB R6, R93, R6 ;  /* 0x000000065d06723e */ /* 0x000fe200000000ff */
[----:B------:R-:W-:Y:S01]  /*188d0*/  IMAD.IADD R10, R9, 0x1, -R10 ;  /* 0x00000001090a7824 */ /* 0x000fe200078e0a0a */
[----:B------:R-:W-:Y:S01]  /*188e0*/  F2FP.F16.F32.PACK_AB R26, R109, R26 ;  /* 0x0000001a6d1a723e */ /* 0x000fe200000000ff */
[----:B------:R-:W-:Y:S02]  /*188f0*/  IMAD R11, R11, 0x10, R8 ;  /* 0x000000100b0b7824 */ /* 0x000fe400078e0208 */
[----:B------:R-:W-:Y:S01]  /*18900*/  IMAD.SHL.U32 R10, R10, 0x8, RZ ;  /* 0x000000080a0a7824 */ /* 0x000fe200078e00ff */
[----:B------:R-:W-:-:S02]  /*18910*/  MOV R28, R2 ;  /* 0x00000002001c7202 */ /* 0x000fc40000000f00 */
[----:B0-----:R-:W-:Y:S01]  /*18920*/  MOV R29, R5 ;  /* 0x00000005001d7202 */ /* 0x001fe20000000f00 */
[----:B------:R-:W-:-:S04]  /*18930*/  IMAD.U32 R5, R11, 0x20, R10 ;  /* 0x000000200b057824 */ /* 0x000fc800078e000a */
[----:B------:R-:W-:-:S03]  /*18940*/  IMAD.WIDE R4, R5, 0x2, R28 ;  /* 0x0000000205047825 */ /* 0x000fc600078e021c */
[C---:B------:R-:W-:Y:S01]  /*18950*/  LOP3.LUT R9, R4.reuse, 0x180, RZ, 0xc0, !PT ;  /* 0x0000018004097812 */ /* 0x040fe200078ec0ff */
[----:B------:R-:W-:Y:S01]  /*18960*/  BAR.SYNC.DEFER_BLOCKING 0x1, 0x180 ;  /* 0x0046000000007b1d */ /* 0x000fe20000010000 */
[C---:B------:R-:W-:Y:S02]  /*18970*/  IADD3 R31, P4, R4.reuse, 0x20, RZ ;  /* 0x00000020041f7810 */ /* 0x040fe40007f9e0ff */
[C---:B------:R-:W-:Y:S02]  /*18980*/  IADD3 R40, P0, R4.reuse, 0x6020, RZ ;  /* 0x0000602004287810 */ /* 0x040fe40007f1e0ff */
[----:B------:R-:W-:Y:S01]  /*18990*/  SHF.R.U64 R9, R9, 0x3, RZ ;  /* 0x0000000309097819 */ /* 0x000fe200000012ff */
[----:B------:R-:W-:Y:S01]  /*189a0*/  IMAD.X R11, RZ, RZ, R5, P4 ;  /* 0x000000ffff0b7224 */ /* 0x000fe200020e0605 */
[----:B------:R-:W-:Y:S02]  /*189b0*/  LOP3.LUT R8, R31, 0x180, RZ, 0xc0, !PT ;  /* 0x000001801f087812 */ /* 0x000fe400078ec0ff */
[----:B------:R-:W-:-:S02]  /*189c0*/  IADD3 R35, P3, R4, 0x3000, RZ ;  /* 0x0000300004237810 */ /* 0x000fc40007f7e0ff */
[C---:B------:R-:W-:Y:S02]  /*189d0*/  IADD3 R39, P2, R4.reuse, 0x3020, RZ ;  /* 0x0000302004277810 */ /* 0x040fe40007f5e0ff */
[----:B------:R-:W-:Y:S01]  /*189e0*/  IADD3 R41, P1, R4, 0x6000, RZ ;  /* 0x0000600004297810 */ /* 0x000fe20007f3e0ff */
[--C-:B------:R-:W-:Y:S01]  /*189f0*/  IMAD.X R13, RZ, RZ, R5.reuse, P3 ;  /* 0x000000ffff0d7224 */ /* 0x100fe200018e0605 */
[----:B------:R-:W-:Y:S01]  /*18a00*/  LOP3.LUT R4, R9, R4, RZ, 0x3c, !PT ;  /* 0x0000000409047212 */ /* 0x000fe200078e3cff */
[--C-:B------:R-:W-:Y:S01]  /*18a10*/  IMAD.X R9, RZ, RZ, R5.reuse, P0 ;  /* 0x000000ffff097224 */ /* 0x100fe200000e0605 */
[----:B------:R-:W-:Y:S01]  /*18a20*/  SHF.R.U64 R8, R8, 0x3, RZ ;  /* 0x0000000308087819 */ /* 0x000fe200000012ff */
[--C-:B------:R-:W-:Y:S01]  /*18a30*/  IMAD.X R15, RZ, RZ, R5.reuse, P2 ;  /* 0x000000ffff0f7224 */ /* 0x100fe200010e0605 */
[----:B------:R-:W-:Y:S01]  /*18a40*/  ISETP.NE.U32.AND P0, PT, RZ, UR4, PT ;  /* 0x00000004ff007c0c */ /* 0x000fe2000bf05070 */
[----:B------:R-:W-:Y:S01]  /*18a50*/  IMAD.X R25, RZ, RZ, R5, P1 ;  /* 0x000000ffff197224 */ /* 0x000fe200008e0605 */
[----:B------:R-:W-:-:S02]  /*18a60*/  LOP3.LUT R10, R8, R31, RZ, 0x3c, !PT ;  /* 0x0000001f080a7212 */ /* 0x000fc400078e3cff */
[----:B------:R-:W-:Y:S02]  /*18a70*/  LOP3.LUT R8, R35, 0x180, RZ, 0xc0, !PT ;  /* 0x0000018023087812 */ /* 0x000fe400078ec0ff */
[----:B------:R-:W-:Y:S02]  /*18a80*/  LOP3.LUT R14, R39, 0x180, RZ, 0xc0, !PT ;  /* 0x00000180270e7812 */ /* 0x000fe400078ec0ff */
[----:B------:R-:W-:Y:S02]  /*18a90*/  LOP3.LUT R24, R41, 0x180, RZ, 0xc0, !PT ;  /* 0x0000018029187812 */ /* 0x000fe400078ec0ff */
[----:B------:R-:W-:Y:S01]  /*18aa0*/  ISETP.NE.AND.EX P0, PT, RZ, UR5, PT, P0 ;  /* 0x00000005ff007c0c */ /* 0x000fe2000bf05300 */
[----:B------:R-:W-:Y:S01]  /*18ab0*/  ULDC.64 UR4, c[0x0][0xc08] ;  /* 0x0003020000047ab9 */ /* 0x000fe20000000a00 */
[----:B------:R-:W-:Y:S02]  /*18ac0*/  LOP3.LUT R31, R40, 0x180, RZ, 0xc0, !PT ;  /* 0x00000180281f7812 */ /* 0x000fe400078ec0ff */
[----:B------:R-:W-:-:S02]  /*18ad0*/  ISETP.NE.U32.AND P2, PT, RZ, UR4, PT ;  /* 0x00000004ff007c0c */ /* 0x000fc4000bf45070 */
[----:B------:R-:W-:Y:S02]  /*18ae0*/  SHF.R.U64 R8, R8, 0x3, RZ ;  /* 0x0000000308087819 */ /* 0x000fe400000012ff */
[----:B------:R-:W-:Y:S02]  /*18af0*/  SHF.R.U64 R14, R14, 0x3, RZ ;  /* 0x000000030e0e7819 */ /* 0x000fe400000012ff */
[----:B------:R-:W-:Y:S02]  /*18b00*/  SHF.R.U64 R24, R24, 0x3, RZ ;  /* 0x0000000318187819 */ /* 0x000fe400000012ff */
[----:B------:R-:W-:Y:S02]  /*18b10*/  SHF.R.U64 R31, R31, 0x3, RZ ;  /* 0x000000031f1f7819 */ /* 0x000fe400000012ff */
[----:B------:R-:W-:Y:S02]  /*18b20*/  ISETP.NE.AND.EX P2, PT, RZ, UR5, PT, P2 ;  /* 0x00000005ff007c0c */ /* 0x000fe4000bf45320 */
[----:B------:R-:W-:-:S02]  /*18b30*/  LOP3.LUT R12, R8, R35, RZ, 0x3c, !PT ;  /* 0x00000023080c7212 */ /* 0x000fc400078e3cff */
[----:B------:R-:W-:Y:S02]  /*18b40*/  LOP3.LUT R14, R14, R39, RZ, 0x3c, !PT ;  /* 0x000000270e0e7212 */ /* 0x000fe400078e3cff */
[----:B------:R-:W-:Y:S02]  /*18b50*/  LOP3.LUT R24, R24, R41, RZ, 0x3c, !PT ;  /* 0x0000002918187212 */ /* 0x000fe400078e3cff */
[----:B------:R-:W-:Y:S02]  /*18b60*/  MOV R35, R4 ;  /* 0x0000000400237202 */ /* 0x000fe40000000f00 */
[----:B------:R-:W-:Y:S02]  /*18b70*/  F2FP.F16.F32.PACK_AB R4, R30, R7 ;  /* 0x000000071e04723e */ /* 0x000fe400000000ff */
[----:B------:R-:W-:Y:S02]  /*18b80*/  LOP3.LUT R8, R31, R40, RZ, 0x3c, !PT ;  /* 0x000000281f087212 */ /* 0x000fe400078e3cff */
[----:B------:R-:W-:Y:S01]  /*18b90*/  F2FP.F16.F32.PACK_AB R5, R91, R90 ;  /* 0x0000005a5b05723e */ /* 0x000fe200000000ff */
[----:B------:R-:W2:Y:S01]  /*18ba0*/  LDC.64 R30, c[0x0][0xc00] ;  /* 0x00030000ff1e7b82 */ /* 0x000ea20000000a00 */
[----:B------:R-:W-:-:S02]  /*18bb0*/  F2FP.F16.F32.PACK_AB R7, R95, R94 ;  /* 0x0000005e5f07723e */ /* 0x000fc400000000ff */
[----:B------:R-:W-:Y:S02]  /*18bc0*/  MOV R40, R12 ;  /* 0x0000000c00287202 */ /* 0x000fe40000000f00 */
[----:B------:R-:W-:Y:S01]  /*18bd0*/  MOV R41, R14 ;  /* 0x0000000e00297202 */ /* 0x000fe20000000f00 */
[----:B------:R0:W-:Y:S01]  /*18be0*/  STSM.16.M88.4 [R35], R4 ;  /* 0x0000000423007844 */ /* 0x0001e20000000200 */
[----:B------:R-:W-:Y:S02]  /*18bf0*/  MOV R39, R24 ;  /* 0x0000001800277202 */ /* 0x000fe40000000f00 */
[----:B------:R-:W-:Y:S02]  /*18c00*/  MOV R42, R10 ;  /* 0x0000000a002a7202 */ /* 0x000fe40000000f00 */
[----:B------:R-:W-:Y:S02]  /*18c10*/  F2FP.F16.F32.PACK_AB R12, R97, R96 ;  /* 0x00000060610c723e */ /* 0x000fe400000000ff */
[----:B------:R-:W-:-:S02]  /*18c20*/  F2FP.F16.F32.PACK_AB R13, R99, R98 ;  /* 0x00000062630d723e */ /* 0x000fc400000000ff */
[----:B------:R-:W-:Y:S02]  /*18c30*/  F2FP.F16.F32.PACK_AB R14, R101, R100 ;  /* 0x00000064650e723e */ /* 0x000fe400000000ff */
[----:B------:R-:W-:Y:S02]  /*18c40*/  F2FP.F16.F32.PACK_AB R15, R103, R102 ;  /* 0x00000066670f723e */ /* 0x000fe400000000ff */
[----:B------:R-:W-:Y:S01]  /*18c50*/  F2FP.F16.F32.PACK_AB R25, R38, R27 ;  /* 0x0000001b2619723e */ /* 0x000fe200000000ff */
[----:B------:R-:W-:Y:S01]  /*18c60*/  ULDC UR4, c[0x0][0xa88] ;  /* 0x0002a20000047ab9 */ /* 0x000fe20000000800 */
[----:B------:R-:W-:Y:S01]  /*18c70*/  F2FP.F16.F32.PACK_AB R24, R105, R104 ;  /* 0x000000686918723e */ /* 0x000fe200000000ff */
[----:B------:R4:W-:Y:S01]  /*18c80*/  STSM.16.M88.4 [R42], R12 ;  /* 0x0000000c2a007844 */ /* 0x0009e20000000200 */
[----:B------:R-:W-:Y:S01]  /*18c90*/  F2FP.F16.F32.PACK_AB R27, R111, R110 ;  /* 0x0000006e6f1b723e */ /* 0x000fe200000000ff */
[----:B------:R-:W-:Y:S01]  /*18ca0*/  IMAD.MOV.U32 R38, RZ, RZ, RZ ;  /* 0x000000ffff267224 */ /* 0x000fe200078e00ff */
[----:B0-----:R-:W-:-:S02]  /*18cb0*/  MOV R35, R8 ;  /* 0x0000000800237202 */ /* 0x001fc40000000f00 */
[----:B------:R-:W-:Y:S01]  /*18cc0*/  F2FP.F16.F32.PACK_AB R4, R113, R112 ;  /* 0x000000707104723e */ /* 0x000fe200000000ff */
[----:B------:R0:W-:Y:S01]  /*18cd0*/  STSM.16.M88.4 [R40], R24 ;  /* 0x0000001828007844 */ /* 0x0001e20000000200 */
[----:B------:R-:W-:Y:S02]  /*18ce0*/  F2FP.F16.F32.PACK_AB R5, R34, R33 ;  /* 0x000000212205723e */ /* 0x000fe400000000ff */
[----:B------:R-:W-:Y:S02]  /*18cf0*/  F2FP.F16.F32.PACK_AB R6, R117, R116 ;  /* 0x000000747506723e */ /* 0x000fe400000000ff */
[----:B------:R-:W-:Y:S02]  /*18d00*/  F2FP.F16.F32.PACK_AB R7, R119, R118 ;  /* 0x000000767707723e */ /* 0x000fe400000000ff */
[----:B------:R-:W-:Y:S02]  /*18d10*/  F2FP.F16.F32.PACK_AB R8, R121, R120 ;  /* 0x000000787908723e */ /* 0x000fe400000000ff */
[----:B------:R-:W-:Y:S01]  /*18d20*/  F2FP.F16.F32.PACK_AB R9, R123, R122 ;  /* 0x0000007a7b09723e */ /* 0x000fe200000000ff */
[----:B------:R1:W-:Y:S01]  /*18d30*/  STSM.16.M88.4 [R41], R4 ;  /* 0x0000000429007844 */ /* 0x0003e20000000200 */
[----:B------:R-:W-:-:S02]  /*18d40*/  F2FP.F16.F32.PACK_AB R10, R125, R124 ;  /* 0x0000007c7d0a723e */ /* 0x000fc400000000ff */
[----:B------:R-:W-:Y:S02]  /*18d50*/  F2FP.F16.F32.PACK_AB R11, R127, R126 ;  /* 0x0000007e7f0b723e */ /* 0x000fe400000000ff */
[----:B----4-:R-:W-:Y:S01]  /*18d60*/  F2FP.F16.F32.PACK_AB R12, R129, R128 ;  /* 0x00000080810c723e */ /* 0x010fe200000000ff */
[----:B0-----:R-:W1:Y:S01]  /*18d70*/  @P2 LDC.64 R24, c[0x0][0xc08] ;  /* 0x00030200ff182b82 */ /* 0x001e620000000a00 */
[----:B------:R-:W-:Y:S01]  /*18d80*/  F2FP.F16.F32.PACK_AB R13, R131, R130 ;  /* 0x00000082830d723e */ /* 0x000fe200000000ff */
[----:B------:R0:W-:Y:S01]  /*18d90*/  STSM.16.M88.4 [R39], R8 ;  /* 0x0000000827007844 */ /* 0x0001e20000000200 */
[----:B------:R-:W-:Y:S02]  /*18da0*/  F2FP.F16.F32.PACK_AB R14, R133, R132 ;  /* 0x00000084850e723e */ /* 0x000fe400000000ff */
[----:B------:R-:W-:Y:S01]  /*18db0*/  F2FP.F16.F32.PACK_AB R15, R135, R134 ;  /* 0x00000086870f723e */ /* 0x000fe200000000ff */
[----:B------:R-:W-:Y:S02]  /*18dc0*/  IMAD.U32 R43, RZ, RZ, UR4 ;  /* 0x00000004ff2b7e24 */ /* 0x000fe4000f8e00ff */
[----:B------:R-:W4:Y:S02]  /*18dd0*/  LDC R40, c[0x0][0xbe8] ;  /* 0x0002fa00ff287b82 */ /* 0x000f240000000800 */
[----:B------:R0:W-:Y:S01]  /*18de0*/  STSM.16.M88.4 [R35], R12 ;  /* 0x0000000c23007844 */ /* 0x0001e20000000200 */
[----:B--2---:R-:W-:-:S05]  /*18df0*/  IMAD.WIDE R30, R44, 0x4, R30 ;  /* 0x000000042c1e7825 */ /* 0x004fca00078e021e */
[----:B------:R-:W-:Y:S01]  /*18e00*/  BAR.SYNC.DEFER_BLOCKING 0x1, 0x180 ;  /* 0x0046000000007b1d */ /* 0x000fe20000010000 */
[----:B-1----:R-:W-:-:S05]  /*18e10*/  @P2 IMAD.WIDE R4, R44, 0x4, R24 ;  /* 0x000000042c042825 */ /* 0x002fca00078e0218 */
[----:B------:R1:W5:Y:S01]  /*18e20*/  @P0 LDG.E R38, desc[UR38][R30.64] ;  /* 0x000000261e260981 */ /* 0x000362000c1e1900 */
[----:B----4-:R-:W-:Y:S02]  /*18e30*/  ISETP.NE.AND P1, PT, R40, 0x1, PT ;  /* 0x000000012800780c */ /* 0x010fe40003f25270 */
[----:B---3--:R-:W-:Y:S01]  /*18e40*/  SHF.R.S32.HI R42, RZ, 0x1f, R52 ;  /* 0x0000001fff2a7819 */ /* 0x008fe20000011434 */
[----:B------:R1:W5:Y:S10]  /*18e50*/  @P2 LDG.E R43, desc[UR38][R4.64] ;  /* 0x00000026042b2981 */ /* 0x000374000c1e1900 */
[----:B------:R-:W2:Y:S08]  /*18e60*/  @P1 LDC R6, c[0x0][0xbec] ;  /* 0x0002fb00ff061b82 */ /* 0x000eb00000000800 */
[----:B0-----:R-:W0:Y:S01]  /*18e70*/  @P1 LDC R9, c[0x0][0xbf0] ;  /* 0x0002fc00ff091b82 */ /* 0x001e220000000800 */
[----:B-1----:R-:W-:Y:S05]  /*18e80*/  @P2 BRA `(.L_x_1564) ;  /* 0x0000000000102947 */ /* 0x002fea0003800000 */
[----:B------:R-:W-:Y:S05]  /*18e90*/  @!P0 BRA `(.L_x_1564) ;  /* 0x00000000000c8947 */ /* 0x000fea0003800000 */
[----:B------:R-:W3:Y:S04]  /*18ea0*/  LDG.E R4, desc[UR38][R30.64] ;  /* 0x000000261e047981 */ /* 0x000ee8000c1e1900 */
[----:B-----5:R-:W3:Y:S02]  /*18eb0*/  LDG.E R43, desc[UR38][R30.64+0x4] ;  /* 0x000004261e2b7981 */ /* 0x020ee4000c1e1900 */
[----:B---3--:R-:W-:-:S07]  /*18ec0*/  IMAD.IADD R43, R43, 0x1, -R4 ;  /* 0x000000012b2b7824 */ /* 0x008fce00078e0a04 */
.L_x_1564:
[----:B------:R-:W3:Y:S01]  /*18ed0*/  LDL R5, [R1+0x44] ;  /* 0x0000440001057983 */ /* 0x000ee20000100800 */
[----:B------:R-:W-:Y:S01]  /*18ee0*/  ULDC.64 UR4, c[0x0][0xb90] ;  /* 0x0002e40000047ab9 */ /* 0x000fe20000000a00 */
[----:B------:R-:W1:Y:S01]  /*18ef0*/  S2R R10, SR_TID.X ;  /* 0x00000000000a7919 */ /* 0x000e620000002100 */
[----:B-----5:R-:W-:Y:S02]  /*18f00*/  SHF.R.S32.HI R39, RZ, 0x1f, R38 ;  /* 0x0000001fff277819 */ /* 0x020fe40000011426 */
[----:B------:R-:W-:Y:S01]  /*18f10*/  SHF.R.S32.HI R41, RZ, 0x2, R32 ;  /* 0x00000002ff297819 */ /* 0x000fe20000011420 */
[----:B------:R-:W3:Y:S01]  /*18f20*/  LDL.LU R50, [R1+0x1c] ;  /* 0x00001c0001327983 */ /* 0x000ee20000300800 */
[----:B------:R-:W-:Y:S01]  /*18f30*/  IMAD R4, R42, UR4, RZ ;  /* 0x000000042a047c24 */ /* 0x000fe2000f8e02ff */
[----:B------:R-:W-:Y:S01]  /*18f40*/  SHF.R.S32.HI R45, RZ, 0x1f, R44 ;  /* 0x0000001fff2d7819 */ /* 0x000fe2000001142c */
[----:B------:R-:W-:Y:S01]  /*18f50*/  IMAD R43, R43, R40, RZ ;  /* 0x000000282b2b7224 */ /* 0x000fe200078e02ff */
[----:B------:R-:W4:Y:S01]  /*18f60*/  LDL R14, [R1+0x5c] ;  /* 0x00005c00010e7983 */ /* 0x000f220000100800 */
[----:B------:R-:W-:Y:S01]  /*18f70*/  IMAD R11, R52, UR5, R4 ;  /* 0x00000005340b7c24 */ /* 0x000fe2000f8e0204 */
[----:B------:R-:W-:Y:S01]  /*18f80*/  SEL R45, R45, RZ, !P0 ;  /* 0x000000ff2d2d7207 */ /* 0x000fe20004000000 */
[----:B------:R-:W4:Y:S01]  /*18f90*/  @P1 LDC R51, c[0x0][0xbec] ;  /* 0x0002fb00ff331b82 */ /* 0x000f220000000800 */
[----:B------:R-:W-:Y:S01]  /*18fa0*/  SEL R44, R44, RZ, !P0 ;  /* 0x000000ff2c2c7207 */ /* 0x000fe20004000000 */
[----:B-1----:R-:W-:-:S05]  /*18fb0*/  VIADD R10, R10, 0xffffff80 ;  /* 0xffffff800a0a7836 */ /* 0x002fca0000000000 */
[----:B------:R-:W-:-:S04]  /*18fc0*/  SHF.R.S32.HI R26, RZ, 0x1f, R10 ;  /* 0x0000001fff1a7819 */ /* 0x000fc8000001140a */
[----:B------:R-:W-:-:S04]  /*18fd0*/  LEA.HI R26, R26, R10, RZ, 0x7 ;  /* 0x0000000a1a1a7211 */ /* 0x000fc800078f38ff */
[----:B------:R-:W-:-:S05]  /*18fe0*/  LOP3.LUT R26, R26, 0xffffff80, RZ, 0xc0, !PT ;  /* 0xffffff801a1a7812 */ /* 0x000fca00078ec0ff */
[----:B------:R-:W-:Y:S02]  /*18ff0*/  IMAD.IADD R26, R10, 0x1, -R26 ;  /* 0x000000010a1a7824 */ /* 0x000fe400078e0a1a */
[----:B------:R-:W-:Y:S01]  /*19000*/  IMAD R0, R0, 0x60, R41 ;  /* 0x0000006000007824 */ /* 0x000fe200078e0229 */
[----:B------:R-:W-:Y:S01]  /*19010*/  BSSY B1, `(.L_x_1565) ;  /* 0x000008a000017945 */ /* 0x000fe20003800000 */
[----:B---3--:R-:W-:Y:S02]  /*19020*/  IMAD.IADD R15, R5, 0x1, R50 ;  /* 0x00000001050f7824 */ /* 0x008fe400078e0232 */
[----:B------:R-:W-:Y:S01]  /*19030*/  IMAD.WIDE.U32 R4, R52, UR4, R38 ;  /* 0x0000000434047c25 */ /* 0x000fe2000f8e0026 */
[----:B------:R-:W-:-:S03]  /*19040*/  ULDC.64 UR4, c[0x0][0xb98] ;  /* 0x0002e60000047ab9 */ /* 0x000fc60000000a00 */
[----:B--2---:R-:W-:-:S04]  /*19050*/  @P1 IMAD.HI.U32 R6, R15, R6, RZ ;  /* 0x000000060f061227 */ /* 0x004fc800078e00ff */
[----:B------:R-:W-:Y:S01]  /*19060*/  IMAD.MOV.U32 R7, RZ, RZ, R15 ;  /* 0x000000ffff077224 */ /* 0x000fe200078e000f */
[----:B0-----:R-:W-:Y:S01]  /*19070*/  @P1 SHF.R.U32.HI R7, RZ, R9, R6 ;  /* 0x00000009ff071219 */ /* 0x001fe20000011606 */
[----:B------:R-:W-:Y:S02]  /*19080*/  IMAD R9, R41, 0x20, R21 ;  /* 0x0000002029097824 */ /* 0x000fe400078e0215 */
[----:B------:R-:W-:Y:S02]  /*19090*/  IMAD.IADD R5, R5, 0x1, R11 ;  /* 0x0000000105057824 */ /* 0x000fe400078e020b */
[----:B------:R-:W-:Y:S02]  /*190a0*/  IMAD.MOV R13, RZ, RZ, -R7 ;  /* 0x000000ffff0d7224 */ /* 0x000fe400078e0a07 */
[----:B------:R-:W-:-:S04]  /*190b0*/  IMAD.WIDE R28, R9, 0x2, R28 ;  /* 0x00000002091c7825 */ /* 0x000fc800078e021c */
        /* <DEDUP_REMOVED lines=18> */
[----:B----4-:R-:W-:Y:S01]  /*191e0*/  IMAD.IADD R4, R14, 0x1, R50 ;  /* 0x000000010e047824 */ /* 0x010fe200078e0232 */
[----:B------:R-:W-:Y:S01]  /*191f0*/  ULDC.64 UR4, c[0x0][0xaa0] ;  /* 0x0002a80000047ab9 */ /* 0x000fe20000000a00 */
[----:B------:R-:W0:Y:S01]  /*19200*/  SHFL.IDX PT, R47, R10, RZ, 0x1c1f ;  /* 0x001c1fff0a2f7589 */ /* 0x000e2200000e0000 */
[----:B------:R-:W-:Y:S01]  /*19210*/  LOP3.LUT P0, RZ, R26, 0x3, RZ, 0xc0, !PT ;  /* 0x000000031aff7812 */ /* 0x000fe2000780c0ff */
[----:B------:R-:W-:-:S03]  /*19220*/  IMAD.X R9, RZ, RZ, R29, P2 ;  /* 0x000000ffff097224 */ /* 0x000fc600010e061d */
[C---:B------:R-:W-:Y:S01]  /*19230*/  ISETP.GE.OR P2, PT, R4.reuse, R43, P0 ;  /* 0x0000002b0400720c */ /* 0x040fe20000746670 */
[----:B------:R-:W-:Y:S04]  /*19240*/  SHFL.IDX PT, R48, R6, 0x1, 0x1c1f ;  /* 0x003c1f0006307f89 */ /* 0x000fe800000e0000 */
[----:B------:R-:W1:Y:S01]  /*19250*/  SHFL.IDX PT, R49, R10, 0x1, 0x1c1f ;  /* 0x003c1f000a317f89 */ /* 0x000e6200000e0000 */
[----:B------:R-:W-:Y:S01]  /*19260*/  VIADD R4, R4, 0x8 ;  /* 0x0000000804047836 */ /* 0x000fe20000000000 */
[----:B------:R-:W-:-:S04]  /*19270*/  IADD3 R13, P3, R28, 0x3000, RZ ;  /* 0x000030001c0d7810 */ /* 0x000fc80007f7e0ff */
[----:B------:R-:W-:Y:S01]  /*19280*/  ISETP.GE.OR P0, PT, R4, R43, P0 ;  /* 0x0000002b0400720c */ /* 0x000fe20000706670 */
[----:B------:R-:W-:Y:S01]  /*19290*/  IMAD R39, R39, UR4, RZ ;  /* 0x0000000427277c24 */ /* 0x000fe2000f8e02ff */
[----:B0-----:R0:W-:Y:S01]  /*192a0*/  @!P2 ST.E desc[UR38][R46.64], R3 ;  /* 0x000000032e00a985 */ /* 0x0011e2000c101926 */
[----:B------:R-:W-:Y:S02]  /*192b0*/  LOP3.LUT R12, R13, 0x180, RZ, 0xc0, !PT ;  /* 0x000001800d0c7812 */ /* 0x000fe400078ec0ff */
[----:B------:R-:W-:Y:S01]  /*192c0*/  LOP3.LUT R8, R7, 0x180, RZ, 0xc0, !PT ;  /* 0x0000018007087812 */ /* 0x000fe200078ec0ff */
[----:B0-----:R-:W0:Y:S01]  /*192d0*/  @P1 LDC R47, c[0x0][0xbf0] ;  /* 0x0002fc00ff2f1b82 */ /* 0x001e220000000800 */
[C---:B------:R-:W-:Y:S02]  /*192e0*/  IMAD R3, R38.reuse, UR5, R39 ;  /* 0x0000000526037c24 */ /* 0x040fe4000f8e0227 */
[----:B------:R-:W-:Y:S01]  /*192f0*/  IMAD.WIDE.U32 R38, R38, UR4, RZ ;  /* 0x0000000426267c25 */ /* 0x000fe2000f8e00ff */
[----:B------:R-:W-:Y:S01]  /*19300*/  SHF.R.U64 R12, R12, 0x3, RZ ;  /* 0x000000030c0c7819 */ /* 0x000fe200000012ff */
[----:B------:R-:W-:Y:S01]  /*19310*/  ULDC.64 UR4, c[0x0][0xae8] ;  /* 0x0002ba0000047ab9 */ /* 0x000fe20000000a00 */
[----:B------:R-:W-:Y:S01]  /*19320*/  SHF.R.U64 R8, R8, 0x3, RZ ;  /* 0x0000000308087819 */ /* 0x000fe200000012ff */
[----:B-1----:R1:W-:Y:S01]  /*19330*/  @!P0 ST.E desc[UR38][R48.64], R20 ;  /* 0x0000001430008985 */ /* 0x0023e2000c101926 */
[----:B------:R-:W-:-:S02]  /*19340*/  IMAD.IADD R39, R39, 0x1, R3 ;  /* 0x0000000127277824 */ /* 0x000fc400078e0203 */
[----:B------:R-:W-:Y:S01]  /*19350*/  IMAD R42, R42, UR4, RZ ;  /* 0x000000042a2a7c24 */ /* 0x000fe2000f8e02ff */
[----:B------:R-:W-:Y:S01]  /*19360*/  LOP3.LUT R12, R12, R13, RZ, 0x3c, !PT ;  /* 0x0000000d0c0c7212 */ /* 0x000fe200078e3cff */
[----:B------:R-:W-:Y:S01]  /*19370*/  IMAD.X R13, RZ, RZ, R29, P3 ;  /* 0x000000ffff0d7224 */ /* 0x000fe200018e061d */
[----:B------:R-:W-:Y:S01]  /*19380*/  IADD3 R25, P5, R28, 0x4800, RZ ;  /* 0x000048001c197810 */ /* 0x000fe20007fbe0ff */
[----:B------:R-:W-:Y:S01]  /*19390*/  IMAD R3, R52, UR5, R42 ;  /* 0x0000000534037c24 */ /* 0x000fe2000f8e022a */
[----:B------:R-:W-:Y:S01]  /*193a0*/  LOP3.LUT R8, R8, R7, RZ, 0x3c, !PT ;  /* 0x0000000708087212 */ /* 0x000fe200078e3cff */
[----:B------:R-:W-:Y:S01]  /*193b0*/  IMAD.WIDE.U32 R38, R52, UR4, R38 ;  /* 0x0000000434267c25 */ /* 0x000fe2000f8e0026 */
[----:B------:R-:W-:Y:S01]  /*193c0*/  IADD3 R31, P4, R28, 0x6000, RZ ;  /* 0x000060001c1f7810 */ /* 0x000fe20007f9e0ff */
[----:B------:R-:W-:Y:S02]  /*193d0*/  ULDC.64 UR4, c[0x0][0xaf0] ;  /* 0x0002bc0000047ab9 */ /* 0x000fe40000000a00 */
[----:B-1----:R-:W-:Y:S01]  /*193e0*/  IMAD.IADD R20, R50, 0x1, R0 ;  /* 0x0000000132147824 */ /* 0x002fe200078e0200 */
[----:B------:R-:W-:Y:S01]  /*193f0*/  IADD3 R7, P3, R28, 0x7800, RZ ;  /* 0x000078001c077810 */ /* 0x000fe20007f7e0ff */
[----:B------:R-:W5:Y:S02]  /*19400*/  LD.E.128 R8, desc[UR38][R8.64] ;  /* 0x0000002608087980 */ /* 0x000f64000c101d00 */
[----:B------:R-:W-:Y:S01]  /*19410*/  @P1 IMAD.HI.U32 R0, R20, R51, RZ ;  /* 0x0000003314001227 */ /* 0x000fe200078e00ff */
[----:B------:R-:W-:Y:S01]  /*19420*/  LOP3.LUT R24, R25, 0x180, RZ, 0xc0, !PT ;  /* 0x0000018019187812 */ /* 0x000fe200078ec0ff */
[----:B------:R-:W5:Y:S01]  /*19430*/  LD.E.128 R12, desc[UR38][R12.64] ;  /* 0x000000260c0c7980 */ /* 0x000f62000c101d00 */
[----:B------:R-:W-:Y:S01]  /*19440*/  LOP3.LUT R30, R31, 0x180, RZ, 0xc0, !PT ;  /* 0x000001801f1e7812 */ /* 0x000fe200078ec0ff */
[----:B------:R-:W-:Y:S01]  /*19450*/  IMAD.IADD R39, R39, 0x1, R3 ;  /* 0x0000000127277824 */ /* 0x000fe200078e0203 */
[----:B------:R-:W-:Y:S01]  /*19460*/  LOP3.LUT R5, R28, 0x180, RZ, 0xc0, !PT ;  /* 0x000001801c057812 */ /* 0x000fe200078ec0ff */
[----:B------:R-:W-:Y:S01]  /*19470*/  IMAD.MOV.U32 R3, RZ, RZ, R20 ;  /* 0x000000ffff037224 */ /* 0x000fe200078e0014 */
[----:B------:R-:W-:Y:S01]  /*19480*/  LOP3.LUT R6, R7, 0x180, RZ, 0xc0, !PT ;  /* 0x0000018007067812 */ /* 0x000fe200078ec0ff */
[----:B------:R-:W-:Y:S01]  /*19490*/  IMAD R45, R45, UR4, RZ ;  /* 0x000000042d2d7c24 */ /* 0x000fe2000f8e02ff */
[----:B0-----:R-:W-:-:S02]  /*194a0*/  @P1 SHF.R.U32.HI R3, RZ, R47, R0 ;  /* 0x0000002fff031219 */ /* 0x001fc40000011600 */
[----:B------:R-:W-:Y:S02]  /*194b0*/  SHF.R.U64 R24, R24, 0x3, RZ ;  /* 0x0000000318187819 */ /* 0x000fe400000012ff */
[----:B------:R-:W-:Y:S02]  /*194c0*/  SHF.R.U64 R30, R30, 0x3, RZ ;  /* 0x000000031e1e7819 */ /* 0x000fe400000012ff */
        /* <DEDUP_REMOVED lines=12> */
[----:B------:R-:W-:Y:S01]  /*19590*/  LOP3.LUT R32, R6, R7, RZ, 0x3c, !PT ;  /* 0x0000000706207212 */ /* 0x000fe200078e3cff */
[----:B------:R-:W-:-:S02]  /*195a0*/  IMAD.X R33, RZ, RZ, R29, P3 ;  /* 0x000000ffff217224 */ /* 0x000fc400018e061d */
[----:B------:R-:W-:Y:S01]  /*195b0*/  IMAD.MOV.U32 R5, RZ, RZ, R29 ;  /* 0x000000ffff057224 */ /* 0x000fe200078e001d */
[----:B------:R-:W5:Y:S01]  /*195c0*/  LD.E.128 R24, desc[UR38][R24.64] ;  /* 0x0000002618187980 */ /* 0x000f62000c101d00 */
[----:B------:R-:W-:Y:S02]  /*195d0*/  IMAD.IADD R45, R45, 0x1, R47 ;  /* 0x000000012d2d7824 */ /* 0x000fe400078e022f */
[----:B------:R-:W-:Y:S01]  /*195e0*/  IMAD R0, R0, UR4, RZ ;  /* 0x0000000400007c24 */ /* 0x000fe2000f8e02ff */
[----:B------:R-:W5:Y:S01]  /*195f0*/  LD.E.128 R28, desc[UR38][R30.64] ;  /* 0x000000261e1c7980 */ /* 0x000f62000c101d00 */
[----:B------:R-:W-:Y:S02]  /*19600*/  IMAD R47, R40, R39, R20 ;  /* 0x00000027282f7224 */ /* 0x000fe400078e0214 */
[C---:B------:R-:W-:Y:S01]  /*19610*/  IMAD R49, R3.reuse, UR5, R0 ;  /* 0x0000000503317c24 */ /* 0x040fe2000f8e0200 */
[----:B------:R-:W5:Y:S01]  /*19620*/  LD.E.128 R4, desc[UR38][R4.64] ;  /* 0x0000002604047980 */ /* 0x000f62000c101d00 */
[----:B------:R-:W-:Y:S01]  /*19630*/  IMAD.WIDE.U32 R38, R3, UR4, R44 ;  /* 0x0000000403267c25 */ /* 0x000fe2000f8e002c */
[----:B------:R-:W-:Y:S01]  /*19640*/  SHF.R.S32.HI R0, RZ, 0x1f, R47 ;  /* 0x0000001fff007819 */ /* 0x000fe2000001142f */
[----:B------:R-:W-:Y:S01]  /*19650*/  ULDC.64 UR4, c[0x0][0xad8] ;  /* 0x0002b60000047ab9 */ /* 0x000fe20000000a00 */
[----:B------:R-:W5:Y:S01]  /*19660*/  LD.E.128 R32, desc[UR38][R32.64] ;  /* 0x0000002620207980 */ /* 0x000f62000c101d00 */
        /* <DEDUP_REMOVED lines=8> */
[----:B------:R-:W-:Y:S02]  /*196f0*/  IMAD.IADD R42, R41, 0x1, R50 ;  /* 0x00000001292a7824 */ /* 0x000fe400078e0232 */
        /* <DEDUP_REMOVED lines=12> */
[----:B------:R-:W-:Y:S02]  /*197c0*/  SHF.R.S32.HI R49, RZ, 0x1f, R36 ;  /* 0x0000001fff317819 */ /* 0x000fe40000011424 */
[----:B------:R-:W-:Y:S01]  /*197d0*/  SHF.R.S32.HI R48, RZ, 0x1f, R37 ;  /* 0x0000001fff307819 */ /* 0x000fe20000011425 */
[----:B------:R-:W-:Y:S06]  /*197e0*/  @P0 BRA `(.L_x_1566) ;  /* 0x0000000000300947 */ /* 0x000fec0003800000 */
        /* <DEDUP_REMOVED lines=12> */
.L_x_1566:
[----:B------:R-:W-:Y:S05]  /*198b0*/  BSYNC B1 ;  /* 0x0000000000017941 */ /* 0x000fea0003800000 */
.L_x_1565:
[----:B0-----:R-:W-:Y:S01]  /*198c0*/  VIADD R0, R42, 0x60 ;  /* 0x000000602a007836 */ /* 0x001fe20000000000 */
[----:B---3-5:R0:W3:Y:S04]  /*198d0*/  SHFL.IDX PT, R7, R3, 0x1, 0x1c1f ;  /* 0x003c1f0003077f89 */ /* 0x0280e800000e0000 */
[----:B------:R-:W-:Y:S01]  /*198e0*/  ISETP.GE.AND P0, PT, R0, R43, PT ;  /* 0x0000002b0000720c */ /* 0x000fe20003f06270 */
[----:B------:R0:W4:-:S12]  /*198f0*/  SHFL.IDX PT, R6, R20, 0x1, 0x1c1f ;  /* 0x003c1f0014067f89 */ /* 0x00011800000e0000 */
[----:B0-----:R-:W-:Y:S05]  /*19900*/  @P0 BRA `(.L_x_1567) ;  /* 0x0000000800b00947 */ /* 0x001fea0003800000 */
[----:B------:R-:W-:Y:S02]  /*19910*/  ULDC UR4, c[0x0][0xac8] ;  /* 0x0002b20000047ab9 */ /* 0x000fe40000000800 */
[----:B------:R-:W-:Y:S02]  /*19920*/  ISETP.GE.AND P2, PT, R36, UR4, PT ;  /* 0x0000000424007c0c */ /* 0x000fe4000bf46270 */
[----:B------:R-:W-:-:S11]  /*19930*/  ISETP.GE.AND P1, PT, R21, UR4, PT ;  /* 0x0000000415007c0c */ /* 0x000fd6000bf26270 */
[C---:B----4-:R-:W-:Y:S02]  /*19940*/  @!P2 LEA R12, P0, R36.reuse, R6, 0x1 ;  /* 0x00000006240ca211 */ /* 0x050fe400078008ff */
[----:B---3--:R-:W-:Y:S02]  /*19950*/  @!P1 IMAD.WIDE R4, R21, 0x2, R6 ;  /* 0x0000000215049825 */ /* 0x008fe400078e0206 */
        /* <DEDUP_REMOVED lines=9> */
.L_x_1563:
[----:B------:R-:W2:Y:S01]  /*199f0*/  LDL R10, [R1+0x54] ;  /* 0x00005400010a7983 */ /* 0x000ea20000100800 */
[----:B------:R-:W-:Y:S01]  /*19a00*/  ULDC.64 UR4, c[0x0][0xc00] ;  /* 0x0003000000047ab9 */ /* 0x000fe20000000a00 */
[----:B------:R-:W2:Y:S01]  /*19a10*/  LDC.64 R4, c[0x0][0xc00] ;  /* 0x00030000ff047b82 */ /* 0x000ea20000000a00 */
[----:B------:R-:W-:Y:S01]  /*19a20*/  ISETP.NE.U32.AND P0, PT, RZ, UR4, PT ;  /* 0x00000004ff007c0c */ /* 0x000fe2000bf05070 */
[----:B------:R-:W-:-:S03]  /*19a30*/  IMAD.MOV.U32 R3, RZ, RZ, RZ ;  /* 0x000000ffff037224 */ /* 0x000fc600078e00ff */
[----:B------:R-:W-:Y:S01]  /*19a40*/  ISETP.NE.AND.EX P0, PT, RZ, UR5, PT, P0 ;  /* 0x00000005ff007c0c */ /* 0x000fe2000bf05300 */
[----:B------:R-:W-:Y:S02]  /*19a50*/  ULDC.64 UR4, c[0x0][0xc08] ;  /* 0x0003020000047ab9 */ /* 0x000fe40000000a00 */
[----:B------:R-:W-:Y:S01]  /*19a60*/  ISETP.NE.U32.AND P1, PT, RZ, UR4, PT ;  /* 0x00000004ff007c0c */ /* 0x000fe2000bf25070 */
[----:B------:R-:W0:Y:S03]  /*19a70*/  LDC R29, c[0x0][0xbe8] ;  /* 0x0002fa00ff1d7b82 */ /* 0x000e260000000800 */
[----:B------:R-:W-:-:S13]  /*19a80*/  ISETP.NE.AND.EX P1, PT, RZ, UR5, PT, P1 ;  /* 0x00000005ff007c0c */ /* 0x000fda000bf25310 */
[----:B------:R-:W3:Y:S01]  /*19a90*/  @P1 LDC.64 R6, c[0x0][0xc08] ;  /* 0x00030200ff061b82 */ /* 0x000ee20000000a00 */
[----:B------:R-:W-:Y:S02]  /*19aa0*/  ULDC UR4, c[0x0][0xa88] ;  /* 0x0002a20000047ab9 */ /* 0x000fe40000000800 */
[----:B------:R-:W-:Y:S02]  /*19ab0*/  IMAD.U32 R8, RZ, RZ, UR4 ;  /* 0x00000004ff087e24 */ /* 0x000fe4000f8e00ff */
[----:B--2---:R-:W-:-:S04]  /*19ac0*/  IMAD.WIDE R4, R10, 0x4, R4 ;  /* 0x000000040a047825 */ /* 0x004fc800078e0204 */
[----:B---3--:R-:W-:Y:S01]  /*19ad0*/  @P1 IMAD.WIDE R6, R10, 0x4, R6 ;  /* 0x000000040a061825 */ /* 0x008fe200078e0206 */
[----:B------:R2:W5:Y:S04]  /*19ae0*/  @P0 LDG.E R3, desc[UR38][R4.64] ;  /* 0x0000002604030981 */ /* 0x000568000c1e1900 */
[----:B------:R2:W5:Y:S01]  /*19af0*/  @P1 LDG.E R8, desc[UR38][R6.64] ;  /* 0x0000002606081981 */ /* 0x000562000c1e1900 */
[----:B0-----:R-:W-:Y:S02]  /*19b00*/  ISETP.NE.AND P2, PT, R29, 0x1, PT ;  /* 0x000000011d00780c */ /* 0x001fe40003f45270 */
[----:B------:R-:W-:Y:S02]  /*19b10*/  ISETP.GE.AND P3, PT, R50, 0xc0, PT ;  /* 0x000000c03200780c */ /* 0x000fe40003f66270 */
[----:B------:R-:W-:-:S09]  /*19b20*/  SHF.R.S32.HI R9, RZ, 0x1f, R10 ;  /* 0x0000001fff097819 */ /* 0x000fd2000001140a */
[----:B------:R-:W0:Y:S08]  /*19b30*/  @P2 LDC R20, c[0x0][0xbec] ;  /* 0x0002fb00ff142b82 */ /* 0x000e300000000800 */
[----:B------:R-:W3:Y:S01]  /*19b40*/  @P2 LDC R31, c[0x0][0xbf0] ;  /* 0x0002fc00ff1f2b82 */ /* 0x000ee20000000800 */
[----:B--2---:R-:W-:Y:S05]  /*19b50*/  @P1 BRA `(.L_x_1568) ;  /* 0x0000000000101947 */ /* 0x004fea0003800000 */
[----:B------:R-:W-:Y:S05]  /*19b60*/  @!P0 BRA `(.L_x_1568) ;  /* 0x00000000000c8947 */ /* 0x000fea0003800000 */
[----:B------:R-:W2:Y:S04]  /*19b70*/  LDG.E R7, desc[UR38][R4.64] ;  /* 0x0000002604077981 */ /* 0x000ea8000c1e1900 */
[----:B-----5:R-:W2:Y:S02]  /*19b80*/  LDG.E R8, desc[UR38][R4.64+0x4] ;  /* 0x0000042604087981 */ /* 0x020ea4000c1e1900 */
[----:B--2---:R-:W-:-:S07]  /*19b90*/  IMAD.IADD R8, R8, 0x1, -R7 ;  /* 0x0000000108087824 */ /* 0x004fce00078e0a07 */
.L_x_1568:
[----:B------:R-:W2:Y:S04]  /*19ba0*/  LDL R26, [R1+0x50] ;  /* 0x00005000011a7983 */ /* 0x000ea80000100800 */
[----:B------:R4:W5:Y:S01]  /*19bb0*/  LDL R24, [R1+0x1c] ;  /* 0x00001c0001187983 */ /* 0x0009620000100800 */
[----:B------:R-:W-:Y:S01]  /*19bc0*/  BSSY B1, `(.L_x_1569) ;  /* 0x000002d000017945 */ /* 0x000fe20003800000 */
[----:B------:R-:W-:Y:S02]  /*19bd0*/  SEL R15, R10, RZ, !P0 ;  /* 0x000000ff0a0f7207 */ /* 0x000fe40004000000 */
[----:B------:R-:W-:Y:S02]  /*19be0*/  SEL R14, R9, RZ, !P0 ;  /* 0x000000ff090e7207 */ /* 0x000fe40004000000 */
[----:B-----5:R-:W-:-:S02]  /*19bf0*/  SHF.R.S32.HI R12, RZ, 0x1f, R3 ;  /* 0x0000001fff0c7819 */ /* 0x020fc40000011403 */
[----:B--2---:R-:W-:Y:S01]  /*19c00*/  SHF.R.S32.HI R13, RZ, 0x1f, R26 ;  /* 0x0000001fff0d7819 */ /* 0x004fe2000001141a */
[----:B----4-:R-:W-:Y:S06]  /*19c10*/  @P3 BRA `(.L_x_1570) ;  /* 0x00000000009c3947 */ /* 0x010fec0003800000 */
[----:B------:R-:W2:Y:S01]  /*19c20*/  S2R R5, SR_TID.X ;  /* 0x0000000000057919 */ /* 0x000ea20000002100 */
[----:B------:R-:W4:Y:S02]  /*19c30*/  LDC R11, c[0x0][0xbe8] ;  /* 0x0002fa00ff0b7b82 */ /* 0x000f240000000800 */
[----:B----4-:R-:W-:Y:S01]  /*19c40*/  IMAD R4, R8, R11, RZ ;  /* 0x0000000b08047224 */ /* 0x010fe200078e02ff */
[----:B--2---:R-:W-:-:S04]  /*19c50*/  IADD3 R10, R24, -0x80, R5 ;  /* 0xffffff80180a7810 */ /* 0x004fc80007ffe005 */
        /* <DEDUP_REMOVED lines=9> */
[----:B------:R-:W2:Y:S01]  /*19cf0*/  @P0 LDC R25, c[0x0][0xbec] ;  /* 0x0002fb00ff190b82 */ /* 0x000ea20000000800 */
[----:B------:R-:W-:Y:S01]  /*19d00*/  IMAD R9, R26, UR5, R9 ;  /* 0x000000051a097c24 */ /* 0x000fe2000f8e0209 */
[----:B------:R-:W-:-:S03]  /*19d10*/  ULDC.64 UR4, c[0x0][0xb98] ;  /* 0x0002e60000047ab9 */ /* 0x000fc60000000a00 */
[----:B------:R-:W-:-:S03]  /*19d20*/  IMAD.IADD R5, R5, 0x1, R9 ;  /* 0x0000000105057824 */ /* 0x000fc600078e0209 */
[----:B------:R-:W4:Y:S01]  /*19d30*/  @P0 LDC R27, c[0x0][0xbf0] ;  /* 0x0002fc00ff1b0b82 */ /* 0x000f220000000800 */
[----:B------:R-:W-:-:S04]  /*19d40*/  IMAD.WIDE.U32 R4, R15, UR4, R4 ;  /* 0x000000040f047c25 */ /* 0x000fc8000f8e0004 */
[----:B--2---:R-:W-:-:S05]  /*19d50*/  @P0 IMAD.HI.U32 R6, R10, R25, RZ ;  /* 0x000000190a060227 */ /* 0x004fca00078e00ff */
[----:B----4-:R-:W-:Y:S01]  /*19d60*/  @P0 SHF.R.U32.HI R7, RZ, R27, R6 ;  /* 0x0000001bff070219 */ /* 0x010fe20000011606 */
        /* <DEDUP_REMOVED lines=18> */
.L_x_1570:
[----:B------:R-:W-:Y:S05]  /*19e90*/  BSYNC B1 ;  /* 0x0000000000017941 */ /* 0x000fea0003800000 */
.L_x_1569:
[----:B------:R-:W-:Y:S01]  /*19ea0*/  ULDC.64 UR4, c[0x0][0xaa0] ;  /* 0x0002a80000047ab9 */ /* 0x000fe20000000a00 */
[----:B------:R-:W-:Y:S01]  /*19eb0*/  SHF.R.S32.HI R25, RZ, 0x2, R32 ;  /* 0x00000002ff197819 */ /* 0x000fe20000011420 */
[----:B------:R-:W-:Y:S01]  /*19ec0*/  IMAD R4, R12, UR4, RZ ;  /* 0x000000040c047c24 */ /* 0x000fe2000f8e02ff */
[----:B------:R-:W-:-:S03]  /*19ed0*/  SHF.R.S32.HI R10, RZ, 0x1f, R37 ;  /* 0x0000001fff0a7819 */ /* 0x000fc60000011425 */
[C---:B--2---:R-:W-:Y:S02]  /*19ee0*/  IMAD R7, R3.reuse, UR5, R4 ;  /* 0x0000000503077c24 */ /* 0x044fe4000f8e0204 */
[----:B------:R-:W-:Y:S02]  /*19ef0*/  IMAD R0, R0, 0x60, R25 ;  /* 0x0000006000007824 */ /* 0x000fe400078e0219 */
[----:B------:R-:W-:Y:S01]  /*19f00*/  IMAD.WIDE.U32 R4, R3, UR4, RZ ;  /* 0x0000000403047c25 */ /* 0x000fe2000f8e00ff */
[----:B------:R-:W-:-:S03]  /*19f10*/  ULDC.64 UR4, c[0x0][0xae8] ;  /* 0x0002ba0000047ab9 */ /* 0x000fc60000000a00 */
[----:B------:R-:W-:Y:S02]  /*19f20*/  IMAD.IADD R9, R24, 0x1, R0 ;  /* 0x0000000118097824 */ /* 0x000fe400078e0200 */
[----:B------:R-:W-:Y:S02]  /*19f30*/  IMAD.IADD R5, R5, 0x1, R7 ;  /* 0x0000000105057824 */ /* 0x000fe400078e0207 */
[----:B------:R-:W-:Y:S02]  /*19f40*/  IMAD R6, R13, UR4, RZ ;  /* 0x000000040d067c24 */ /* 0x000fe4000f8e02ff */
[----:B0-----:R-:W-:-:S04]  /*19f50*/  @P2 IMAD.HI.U32 R0, R9, R20, RZ ;  /* 0x0000001409002227 */ /* 0x001fc800078e00ff */
[C---:B------:R-:W-:Y:S02]  /*19f60*/  IMAD R7, R26.reuse, UR5, R6 ;  /* 0x000000051a077c24 */ /* 0x040fe4000f8e0206 */
[----:B------:R-:W-:Y:S01]  /*19f70*/  IMAD.WIDE.U32 R4, R26, UR4, R4 ;  /* 0x000000041a047c25 */ /* 0x000fe2000f8e0004 */
[----:B------:R-:W-:-:S03]  /*19f80*/  ULDC.64 UR4, c[0x0][0xaf0] ;  /* 0x0002bc0000047ab9 */ /* 0x000fc60000000a00 */
[----:B------:R-:W-:Y:S01]  /*19f90*/  IMAD.MOV.U32 R3, RZ, RZ, R9 ;  /* 0x000000ffff037224 */ /* 0x000fe200078e0009 */
[----:B---3--:R-:W-:Y:S01]  /*19fa0*/  @P2 SHF.R.U32.HI R3, RZ, R31, R0 ;  /* 0x0000001fff032219 */ /* 0x008fe20000011600 */
        /* <DEDUP_REMOVED lines=18> */
[----:B------:R-:W-:Y:S01]  /*1a0d0*/  ULDC.64 UR4, c[0x0][0xa80] ;  /* 0x0002a00000047ab9 */ /* 0x000fe20000000a00 */
[----:B------:R-:W-:Y:S02]  /*1a0e0*/  SHF.R.S32.HI R7, RZ, 0x1f, R36 ;  /* 0x0000001fff077819 */ /* 0x000fe40000011424 */
[----:B------:R-:W-:Y:S01]  /*1a0f0*/  IMAD.IADD R3, R5, 0x1, R3 ;  /* 0x0000000105037824 */ /* 0x000fe200078e0203 */
[----:B------:R-:W-:Y:S01]  /*1a100*/  LEA R0, P0, R4, UR4, 0x1 ;  /* 0x0000000404007c11 */ /* 0x000fe2000f8008ff */
[----:B------:R-:W-:-:S03]  /*1a110*/  UMOV UR4, 0xffffffff ;  /* 0xffffffff00047882 */ /* 0x000fc60000000000 */
[----:B------:R-:W-:Y:S01]  /*1a120*/  LEA.HI.X R4, R4, UR5, R3, 0x1, P0 ;  /* 0x0000000504047c11 */ /* 0x000fe200080f0c03 */
[----:B------:R-:W-:Y:S08]  /*1a130*/  BRA.DIV UR4, `(.L_x_1571) ;  /* 0x0000008e045c7947 */ /* 0x000ff0000b800000 */
[----:B------:R0:W2:Y:S04]  /*1a140*/  SHFL.IDX PT, R3, R4, RZ, 0x1c1f ;  /* 0x001c1fff04037589 */ /* 0x0000a800000e0000 */
[----:B------:R0:W3:Y:S02]  /*1a150*/  SHFL.IDX PT, R14, R0, RZ, 0x1c1f ;  /* 0x001c1fff000e7589 */ /* 0x0000e400000e0000 */
.L_x_1779:
[----:B------:R-:W-:Y:S01]  /*1a160*/  IMAD R29, R8, R29, RZ ;  /* 0x0000001d081d7224 */ /* 0x000fe200078e02ff */
[----:B------:R-:W-:Y:S01]  /*1a170*/  BSSY B1, `(.L_x_1572) ;  /* 0x0000011000017945 */ /* 0x000fe20003800000 */
[----:B------:R-:W-:-:S05]  /*1a180*/  IMAD.IADD R6, R25, 0x1, R24 ;  /* 0x0000000119067824 */ /* 0x000fca00078e0218 */
[----:B------:R-:W-:-:S13]  /*1a190*/  ISETP.GE.AND P0, PT, R6, R29, PT ;  /* 0x0000001d0600720c */ /* 0x000fda0003f06270 */
[----:B------:R-:W-:Y:S05]  /*1a1a0*/  @P0 BRA `(.L_x_1573) ;  /* 0x0000000000340947 */ /* 0x000fea0003800000 */
[----:B------:R-:W-:Y:S02]  /*1a1b0*/  ULDC UR4, c[0x0][0xac8] ;  /* 0x0002b20000047ab9 */ /* 0x000fe40000000800 */
[----:B------:R-:W-:Y:S02]  /*1a1c0*/  ISETP.GE.AND P2, PT, R21, UR4, PT ;  /* 0x0000000415007c0c */ /* 0x000fe4000bf46270 */
[----:B------:R-:W-:Y:S02]  /*1a1d0*/  ISETP.GE.AND P3, PT, R36, UR4, PT ;  /* 0x0000000424007c0c */ /* 0x000fe4000bf66270 */
[----:B------:R-:W-:-:S09]  /*1a1e0*/  ISETP.GE.AND P4, PT, R37, UR4, PT ;  /* 0x0000000425007c0c */ /* 0x000fd2000bf86270 */
[----:B--2---:R-:W-:Y:S02]  /*1a1f0*/  @!P2 IMAD.MOV.U32 R15, RZ, RZ, R3 ;  /* 0x000000ffff0fa224 */ /* 0x004fe400078e0003 */
[CC--:B---3--:R-:W-:Y:S02]  /*1a200*/  @!P3 LEA R12, P0, R36.reuse, R14.reuse, 0x1 ;  /* 0x0000000e240cb211 */ /* 0x0c8fe400078008ff */
[----:B------:R-:W-:Y:S01]  /*1a210*/  @!P4 LEA R24, P1, R37, R14, 0x1 ;  /* 0x0000000e2518c211 */ /* 0x000fe200078208ff */
[----:B------:R-:W-:Y:S01]  /*1a220*/  @!P2 IMAD.WIDE R8, R21, 0x2, R14 ;  /* 0x000000021508a825 */ /* 0x000fe200078e020e */
[-C--:B------:R-:W-:Y:S02]  /*1a230*/  @!P3 LEA.HI.X R13, R36, R3.reuse, R7, 0x1, P0 ;  /* 0x00000003240db211 */ /* 0x080fe400000f0c07 */
[----:B------:R-:W-:Y:S02]  /*1a240*/  @!P4 LEA.HI.X R25, R37, R3, R10, 0x1, P1 ;  /* 0x000000032519c211 */ /* 0x000fe400008f0c0a */
[----:B------:R4:W-:Y:S04]  /*1a250*/  @!P2 ST.E.128 desc[UR38][R8.64], RZ ;  /* 0x000000ff0800a985 */ /* 0x0009e8000c101d26 */
[----:B------:R4:W-:Y:S04]  /*1a260*/  @!P3 ST.E.128 desc[UR38][R12.64], RZ ;  /* 0x000000ff0c00b985 */ /* 0x0009e8000c101d26 */
[----:B------:R4:W-:Y:S02]  /*1a270*/  @!P4 ST.E.128 desc[UR38][R24.64], RZ ;  /* 0x000000ff1800c985 */ /* 0x0009e4000c101d26 */
.L_x_1573:
[----:B------:R-:W-:Y:S05]  /*1a280*/  BSYNC B1 ;  /* 0x0000000000017941 */ /* 0x000fea0003800000 */
.L_x_1572:
[----:B------:R-:W-:-:S03]  /*1a290*/  UMOV UR4, 0xffffffff ;  /* 0xffffffff00047882 */ /* 0x000fc60000000000 */
[----:B------:R-:W-:Y:S05]  /*1a2a0*/  BRA.DIV UR4, `(.L_x_1574) ;  /* 0x0000008e04347947 */ /* 0x000fea000b800000 */
[----:B--2---:R2:W0:Y:S04]  /*1a2b0*/  SHFL.IDX PT, R3, R4, 0x1, 0x1c1f ;  /* 0x003c1f0004037f89 */ /* 0x00442800000e0000 */
[----:B---3--:R2:W3:Y:S02]  /*1a2c0*/  SHFL.IDX PT, R14, R0, 0x1, 0x1c1f ;  /* 0x003c1f00000e7f89 */ /* 0x0084e400000e0000 */
.L_x_1783:
[----:B0-2---:R-:W-:-:S05]  /*1a2d0*/  VIADD R0, R6, 0x60 ;  /* 0x0000006006007836 */ /* 0x005fca0000000000 */
[----:B------:R-:W-:-:S13]  /*1a2e0*/  ISETP.GE.AND P0, PT, R0, R29, PT ;  /* 0x0000001d0000720c */ /* 0x000fda0003f06270 */
[----:B------:R-:W-:Y:S05]  /*1a2f0*/  @P0 BRA `(.L_x_1567) ;  /* 0x0000000000340947 */ /* 0x000fea0003800000 */
[----:B------:R-:W-:Y:S02]  /*1a300*/  ULDC UR4, c[0x0][0xac8] ;  /* 0x0002b20000047ab9 */ /* 0x000fe40000000800 */
[----:B------:R-:W-:Y:S02]  /*1a310*/  ISETP.GE.AND P2, PT, R21, UR4, PT ;  /* 0x0000000415007c0c */ /* 0x000fe4000bf46270 */
[----:B------:R-:W-:Y:S02]  /*1a320*/  ISETP.GE.AND P3, PT, R36, UR4, PT ;  /* 0x0000000424007c0c */ /* 0x000fe4000bf66270 */
[----:B------:R-:W-:-:S09]  /*1a330*/  ISETP.GE.AND P4, PT, R37, UR4, PT ;  /* 0x0000000425007c0c */ /* 0x000fd2000bf86270 */
[----:B------:R-:W-:Y:S02]  /*1a340*/  @!P2 IMAD.MOV.U32 R15, RZ, RZ, R3 ;  /* 0x000000ffff0fa224 */ /* 0x000fe400078e0003 */
[CC--:B---3--:R-:W-:Y:S02]  /*1a350*/  @!P3 LEA R6, P0, R36.reuse, R14.reuse, 0x1 ;  /* 0x0000000e2406b211 */ /* 0x0c8fe400078008ff */
[----:B----4-:R-:W-:Y:S01]  /*1a360*/  @!P4 LEA R8, P1, R37, R14, 0x1 ;  /* 0x0000000e2508c211 */ /* 0x010fe200078208ff */
[----:B------:R-:W-:Y:S01]  /*1a370*/  @!P2 IMAD.WIDE R4, R21, 0x2, R14 ;  /* 0x000000021504a825 */ /* 0x000fe200078e020e */
[-C--:B------:R-:W-:Y:S02]  /*1a380*/  @!P3 LEA.HI.X R7, R36, R3.reuse, R7, 0x1, P0 ;  /* 0x000000032407b211 */ /* 0x080fe400000f0c07 */
[----:B------:R-:W-:Y:S02]  /*1a390*/  @!P4 LEA.HI.X R9, R37, R3, R10, 0x1, P1 ;  /* 0x000000032509c211 */ /* 0x000fe400008f0c0a */
[----:B------:R0:W-:Y:S04]  /*1a3a0*/  @!P2 ST.E.128 desc[UR38][R4.64], RZ ;  /* 0x000000ff0400a985 */ /* 0x0001e8000c101d26 */
[----:B------:R0:W-:Y:S04]  /*1a3b0*/  @!P3 ST.E.128 desc[UR38][R6.64], RZ ;  /* 0x000000ff0600b985 */ /* 0x0001e8000c101d26 */
[----:B------:R0:W-:Y:S02]  /*1a3c0*/  @!P4 ST.E.128 desc[UR38][R8.64], RZ ;  /* 0x000000ff0800c985 */ /* 0x0001e4000c101d26 */
.L_x_1567:
[----:B------:R-:W-:Y:S05]  /*1a3d0*/  BSYNC B0 ;  /* 0x0000000000007941 */ /* 0x000fea0003800000 */
.L_x_1562:
[----:B------:R-:W-:Y:S02]  /*1a3e0*/  ULDC UR4, c[0x0][0xc3c] ;  /* 0x00030f0000047ab9 */ /* 0x000fe40000000800 */
[----:B-1----:R-:W-:-:S13]  /*1a3f0*/  ISETP.GE.AND P0, PT, R75, UR4, PT ;  /* 0x000000044b007c0c */ /* 0x002fda000bf06270 */
[----:B------:R-:W-:Y:S05]  /*1a400*/  @!P0 BRA `(.L_x_1575) ;  /* 0xfffffe6c00908947 */ /* 0x000fea000383ffff */
[----:B------:R-:W-:Y:S05]  /*1a410*/  BRA `(.L_x_1370) ;  /* 0x0000008000647947 */ /* 0x000fea0003800000 */
.L_x_1368:
        /* <DEDUP_REMOVED lines=18> */
.L_x_1576:
        /* <DEDUP_REMOVED lines=42> */
.L_x_1582:
        /* <DEDUP_REMOVED lines=12> */
.L_x_1581:
[----:B------:R-:W-:Y:S05]  /*1a8a0*/  BSYNC B0 ;  /* 0x0000000000007941 */ /* 0x000fea0003800000 */
.L_x_1580:
        /* <DEDUP_REMOVED lines=21> */
.L_x_1578:
        /* <DEDUP_REMOVED lines=21> */
.L_x_1583:
        /* <DEDUP_REMOVED lines=58> */
.L_x_1579:
[----:B------:R-:W-:Y:S02]  /*1aef0*/  IMAD.MOV.U32 R17, RZ, RZ, RZ ;  /* 0x000000ffff117224 */ /* 0x000fe400078e00ff */
[----:B------:R-:W-:Y:S02]  /*1af00*/  IMAD.U32 R16, RZ, RZ, UR6 ;  /* 0x00000006ff107e24 */ /* 0x000fe4000f8e00ff */
[----:B------:R-:W-:-:S07]  /*1af10*/  IMAD.MOV.U32 R18, RZ, RZ, RZ ;  /* 0x000000ffff127224 */ /* 0x000fce00078e00ff */
.L_x_1584:
[----:B------:R-:W-:-:S13]  /*1af20*/  ISETP.NE.AND P0, PT, R5, RZ, PT ;  /* 0x000000ff0500720c */ /* 0x000fda0003f05270 */
[----:B------:R-:W0:Y:S01]  /*1af30*/  @!P0 S2R R3, SR_CgaCtaId ;  /* 0x0000000000038919 */ /* 0x000e220000008800 */
[----:B------:R-:W-:-:S04]  /*1af40*/  @!P0 MOV R0, 0x400 ;  /* 0x0000040000008802 */ /* 0x000fc80000000f00 */
[----:B0-----:R-:W-:-:S05]  /*1af50*/  @!P0 LEA R0, R3, R0, 0x18 ;  /* 0x0000000003008211 */ /* 0x001fca00078ec0ff */
[----:B------:R2:W-:Y:S01]  /*1af60*/  @!P0 STS.128 [R0+0x2d8d0], R16 ;  /* 0x02d8d01000008388 */ /* 0x0005e20000000c00 */
[----:B------:R-:W-:Y:S06]  /*1af70*/  BAR.ARV 0x5, 0x200 ;  /* 0x0148000000007b1d */ /* 0x000fec0000002000 */
.L_x_1577:
        /* <DEDUP_REMOVED lines=10> */
[----:B------:R4:W-:Y:S01]  /*1b020*/  STL [R1+0x24], RZ ;  /* 0x000024ff01007387 */ /* 0x0009e20000100800 */
[----:B------:R-:W-:Y:S01]  /*1b030*/  IMAD.MOV.U32 R29, RZ, RZ, 0x1 ;  /* 0x00000001ff1d7424 */ /* 0x000fe200078e00ff */
[----:B------:R-:W-:Y:S01]  /*1b040*/  ULDC.64 UR40, c[0x0][0x198] ;  /* 0x0000660000287ab9 */ /* 0x000fe20000000a00 */
[----:B------:R-:W-:Y:S01]  /*1b050*/  IMAD.MOV.U32 R28, RZ, RZ, RZ ;  /* 0x000000ffff1c7224 */ /* 0x000fe200078e00ff */
[----:B------:R-:W-:Y:S01]  /*1b060*/  ULDC UR37, c[0x0][0xc] ;  /* 0x0000030000257ab9 */ /* 0x000fe20000000800 */
[----:B------:R-:W-:Y:S02]  /*1b070*/  IMAD.MOV.U32 R23, RZ, RZ, RZ ;  /* 0x000000ffff177224 */ /* 0x000fe400078e00ff */
[----:B------:R-:W-:Y:S01]  /*1b080*/  IMAD.MOV.U32 R26, RZ, RZ, 0x1 ;  /* 0x00000001ff1a7424 */ /* 0x000fe200078e00ff */
        /* <DEDUP_REMOVED lines=18> */
.L_x_1745:
[----:B------:R-:W-:Y:S05]  /*1b1b0*/  YIELD ;  /* 0x0000000000007946 */ /* 0x000fea0003800000 */
[----:B------:R-:W-:Y:S01]  /*1b1c0*/  ULDC.64 UR4, c[0x0][0xa28] ;  /* 0x00028a0000047ab9 */ /* 0x000fe20000000a00 */
[----:B------:R-:W-:Y:S02]  /*1b1d0*/  CS2R R6, SRZ ;  /* 0x0000000000067805 */ /* 0x000fe4000001ff00 */
[----:B------:R-:W-:Y:S01]  /*1b1e0*/  ISETP.NE.U32.AND P0, PT, RZ, UR4, PT ;  /* 0x00000004ff007c0c */ /* 0x000fe2000bf05070 */
[----:B0-----:R-:W0:Y:S01]  /*1b1f0*/  LDC.64 R8, c[0x0][0xa00] ;  /* 0x00028000ff087b82 */ /* 0x001e220000000a00 */
[----:B------:R-:W-:Y:S01]  /*1b200*/  ULDC.64 UR6, c[0x0][0xa08] ;  /* 0x0002820000067ab9 */ /* 0x000fe20000000a00 */
[----:B------:R-:W-:Y:S01]  /*1b210*/  ULDC.64 UR8, c[0x0][0xa10] ;  /* 0x0002840000087ab9 */ /* 0x000fe20000000a00 */
[----:B------:R-:W-:Y:S01]  /*1b220*/  ISETP.NE.AND.EX P0, PT, RZ, UR5, PT, P0 ;  /* 0x00000005ff007c0c */ /* 0x000fe2000bf05300 */
[----:B------:R-:W-:-:S04]  /*1b230*/  ULDC.64 UR4, c[0x0][0xa18] ;  /* 0x0002860000047ab9 */ /* 0x000fc80000000a00 */
[----:B-1----:R-:W1:Y:S08]  /*1b240*/  LDC.64 R4, c[0x0][0xa08] ;  /* 0x00028200ff047b82 */ /* 0x002e700000000a00 */
[----:B----4-:R-:W2:Y:S02]  /*1b250*/  @P0 LDC.64 R2, c[0x0][0xa28] ;  /* 0x00028a00ff020b82 */ /* 0x010ea40000000a00 */
[----:B--2---:R-:W-:-:S05]  /*1b260*/  @P0 IMAD.WIDE R2, R19, 0x4, R2 ;  /* 0x0000000413020825 */ /* 0x004fca00078e0202 */
[----:B------:R2:W5:Y:S01]  /*1b270*/  @P0 LDG.E R7, desc[UR38][R2.64] ;  /* 0x0000002602070981 */ /* 0x000562000c1e1900 */
[----:B------:R-:W-:Y:S01]  /*1b280*/  ISETP.NE.U32.AND P0, PT, RZ, UR4, PT ;  /* 0x00000004ff007c0c */ /* 0x000fe2000bf05070 */
[----:B0-----:R-:W-:Y:S01]  /*1b290*/  IMAD.WIDE R8, R19, 0x4, R8 ;  /* 0x0000000413087825 */ /* 0x001fe200078e0208 */
[----:B------:R-:W-:Y:S02]  /*1b2a0*/  ISETP.NE.U32.AND P2, PT, RZ, UR6, PT ;  /* 0x00000006ff007c0c */ /* 0x000fe4000bf45070 */
[----:B------:R-:W-:Y:S01]  /*1b2b0*/  ISETP.NE.AND.EX P0, PT, RZ, UR5, PT, P0 ;  /* 0x00000005ff007c0c */ /* 0x000fe2000bf05300 */
[----:B------:R-:W-:Y:S01]  /*1b2c0*/  ULDC.64 UR4, c[0x0][0xa00] ;  /* 0x0002800000047ab9 */ /* 0x000fe20000000a00 */
[----:B------:R-:W-:Y:S01]  /*1b2d0*/  ISETP.NE.U32.AND P4, PT, RZ, UR8, PT ;  /* 0x00000008ff007c0c */ /* 0x000fe2000bf85070 */
[----:B------:R-:W-:Y:S01]  /*1b2e0*/  IMAD.MOV.U32 R27, RZ, RZ, RZ ;  /* 0x000000ffff1b7224 */ /* 0x000fe200078e00ff */
[----:B------:R-:W-:Y:S01]  /*1b2f0*/  ISETP.NE.U32.AND P1, PT, RZ, UR4, PT ;  /* 0x00000004ff007c0c */ /* 0x000fe2000bf25070 */
[----:B--2---:R-:W0:Y:S01]  /*1b300*/  LDC.64 R2, c[0x0][0xa10] ;  /* 0x00028400ff027b82 */ /* 0x004e220000000a00 */
[----:B------:R-:W-:-:S02]  /*1b310*/  IMAD.MOV.U32 R0, RZ, RZ, RZ ;  /* 0x000000ffff007224 */ /* 0x000fc400078e00ff */
[----:B------:R-:W-:Y:S01]  /*1b320*/  ISETP.NE.AND.EX P3, PT, RZ, UR5, PT, P1 ;  /* 0x00000005ff007c0c */ /* 0x000fe2000bf65310 */
[----:B-1----:R-:W-:-:S04]  /*1b330*/  IMAD.WIDE R4, R19, 0x4, R4 ;  /* 0x0000000413047825 */ /* 0x002fc800078e0204 */
[----:B------:R-:W1:Y:S01]  /*1b340*/  @P0 LDC.64 R10, c[0x0][0xa18] ;  /* 0x00028600ff0a0b82 */ /* 0x000e620000000a00 */
[----:B------:R-:W-:Y:S01]  /*1b350*/  ULDC UR4, c[0x0][0x288] ;  /* 0x0000a20000047ab9 */ /* 0x000fe20000000800 */
[----:B------:R-:W-:Y:S02]  /*1b360*/  ISETP.NE.AND.EX P1, PT, RZ, UR7, PT, P2 ;  /* 0x00000007ff007c0c */ /* 0x000fe4000bf25320 */
[----:B------:R-:W-:-:S04]  /*1b370*/  ISETP.NE.AND.EX P2, PT, RZ, UR9, PT, P4 ;  /* 0x00000009ff007c0c */ /* 0x000fc8000bf45340 */
[----:B------:R-:W2:Y:S07]  /*1b380*/  @P3 LDG.E R6, desc[UR38][R8.64] ;  /* 0x0000002608063981 */ /* 0x000eae000c1e1900 */
[----:B------:R-:W5:Y:S01]  /*1b390*/  @P1 LDG.E R27, desc[UR38][R4.64] ;  /* 0x00000026041b1981 */ /* 0x000f62000c1e1900 */
        /* <DEDUP_REMOVED lines=15> */
[----:B--2---:R0:W-:Y:S01]  /*1b490*/  STL [R1+0x1c], R6 ;  /* 0x00001c0601007387 */ /* 0x0041e20000100800 */
[----:B------:R-:W-:Y:S02]  /*1b4a0*/  IMAD.MOV.U32 R12, RZ, RZ, R6 ;  /* 0x000000ffff0c7224 */ /* 0x000fe400078e0006 */
[----:B0-----:R-:W-:Y:S01]  /*1b4b0*/  IMAD.U32 R6, RZ, RZ, UR5 ;  /* 0x00000005ff067e24 */ /* 0x001fe2000f8e00ff */
[----:B---3--:R-:W-:Y:S06]  /*1b4c0*/  @P0 BRA `(.L_x_1586) ;  /* 0x0000000000140947 */ /* 0x008fec0003800000 */
[----:B------:R-:W-:Y:S05]  /*1b4d0*/  @!P3 BRA `(.L_x_1586) ;  /* 0x000000000010b947 */ /* 0x000fea0003800000 */
[----:B------:R-:W2:Y:S04]  /*1b4e0*/  LDG.E R11, desc[UR38][R8.64] ;  /* 0x00000026080b7981 */ /* 0x000ea8000c1e1900 */
[----:B------:R-:W2:Y:S02]  /*1b4f0*/  LDG.E R8, desc[UR38][R8.64+0x4] ;  /* 0x0000042608087981 */ /* 0x000ea4000c1e1900 */
[----:B--2---:R-:W-:-:S05]  /*1b500*/  IMAD.IADD R12, R8, 0x1, -R11 ;  /* 0x00000001080c7824 */ /* 0x004fca00078e0a0b */
[----:B------:R0:W-:Y:S02]  /*1b510*/  STL [R1+0x1c], R12 ;  /* 0x00001c0c01007387 */ /* 0x0001e40000100800 */
.L_x_1586:
[----:B------:R-:W-:Y:S01]  /*1b520*/  ULDC.64 UR4, c[0x0][0xa20] ;  /* 0x0002880000047ab9 */ /* 0x000fe20000000a00 */
[----:B-----5:R-:W-:Y:S01]  /*1b530*/  IMAD.IADD R27, R27, 0x1, R7 ;  /* 0x000000011b1b7824 */ /* 0x020fe200078e0207 */
[----:B------:R-:W-:-:S04]  /*1b540*/  ISETP.NE.U32.AND P0, PT, RZ, UR4, PT ;  /* 0x00000004ff007c0c */ /* 0x000fc8000bf05070 */
[----:B------:R-:W-:-:S13]  /*1b550*/  ISETP.NE.AND.EX P0, PT, RZ, UR5, PT, P0 ;  /* 0x00000005ff007c0c */ /* 0x000fda000bf05300 */
[----:B------:R-:W-:Y:S05]  /*1b560*/  @!P0 BRA `(.L_x_1587) ;  /* 0x0000000000108947 */ /* 0x000fea0003800000 */
[----:B------:R-:W1:Y:S02]  /*1b570*/  LDC.64 R4, c[0x0][0xa20] ;  /* 0x00028800ff047b82 */ /* 0x000e640000000a00 */
[----:B-1----:R-:W-:-:S05]  /*1b580*/  IMAD.WIDE R4, R19, 0x4, R4 ;  /* 0x0000000413047825 */ /* 0x002fca00078e0204 */
[----:B------:R1:W5:Y:S01]  /*1b590*/  LDG.E R10, desc[UR38][R4.64] ;  /* 0x00000026040a7981 */ /* 0x000362000c1e1900 */
[----:B------:R-:W-:Y:S05]  /*1b5a0*/  BRA `(.L_x_1588) ;  /* 0x0000000000107947 */ /* 0x000fea0003800000 */
.L_x_1587:
[----:B------:R-:W-:Y:S05]  /*1b5b0*/  @!P1 BRA `(.L_x_1588) ;  /* 0x00000000000c9947 */ /* 0x000fea0003800000 */
[----:B------:R-:W2:Y:S04]  /*1b5c0*/  LDG.E R10, desc[UR38][R4.64] ;  /* 0x00000026040a7981 */ /* 0x000ea8000c1e1900 */
[----:B------:R-:W2:Y:S02]  /*1b5d0*/  LDG.E R4, desc[UR38][R4.64+0x4] ;  /* 0x0000042604047981 */ /* 0x000ea4000c1e1900 */
[----:B--2---:R-:W-:-:S07]  /*1b5e0*/  IMAD.IADD R10, R4, 0x1, -R10 ;  /* 0x00000001040a7824 */ /* 0x004fce00078e0a0a */
.L_x_1588:
[----:B-1----:R-:W2:Y:S04]  /*1b5f0*/  @P2 LDG.E R4, desc[UR38][R2.64] ;  /* 0x0000002602042981 */ /* 0x002ea8000c1e1900 */
[----:B------:R1:W2:Y:S01]  /*1b600*/  @P2 LDG.E R5, desc[UR38][R2.64+0x4] ;  /* 0x0000042602052981 */ /* 0x0002a2000c1e1900 */
[----:B------:R-:W-:Y:S02]  /*1b610*/  IMAD R13, R17, 0xc0, RZ ;  /* 0x000000c0110d7824 */ /* 0x000fe400078e02ff */
[----:B-----5:R-:W-:Y:S02]  /*1b620*/  IMAD.IADD R8, R10, 0x1, -R7 ;  /* 0x000000010a087824 */ /* 0x020fe400078e0a07 */
[----:B------:R-:W-:Y:S01]  /*1b630*/  VIADD R10, R13, 0xbf ;  /* 0x000000bf0d0a7836 */ /* 0x000fe20000000000 */
[----:B------:R3:W-:Y:S01]  /*1b640*/  STL [R1+0x10], R13 ;  /* 0x0000100d01007387 */ /* 0x0007e20000100800 */
[----:B-1----:R-:W1:Y:S02]  /*1b650*/  LDC R2, c[0x0][0x448] ;  /* 0x00011200ff027b82 */ /* 0x002e640000000800 */
[----:B-1----:R-:W-:-:S13]  /*1b660*/  ISETP.NE.AND P1, PT, R2, 0x1, PT ;  /* 0x000000010200780c */ /* 0x002fda0003f25270 */
[----:B------:R-:W1:Y:S08]  /*1b670*/  @P1 LDC R3, c[0x0][0x44c] ;  /* 0x00011300ff031b82 */ /* 0x000e700000000800 */
[----:B------:R-:W4:Y:S01]  /*1b680*/  @P1 LDC R2, c[0x0][0x450] ;  /* 0x00011400ff021b82 */ /* 0x000f220000000800 */
[----:B-1----:R-:W-:-:S05]  /*1b690*/  @P1 IMAD.HI.U32 R3, R10, R3, RZ ;  /* 0x000000030a031227 */ /* 0x002fca00078e00ff */
[----:B----4-:R-:W-:Y:S01]  /*1b6a0*/  @P1 SHF.R.U32.HI R10, RZ, R2, R3 ;  /* 0x00000002ff0a1219 */ /* 0x010fe20000011603 */
[----:B--2---:R-:W-:-:S04]  /*1b6b0*/  @P2 IMAD.IADD R6, R5, 0x1, -R4 ;  /* 0x0000000105062824 */ /* 0x004fc800078e0a04 */
[----:B------:R-:W-:-:S04]  /*1b6c0*/  IMAD.IADD R9, R8, 0x1, R6 ;  /* 0x0000000108097824 */ /* 0x000fc800078e0206 */
[C---:B------:R-:W-:Y:S01]  /*1b6d0*/  VIADD R17, R9.reuse, 0x7f ;  /* 0x0000007f09117836 */ /* 0x040fe20000000000 */
[----:B------:R-:W-:-:S04]  /*1b6e0*/  IADD3 R7, R9, 0x1, -R12 ;  /* 0x0000000109077810 */ /* 0x000fc80007ffe80c */
[----:B------:R-:W-:Y:S01]  /*1b6f0*/  SHF.R.S32.HI R2, RZ, 0x1f, R17 ;  /* 0x0000001fff027819 */ /* 0x000fe20000011411 */
[----:B------:R-:W-:-:S03]  /*1b700*/  IMAD.IADD R10, R7, 0x1, R10 ;  /* 0x00000001070a7824 */ /* 0x000fc600078e020a */
[----:B------:R-:W-:Y:S02]  /*1b710*/  LEA.HI R17, R2, R17, RZ, 0x7 ;  /* 0x0000001102117211 */ /* 0x000fe400078f38ff */
[----:B------:R-:W1:Y:S02]  /*1b720*/  LDC.64 R2, c[0x0][0x9e0] ;  /* 0x00027800ff027b82 */ /* 0x000e640000000a00 */
[----:B------:R-:W-:Y:S02]  /*1b730*/  SHF.R.S32.HI R17, RZ, 0x7, R17 ;  /* 0x00000007ff117819 */ /* 0x000fe40000011411 */
[----:B-1----:R-:W-:Y:S01]  /*1b740*/  ISETP.GE.AND P3, PT, R3, 0x1, PT ;  /* 0x000000010300780c */ /* 0x002fe20003f66270 */
[----:B------:R-:W-:-:S12]  /*1b750*/  IMAD.IADD R2, R10, 0x1, R2 ;  /* 0x000000010a027824 */ /* 0x000fd800078e0202 */
[----:B---3--:R-:W-:Y:S05]  /*1b760*/  @!P3 BRA `(.L_x_1589) ;  /* 0x000000000048b947 */ /* 0x008fea0003800000 */
[C---:B------:R-:W-:Y:S01]  /*1b770*/  ISETP.GT.AND P0, PT, R10.reuse, RZ, PT ;  /* 0x000000ff0a00720c */ /* 0x040fe20003f04270 */
[----:B------:R-:W-:Y:S01]  /*1b780*/  BSSY B0, `(.L_x_1590) ;  /* 0x000000e000007945 */ /* 0x000fe20003800000 */
[----:B------:R-:W-:-:S11]  /*1b790*/  VIADD R11, R10, 0xffffffff ;  /* 0xffffffff0a0b7836 */ /* 0x000fd60000000000 */
[----:B------:R-:W-:Y:S05]  /*1b7a0*/  @P0 BRA `(.L_x_1591) ;  /* 0x00000000001c0947 */ /* 0x000fea0003800000 */
[----:B------:R-:W-:Y:S01]  /*1b7b0*/  ISETP.NE.AND P0, PT, R3, 0x1, PT ;  /* 0x000000010300780c */ /* 0x000fe20003f05270 */
[----:B------:R-:W-:-:S12]  /*1b7c0*/  IMAD.MOV R10, RZ, RZ, -R10 ;  /* 0x000000ffff0a7224 */ /* 0x000fd800078e0a0a */
[----:B------:R-:W1:Y:S02]  /*1b7d0*/  @P0 LDC.64 R4, c[0x0][0x9e8] ;  /* 0x00027a00ff040b82 */ /* 0x000e640000000a00 */
[----:B-1----:R-:W-:-:S05]  /*1b7e0*/  @P0 IMAD.HI.U32 R4, R10, R4, RZ ;  /* 0x000000040a040227 */ /* 0x002fca00078e00ff */
[----:B------:R-:W-:-:S04]  /*1b7f0*/  @P0 SHF.R.U32.HI R10, RZ, R5, R4 ;  /* 0x00000005ff0a0219 */ /* 0x000fc80000011604 */
[----:B------:R-:W-:Y:S01]  /*1b800*/  LOP3.LUT R11, RZ, R10, RZ, 0x33, !PT ;  /* 0x0000000aff0b7212 */ /* 0x000fe200078e33ff */
[----:B------:R-:W-:Y:S06]  /*1b810*/  BRA `(.L_x_1592) ;  /* 0x0000000000107947 */ /* 0x000fec0003800000 */
.L_x_1591:
[----:B------:R-:W-:-:S13]  /*1b820*/  ISETP.NE.AND P0, PT, R3, 0x1, PT ;  /* 0x000000010300780c */ /* 0x000fda0003f05270 */
[----:B------:R-:W1:Y:S02]  /*1b830*/  @P0 LDC.64 R4, c[0x0][0x9e8] ;  /* 0x00027a00ff040b82 */ /* 0x000e640000000a00 */
[----:B-1----:R-:W-:-:S05]  /*1b840*/  @P0 IMAD.HI.U32 R4, R11, R4, RZ ;  /* 0x000000040b040227 */ /* 0x002fca00078e00ff */
[----:B------:R-:W-:-:S07]  /*1b850*/  @P0 SHF.R.U32.HI R11, RZ, R5, R4 ;  /* 0x00000005ff0b0219 */ /* 0x000fce0000011604 */
.L_x_1592:
[----:B------:R-:W-:Y:S05]  /*1b860*/  BSYNC B0 ;  /* 0x0000000000007941 */ /* 0x000fea0003800000 */
.L_x_1590:
[----:B------:R-:W-:-:S05]  /*1b870*/  IMAD R11, R11, R3, R3 ;  /* 0x000000030b0b7224 */ /* 0x000fca00078e0203 */
[----:B------:R-:W-:-:S07]  /*1b880*/  VIMNMX R2, R2, R11, PT ;  /* 0x0000000b02027248 */ /* 0x000fce0003fe0100 */
.L_x_1589:
[----:B------:R-:W1:Y:S01]  /*1b890*/  @P1 LDC R10, c[0x0][0x44c] ;  /* 0x00011300ff0a1b82 */ /* 0x000e620000000800 */
[----:B------:R-:W-:Y:S01]  /*1b8a0*/  IMAD.MOV.U32 R4, RZ, RZ, R13 ;  /* 0x000000ffff047224 */ /* 0x000fe200078e000d */
[----:B------:R-:W-:Y:S01]  /*1b8b0*/  ULDC UR4, c[0x0][0x9dc] ;  /* 0x0002770000047ab9 */ /* 0x000fe20000000800 */
[----:B------:R-:W-:-:S05]  /*1b8c0*/  IMAD.IADD R9, R9, 0x1, -R12 ;  /* 0x0000000109097824 */ /* 0x000fca00078e0a0c */
[----:B------:R-:W2:Y:S01]  /*1b8d0*/  @P1 LDC R5, c[0x0][0x450] ;  /* 0x00011400ff051b82 */ /* 0x000ea20000000800 */
[----:B-1----:R-:W-:-:S05]  /*1b8e0*/  @P1 IMAD.HI.U32 R10, R13, R10, RZ ;  /* 0x0000000a0d0a1227 */ /* 0x002fca00078e00ff */
        /* <DEDUP_REMOVED lines=9> */
[----:B------:R-:W1:Y:S02]  /*1b980*/  @P0 LDC.64 R4, c[0x0][0x9e8] ;  /* 0x00027a00ff040b82 */ /* 0x000e640000000a00 */
[----:B-1----:R-:W-:-:S05]  /*1b990*/  @P0 IMAD.HI.U32 R4, R11, R4, RZ ;  /* 0x000000040b040227 */ /* 0x002fca00078e00ff */
[----:B------:R-:W-:-:S04]  /*1b9a0*/  @P0 SHF.R.U32.HI R11, RZ, R5, R4 ;  /* 0x00000005ff0b0219 */ /* 0x000fc80000011604 */
[----:B------:R-:W-:Y:S01]  /*1b9b0*/  LOP3.LUT R11, RZ, R11, RZ, 0x33, !PT ;  /* 0x0000000bff0b7212 */ /* 0x000fe200078e33ff */
[----:B------:R-:W-:Y:S06]  /*1b9c0*/  BRA `(.L_x_1596) ;  /* 0x0000000000107947 */ /* 0x000fec0003800000 */
.L_x_1595:
[----:B------:R-:W-:-:S13]  /*1b9d0*/  ISETP.NE.AND P0, PT, R3, 0x1, PT ;  /* 0x000000010300780c */ /* 0x000fda0003f05270 */
[----:B------:R-:W1:Y:S02]  /*1b9e0*/  @P0 LDC.64 R4, c[0x0][0x9e8] ;  /* 0x00027a00ff040b82 */ /* 0x000e640000000a00 */
[----:B-1----:R-:W-:-:S05]  /*1b9f0*/  @P0 IMAD.HI.U32 R4, R11, R4, RZ ;  /* 0x000000040b040227 */ /* 0x002fca00078e00ff */
[----:B------:R-:W-:-:S07]  /*1ba00*/  @P0 SHF.R.U32.HI R11, RZ, R5, R4 ;  /* 0x00000005ff0b0219 */ /* 0x000fce0000011604 */
.L_x_1596:
[----:B------:R-:W-:Y:S05]  /*1ba10*/  BSYNC B0 ;  /* 0x0000000000007941 */ /* 0x000fea0003800000 */
.L_x_1594:
[----:B------:R-:W-:-:S05]  /*1ba20*/  IMAD R3, R11, R3, RZ ;  /* 0x000000030b037224 */ /* 0x000fca00078e02ff */
[----:B------:R-:W-:-:S07]  /*1ba30*/  VIMNMX R10, R10, R3, !PT ;  /* 0x000000030a0a7248 */ /* 0x000fce0007fe0100 */
.L_x_1593:
[----:B------:R-:W-:Y:S01]  /*1ba40*/  VIADD R2, R2, 0x7f ;  /* 0x0000007f02027836 */ /* 0x000fe20000000000 */
[----:B------:R-:W-:Y:S04]  /*1ba50*/  BSSY B0, `(.L_x_1597) ;  /* 0x0000157000007945 */ /* 0x000fe80003800000 */
[----:B------:R-:W-:-:S04]  /*1ba60*/  SHF.R.S32.HI R3, RZ, 0x1f, R2 ;  /* 0x0000001fff037819 */ /* 0x000fc80000011402 */
[----:B------:R-:W-:Y:S02]  /*1ba70*/  LEA.HI R3, R3, R2, RZ, 0x7 ;  /* 0x0000000203037211 */ /* 0x000fe400078f38ff */
[----:B------:R-:W-:Y:S02]  /*1ba80*/  SHF.R.S32.HI R2, RZ, 0x1f, R10 ;  /* 0x0000001fff027819 */ /* 0x000fe4000001140a */
[----:B------:R-:W-:Y:S02]  /*1ba90*/  SHF.R.S32.HI R3, RZ, 0x7, R3 ;  /* 0x00000007ff037819 */ /* 0x000fe40000011403 */
[----:B------:R-:W-:Y:S02]  /*1baa0*/  LEA.HI R2, R2, R10, RZ, 0x7 ;  /* 0x0000000a02027211 */ /* 0x000fe400078f38ff */
[----:B------:R-:W-:Y:S02]  /*1bab0*/  VIMNMX R3, R17, R3, PT ;  /* 0x0000000311037248 */ /* 0x000fe40003fe0100 */
[----:B------:R-:W-:-:S03]  /*1bac0*/  SHF.R.S32.HI R2, RZ, 0x7, R2 ;  /* 0x00000007ff027819 */ /* 0x000fc60000011402 */
[----:B------:R-:W-:Y:S01]  /*1bad0*/  IMAD R3, R3, 0x80, -R8 ;  /* 0x0000008003037824 */ /* 0x000fe200078e0a08 */
[----:B------:R-:W-:-:S04]  /*1bae0*/  VIMNMX R2, RZ, R2, !PT ;  /* 0x00000002ff027248 */ /* 0x000fc80007fe0100 */
[----:B------:R-:W-:Y:S01]  /*1baf0*/  VIMNMX R3, R3, R6, PT ;  /* 0x0000000603037248 */ /* 0x000fe20003fe0100 */
[----:B------:R-:W-:-:S05]  /*1bb00*/  IMAD R2, R2, 0x80, -R8 ;  /* 0x0000008002027824 */ /* 0x000fca00078e0a08 */
[----:B------:R-:W-:-:S04]  /*1bb10*/  VIMNMX R5, RZ, R2, !PT ;  /* 0x00000002ff057248 */ /* 0x000fc80007fe0100 */
[----:B------:R-:W-:Y:S02]  /*1bb20*/  ISETP.GT.AND P0, PT, R3, R5, PT ;  /* 0x000000050300720c */ /* 0x000fe40003f04270 */
[----:B------:R-:W-:-:S11]  /*1bb30*/  SHF.R.U32.HI R5, RZ, 0x7, R5 ;  /* 0x00000007ff057819 */ /* 0x000fd60000011605 */
[----:B------:R-:W-:-:S05]  /*1bb40*/  @P0 VIADD R2, R3, 0x7f ;  /* 0x0000007f03020836 */ /* 0x000fca0000000000 */
[----:B------:R-:W-:-:S04]  /*1bb50*/  @P0 SHF.R.S32.HI R3, RZ, 0x1f, R2 ;  /* 0x0000001fff030819 */ /* 0x000fc80000011402 */
[----:B------:R-:W-:Y:S01]  /*1bb60*/  @P0 LEA.HI R3, R3, R2, RZ, 0x7 ;  /* 0x0000000203030211 */ /* 0x000fe200078f38ff */
[----:B------:R-:W-:-:S03]  /*1bb70*/  IMAD.MOV.U32 R2, RZ, RZ, R5 ;  /* 0x000000ffff027224 */ /* 0x000fc600078e0005 */
[----:B------:R-:W-:Y:S02]  /*1bb80*/  @P0 SHF.R.S32.HI R2, RZ, 0x7, R3 ;  /* 0x00000007ff020819 */ /* 0x000fe40000011403 */
[----:B------:R-:W-:Y:S02]  /*1bb90*/  PLOP3.LUT P0, PT, PT, PT, PT, 0x80, 0x0 ;  /* 0x000000000000781c */ /* 0x000fe40003f0f070 */
[----:B------:R-:W-:-:S13]  /*1bba0*/  ISETP.GT.AND P1, PT, R2, R5, PT ;  /* 0x000000050200720c */ /* 0x000fda0003f24270 */
[----:B------:R-:W-:Y:S05]  /*1bbb0*/  @!P1 BRA `(.L_x_1598) ;  /* 0x0000001400009947 */ /* 0x000fea0003800000 */
[----:B------:R-:W-:Y:S01]  /*1bbc0*/  UMOV UR4, 0xffffffff ;  /* 0xffffffff00047882 */ /* 0x000fe20000000000 */
[----:B------:R-:W-:Y:S02]  /*1bbd0*/  SEL R4, R19, RZ, !P2 ;  /* 0x000000ff13047207 */ /* 0x000fe40005000000 */
[----:B------:R-:W-:Y:S05]  /*1bbe0*/  BRA.DIV UR4, `(.L_x_1599) ;  /* 0x00000076042c7947 */ /* 0x000fea000b800000 */
[----:B------:R-:W1:Y:S02]  /*1bbf0*/  S2R R3, SR_TID.X ;  /* 0x0000000000037919 */ /* 0x000e640000002100 */
[----:B-1----:R-:W-:-:S04]  /*1bc00*/  SHF.R.U32.HI R3, RZ, 0x5, R3 ;  /* 0x00000005ff037819 */ /* 0x002fc80000011603 */
[----:B------:R-:W-:-:S05]  /*1bc10*/  LOP3.LUT R3, R3, 0x3, RZ, 0xc0, !PT ;  /* 0x0000000303037812 */ /* 0x000fca00078ec0ff */
[----:B------:R1:W2:Y:S02]  /*1bc20*/  SHFL.IDX PT, R14, R3, RZ, 0x1f ;  /* 0x00001fff030e7589 */ /* 0x0002a400000e0000 */
.L_x_1786:
[----:B--2---:R-:W-:Y:S02]  /*1bc30*/  ISETP.NE.AND P0, PT, R14, RZ, PT ;  /* 0x000000ff0e00720c */ /* 0x004fe40003f05270 */
[----:B------:R-:W-:-:S11]  /*1bc40*/  PLOP3.LUT P6, PT, PT, PT, PT, 0x8, 0x0 ;  /* 0x000000000000781c */ /* 0x000fd60003fce170 */
[----:B------:R-:W-:Y:S05]  /*1bc50*/  @P0 BRA `(.L_x_1600) ;  /* 0x00000000000c0947 */ /* 0x000fea0003800000 */
[----:B------:R-:W-:-:S03]  /*1bc60*/  UMOV UR4, 0xffffffff ;  /* 0xffffffff00047882 */ /* 0x000fc60000000000 */
[----:B------:R-:W-:Y:S05]  /*1bc70*/  BRA.DIV UR4, `(.L_x_1601) ;  /* 0x00000076043c7947 */ /* 0x000fea000b800000 */
[----:B------:R-:W-:-:S13]  /*1bc80*/  ELECT P6, URZ, PT ;  /* 0x00000000003f782f */ /* 0x000fda00038c0000 */
.L_x_1600:
[----:B-1----:R-:W2:Y:S01]  /*1bc90*/  LDL R3, [R1+0x24] ;  /* 0x0000240001037983 */ /* 0x002ea20000100800 */
[----:B------:R-:W-:Y:S01]  /*1bca0*/  BSSY B1, `(.L_x_1602) ;  /* 0x0000008000017945 */ /* 0x000fe20003800000 */
[----:B--2---:R-:W-:-:S05]  /*1bcb0*/  VIADD R3, R3, 0x1 ;  /* 0x0000000103037836 */ /* 0x004fca0000000000 */
[----:B------:R-:W-:-:S04]  /*1bcc0*/  LEA.HI R6, R3, R3, RZ, 0x1 ;  /* 0x0000000303067211 */ /* 0x000fc800078f08ff */
[----:B------:R-:W-:-:S05]  /*1bcd0*/  LOP3.LUT R6, R6, 0xfffffffe, RZ, 0xc0, !PT ;  /* 0xfffffffe06067812 */ /* 0x000fca00078ec0ff */
[----:B------:R-:W-:-:S05]  /*1bce0*/  IMAD.IADD R3, R3, 0x1, -R6 ;  /* 0x0000000103037824 */ /* 0x000fca00078e0a06 */
[----:B------:R-:W-:-:S04]  /*1bcf0*/  SHF.L.U32 R3, R3, 0x1f, RZ ;  /* 0x0000001f03037819 */ /* 0x000fc800000006ff */
[----:B------:R-:W1:Y:S02]  /*1bd00*/  SYNCS.PHASECHK.TRANS64.TRYWAIT P0, [R22+URZ+0x2d820], R3 ;  /* 0x02d82003160075a7 */ /* 0x000e64000800017f */
[----:B-1----:R-:W-:Y:S05]  /*1bd10*/  @!P0 BRA `(.L_x_1603) ;  /* 0x0000007400348947 */ /* 0x002fea0003800000 */
.L_x_1789:
[----:B------:R-:W-:Y:S05]  /*1bd20*/  BSYNC B1 ;  /* 0x0000000000017941 */ /* 0x000fea0003800000 */
.L_x_1602:
[----:B------:R-:W-:Y:S04]  /*1bd30*/  BSSY B1, `(.L_x_1604) ;  /* 0x000008b000017945 */ /* 0x000fe80003800000 */
[----:B------:R-:W-:Y:S05]  /*1bd40*/  @!P6 BRA `(.L_x_1605) ;  /* 0x000000080024e947 */ /* 0x000fea0003800000 */
[----:B------:R-:W-:Y:S01]  /*1bd50*/  IMAD R11, R28, 0x8, R22 ;  /* 0x000000081c0b7824 */ /* 0x000fe200078e0216 */
[----:B------:R-:W-:Y:S01]  /*1bd60*/  SHF.L.U32 R10, R29, 0x1f, RZ ;  /* 0x0000001f1d0a7819 */ /* 0x000fe200000006ff */
[----:B------:R-:W2:Y:S01]  /*1bd70*/  S2R R6, SR_TID.X ;  /* 0x0000000000067919 */ /* 0x000ea20000002100 */
[----:B------:R-:W-:Y:S02]  /*1bd80*/  BSSY B2, `(.L_x_1606) ;  /* 0x0000005000027945 */ /* 0x000fe40003800000 */
[----:B------:R-:W3:Y:S01]  /*1bd90*/  SYNCS.PHASECHK.TRANS64.TRYWAIT P0, [R11+URZ+0x2d8a0], R10 ;  /* 0x02d8a00a0b0075a7 */ /* 0x000ee2000800017f */
[----:B--2---:R-:W-:-:S04]  /*1bda0*/  LOP3.LUT R6, R6, 0x7f, RZ, 0xc0, !PT ;  /* 0x0000007f06067812 */ /* 0x004fc800078ec0ff */
[----:B------:R-:W-:Y:S01]  /*1bdb0*/  ISETP.NE.AND P1, PT, R6, RZ, PT ;  /* 0x000000ff0600720c */ /* 0x000fe20003f25270 */
[----:B---3--:R-:W-:-:S12]  /*1bdc0*/  @!P0 BRA `(.L_x_1607) ;  /* 0x00000074001c8947 */ /* 0x008fd80003800000 */
.L_x_1790:
[----:B------:R-:W-:Y:S05]  /*1bdd0*/  BSYNC B2 ;  /* 0x0000000000027941 */ /* 0x000fea0003800000 */
.L_x_1606:
[----:B------:R-:W-:Y:S04]  /*1bde0*/  BSSY B2, `(.L_x_1608) ;  /* 0x0000009000027945 */ /* 0x000fe80003800000 */
[----:B------:R-:W-:Y:S05]  /*1bdf0*/  @P1 BRA `(.L_x_1609) ;  /* 0x00000000001c1947 */ /* 0x000fea0003800000 */
[----:B-1----:R-:W1:Y:S02]  /*1be00*/  S2R R3, SR_TID.X ;  /* 0x0000000000037919 */ /* 0x002e640000002100 */
[----:B-1----:R-:W-:Y:S01]  /*1be10*/  LOP3.LUT R6, R3, 0x1f, RZ, 0xc0, !PT ;  /* 0x0000001f03067812 */ /* 0x002fe200078ec0ff */
[----:B------:R-:W-:-:S03]  /*1be20*/  IMAD.MOV.U32 R3, RZ, RZ, 0x6000 ;  /* 0x00006000ff037424 */ /* 0x000fc600078e00ff */
[----:B------:R-:W-:Y:S01]  /*1be30*/  ISETP.NE.AND P0, PT, R6, RZ, PT ;  /* 0x000000ff0600720c */ /* 0x000fe20003f05270 */
[----:B------:R3:W-:-:S12]  /*1be40*/  SYNCS.ARRIVE.TRANS64 RZ, [R11+URZ+0x2d890], R3 ;  /* 0x02d890030bff79a7 */ /* 0x0007d8000800003f */
[----:B---3--:R-:W-:Y:S05]  /*1be50*/  @!P0 BRA `(.L_x_1609) ;  /* 0x0000000000048947 */ /* 0x008fea0003800000 */
[----:B------:R-:W-:Y:S01]  /*1be60*/  BPT.TRAP 0x1 ;  /* 0x000000040000795c */ /* 0x000fe20000300000 */
.L_x_1609:
[----:B------:R-:W-:Y:S05]  /*1be70*/  BSYNC B2 ;  /* 0x0000000000027941 */ /* 0x000fea0003800000 */
.L_x_1608:
        /* <DEDUP_REMOVED lines=8> */
[----:B-1----:R-:W-:Y:S01]  /*1bf00*/  VIADD R3, R11, 0x2d890 ;  /* 0x0002d8900b037836 */ /* 0x002fe20000000000 */
[----:B------:R-:W-:Y:S01]  /*1bf10*/  UMOV UR6, 0x0 ;  /* 0x0000000000067882 */ /* 0x000fe20000000000 */
[----:B0-----:R-:W-:Y:S01]  /*1bf20*/  VIADD R12, R8, 0x15400 ;  /* 0x00015400080c7836 */ /* 0x001fe20000000000 */
[----:B------:R-:W-:-:S09]  /*1bf30*/  UMOV UR7, 0x12f00000 ;  /* 0x12f0000000077882 */ /* 0x000fd20000000000 */
.L_x_1610:
        /* <DEDUP_REMOVED lines=16> */
.L_x_1611:
        /* <DEDUP_REMOVED lines=16> */
.L_x_1612:
        /* <DEDUP_REMOVED lines=13> */
.L_x_1791:
[----:B------:R-:W-:Y:S05]  /*1c210*/  BSYNC B2 ;  /* 0x0000000000027941 */ /* 0x000fea0003800000 */
.L_x_1613:
        /* <DEDUP_REMOVED lines=11> */
.L_x_1616:
[----:B------:R-:W-:Y:S05]  /*1c2d0*/  BSYNC B2 ;  /* 0x0000000000027941 */ /* 0x000fea0003800000 */
.L_x_1615:
[----:B------:R-:W-:Y:S01]  /*1c2e0*/  R2UR UR10, R20 ;  /* 0x00000000140a72ca */ /* 0x000fe200000e0000 */
[----:B------:R-:W-:Y:S01]  /*1c2f0*/  UIADD3 UR4, UP0, UR40, 0x670, URZ ;  /* 0x0000067028047890 */ /* 0x000fe2000ff1e03f */
[----:B------:R-:W-:Y:S01]  /*1c300*/  R2UR UR6, R12 ;  /* 0x000000000c0672ca */ /* 0x000fe200000e0000 */
[----:B0-2---:R-:W-:Y:S01]  /*1c310*/  VIADD R11, R11, 0x2d8b0 ;  /* 0x0002d8b00b0b7836 */ /* 0x005fe20000000000 */
[----:B------:R-:W-:Y:S01]  /*1c320*/  R2UR UR7, R13 ;  /* 0x000000000d0772ca */ /* 0x000fe200000e0000 */
[----:B------:R-:W-:Y:S01]  /*1c330*/  VIADD R3, R8, 0x400 ;  /* 0x0000040008037836 */ /* 0x000fe20000000000 */
[----:B------:R-:W-:Y:S01]  /*1c340*/  PLOP3.LUT P0, PT, PT, PT, PT, 0x80, 0x0 ;  /* 0x000000000000781c */ /* 0x000fe20003f0f070 */
[----:B------:R-:W-:-:S12]  /*1c350*/  UIADD3.X UR5, URZ, UR41, URZ, UP0, !UPT ;  /* 0x000000293f057290 */ /* 0x000fd800087fe43f */
.L_x_1617:
        /* <DEDUP_REMOVED lines=15> */
.L_x_1618:
        /* <DEDUP_REMOVED lines=15> */
.L_x_1619:
        /* <DEDUP_REMOVED lines=10> */
.L_x_1605:
[----:B------:R-:W-:Y:S05]  /*1c5e0*/  BSYNC B1 ;  /* 0x0000000000017941 */ /* 0x000fea0003800000 */
.L_x_1604:
[----:B------:R-:W-:Y:S01]  /*1c5f0*/  VIADD R8, R2, 0xfffffffe ;  /* 0xfffffffe02087836 */ /* 0x000fe20000000000 */
[----:B------:R-:W-:Y:S01]  /*1c600*/  PLOP3.LUT P0, PT, PT, PT, PT, 0x8, 0x0 ;  /* 0x000000000000781c */ /* 0x000fe20003f0e170 */
[----:B------:R-:W-:-:S03]  /*1c610*/  VIADD R28, R28, 0x1 ;  /* 0x000000011c1c7836 */ /* 0x000fc60000000000 */
[----:B------:R-:W-:Y:S02]  /*1c620*/  ISETP.GE.AND P2, PT, R8, R5, PT ;  /* 0x000000050800720c */ /* 0x000fe40003f46270 */
[----:B------:R-:W-:-:S04]  /*1c630*/  ISETP.NE.AND P1, PT, R28, 0x2, PT ;  /* 0x000000021c00780c */ /* 0x000fc80003f25270 */
[----:B------:R-:W-:Y:S02]  /*1c640*/  SEL R2, RZ, 0x1, P1 ;  /* 0x00000001ff027807 */ /* 0x000fe40000800000 */
[----:B------:R-:W-:Y:S02]  /*1c650*/  SEL R28, R28, RZ, P1 ;  /* 0x000000ff1c1c7207 */ /* 0x000fe40000800000 */
[----:B------:R-:W-:-:S03]  /*1c660*/  LOP3.LUT R29, R29, R2, RZ, 0x3c, !PT ;  /* 0x000000021d1d7212 */ /* 0x000fc600078e3cff */
[----:B------:R-:W-:Y:S05]  /*1c670*/  @!P2 BRA `(.L_x_1598) ;  /* 0x000000080050a947 */ /* 0x000fea0003800000 */
.L_x_1636:
[----:B------:R-:W-:Y:S05]  /*1c680*/  YIELD ;  /* 0x0000000000007946 */ /* 0x000fea0003800000 */
[----:B------:R-:W-:Y:S04]  /*1c690*/  BSSY B1, `(.L_x_1620) ;  /* 0x000008a000017945 */ /* 0x000fe80003800000 */
[----:B------:R-:W-:Y:S05]  /*1c6a0*/  @!P6 BRA `(.L_x_1621) ;  /* 0x000000080020e947 */ /* 0x000fea0003800000 */
[----:B------:R-:W-:Y:S01]  /*1c6b0*/  IMAD R6, R28, 0x8, R22 ;  /* 0x000000081c067824 */ /* 0x000fe200078e0216 */
[----:B-1----:R-:W-:Y:S01]  /*1c6c0*/  SHF.L.U32 R3, R29, 0x1f, RZ ;  /* 0x0000001f1d037819 */ /* 0x002fe200000006ff */
[----:B------:R-:W1:Y:S01]  /*1c6d0*/  S2R R2, SR_TID.X ;  /* 0x0000000000027919 */ /* 0x000e620000002100 */
[----:B------:R-:W-:Y:S02]  /*1c6e0*/  BSSY B2, `(.L_x_1622) ;  /* 0x0000005000027945 */ /* 0x000fe40003800000 */
[----:B------:R-:W2:Y:S01]  /*1c6f0*/  SYNCS.PHASECHK.TRANS64.TRYWAIT P1, [R6+URZ+0x2d8a0], R3 ;  /* 0x02d8a003060075a7 */ /* 0x000ea2000802017f */
[----:B-1----:R-:W-:-:S04]  /*1c700*/  LOP3.LUT R2, R2, 0x7f, RZ, 0xc0, !PT ;  /* 0x0000007f02027812 */ /* 0x002fc800078ec0ff */
[----:B------:R-:W-:Y:S01]  /*1c710*/  ISETP.NE.AND P2, PT, R2, RZ, PT ;  /* 0x000000ff0200720c */ /* 0x000fe20003f45270 */
[----:B--2---:R-:W-:-:S12]  /*1c720*/  @!P1 BRA `(.L_x_1623) ;  /* 0x0000006800ec9947 */ /* 0x004fd80003800000 */
.L_x_1792:
[----:B------:R-:W-:Y:S05]  /*1c730*/  BSYNC B2 ;  /* 0x0000000000027941 */ /* 0x000fea0003800000 */
.L_x_1622:
[----:B------:R-:W-:Y:S04]  /*1c740*/  BSSY B2, `(.L_x_1624) ;  /* 0x0000009000027945 */ /* 0x000fe80003800000 */
[----:B------:R-:W-:Y:S05]  /*1c750*/  @P2 BRA `(.L_x_1625) ;  /* 0x00000000001c2947 */ /* 0x000fea0003800000 */
[----:B------:R-:W2:Y:S02]  /*1c760*/  S2R R2, SR_TID.X ;  /* 0x0000000000027919 */ /* 0x000ea40000002100 */
[----:B--2---:R-:W-:Y:S01]  /*1c770*/  LOP3.LUT R10, R2, 0x1f, RZ, 0xc0, !PT ;  /* 0x0000001f020a7812 */ /* 0x004fe200078ec0ff */
[----:B------:R-:W-:-:S03]  /*1c780*/  IMAD.MOV.U32 R2, RZ, RZ, 0x6000 ;  /* 0x00006000ff027424 */ /* 0x000fc600078e00ff */
[----:B------:R-:W-:Y:S01]  /*1c790*/  ISETP.NE.AND P1, PT, R10, RZ, PT ;  /* 0x000000ff0a00720c */ /* 0x000fe20003f25270 */
[----:B------:R2:W-:-:S12]  /*1c7a0*/  SYNCS.ARRIVE.TRANS64 RZ, [R6+URZ+0x2d890], R2 ;  /* 0x02d8900206ff79a7 */ /* 0x0005d8000800003f */
[----:B--2---:R-:W-:Y:S05]  /*1c7b0*/  @!P1 BRA `(.L_x_1625) ;  /* 0x0000000000049947 */ /* 0x004fea0003800000 */
[----:B------:R-:W-:Y:S01]  /*1c7c0*/  BPT.TRAP 0x1 ;  /* 0x000000040000795c */ /* 0x000fe20000300000 */
.L_x_1625:
[----:B------:R-:W-:Y:S05]  /*1c7d0*/  BSYNC B2 ;  /* 0x0000000000027941 */ /* 0x000fea0003800000 */
.L_x_1624:
        /* <DEDUP_REMOVED lines=10> */
[----:B------:R-:W-:-:S10]  /*1c880*/  UMOV UR7, 0x12f00000 ;  /* 0x12f0000000077882 */ /* 0x000fd40000000000 */
.L_x_1626:
        /* <DEDUP_REMOVED lines=16> */
.L_x_1627:
        /* <DEDUP_REMOVED lines=16> */
.L_x_1628:
        /* <DEDUP_REMOVED lines=13> */
.L_x_1793:
[----:B------:R-:W-:Y:S05]  /*1cb60*/  BSYNC B2 ;  /* 0x0000000000027941 */ /* 0x000fea0003800000 */
.L_x_1629:
[----:B------:R-:W-:Y:S01]  /*1cb70*/  BSSY B2, `(.L_x_1631) ;  /* 0x000000b000027945 */ /* 0x000fe20003800000 */
[----:B------:R-:W-:Y:S02]  /*1cb80*/  IMAD.MOV.U32 R2, RZ, RZ, 0x0 ;  /* 0x00000000ff027424 */ /* 0x000fe400078e00ff */
[----:B01----:R-:W-:Y:S01]  /*1cb90*/  IMAD.MOV.U32 R3, RZ, RZ, 0x12f00000 ;  /* 0x12f00000ff037424 */ /* 0x003fe200078e00ff */
        /* <DEDUP_REMOVED lines=8> */
.L_x_1632:
[----:B------:R-:W-:Y:S05]  /*1cc20*/  BSYNC B2 ;  /* 0x0000000000027941 */ /* 0x000fea0003800000 */
.L_x_1631:
        /* <DEDUP_REMOVED lines=8> */
.L_x_1633:
        /* <DEDUP_REMOVED lines=15> */
.L_x_1634:
        /* <DEDUP_REMOVED lines=15> */
.L_x_1635:
        /* <DEDUP_REMOVED lines=10> */
.L_x_1621:
[----:B------:R-:W-:Y:S05]  /*1cf30*/  BSYNC B1 ;  /* 0x0000000000017941 */ /* 0x000fea0003800000 */
.L_x_1620:
[----:B------:R-:W-:Y:S01]  /*1cf40*/  ISETP.GT.AND P2, PT, R8, R5, PT ;  /* 0x000000050800720c */ /* 0x000fe20003f44270 */
[----:B------:R-:W-:Y:S02]  /*1cf50*/  VIADD R28, R28, 0x1 ;  /* 0x000000011c1c7836 */ /* 0x000fe40000000000 */
[----:B------:R-:W-:-:S03]  /*1cf60*/  VIADD R8, R8, 0xffffffff ;  /* 0xffffffff08087836 */ /* 0x000fc60000000000 */
[----:B------:R-:W-:-:S04]  /*1cf70*/  ISETP.NE.AND P1, PT, R28, 0x2, PT ;  /* 0x000000021c00780c */ /* 0x000fc80003f25270 */
[----:B------:R-:W-:Y:S02]  /*1cf80*/  SEL R2, RZ, 0x1, P1 ;  /* 0x00000001ff027807 */ /* 0x000fe40000800000 */
[----:B------:R-:W-:Y:S02]  /*1cf90*/  SEL R28, R28, RZ, P1 ;  /* 0x000000ff1c1c7207 */ /* 0x000fe40000800000 */
[----:B------:R-:W-:Y:S01]  /*1cfa0*/  LOP3.LUT R29, R29, R2, RZ, 0x3c, !PT ;  /* 0x000000021d1d7212 */ /* 0x000fe200078e3cff */
[----:B------:R-:W-:Y:S06]  /*1cfb0*/  @P2 BRA `(.L_x_1636) ;  /* 0xfffffff400b02947 */ /* 0x000fec000383ffff */
.L_x_1598:
[----:B------:R-:W-:Y:S05]  /*1cfc0*/  BSYNC B0 ;  /* 0x0000000000007941 */ /* 0x000fea0003800000 */
.L_x_1597:
[----:B------:R-:W2:Y:S01]  /*1cfd0*/  LDL R6, [R1+0x10] ;  /* 0x0000100001067983 */ /* 0x000ea20000100800 */
[----:B------:R-:W3:Y:S01]  /*1cfe0*/  LDC R0, c[0x0][0x448] ;  /* 0x00011200ff007b82 */ /* 0x000ee20000000800 */
[----:B------:R-:W-:Y:S07]  /*1cff0*/  @!P0 WARPSYNC.ALL ;  /* 0x0000000000008948 */ /* 0x000fee0003800000 */
[----:B------:R-:W-:Y:S01]  /*1d000*/  @!P0 BAR.SYNC.DEFER_BLOCKING 0xc, 0x200 ;  /* 0x0308000000008b1d */ /* 0x000fe20000010000 */
[----:B---3--:R-:W-:-:S13]  /*1d010*/  ISETP.NE.AND P1, PT, R0, 0x1, PT ;  /* 0x000000010000780c */ /* 0x008fda0003f25270 */
[----:B------:R-:W3:Y:S08]  /*1d020*/  @P1 LDC R5, c[0x0][0x44c] ;  /* 0x00011300ff051b82 */ /* 0x000ef00000000800 */
[----:B-1----:R-:W1:Y:S01]  /*1d030*/  @P1 LDC R3, c[0x0][0x450] ;  /* 0x00011400ff031b82 */ /* 0x002e620000000800 */
[----:B--2---:R-:W-:-:S04]  /*1d040*/  VIADD R2, R6, 0xbf ;  /* 0x000000bf06027836 */ /* 0x004fc80000000000 */
[----:B---3--:R-:W-:-:S05]  /*1d050*/  @P1 IMAD.HI.U32 R0, R2, R5, RZ ;  /* 0x0000000502001227 */ /* 0x008fca00078e00ff */
[----:B-1----:R-:W-:-:S05]  /*1d060*/  @P1 SHF.R.U32.HI R2, RZ, R3, R0 ;  /* 0x00000003ff021219 */ /* 0x002fca0000011600 */
[----:B------:R-:W-:Y:S02]  /*1d070*/  IMAD.IADD R7, R7, 0x1, R2 ;  /* 0x0000000107077824 */ /* 0x000fe400078e0202 */
[----:B------:R-:W1:Y:S02]  /*1d080*/  LDC.64 R2, c[0x0][0x9e0] ;  /* 0x00027800ff027b82 */ /* 0x000e640000000a00 */
[----:B-1----:R-:W-:Y:S01]  /*1d090*/  ISETP.GE.AND P2, PT, R3, 0x1, PT ;  /* 0x000000010300780c */ /* 0x002fe20003f46270 */
[----:B------:R-:W-:-:S12]  /*1d0a0*/  IMAD.IADD R2, R7, 0x1, R2 ;  /* 0x0000000107027824 */ /* 0x000fd800078e0202 */
[----:B------:R-:W-:Y:S05]  /*1d0b0*/  @!P2 BRA `(.L_x_1637) ;  /* 0x000000000048a947 */ /* 0x000fea0003800000 */
        /* <DEDUP_REMOVED lines=11> */
.L_x_1639:
[----:B------:R-:W-:-:S13]  /*1d170*/  ISETP.NE.AND P0, PT, R3, 0x1, PT ;  /* 0x000000010300780c */ /* 0x000fda0003f05270 */
[----:B------:R-:W1:Y:S02]  /*1d180*/  @P0 LDC.64 R4, c[0x0][0x9e8] ;  /* 0x00027a00ff040b82 */ /* 0x000e640000000a00 */
[----:B-1----:R-:W-:-:S05]  /*1d190*/  @P0 IMAD.HI.U32 R4, R0, R4, RZ ;  /* 0x0000000400040227 */ /* 0x002fca00078e00ff */
[----:B------:R-:W-:-:S07]  /*1d1a0*/  @P0 SHF.R.U32.HI R0, RZ, R5, R4 ;  /* 0x00000005ff000219 */ /* 0x000fce0000011604 */
.L_x_1640:
[----:B------:R-:W-:Y:S05]  /*1d1b0*/  BSYNC B0 ;  /* 0x0000000000007941 */ /* 0x000fea0003800000 */
.L_x_1638:
[----:B------:R-:W-:-:S05]  /*1d1c0*/  IMAD R5, R0, R3, R3 ;  /* 0x0000000300057224 */ /* 0x000fca00078e0203 */
[----:B------:R-:W-:-:S07]  /*1d1d0*/  VIMNMX R2, R2, R5, PT ;  /* 0x0000000502027248 */ /* 0x000fce0003fe0100 */
.L_x_1637:
[----:B------:R-:W-:Y:S01]  /*1d1e0*/  VIADD R2, R2, 0x7f ;  /* 0x0000007f02027836 */ /* 0x000fe20000000000 */
[----:B------:R-:W-:-:S04]  /*1d1f0*/  ULDC UR4, c[0x0][0x9dc] ;  /* 0x0002770000047ab9 */ /* 0x000fc80000000800 */
[----:B------:R-:W-:-:S04]  /*1d200*/  SHF.R.S32.HI R5, RZ, 0x1f, R2 ;  /* 0x0000001fff057819 */ /* 0x000fc80000011402 */
[----:B------:R-:W-:Y:S02]  /*1d210*/  LEA.HI R5, R5, R2, RZ, 0x7 ;  /* 0x0000000205057211 */ /* 0x000fe400078f38ff */
[----:B------:R-:W1:Y:S02]  /*1d220*/  @P1 LDC R2, c[0x0][0x44c] ;  /* 0x00011300ff021b82 */ /* 0x000e640000000800 */
[----:B------:R-:W-:-:S04]  /*1d230*/  SHF.R.S32.HI R0, RZ, 0x7, R5 ;  /* 0x00000007ff007819 */ /* 0x000fc80000011405 */
[----:B------:R-:W-:Y:S02]  /*1d240*/  VIMNMX R24, R17, R0, PT ;  /* 0x0000000011187248 */ /* 0x000fe40003fe0100 */
[----:B------:R-:W2:Y:S03]  /*1d250*/  @P1 LDC R0, c[0x0][0x450] ;  /* 0x00011400ff001b82 */ /* 0x000ea60000000800 */
[----:B------:R3:W-:Y:S01]  /*1d260*/  STL [R1+0x14], R24 ;  /* 0x0000141801007387 */ /* 0x0007e20000100800 */
[----:B-1----:R-:W-:-:S04]  /*1d270*/  @P1 IMAD.HI.U32 R5, R6, R2, RZ ;  /* 0x0000000206051227 */ /* 0x002fc800078e00ff */
[----:B------:R-:W-:Y:S01]  /*1d280*/  IMAD.MOV.U32 R2, RZ, RZ, R6 ;  /* 0x000000ffff027224 */ /* 0x000fe200078e0006 */
[----:B--2---:R-:W-:-:S05]  /*1d290*/  @P1 SHF.R.U32.HI R2, RZ, R0, R5 ;  /* 0x00000000ff021219 */ /* 0x004fca0000011605 */
[----:B------:R-:W-:-:S04]  /*1d2a0*/  IMAD.IADD R2, R9, 0x1, R2 ;  /* 0x0000000109027824 */ /* 0x000fc800078e0202 */
[----:B------:R-:W-:Y:S01]  /*1d2b0*/  VIADD R0, R2, -UR4 ;  /* 0x8000000402007c36 */ /* 0x000fe20008000000 */
[----:B---3--:R-:W-:Y:S06]  /*1d2c0*/  @!P2 BRA `(.L_x_1641) ;  /* 0x000000000044a947 */ /* 0x008fec0003800000 */
        /* <DEDUP_REMOVED lines=10> */
.L_x_1643:
[----:B------:R-:W-:-:S13]  /*1d370*/  ISETP.NE.AND P0, PT, R3, 0x1, PT ;  /* 0x000000010300780c */ /* 0x000fda0003f05270 */
[----:B------:R-:W1:Y:S02]  /*1d380*/  @P0 LDC.64 R4, c[0x0][0x9e8] ;  /* 0x00027a00ff040b82 */ /* 0x000e640000000a00 */
[----:B-1----:R-:W-:-:S05]  /*1d390*/  @P0 IMAD.HI.U32 R4, R2, R4, RZ ;  /* 0x0000000402040227 */ /* 0x002fca00078e00ff */
[----:B------:R-:W-:-:S07]  /*1d3a0*/  @P0 SHF.R.U32.HI R2, RZ, R5, R4 ;  /* 0x00000005ff020219 */ /* 0x000fce0000011604 */
.L_x_1644:
[----:B------:R-:W-:Y:S05]  /*1d3b0*/  BSYNC B0 ;  /* 0x0000000000007941 */ /* 0x000fea0003800000 */
.L_x_1642:
[----:B------:R-:W-:-:S05]  /*1d3c0*/  IMAD R3, R2, R3, RZ ;  /* 0x0000000302037224 */ /* 0x000fca00078e02ff */
[----:B------:R-:W-:-:S07]  /*1d3d0*/  VIMNMX R0, R0, R3, !PT ;  /* 0x0000000300007248 */ /* 0x000fce0007fe0100 */
.L_x_1641:
[----:B------:R-:W-:Y:S01]  /*1d3e0*/  SHF.R.S32.HI R3, RZ, 0x1f, R0 ;  /* 0x0000001fff037819 */ /* 0x000fe20000011400 */
[----:B------:R-:W-:Y:S03]  /*1d3f0*/  BSSY B7, `(.L_x_1645) ;  /* 0x0000421000077945 */ /* 0x000fe60003800000 */
[----:B------:R-:W-:-:S04]  /*1d400*/  LEA.HI R3, R3, R0, RZ, 0x7 ;  /* 0x0000000003037211 */ /* 0x000fc800078f38ff */
[----:B------:R-:W-:-:S04]  /*1d410*/  SHF.R.S32.HI R3, RZ, 0x7, R3 ;  /* 0x00000007ff037819 */ /* 0x000fc80000011403 */
[----:B------:R-:W-:-:S04]  /*1d420*/  VIMNMX R2, RZ, R3, !PT ;  /* 0x00000003ff027248 */ /* 0x000fc80007fe0100 */
[----:B------:R-:W-:Y:S01]  /*1d430*/  ISETP.GT.AND P0, PT, R24, R2, PT ;  /* 0x000000021800720c */ /* 0x000fe20003f04270 */
[----:B------:R1:W-:-:S12]  /*1d440*/  STL [R1+0x8], R2 ;  /* 0x0000080201007387 */ /* 0x0003d80000100800 */
[----:B-1----:R-:W-:Y:S05]  /*1d450*/  @P0 BRA `(.L_x_1646) ;  /* 0x0000000000440947 */ /* 0x002fea0003800000 */
[----:B------:R-:W1:Y:S02]  /*1d460*/  S2R R2, SR_TID.X ;  /* 0x0000000000027919 */ /* 0x000e640000002100 */
[----:B-1----:R-:W-:-:S04]  /*1d470*/  LOP3.LUT R2, R2, 0x7f, RZ, 0xc0, !PT ;  /* 0x0000007f02027812 */ /* 0x002fc800078ec0ff */
[----:B------:R-:W-:-:S13]  /*1d480*/  ISETP.NE.AND P0, PT, R2, RZ, PT ;  /* 0x000000ff0200720c */ /* 0x000fda0003f05270 */
[----:B------:R-:W-:Y:S05]  /*1d490*/  @P0 BRA `(.L_x_1647) ;  /* 0x0000004000580947 */ /* 0x000fea0003800000 */
[----:B------:R-:W1:Y:S01]  /*1d4a0*/  S2R R5, SR_LANEID ;  /* 0x0000000000057919 */ /* 0x000e620000000000 */
[----:B------:R-:W-:Y:S01]  /*1d4b0*/  VOTEU.ANY UR4, UPT, PT ;  /* 0x0000000000047886 */ /* 0x000fe200038e0100 */
[----:B------:R-:W2:Y:S01]  /*1d4c0*/  LDC.64 R2, c[0x0][0xc60] ;  /* 0x00031800ff027b82 */ /* 0x000ea20000000a00 */
[----:B------:R-:W1:Y:S02]  /*1d4d0*/  FLO.U32 R0, UR4 ;  /* 0x0000000400007d00 */ /* 0x000e6400080e0000 */
[----:B-1----:R-:W-:-:S06]  /*1d4e0*/  ISETP.EQ.U32.AND P0, PT, R0, R5, PT ;  /* 0x000000050000720c */ /* 0x002fcc0003f02070 */
[----:B------:R-:W2:Y:S07]  /*1d4f0*/  POPC R5, UR4 ;  /* 0x0000000400057d09 */ /* 0x000eae0008000000 */
[----:B--2---:R-:W2:Y:S01]  /*1d500*/  @P0 ATOMG.E.ADD.STRONG.GPU PT, R3, desc[UR38][R2.64], R5 ;  /* 0x00000005020309a8 */ /* 0x004ea200081ee1e6 */
[----:B------:R-:W1:Y:S02]  /*1d510*/  S2R R4, SR_LTMASK ;  /* 0x0000000000047919 */ /* 0x000e640000003900 */
[----:B-1----:R-:W-:-:S04]  /*1d520*/  LOP3.LUT R4, R4, UR4, RZ, 0xc0, !PT ;  /* 0x0000000404047c12 */ /* 0x002fc8000f8ec0ff */
[----:B------:R-:W1:Y:S01]  /*1d530*/  POPC R7, R4 ;  /* 0x0000000400077309 */ /* 0x000e620000000000 */
[----:B--2---:R-:W1:Y:S02]  /*1d540*/  SHFL.IDX PT, R0, R3, R0, 0x1f ;  /* 0x00001f0003007589 */ /* 0x004e6400000e0000 */
[----:B-1----:R-:W-:Y:S01]  /*1d550*/  IADD3 R16, R0, UR37, R7 ;  /* 0x0000002500107c10 */ /* 0x002fe2000fffe007 */
[----:B------:R-:W-:Y:S06]  /*1d560*/  BRA `(.L_x_1647) ;  /* 0x0000004000247947 */ /* 0x000fec0003800000 */
.L_x_1646:
        /* <DEDUP_REMOVED lines=16> */
[----:B0-----:R-:W-:Y:S02]  /*1d670*/  IMAD.MOV.U32 R12, RZ, RZ, 0x1 ;  /* 0x00000001ff0c7424 */ /* 0x001fe400078e00ff */
[----:B------:R-:W-:-:S07]  /*1d680*/  IMAD.MOV.U32 R13, RZ, RZ, RZ ;  /* 0x000000ffff0d7224 */ /* 0x000fce00078e00ff */
[----:B------:R-:W-:-:S07]  /*1d690*/  LEPC R20, `(.L_x_1649) ;  /* 0x000000001014794e */ /* 0x000fce0000000000 */
[----:B-1----:R-:W-:Y:S05]  /*1d6a0*/  CALL.ABS.NOINC R2 ;  /* 0x0000000002007343 */ /* 0x002fea0003c00000 */
.L_x_1649:
[----:B------:R-:W-:Y:S05]  /*1d6b0*/  BSYNC B6 ;  /* 0x0000000000067941 */ /* 0x000fea0003800000 */
.L_x_1648:
        /* <DEDUP_REMOVED lines=13> */
[----:B------:R-:W-:Y:S02]  /*1d790*/  IMAD.U32 R10, RZ, RZ, UR4 ;  /* 0x00000004ff0a7e24 */ /* 0x000fe4000f8e00ff */
[----:B------:R-:W-:Y:S02]  /*1d7a0*/  IMAD.U32 R11, RZ, RZ, UR5 ;  /* 0x00000005ff0b7e24 */ /* 0x000fe4000f8e00ff */
[----:B------:R-:W-:Y:S02]  /*1d7b0*/  IMAD.MOV.U32 R8, RZ, RZ, 0x70 ;  /* 0x00000070ff087424 */ /* 0x000fe400078e00ff */
[----:B0-----:R-:W-:Y:S02]  /*1d7c0*/  IMAD.MOV.U32 R12, RZ, RZ, 0x1 ;  /* 0x00000001ff0c7424 */ /* 0x001fe400078e00ff */
[----:B-1----:R-:W-:-:S07]  /*1d7d0*/  IMAD.MOV.U32 R13, RZ, RZ, RZ ;  /* 0x000000ffff0d7224 */ /* 0x002fce00078e00ff */
[----:B------:R-:W-:-:S07]  /*1d7e0*/  LEPC R20, `(.L_x_1652) ;  /* 0x000000001014794e */ /* 0x000fce0000000000 */
[----:B--2---:R-:W-:Y:S05]  /*1d7f0*/  CALL.ABS.NOINC R2 ;  /* 0x0000000002007343 */ /* 0x004fea0003c00000 */
.L_x_1652:
        /* <DEDUP_REMOVED lines=15> */
.L_x_1651:
[----:B------:R-:W-:Y:S05]  /*1d8f0*/  BSYNC B6 ;  /* 0x0000000000067941 */ /* 0x000fea0003800000 */
.L_x_1650:
[----:B------:R-:W-:Y:S01]  /*1d900*/  ULDC.64 UR4, c[0x0][0x9f8] ;  /* 0x00027e0000047ab9 */ /* 0x000fe20000000a00 */
[----:B------:R-:W-:Y:S01]  /*1d910*/  IMAD.MOV.U32 R25, RZ, RZ, R19 ;  /* 0x000000ffff197224 */ /* 0x000fe200078e0013 */
[----:B------:R-:W-:-:S04]  /*1d920*/  ISETP.NE.U32.AND P0, PT, RZ, UR4, PT ;  /* 0x00000004ff007c0c */ /* 0x000fc8000bf05070 */
[----:B------:R-:W-:Y:S01]  /*1d930*/  ISETP.NE.AND.EX P0, PT, RZ, UR5, PT, P0 ;  /* 0x00000005ff007c0c */ /* 0x000fe2000bf05300 */
[----:B------:R-:W-:-:S12]  /*1d940*/  ULDC.64 UR4, c[0x0][0xa08] ;  /* 0x0002820000047ab9 */ /* 0x000fd80000000a00 */
[----:B------:R-:W1:Y:S02]  /*1d950*/  @P0 LDC.64 R2, c[0x0][0x9f8] ;  /* 0x00027e00ff020b82 */ /* 0x000e640000000a00 */
[----:B-1----:R-:W-:-:S05]  /*1d960*/  @P0 IMAD.WIDE R2, R19, 0x4, R2 ;  /* 0x0000000413020825 */ /* 0x002fca00078e0202 */
[----:B------:R1:W2:Y:S01]  /*1d970*/  @P0 LDG.E R25, desc[UR38][R2.64] ;  /* 0x0000002602190981 */ /* 0x0002a2000c1e1900 */
[----:B------:R-:W-:Y:S01]  /*1d980*/  VIADD R24, R24, 0xffffffff ;  /* 0xffffffff18187836 */ /* 0x000fe20000000000 */
[----:B-1----:R-:W1:Y:S02]  /*1d990*/  LDC.64 R2, c[0x0][0x418] ;  /* 0x00010600ff027b82 */ /* 0x002e640000000a00 */
[----:B-1----:R-:W-:Y:S01]  /*1d9a0*/  LOP3.LUT P0, RZ, R2, UR4, RZ, 0xfc, !PT ;  /* 0x0000000402ff7c12 */ /* 0x002fe2000f80fcff */
[----:B------:R-:W-:-:S03]  /*1d9b0*/  UMOV UR4, 0xffffffff ;  /* 0xffffffff00047882 */ /* 0x000fc60000000000 */
[----:B------:R-:W-:Y:S02]  /*1d9c0*/  LOP3.LUT P0, RZ, R3, UR5, RZ, 0xfc, P0 ;  /* 0x0000000503ff7c12 */ /* 0x000fe4000800fcff */
[----:B--2---:R-:W-:Y:S02]  /*1d9d0*/  SHF.R.S32.HI R7, RZ, 0x1f, R25 ;  /* 0x0000001fff077819 */ /* 0x004fe40000011419 */
[----:B------:R-:W-:-:S03]  /*1d9e0*/  SEL R17, R25, RZ, !P0 ;  /* 0x000000ff19117207 */ /* 0x000fc60004000000 */
[----:B------:R1:W-:Y:S01]  /*1d9f0*/  STL [R1+0x4], R7 ;  /* 0x0000040701007387 */ /* 0x0003e20000100800 */
[----:B------:R-:W-:Y:S05]  /*1da00*/  BRA.DIV UR4, `(.L_x_1653) ;  /* 0x0000005a045c7947 */ /* 0x000fea000b800000 */
[----:B------:R-:W2:Y:S02]  /*1da10*/  S2R R0, SR_TID.X ;  /* 0x0000000000007919 */ /* 0x000ea40000002100 */
[----:B--2---:R-:W-:-:S04]  /*1da20*/  SHF.R.U32.HI R0, RZ, 0x5, R0 ;  /* 0x00000005ff007819 */ /* 0x004fc80000011600 */
[----:B------:R-:W-:-:S05]  /*1da30*/  LOP3.LUT R0, R0, 0x3, RZ, 0xc0, !PT ;  /* 0x0000000300007812 */ /* 0x000fca00078ec0ff */
[----:B------:R2:W3:Y:S02]  /*1da40*/  SHFL.IDX PT, R14, R0, RZ, 0x1f ;  /* 0x00001fff000e7589 */ /* 0x0004e400000e0000 */
.L_x_1796:
[----:B--2---:R-:W2:Y:S01]  /*1da50*/  LDL.LU R0, [R1] ;  /* 0x0000000001007983 */ /* 0x004ea20000300800 */
[----:B------:R-:W-:Y:S02]  /*1da60*/  PLOP3.LUT P1, PT, PT, PT, PT, 0x8, 0x0 ;  /* 0x000000000000781c */ /* 0x000fe40003f2e170 */
[----:B---3--:R-:W-:Y:S02]  /*1da70*/  ISETP.NE.AND P0, PT, R14, RZ, PT ;  /* 0x000000ff0e00720c */ /* 0x008fe40003f05270 */
[----:B--2---:R-:W-:-:S09]  /*1da80*/  LOP3.LUT R0, R0, 0xfffffffe, RZ, 0xc0, !PT ;  /* 0xfffffffe00007812 */ /* 0x004fd200078ec0ff */
[----:B------:R-:W-:-:S05]  /*1da90*/  @P1 LOP3.LUT R0, R0, 0x1, RZ, 0xfc, !PT ;  /* 0x0000000100001812 */ /* 0x000fca00078efcff */
[----:B------:R2:W-:Y:S01]  /*1daa0*/  STL [R1], R0 ;  /* 0x0000000001007387 */ /* 0x0005e20000100800 */
[----:B------:R-:W-:Y:S05]  /*1dab0*/  @P0 BRA `(.L_x_1654) ;  /* 0x0000000400200947 */ /* 0x000fea0003800000 */
[----:B------:R-:W-:-:S03]  /*1dac0*/  UMOV UR4, 0xffffffff ;  /* 0xffffffff00047882 */ /* 0x000fc60000000000 */
[----:B------:R-:W-:Y:S05]  /*1dad0*/  BRA.DIV UR4, `(.L_x_1655) ;  /* 0x0000005a045c7947 */ /* 0x000fea000b800000 */
[----:B------:R-:W-:-:S13]  /*1dae0*/  ELECT P6, URZ, PT ;  /* 0x00000000003f782f */ /* 0x000fda00038c0000 */
.L_x_1799:
[----:B------:R-:W-:Y:S05]  /*1daf0*/  @!P6 BRA `(.L_x_1654) ;  /* 0x000000040010e947 */ /* 0x000fea0003800000 */
[----:B------:R-:W-:-:S04]  /*1db00*/  ISETP.NE.U32.AND P0, PT, R2, RZ, PT ;  /* 0x000000ff0200720c */ /* 0x000fc80003f05070 */
[----:B------:R-:W-:-:S13]  /*1db10*/  ISETP.NE.AND.EX P0, PT, R3, RZ, PT, P0 ;  /* 0x000000ff0300720c */ /* 0x000fda0003f05300 */
[----:B------:R-:W-:Y:S05]  /*1db20*/  @!P0 BRA `(.L_x_1656) ;  /* 0x0000000000448947 */ /* 0x000fea0003800000 */
[----:B------:R-:W3:Y:S01]  /*1db30*/  LDC R6, c[0x0][0x43c] ;  /* 0x00010f00ff067b82 */ /* 0x000ee20000000800 */
[----:B------:R-:W-:Y:S01]  /*1db40*/  ULDC.64 UR4, c[0x0][0x428] ;  /* 0x00010a0000047ab9 */ /* 0x000fe20000000a00 */
[----:B---3--:R-:W-:-:S13]  /*1db50*/  ISETP.NE.AND P0, PT, R6, 0x1, PT ;  /* 0x000000010600780c */ /* 0x008fda0003f05270 */
[----:B------:R-:W2:Y:S02]  /*1db60*/  @P0 LDC.64 R4, c[0x0][0x440] ;  /* 0x00011000ff040b82 */ /* 0x000ea40000000a00 */
[----:B--2---:R-:W-:-:S04]  /*1db70*/  @P0 IMAD.HI.U32 R0, R24, R4, RZ ;  /* 0x0000000418000227 */ /* 0x004fc800078e00ff */
        /* <DEDUP_REMOVED lines=12> */
.L_x_1656:
[----:B--2---:R-:W-:Y:S01]  /*1dc40*/  IMAD R0, R23, 0x8, R22 ;  /* 0x0000000817007824 */ /* 0x004fe200078e0216 */
[----:B---3--:R-:W-:-:S04]  /*1dc50*/  SHF.L.U32 R2, R26, 0x1f, RZ ;  /* 0x0000001f1a027819 */ /* 0x008fc800000006ff */
[----:B------:R-:W2:Y:S02]  /*1dc60*/  SYNCS.PHASECHK.TRANS64.TRYWAIT P0, [R0+URZ+0x2d840], R2 ;  /* 0x02d84002000075a7 */ /* 0x000ea4000800017f */
[----:B--2---:R-:W-:Y:S05]  /*1dc70*/  @!P0 BRA `(.L_x_1657) ;  /* 0x0000005800148947 */ /* 0x004fea0003800000 */
.L_x_1800:
[----:B------:R-:W3:Y:S02]  /*1dc80*/  S2R R3, SR_TID.X ;  /* 0x0000000000037919 */ /* 0x000ee40000002100 */
[----:B---3--:R-:W-:-:S04]  /*1dc90*/  LOP3.LUT R3, R3, 0x7f, RZ, 0xc0, !PT ;  /* 0x0000007f03037812 */ /* 0x008fc800078ec0ff */
[----:B------:R-:W-:-:S13]  /*1dca0*/  ISETP.NE.AND P0, PT, R3, RZ, PT ;  /* 0x000000ff0300720c */ /* 0x000fda0003f05270 */
[----:B------:R-:W-:Y:S05]  /*1dcb0*/  @P0 BRA `(.L_x_1658) ;  /* 0x00000000001c0947 */ /* 0x000fea0003800000 */
[----:B------:R-:W3:Y:S01]  /*1dcc0*/  S2R R3, SR_TID.X ;  /* 0x0000000000037919 */ /* 0x000ee20000002100 */
[----:B--2---:R-:W-:-:S04]  /*1dcd0*/  IMAD.MOV.U32 R2, RZ, RZ, 0x6000 ;  /* 0x00006000ff027424 */ /* 0x004fc800078e00ff */
[----:B------:R4:W-:Y:S01]  /*1dce0*/  SYNCS.ARRIVE.TRANS64 RZ, [R0+URZ+0x2d830], R2 ;  /* 0x02d8300200ff79a7 */ /* 0x0009e2000800003f */
[----:B---3--:R-:W-:-:S04]  /*1dcf0*/  LOP3.LUT R3, R3, 0x1f, RZ, 0xc0, !PT ;  /* 0x0000001f03037812 */ /* 0x008fc800078ec0ff */
[----:B------:R-:W-:-:S13]  /*1dd00*/  ISETP.NE.AND P0, PT, R3, RZ, PT ;  /* 0x000000ff0300720c */ /* 0x000fda0003f05270 */
[----:B----4-:R-:W-:Y:S05]  /*1dd10*/  @!P0 BRA `(.L_x_1658) ;  /* 0x0000000000048947 */ /* 0x010fea0003800000 */
[----:B------:R-:W-:Y:S01]  /*1dd20*/  BPT.TRAP 0x1 ;  /* 0x000000040000795c */ /* 0x000fe20000300000 */
.L_x_1658:
[----:B--2---:R-:W2:Y:S01]  /*1dd30*/  LDL.LU R2, [R1] ;  /* 0x0000000001027983 */ /* 0x004ea20000300800 */
        /* <DEDUP_REMOVED lines=22> */
[----:B---3--:R-:W-:Y:S01]  /*1dea0*/  UMOV UR8, UR15 ;  /* 0x0000000f00087c82 */ /* 0x008fe20008000000 */
[----:B------:R-:W-:Y:S02]  /*1deb0*/  UMOV UR10, UR17 ;  /* 0x00000011000a7c82 */ /* 0x000fe40008000000 */
[----:B------:R3:W-:Y:S02]  /*1dec0*/  UTMALDG.4D [UR8], [UR4], desc[UR6] ;  /* 0x00000608040075b4 */ /* 0x0007e40008019000 */
[----:B---3--:R-:W-:Y:S01]  /*1ded0*/  UMOV UR8, UR16 ;  /* 0x0000001000087c82 */ /* 0x008fe20008000000 */
[----:B------:R-:W-:-:S02]  /*1dee0*/  UMOV UR10, UR14 ;  /* 0x0000000e000a7c82 */ /* 0x000fc40008000000 */
[----:B------:R3:W-:Y:S01]  /*1def0*/  UTMALDG.4D [UR8], [UR4], desc[UR6] ;  /* 0x00000608040075b4 */ /* 0x0007e20008019000 */
[----:B--2---:R-:W-:-:S04]  /*1df00*/  LOP3.LUT R2, R2, 0xfffffffe, RZ, 0xc0, !PT ;  /* 0xfffffffe02027812 */ /* 0x004fc800078ec0ff */
[----:B------:R-:W-:-:S05]  /*1df10*/  @P0 LOP3.LUT R2, R2, 0x1, RZ, 0xfc, !PT ;  /* 0x0000000102020812 */ /* 0x000fca00078efcff */
[----:B------:R3:W-:Y:S01]  /*1df20*/  STL [R1], R2 ;  /* 0x0000000201007387 */ /* 0x0007e20000100800 */
[----:B------:R-:W-:Y:S01]  /*1df30*/  NOP ;  /* 0x0000000000007918 */ /* 0x000fe20000000000 */
.L_x_1654:
[----:B------:R-:W4:Y:S01]  /*1df40*/  LDL.LU R3, [R1+0x20] ;  /* 0x0000200001037983 */ /* 0x000f220000300800 */
[----:B------:R-:W-:Y:S05]  /*1df50*/  WARPSYNC.ALL ;  /* 0x0000000000007948 */ /* 0x000fea0003800000 */
[----:B---3--:R-:W-:Y:S01]  /*1df60*/  ULDC.64 UR4, c[0x0][0x298] ;  /* 0x0000a60000047ab9 */ /* 0x008fe20000000a00 */
[----:B--2---:R-:W-:Y:S01]  /*1df70*/  VIADD R0, R22, 0xc400 ;  /* 0x0000c40016007836 */ /* 0x004fe20000000000 */
[----:B------:R-:W-:Y:S01]  /*1df80*/  ULDC.64 UR6, c[0x0][0xa00] ;  /* 0x0002800000067ab9 */ /* 0x000fe20000000a00 */
[----:B------:R-:W-:Y:S01]  /*1df90*/  BSSY B6, `(.L_x_1659) ;  /* 0x0000024000067945 */ /* 0x000fe20003800000 */
[----:B------:R-:W-:Y:S01]  /*1dfa0*/  BAR.SYNC.DEFER_BLOCKING 0x8, 0x200 ;  /* 0x0208000000007b1d */ /* 0x000fe20000010000 */
[----:B------:R-:W-:-:S02]  /*1dfb0*/  ISETP.NE.U32.AND P0, PT, RZ, UR6, PT ;  /* 0x00000006ff007c0c */ /* 0x000fc4000bf05070 */
[----:B------:R-:W-:Y:S02]  /*1dfc0*/  LOP3.LUT P1, RZ, R0, 0x1bf, RZ, 0xc0, !PT ;  /* 0x000001bf00ff7812 */ /* 0x000fe4000782c0ff */
[----:B------:R-:W-:Y:S02]  /*1dfd0*/  ISETP.NE.AND.EX P0, PT, RZ, UR7, PT, P0 ;  /* 0x00000007ff007c0c */ /* 0x000fe4000bf05300 */
[----:B----4-:R-:W-:Y:S01]  /*1dfe0*/  SHF.R.S32.HI R2, RZ, 0x1f, R3 ;  /* 0x0000001fff027819 */ /* 0x010fe20000011403 */
[----:B------:R-:W-:-:S04]  /*1dff0*/  IMAD.WIDE.U32 R4, R3, UR4, RZ ;  /* 0x0000000403047c25 */ /* 0x000fc8000f8e00ff */
[----:B------:R-:W-:Y:S01]  /*1e000*/  IMAD R2, R2, UR4, RZ ;  /* 0x0000000402027c24 */ /* 0x000fe2000f8e02ff */
[----:B------:R-:W-:Y:S03]  /*1e010*/  STL.64 [R1+0x28], R4 ;  /* 0x0000280401007387 */ /* 0x000fe60000100a00 */
[----:B------:R-:W-:Y:S01]  /*1e020*/  IMAD R0, R3, UR5, R2 ;  /* 0x0000000503007c24 */ /* 0x000fe2000f8e0202 */
[----:B------:R-:W-:-:S03]  /*1e030*/  SHF.R.S32.HI R2, RZ, 0x1f, R19 ;  /* 0x0000001fff027819 */ /* 0x000fc60000011413 */
[----:B------:R-:W-:Y:S01]  /*1e040*/  IMAD.IADD R0, R5, 0x1, R0 ;  /* 0x0000000105007824 */ /* 0x000fe200078e0200 */
[----:B------:R-:W-:Y:S02]  /*1e050*/  SEL R3, R2, RZ, !P0 ;  /* 0x000000ff02037207 */ /* 0x000fe40004000000 */
[----:B------:R-:W-:Y:S02]  /*1e060*/  SHF.R.S32.HI R2, RZ, 0x1f, R18 ;  /* 0x0000001fff027819 */ /* 0x000fe40000011412 */
[----:B------:R2:W-:Y:S04]  /*1e070*/  STL [R1+0x30], R0 ;  /* 0x0000300001007387 */ /* 0x0005e80000100800 */
[----:B------:R3:W-:Y:S01]  /*1e080*/  STL [R1+0x38], R3 ;  /* 0x0000380301007387 */ /* 0x0007e20000100800 */
[----:B--2---:R-:W-:-:S05]  /*1e090*/  SEL R0, R19, RZ, !P0 ;  /* 0x000000ff13007207 */ /* 0x004fca0004000000 */
[----:B------:R3:W-:Y:S04]  /*1e0a0*/  STL [R1+0x20], R0 ;  /* 0x0000200001007387 */ /* 0x0007e80000100800 */
[----:B------:R3:W-:Y:S01]  /*1e0b0*/  STL [R1+0x34], R2 ;  /* 0x0000340201007387 */ /* 0x0007e20000100800 */
[----:B------:R-:W-:Y:S05]  /*1e0c0*/  @!P1 BRA `(.L_x_1660) ;  /* 0x0000000000409947 */ /* 0x000fea0003800000 */
[----:B---3--:R-:W-:Y:S01]  /*1e0d0*/  MOV R2, 0x0 ;  /* 0x0000000000027802 */ /* 0x008fe20000000f00 */
[----:B------:R-:W-:Y:S01]  /*1e0e0*/  ULDC.64 UR4, c[0x4][0xa8] ;  /* 0x01002a0000047ab9 */ /* 0x000fe20000000a00 */
[----:B------:R-:W-:Y:S01]  /*1e0f0*/  ULDC.64 UR6, c[0x4][0xb0] ;  /* 0x01002c0000067ab9 */ /* 0x000fe20000000a00 */
[----:B------:R-:W-:Y:S01]  /*1e100*/  ULDC.64 UR8, c[0x4][0x20] ;  /* 0x0100080000087ab9 */ /* 0x000fe20000000a00 */
[----:B------:R-:W-:Y:S02]  /*1e110*/  IMAD.U32 R4, RZ, RZ, UR4 ;  /* 0x00000004ff047e24 */ /* 0x000fe4000f8e00ff */
[----:B------:R-:W2:Y:S01]  /*1e120*/  LDC.64 R2, c[0x4][R2] ;  /* 0x0100000002027b82 */ /* 0x000ea20000000a00 */
[----:B------:R-:W-:Y:S02]  /*1e130*/  IMAD.U32 R5, RZ, RZ, UR5 ;  /* 0x00000005ff057e24 */ /* 0x000fe4000f8e00ff */
[----:B------:R-:W-:Y:S02]  /*1e140*/  IMAD.U32 R6, RZ, RZ, UR6 ;  /* 0x00000006ff067e24 */ /* 0x000fe4000f8e00ff */
[----:B-1----:R-:W-:-:S02]  /*1e150*/  IMAD.U32 R7, RZ, RZ, UR7 ;  /* 0x00000007ff077e24 */ /* 0x002fc4000f8e00ff */
[----:B------:R-:W-:Y:S02]  /*1e160*/  IMAD.U32 R10, RZ, RZ, UR8 ;  /* 0x00000008ff0a7e24 */ /* 0x000fe4000f8e00ff */
[----:B------:R-:W-:Y:S02]  /*1e170*/  IMAD.U32 R11, RZ, RZ, UR9 ;  /* 0x00000009ff0b7e24 */ /* 0x000fe4000f8e00ff */
[----:B------:R-:W-:Y:S02]  /*1e180*/  IMAD.MOV.U32 R8, RZ, RZ, 0x70 ;  /* 0x00000070ff087424 */ /* 0x000fe400078e00ff */
[----:B0-----:R-:W-:Y:S02]  /*1e190*/  IMAD.MOV.U32 R12, RZ, RZ, 0x1 ;  /* 0x00000001ff0c7424 */ /* 0x001fe400078e00ff */
[----:B------:R-:W-:-:S07]  /*1e1a0*/  IMAD.MOV.U32 R13, RZ, RZ, RZ ;  /* 0x000000ffff0d7224 */ /* 0x000fce00078e00ff */
[----:B------:R-:W-:-:S07]  /*1e1b0*/  LEPC R20, `(.L_x_1660) ;  /* 0x000000001014794e */ /* 0x000fce0000000000 */
[----:B--2---:R-:W-:Y:S05]  /*1e1c0*/  CALL.ABS.NOINC R2 ;  /* 0x0000000002007343 */ /* 0x004fea0003c00000 */
.L_x_1660:
[----:B------:R-:W-:Y:S05]  /*1e1d0*/  BSYNC B6 ;  /* 0x0000000000067941 */ /* 0x000fea0003800000 */
.L_x_1659:
[----:B---3--:R-:W2:Y:S01]  /*1e1e0*/  LDL.LU R0, [R1+0x30] ;  /* 0x0000300001007983 */ /* 0x008ea20000300800 */
[----:B------:R-:W3:Y:S01]  /*1e1f0*/  LDC R10, c[0x0][0x448] ;  /* 0x00011200ff0a7b82 */ /* 0x000ee20000000800 */
[----:B------:R-:W-:Y:S01]  /*1e200*/  ULDC.64 UR4, c[0x0][0x2d8] ;  /* 0x0000b60000047ab9 */ /* 0x000fe20000000a00 */
[----:B------:R-:W-:Y:S01]  /*1e210*/  ULDC.64 UR6, c[0x0][0x2c8] ;  /* 0x0000b20000067ab9 */ /* 0x000fe20000000a00 */
[----:B------:R-:W2:Y:S01]  /*1e220*/  LDL.LU.64 R2, [R1+0x28] ;  /* 0x0000280001027983 */ /* 0x000ea20000300a00 */
[----:B------:R-:W-:-:S03]  /*1e230*/  ULDC.64 UR8, c[0x0][0x280] ;  /* 0x0000a00000087ab9 */ /* 0x000fc60000000a00 */
[----:B------:R-:W4:Y:S04]  /*1e240*/  LDL.LU R20, [R1+0x34] ;  /* 0x0000340001147983 */ /* 0x000f280000300800 */
[----:B------:R-:W4:Y:S04]  /*1e250*/  LDL.LU R21, [R1+0x38] ;  /* 0x0000380001157983 */ /* 0x000f280000300800 */
[----:B------:R-:W4:Y:S04]  /*1e260*/  LDL.LU R4, [R1+0x20] ;  /* 0x0000200001047983 */ /* 0x000f280000300800 */
[----:B0-----:R-:W4:Y:S01]  /*1e270*/  LDL R12, [R1+0x10] ;  /* 0x00001000010c7983 */ /* 0x001f220000100800 */
[----:B---3--:R-:W-:-:S13]  /*1e280*/  ISETP.NE.AND P1, PT, R10, 0x1, PT ;  /* 0x000000010a00780c */ /* 0x008fda0003f25270 */
[----:B------:R-:W0:Y:S01]  /*1e290*/  @P1 LDC R5, c[0x0][0x450] ;  /* 0x00011400ff051b82 */ /* 0x000e220000000800 */
[----:B--2---:R-:W-:Y:S02]  /*1e2a0*/  IMAD.MOV.U32 R3, RZ, RZ, R0 ;  /* 0x000000ffff037224 */ /* 0x004fe400078e0000 */
[----:B----4-:R-:W-:Y:S02]  /*1e2b0*/  IMAD R0, R20, UR4, RZ ;  /* 0x0000000414007c24 */ /* 0x010fe4000f8e02ff */
[C---:B------:R-:W-:Y:S01]  /*1e2c0*/  IMAD.WIDE.U32 R2, R18.reuse, UR4, R2 ;  /* 0x0000000412027c25 */ /* 0x040fe2000f8e0002 */
[----:B------:R-:W2:Y:S03]  /*1e2d0*/  S2R R20, SR_TID.X ;  /* 0x0000000000147919 */ /* 0x000ea60000002100 */
[----:B------:R-:W-:Y:S01]  /*1e2e0*/  IMAD R0, R18, UR5, R0 ;  /* 0x0000000512007c24 */ /* 0x000fe2000f8e0200 */
[----:B------:R-:W-:-:S03]  /*1e2f0*/  ULDC.64 UR4, c[0x0][0x2e0] ;  /* 0x0000b80000047ab9 */ /* 0x000fc60000000a00 */
[----:B------:R-:W-:Y:S02]  /*1e300*/  IMAD.IADD R3, R3, 0x1, R0 ;  /* 0x0000000103037824 */ /* 0x000fe400078e0200 */
[----:B------:R-:W-:Y:S02]  /*1e310*/  IMAD R0, R21, UR4, RZ ;  /* 0x0000000415007c24 */ /* 0x000fe4000f8e02ff */
[----:B------:R-:W3:Y:S01]  /*1e320*/  S2R R21, SR_TID.X ;  /* 0x0000000000157919 */ /* 0x000ee20000002100 */
[----:B------:R-:W-:-:S04]  /*1e330*/  IMAD.WIDE.U32 R2, R4, UR4, R2 ;  /* 0x0000000404027c25 */ /* 0x000fc8000f8e0002 */
[----:B------:R-:W-:Y:S01]  /*1e340*/  IMAD R0, R4, UR5, R0 ;  /* 0x0000000504007c24 */ /* 0x000fe2000f8e0200 */
[----:B------:R-:W-:Y:S01]  /*1e350*/  ULDC.64 UR4, c[0x0][0x2d0] ;  /* 0x0000b40000047ab9 */ /* 0x000fe20000000a00 */
[----:B------:R-:W4:Y:S01]  /*1e360*/  @P1 LDC R4, c[0x0][0x44c] ;  /* 0x00011300ff041b82 */ /* 0x000f220000000800 */
[----:B--2---:R-:W-:-:S04]  /*1e370*/  LOP3.LUT R20, R20, 0x7f, RZ, 0xc0, !PT ;  /* 0x0000007f14147812 */ /* 0x004fc800078ec0ff */
[----:B------:R-:W-:Y:S01]  /*1e380*/  SHF.R.U32.HI R20, RZ, 0x2, R20 ;  /* 0x00000002ff147819 */ /* 0x000fe20000011614 */
[----:B---3--:R-:W-:-:S05]  /*1e390*/  IMAD.SHL.U32 R6, R21, 0x20, RZ ;  /* 0x0000002015067824 */ /* 0x008fca00078e00ff */
[----:B------:R-:W-:Y:S01]  /*1e3a0*/  LOP3.LUT R6, R20, 0x60, R6, 0xf8, !PT ;  /* 0x0000006014067812 */ /* 0x000fe200078ef806 */
[----:B------:R-:W-:-:S04]  /*1e3b0*/  IMAD.IADD R3, R3, 0x1, R0 ;  /* 0x0000000103037824 */ /* 0x000fc800078e0200 */
[----:B------:R-:W-:-:S04]  /*1e3c0*/  IMAD.IADD R8, R6, 0x1, R12 ;  /* 0x0000000106087824 */ /* 0x000fc800078e020c */
[----:B----4-:R-:W-:-:S04]  /*1e3d0*/  @P1 IMAD.HI.U32 R0, R8, R4, RZ ;  /* 0x0000000408001227 */ /* 0x010fc800078e00ff */
[----:B------:R-:W-:Y:S01]  /*1e3e0*/  IMAD.MOV.U32 R4, RZ, RZ, R8 ;  /* 0x000000ffff047224 */ /* 0x000fe200078e0008 */
[----:B0-----:R-:W-:-:S04]  /*1e3f0*/  @P1 SHF.R.U32.HI R4, RZ, R5, R0 ;  /* 0x00000005ff041219 */ /* 0x001fc80000011600 */
[----:B------:R-:W-:-:S05]  /*1e400*/  SHF.R.S32.HI R0, RZ, 0x1f, R4 ;  /* 0x0000001fff007819 */ /* 0x000fca0000011404 */
[----:B------:R-:W-:-:S04]  /*1e410*/  IMAD R0, R0, UR4, RZ ;  /* 0x0000000400007c24 */ /* 0x000fc8000f8e02ff */
[----:B------:R-:W-:Y:S02]  /*1e420*/  IMAD R6, R4, UR5, R0 ;  /* 0x0000000504067c24 */ /* 0x000fe4000f8e0200 */
[----:B------:R-:W-:-:S04]  /*1e430*/  IMAD.MOV R0, RZ, RZ, -R4 ;  /* 0x000000ffff007224 */ /* 0x000fc800078e0a04 */
[----:B------:R-:W-:Y:S02]  /*1e440*/  IMAD R0, R10, R0, R8 ;  /* 0x000000000a007224 */ /* 0x000fe400078e0208 */
[----:B------:R-:W-:-:S03]  /*1e450*/  IMAD.WIDE.U32 R4, R4, UR4, R2 ;  /* 0x0000000404047c25 */ /* 0x000fc6000f8e0002 */
[----:B------:R-:W-:Y:S01]  /*1e460*/  SHF.R.S32.HI R9, RZ, 0x1f, R0 ;  /* 0x0000001fff097819 */ /* 0x000fe20000011400 */
[----:B------:R-:W-:-:S04]  /*1e470*/  IMAD.IADD R5, R5, 0x1, R6 ;  /* 0x0000000105057824 */ /* 0x000fc800078e0206 */
[----:B------:R-:W-:Y:S02]  /*1e480*/  IMAD R9, R9, UR6, RZ ;  /* 0x0000000609097c24 */ /* 0x000fe4000f8e02ff */
[C---:B-1----:R-:W-:Y:S02]  /*1e490*/  IMAD.WIDE.U32 R6, R0.reuse, UR6, R4 ;  /* 0x0000000600067c25 */ /* 0x042fe4000f8e0004 */
[----:B------:R-:W0:Y:S02]  /*1e4a0*/  @P1 LDC R5, c[0x0][0x450] ;  /* 0x00011400ff051b82 */ /* 0x000e240000000800 */
[----:B------:R-:W-:Y:S02]  /*1e4b0*/  IMAD R0, R0, UR7, R9 ;  /* 0x0000000700007c24 */ /* 0x000fe4000f8e0209 */
[----:B------:R1:W5:Y:S01]  /*1e4c0*/  LDL R9, [R1+0xc] ;  /* 0x00000c0001097983 */ /* 0x0003620000100800 */
[----:B------:R-:W-:Y:S01]  /*1e4d0*/  LEA R4, P0, R6, UR8, 0x1 ;  /* 0x0000000806047c11 */ /* 0x000fe2000f8008ff */
[----:B------:R-:W-:-:S05]  /*1e4e0*/  IMAD.IADD R0, R7, 0x1, R0 ;  /* 0x0000000107007824 */ /* 0x000fca00078e0200 */
[----:B------:R-:W-:Y:S02]  /*1e4f0*/  LEA.HI.X R0, R6, UR9, R0, 0x1, P0 ;  /* 0x0000000906007c11 */ /* 0x000fe400080f0c00 */
[----:B------:R-:W2:Y:S01]  /*1e500*/  @P1 LDC R6, c[0x0][0x44c] ;  /* 0x00011300ff061b82 */ /* 0x000ea20000000800 */
[----:B------:R-:W3:Y:S01]  /*1e510*/  S2R R13, SR_TID.X ;  /* 0x00000000000d7919 */ /* 0x000ee20000002100 */
[----:B------:R-:W-:Y:S01]  /*1e520*/  VIADD R8, R8, 0x80 ;  /* 0x0000008008087836 */ /* 0x000fe20000000000 */
[----:B------:R-:W4:Y:S03]  /*1e530*/  S2R R11, SR_TID.X ;  /* 0x00000000000b7919 */ /* 0x000f260000002100 */
[----:B--2---:R-:W-:-:S04]  /*1e540*/  @P1 IMAD.HI.U32 R7, R8, R6, RZ ;  /* 0x0000000608071227 */ /* 0x004fc800078e00ff */
[----:B------:R-:W-:Y:S01]  /*1e550*/  IMAD.MOV.U32 R6, RZ, RZ, R8 ;  /* 0x000000ffff067224 */ /* 0x000fe200078e0008 */
[----:B0-----:R-:W-:-:S04]  /*1e560*/  @P1 SHF.R.U32.HI R6, RZ, R5, R7 ;  /* 0x00000005ff061219 */ /* 0x001fc80000011607 */
[--C-:B------:R-:W-:Y:S01]  /*1e570*/  SHF.R.S32.HI R7, RZ, 0x1f, R6.reuse ;  /* 0x0000001fff077819 */ /* 0x100fe20000011406 */
[----:B------:R-:W-:-:S04]  /*1e580*/  IMAD.MOV R5, RZ, RZ, -R6 ;  /* 0x000000ffff057224 */ /* 0x000fc800078e0a06 */
[----:B------:R-:W-:Y:S02]  /*1e590*/  IMAD R5, R10, R5, R8 ;  /* 0x000000050a057224 */ /* 0x000fe400078e0208 */
[----:B------:R-:W-:Y:S02]  /*1e5a0*/  IMAD R7, R7, UR4, RZ ;  /* 0x0000000407077c24 */ /* 0x000fe4000f8e02ff */
[----:B------:R-:W-:Y:S01]  /*1e5b0*/  IMAD.WIDE.U32 R2, R6, UR4, R2 ;  /* 0x0000000406027c25 */ /* 0x000fe2000f8e0002 */
[----:B------:R-:W-:-:S03]  /*1e5c0*/  ULDC UR4, c[0x0][0x2b8] ;  /* 0x0000ae0000047ab9 */ /* 0x000fc60000000800 */
[----:B------:R-:W-:Y:S01]  /*1e5d0*/  IMAD R7, R6, UR5, R7 ;  /* 0x0000000506077c24 */ /* 0x000fe2000f8e0207 */
[----:B------:R-:W-:Y:S01]  /*1e5e0*/  SHF.R.S32.HI R6, RZ, 0x1f, R5 ;  /* 0x0000001fff067819 */ /* 0x000fe20000011405 */
[----:B---3--:R-:W-:Y:S02]  /*1e5f0*/  IMAD.SHL.U32 R21, R13, 0x8, RZ ;  /* 0x000000080d157824 */ /* 0x008fe400078e00ff */
[----:B------:R-:W-:Y:S02]  /*1e600*/  IMAD.IADD R3, R3, 0x1, R7 ;  /* 0x0000000103037824 */ /* 0x000fe400078e0207 */
[----:B------:R-:W-:Y:S01]  /*1e610*/  IMAD R6, R6, UR6, RZ ;  /* 0x0000000606067c24 */ /* 0x000fe2000f8e02ff */
[----:B------:R-:W-:Y:S01]  /*1e620*/  LOP3.LUT R21, R21, 0x18, RZ, 0xc0, !PT ;  /* 0x0000001815157812 */ /* 0x000fe200078ec0ff */
[----:B----4-:R-:W-:Y:S02]  /*1e630*/  IMAD.SHL.U32 R20, R11, 0x8, RZ ;  /* 0x000000080b147824 */ /* 0x010fe400078e00ff */
[----:B------:R-:W-:Y:S01]  /*1e640*/  IMAD.WIDE.U32 R2, R5, UR6, R2 ;  /* 0x0000000605027c25 */ /* 0x000fe2000f8e0002 */
[----:B------:R-:W-:-:S03]  /*1e650*/  LOP3.LUT R14, R21, 0x20, RZ, 0xfc, !PT ;  /* 0x00000020150e7812 */ /* 0x000fc600078efcff */
[----:B------:R-:W-:Y:S01]  /*1e660*/  IMAD R6, R5, UR7, R6 ;  /* 0x0000000705067c24 */ /* 0x000fe2000f8e0206 */
[----:B------:R-:W-:Y:S02]  /*1e670*/  LOP3.LUT R20, R20, 0x18, RZ, 0xc0, !PT ;  /* 0x0000001814147812 */ /* 0x000fe400078ec0ff */
[----:B------:R-:W-:Y:S01]  /*1e680*/  LOP3.LUT R13, R21, 0x40, RZ, 0xfc, !PT ;  /* 0x00000040150d7812 */ /* 0x000fe200078efcff */
[----:B------:R-:W-:Y:S01]  /*1e690*/  IMAD.IADD R6, R3, 0x1, R6 ;  /* 0x0000000103067824 */ /* 0x000fe200078e0206 */
[----:B------:R-:W-:Y:S02]  /*1e6a0*/  LEA R8, P3, R2, UR8, 0x1 ;  /* 0x0000000802087c11 */ /* 0x000fe4000f8608ff */
[----:B------:R-:W-:Y:S02]  /*1e6b0*/  ISETP.GE.AND P2, PT, R20, UR4, PT ;  /* 0x0000000414007c0c */ /* 0x000fe4000bf46270 */
[----:B------:R-:W-:Y:S02]  /*1e6c0*/  ISETP.GE.AND P1, PT, R14, UR4, PT ;  /* 0x000000040e007c0c */ /* 0x000fe4000bf26270 */
[----:B------:R-:W-:Y:S01]  /*1e6d0*/  ISETP.GE.AND P0, PT, R13, UR4, PT ;  /* 0x000000040d007c0c */ /* 0x000fe2000bf06270 */
[----:B------:R-:W-:Y:S01]  /*1e6e0*/  UMOV UR4, 0xffffffff ;  /* 0xffffffff00047882 */ /* 0x000fe20000000000 */
[----:B------:R-:W-:-:S02]  /*1e6f0*/  LOP3.LUT R21, R11, 0x7f, RZ, 0xc0, !PT ;  /* 0x0000007f0b157812 */ /* 0x000fc400078ec0ff */
[----:B------:R-:W-:Y:S02]  /*1e700*/  LEA.HI.X R7, R2, UR9, R6, 0x1, P3 ;  /* 0x0000000902077c11 */ /* 0x000fe400098f0c06 */
[----:B------:R-:W-:Y:S01]  /*1e710*/  SHF.R.U32.HI R21, RZ, 0x2, R21 ;  /* 0x00000002ff157819 */ /* 0x000fe20000011615 */
[----:B-1----:R-:W-:Y:S06]  /*1e720*/  BRA.DIV UR4, `(.L_x_1661) ;  /* 0x0000004e047c7947 */ /* 0x002fec000b800000 */
[----:B------:R-:W2:Y:S04]  /*1e730*/  LDL.LU R3, [R1+0x1c] ;  /* 0x00001c0001037983 */ /* 0x000ea80000300800 */
[----:B------:R-:W3:Y:S04]  /*1e740*/  LDL.LU R11, [R1+0x10] ;  /* 0x00001000010b7983 */ /* 0x000ee80000300800 */
[----:B------:R-:W-:Y:S01]  /*1e750*/  SHFL.IDX PT, R2, R0, RZ, 0x1c1f ;  /* 0x001c1fff00027589 */ /* 0x000fe200000e0000 */
[----:B--2---:R-:W-:-:S03]  /*1e760*/  IMAD R5, R3, R10, RZ ;  /* 0x0000000a03057224 */ /* 0x004fc600078e02ff */
[----:B------:R-:W0:Y:S01]  /*1e770*/  SHFL.IDX PT, R3, R4, RZ, 0x1c1f ;  /* 0x001c1fff04037589 */ /* 0x000e2200000e0000 */
[----:B---3--:R-:W-:-:S05]  /*1e780*/  IMAD.IADD R6, R21, 0x1, R11 ;  /* 0x0000000115067824 */ /* 0x008fca00078e020b */
        /* <DEDUP_REMOVED lines=56> */
.L_x_1813:
[----:B------:R-:W-:Y:S02]  /*1eb10*/  VIADD R6, R6, 0xa0 ;  /* 0x000000a006067836 */ /* 0x000fe40000000000 */
[----:B0-----:R-:W-:-:S03]  /*1eb20*/  VIADD R8, R22, 0x2d800 ;  /* 0x0002d80016087836 */ /* 0x001fc60000000000 */
        /* <DEDUP_REMOVED lines=11> */
.L_x_1662:
        /* <DEDUP_REMOVED lines=18> */
.L_x_1814:
[----:B------:R-:W-:Y:S05]  /*1ed00*/  BSYNC B0 ;  /* 0x0000000000007941 */ /* 0x000fea0003800000 */
.L_x_1663:
[----:B------:R-:W2:Y:S04]  /*1ed10*/  LDL R4, [R1+0x14] ;  /* 0x0000140001047983 */ /* 0x000ea80000100800 */
[----:B------:R-:W3:Y:S01]  /*1ed20*/  LDL R2, [R1+0x8] ;  /* 0x0000080001027983 */ /* 0x000ee20000100800 */
[----:B------:R-:W-:Y:S01]  /*1ed30*/  BSSY B0, `(.L_x_1665) ;  /* 0x000022d000007945 */ /* 0x000fe20003800000 */
[----:B--2---:R-:W-:-:S05]  /*1ed40*/  VIADD R0, R4, 0xfffffffe ;  /* 0xfffffffe04007836 */ /* 0x004fca0000000000 */
[----:B---3--:R-:W-:-:S13]  /*1ed50*/  ISETP.GE.AND P0, PT, R0, R2, PT ;  /* 0x000000020000720c */ /* 0x008fda0003f06270 */
[----:B------:R-:W-:Y:S05]  /*1ed60*/  @!P0 BRA `(.L_x_1666) ;  /* 0x0000002000a48947 */ /* 0x000fea0003800000 */
[----:B------:R-:W-:Y:S01]  /*1ed70*/  LOP3.LUT R7, RZ, R2, RZ, 0x33, !PT ;  /* 0x00000002ff077212 */ /* 0x000fe200078e33ff */
[----:B------:R-:W-:Y:S01]  /*1ed80*/  IMAD.MOV R2, RZ, RZ, -R4 ;  /* 0x000000ffff027224 */ /* 0x000fe200078e0a04 */
[----:B------:R-:W-:Y:S04]  /*1ed90*/  BSSY B2, `(.L_x_1667) ;  /* 0x00000bb000027945 */ /* 0x000fe80003800000 */
        /* <DEDUP_REMOVED lines=20> */
[----:B------:R-:W1:Y:S01]  /*1eee0*/  LDC R5, c[0x0][0x43c] ;  /* 0x00010f00ff057b82 */ /* 0x000e620000000800 */
[----:B------:R-:W-:Y:S01]  /*1eef0*/  ULDC.64 UR6, c[0x0][0x428] ;  /* 0x00010a0000067ab9 */ /* 0x000fe20000000a00 */
[----:B-1----:R-:W-:-:S13]  /*1ef00*/  ISETP.NE.AND P0, PT, R5, 0x1, PT ;  /* 0x000000010500780c */ /* 0x002fda0003f05270 */
[----:B0-----:R-:W0:Y:S02]  /*1ef10*/  @P0 LDC.64 R2, c[0x0][0x440] ;  /* 0x00011000ff020b82 */ /* 0x001e240000000a00 */
        /* <DEDUP_REMOVED lines=13> */
.L_x_1671:
[----:B0-----:R-:W-:Y:S01]  /*1eff0*/  IMAD R3, R6, 0x8, R22 ;  /* 0x0000000806037824 */ /* 0x001fe200078e0216 */
[----:B------:R-:W-:Y:S01]  /*1f000*/  SHF.L.U32 R2, R9, 0x1f, RZ ;  /* 0x0000001f09027819 */ /* 0x000fe200000006ff */
[----:B------:R-:W-:Y:S03]  /*1f010*/  BSSY B3, `(.L_x_1672) ;  /* 0x0000003000037945 */ /* 0x000fe60003800000 */
[----:B------:R-:W0:Y:S02]  /*1f020*/  SYNCS.PHASECHK.TRANS64.TRYWAIT P0, [R3+URZ+0x2d840], R2 ;  /* 0x02d84002030075a7 */ /* 0x000e24000800017f */
[----:B0-----:R-:W-:Y:S05]  /*1f030*/  @!P0 BRA `(.L_x_1673) ;  /* 0x0000004c00608947 */ /* 0x001fea0003800000 */
.L_x_1815:
[----:B------:R-:W-:Y:S05]  /*1f040*/  BSYNC B3 ;  /* 0x0000000000037941 */ /* 0x000fea0003800000 */
.L_x_1672:
[----:B-1----:R-:W1:Y:S01]  /*1f050*/  S2R R4, SR_TID.X ;  /* 0x0000000000047919 */ /* 0x002e620000002100 */
[----:B------:R-:W-:Y:S01]  /*1f060*/  BSSY B3, `(.L_x_1674) ;  /* 0x000000b000037945 */ /* 0x000fe20003800000 */
[----:B-1----:R-:W-:-:S04]  /*1f070*/  LOP3.LUT R4, R4, 0x7f, RZ, 0xc0, !PT ;  /* 0x0000007f04047812 */ /* 0x002fc800078ec0ff */
[----:B------:R-:W-:-:S13]  /*1f080*/  ISETP.NE.AND P1, PT, R4, RZ, PT ;  /* 0x000000ff0400720c */ /* 0x000fda0003f25270 */
        /* <DEDUP_REMOVED lines=8> */
.L_x_1675:
[----:B------:R-:W-:Y:S05]  /*1f110*/  BSYNC B3 ;  /* 0x0000000000037941 */ /* 0x000fea0003800000 */
.L_x_1674:
[----:B------:R-:W-:Y:S01]  /*1f120*/  IMAD.MOV.U32 R11, RZ, RZ, RZ ;  /* 0x000000ffff0b7224 */ /* 0x000fe200078e00ff */
[----:B------:R-:W-:Y:S01]  /*1f130*/  UIADD3 UR4, UP0, UR40, 0x370, URZ ;  /* 0x0000037028047890 */ /* 0x000fe2000ff1e03f */
[----:B------:R-:W-:Y:S01]  /*1f140*/  IMAD R4, R6, 0x6000, R22 ;  /* 0x0000600006047824 */ /* 0x000fe200078e0216 */
[----:B------:R-:W-:Y:S01]  /*1f150*/  PLOP3.LUT P0, PT, PT, PT, PT, 0x80, 0x0 ;  /* 0x000000000000781c */ /* 0x000fe20003f0f070 */
[----:B0-----:R-:W-:Y:S01]  /*1f160*/  VIADD R3, R3, 0x2d830 ;  /* 0x0002d83003037836 */ /* 0x001fe20000000000 */
[----:B------:R-:W-:Y:S01]  /*1f170*/  R2UR UR10, R11 ;  /* 0x000000000b0a72ca */ /* 0x000fe200000e0000 */
[----:B------:R-:W-:Y:S01]  /*1f180*/  IMAD R2, R0, 0x80, R27 ;  /* 0x0000008000027824 */ /* 0x000fe200078e021b */
[----:B------:R-:W-:Y:S01]  /*1f190*/  UIADD3.X UR5, URZ, UR41, URZ, UP0, !UPT ;  /* 0x000000293f057290 */ /* 0x000fe200087fe43f */
[----:B------:R-:W-:Y:S01]  /*1f1a0*/  VIADD R10, R4, 0x15400 ;  /* 0x00015400040a7836 */ /* 0x000fe20000000000 */
[----:B------:R-:W-:Y:S01]  /*1f1b0*/  UMOV UR6, 0x0 ;  /* 0x0000000000067882 */ /* 0x000fe20000000000 */
[----:B------:R-:W-:-:S10]  /*1f1c0*/  UMOV UR7, 0x14f00000 ;  /* 0x14f0000000077882 */ /* 0x000fd40000000000 */
.L_x_1676:
        /* <DEDUP_REMOVED lines=16> */
.L_x_1677:
        /* <DEDUP_REMOVED lines=16> */
.L_x_1678:
        /* <DEDUP_REMOVED lines=15> */
.L_x_1816:
[----:B------:R-:W-:Y:S05]  /*1f4c0*/  BSYNC B3 ;  /* 0x0000000000037941 */ /* 0x000fea0003800000 */
.L_x_1679:
        /* <DEDUP_REMOVED lines=12> */
.L_x_1682:
[----:B------:R-:W-:Y:S05]  /*1f590*/  BSYNC B3 ;  /* 0x0000000000037941 */ /* 0x000fea0003800000 */
.L_x_1681:
        /* <DEDUP_REMOVED lines=11> */
.L_x_1683:
        /* <DEDUP_REMOVED lines=15> */
.L_x_1684:
        /* <DEDUP_REMOVED lines=15> */
.L_x_1685:
        /* <DEDUP_REMOVED lines=12> */
.L_x_1670:
[----:B------:R-:W-:Y:S05]  /*1f8f0*/  BSYNC B1 ;  /* 0x0000000000017941 */ /* 0x000fea0003800000 */
.L_x_1669:
[----:B------:R-:W2:Y:S01]  /*1f900*/  LDL R0, [R1+0x14] ;  /* 0x0000140001007983 */ /* 0x000ea20000100800 */
[----:B------:R-:W-:Y:S02]  /*1f910*/  IMAD.MOV.U32 R23, RZ, RZ, R6 ;  /* 0x000000ffff177224 */ /* 0x000fe400078e0006 */
[----:B------:R-:W-:Y:S02]  /*1f920*/  IMAD.MOV.U32 R26, RZ, RZ, R9 ;  /* 0x000000ffff1a7224 */ /* 0x000fe400078e0009 */
[----:B--2---:R-:W-:-:S07]  /*1f930*/  VIADD R0, R0, 0xfffffffd ;  /* 0xfffffffd00007836 */ /* 0x004fce0000000000 */
.L_x_1668:
[----:B------:R-:W-:Y:S05]  /*1f940*/  BSYNC B2 ;  /* 0x0000000000027941 */ /* 0x000fea0003800000 */
.L_x_1667:
[----:B------:R-:W2:Y:S01]  /*1f950*/  LDL.LU R2, [R1+0x14] ;  /* 0x0000140001027983 */ /* 0x000ea20000300800 */
[----:B------:R-:W-:Y:S01]  /*1f960*/  VIADD R7, R7, 0xfffffffe ;  /* 0xfffffffe07077836 */ /* 0x000fe20000000000 */
[----:B--2---:R-:W-:-:S04]  /*1f970*/  LOP3.LUT R2, RZ, R2, RZ, 0x33, !PT ;  /* 0x00000002ff027212 */ /* 0x004fc800078e33ff */
[----:B------:R-:W-:-:S13]  /*1f980*/  ISETP.NE.AND P0, PT, R7, R2, PT ;  /* 0x000000020700720c */ /* 0x000fda0003f05270 */
[----:B------:R-:W-:Y:S05]  /*1f990*/  @!P0 BRA `(.L_x_1666) ;  /* 0x0000001400988947 */ /* 0x000fea0003800000 */
[----:B------:R-:W-:-:S07]  /*1f9a0*/  IMAD.MOV.U32 R4, RZ, RZ, R17 ;  /* 0x000000ffff047224 */ /* 0x000fce00078e0011 */
.L_x_1720:
        /* <DEDUP_REMOVED lines=33> */
.L_x_1688:
[----:B0-----:R-:W-:Y:S01]  /*1fbc0*/  IMAD R3, R6, 0x8, R22 ;  /* 0x0000000806037824 */ /* 0x001fe200078e0216 */
[----:B------:R-:W-:Y:S01]  /*1fbd0*/  SHF.L.U32 R2, R7, 0x1f, RZ ;  /* 0x0000001f07027819 */ /* 0x000fe200000006ff */
[----:B------:R-:W-:Y:S03]  /*1fbe0*/  BSSY B2, `(.L_x_1689) ;  /* 0x0000003000027945 */ /* 0x000fe60003800000 */
[----:B------:R-:W0:Y:S02]  /*1fbf0*/  SYNCS.PHASECHK.TRANS64.TRYWAIT P0, [R3+URZ+0x2d840], R2 ;  /* 0x02d84002030075a7 */ /* 0x000e24000800017f */
[----:B0-----:R-:W-:Y:S05]  /*1fc00*/  @!P0 BRA `(.L_x_1690) ;  /* 0x0000004000948947 */ /* 0x001fea0003800000 */
.L_x_1817:
[----:B------:R-:W-:Y:S05]  /*1fc10*/  BSYNC B2 ;  /* 0x0000000000027941 */ /* 0x000fea0003800000 */
.L_x_1689:
        /* <DEDUP_REMOVED lines=12> */
.L_x_1692:
[----:B------:R-:W-:Y:S05]  /*1fce0*/  BSYNC B2 ;  /* 0x0000000000027941 */ /* 0x000fea0003800000 */
.L_x_1691:
        /* <DEDUP_REMOVED lines=11> */
.L_x_1693:
        /* <DEDUP_REMOVED lines=16> */
.L_x_1694:
        /* <DEDUP_REMOVED lines=16> */
.L_x_1695:
        /* <DEDUP_REMOVED lines=15> */
.L_x_1818:
[----:B------:R-:W-:Y:S05]  /*20090*/  BSYNC B2 ;  /* 0x0000000000027941 */ /* 0x000fea0003800000 */
.L_x_1696:
        /* <DEDUP_REMOVED lines=11> */
.L_x_1699:
[----:B------:R-:W-:Y:S05]  /*20150*/  BSYNC B2 ;  /* 0x0000000000027941 */ /* 0x000fea0003800000 */
.L_x_1698:
        /* <DEDUP_REMOVED lines=10> */
.L_x_1700:
        /* <DEDUP_REMOVED lines=15> */
.L_x_1701:
        /* <DEDUP_REMOVED lines=15> */
.L_x_1702:
        /* <DEDUP_REMOVED lines=12> */
.L_x_1687:
[----:B------:R-:W-:Y:S05]  /*204a0*/  BSYNC B1 ;  /* 0x0000000000017941 */ /* 0x000fea0003800000 */
.L_x_1686:
        /* <DEDUP_REMOVED lines=33> */
.L_x_1705:
[----:B------:R-:W-:Y:S01]  /*206c0*/  IMAD R2, R23, 0x8, R22 ;  /* 0x0000000817027824 */ /* 0x000fe200078e0216 */
[----:B0-----:R-:W-:Y:S01]  /*206d0*/  SHF.L.U32 R3, R26, 0x1f, RZ ;  /* 0x0000001f1a037819 */ /* 0x001fe200000006ff */
[----:B------:R-:W-:Y:S03]  /*206e0*/  BSSY B2, `(.L_x_1706) ;  /* 0x0000003000027945 */ /* 0x000fe60003800000 */
[----:B------:R-:W0:Y:S02]  /*206f0*/  SYNCS.PHASECHK.TRANS64.TRYWAIT P0, [R2+URZ+0x2d840], R3 ;  /* 0x02d84003020075a7 */ /* 0x000e24000800017f */
[----:B0-----:R-:W-:Y:S05]  /*20700*/  @!P0 BRA `(.L_x_1707) ;  /* 0x0000003400fc8947 */ /* 0x001fea0003800000 */
.L_x_1819:
[----:B------:R-:W-:Y:S05]  /*20710*/  BSYNC B2 ;  /* 0x0000000000027941 */ /* 0x000fea0003800000 */
.L_x_1706:
        /* <DEDUP_REMOVED lines=12> */
.L_x_1709:
[----:B------:R-:W-:Y:S05]  /*207e0*/  BSYNC B2 ;  /* 0x0000000000027941 */ /* 0x000fea0003800000 */
.L_x_1708:
[----:B------:R-:W-:Y:S01]  /*207f0*/  IMAD.MOV.U32 R12, RZ, RZ, RZ ;  /* 0x000000ffff0c7224 */ /* 0x000fe200078e00ff */
[----:B------:R-:W-:Y:S01]  /*20800*/  UIADD3 UR4, UP0, UR40, 0x370, URZ ;  /* 0x0000037028047890 */ /* 0x000fe2000ff1e03f */
[C---:B0-----:R-:W-:Y:S01]  /*20810*/  IMAD R3, R23.reuse, 0x8, R8 ;  /* 0x0000000817037824 */ /* 0x041fe200078e0208 */
        /* <DEDUP_REMOVED lines=9> */
.L_x_1710:
        /* <DEDUP_REMOVED lines=16> */
.L_x_1711:
        /* <DEDUP_REMOVED lines=16> */
.L_x_1712:
        /* <DEDUP_REMOVED lines=15> */
.L_x_1820:
[----:B------:R-:W-:Y:S05]  /*20ba0*/  BSYNC B2 ;  /* 0x0000000000027941 */ /* 0x000fea0003800000 */
.L_x_1713:
        /* <DEDUP_REMOVED lines=11> */
.L_x_1716:
[----:B------:R-:W-:Y:S05]  /*20c60*/  BSYNC B2 ;  /* 0x0000000000027941 */ /* 0x000fea0003800000 */
.L_x_1715:
        /* <DEDUP_REMOVED lines=10> */
.L_x_1717:
        /* <DEDUP_REMOVED lines=15> */
.L_x_1718:
        /* <DEDUP_REMOVED lines=15> */
.L_x_1719:
        /* <DEDUP_REMOVED lines=12> */
.L_x_1704:
[----:B------:R-:W-:Y:S05]  /*20fb0*/  BSYNC B1 ;  /* 0x0000000000017941 */ /* 0x000fea0003800000 */
.L_x_1703:
[----:B------:R-:W2:Y:S01]  /*20fc0*/  LDL R2, [R1+0x8] ;  /* 0x0000080001027983 */ /* 0x000ea20000100800 */
[----:B------:R-:W-:Y:S01]  /*20fd0*/  VIADD R0, R0, 0xfffffffe ;  /* 0xfffffffe00007836 */ /* 0x000fe20000000000 */
[----:B--2---:R-:W-:-:S13]  /*20fe0*/  ISETP.GT.AND P0, PT, R9, R2, PT ;  /* 0x000000020900720c */ /* 0x004fda0003f04270 */
[----:B------:R-:W-:Y:S05]  /*20ff0*/  @P0 BRA `(.L_x_1720) ;  /* 0xffffffe8006c0947 */ /* 0x000fea000383ffff */
.L_x_1666:
[----:B------:R-:W-:Y:S05]  /*21000*/  BSYNC B0 ;  /* 0x0000000000007941 */ /* 0x000fea0003800000 */
.L_x_1665:
        /* <DEDUP_REMOVED lines=17> */
.L_x_1722:
[----:B------:R-:W-:Y:S05]  /*21120*/  BSYNC B0 ;  /* 0x0000000000007941 */ /* 0x000fea0003800000 */
.L_x_1721:
        /* <DEDUP_REMOVED lines=10> */
.L_x_1821:
[----:B------:R-:W-:Y:S05]  /*211d0*/  BSYNC B1 ;  /* 0x0000000000017941 */ /* 0x000fea0003800000 */
.L_x_1725:
        /* <DEDUP_REMOVED lines=9> */
.L_x_1728:
[----:B------:R-:W-:Y:S05]  /*21270*/  BSYNC B1 ;  /* 0x0000000000017941 */ /* 0x000fea0003800000 */
.L_x_1727:
        /* <DEDUP_REMOVED lines=10> */
.L_x_1729:
        /* <DEDUP_REMOVED lines=15> */
.L_x_1730:
        /* <DEDUP_REMOVED lines=15> */
.L_x_1731:
        /* <DEDUP_REMOVED lines=10> */
.L_x_1724:
[----:B------:R-:W-:Y:S05]  /*215a0*/  BSYNC B0 ;  /* 0x0000000000007941 */ /* 0x000fea0003800000 */
.L_x_1723:
[----:B------:R-:W-:-:S05]  /*215b0*/  VIADD R23, R23, 0x1 ;  /* 0x0000000117177836 */ /* 0x000fca0000000000 */
[----:B------:R-:W-:-:S04]  /*215c0*/  ISETP.NE.AND P0, PT, R23, 0x2, PT ;  /* 0x000000021700780c */ /* 0x000fc80003f05270 */
[----:B0-----:R-:W-:Y:S02]  /*215d0*/  SEL R3, RZ, 0x1, P0 ;  /* 0x00000001ff037807 */ /* 0x001fe40000000000 */
[----:B------:R-:W-:Y:S02]  /*215e0*/  SEL R23, R23, RZ, P0 ;  /* 0x000000ff17177207 */ /* 0x000fe40000000000 */
[----:B------:R-:W-:-:S07]  /*215f0*/  LOP3.LUT R26, R26, R3, RZ, 0x3c, !PT ;  /* 0x000000031a1a7212 */ /* 0x000fce00078e3cff */
.L_x_1647:
[----:B------:R-:W-:Y:S05]  /*21600*/  BSYNC B7 ;  /* 0x0000000000077941 */ /* 0x000fea0003800000 */
.L_x_1645:
[----:B------:R-:W2:Y:S02]  /*21610*/  LDL R0, [R1] ;  /* 0x0000000001007983 */ /* 0x000ea40000100800 */
[----:B--2---:R-:W-:-:S13]  /*21620*/  LOP3.LUT P0, RZ, R0, 0x2, RZ, 0xc0, !PT ;  /* 0x0000000200ff7812 */ /* 0x004fda000780c0ff */
[----:B------:R-:W-:Y:S05]  /*21630*/  @!P0 BRA `(.L_x_1732) ;  /* 0x0000000000248947 */ /* 0x000fea0003800000 */
[----:B------:R-:W-:Y:S05]  /*21640*/  WARPSYNC.ALL ;  /* 0x0000000000007948 */ /* 0x000fea0003800000 */
[----:B------:R-:W1:Y:S08]  /*21650*/  S2UR UR5, SR_CgaCtaId ;  /* 0x00000000000579c3 */ /* 0x000e700000008800 */
[----:B------:R-:W-:Y:S06]  /*21660*/  BAR.SYNC.DEFER_BLOCKING 0x5, 0x200 ;  /* 0x0148000000007b1d */ /* 0x000fec0000010000 */
[----:B------:R-:W-:-:S02]  /*21670*/  UMOV UR4, 0x400 ;  /* 0x0000040000047882 */ /* 0x000fc40000000000 */
[----:B-1----:R-:W-:-:S06]  /*21680*/  ULEA UR4, UR5, UR4, 0x18 ;  /* 0x0000000405047291 */ /* 0x002fcc000f8ec03f */
[----:B------:R-:W-:-:S05]  /*21690*/  IMAD.U32 R22, RZ, RZ, UR4 ;  /* 0x00000004ff167e24 */ /* 0x000fca000f8e00ff */
[----:B------:R1:W2:Y:S01]  /*216a0*/  LDS.128 R16, [R22+0x2d8d0] ;  /* 0x02d8d00016107984 */ /* 0x0002a20000000c00 */
[----:B------:R-:W-:Y:S06]  /*216b0*/  BAR.ARV 0x4, 0x200 ;  /* 0x0108000000007b1d */ /* 0x000fec0000002000 */
[----:B------:R-:W-:Y:S05]  /*216c0*/  BRA `(.L_x_1733) ;  /* 0x0000000800cc7947 */ /* 0x000fea0003800000 */
.L_x_1732:
[----:B------:R-:W1:Y:S01]  /*216d0*/  S2R R0, SR_TID.X ;  /* 0x0000000000007919 */ /* 0x000e620000002100 */
        /* <DEDUP_REMOVED lines=34> */
[----:B------:R1:W2:Y:S02]  /*21900*/  SHFL.IDX PT, R14, R3, 0x1f, 0x1f ;  /* 0x03e01f00030e7f89 */ /* 0x0002a400000e0000 */
.L_x_1831:
[----:B------:R-:W-:Y:S02]  /*21910*/  ULDC UR4, c[0x0][0xc38] ;  /* 0x00030e0000047ab9 */ /* 0x000fe40000000800 */
[----:B------:R-:W-:-:S04]  /*21920*/  IMAD.U32 R4, RZ, RZ, UR4 ;  /* 0x00000004ff047e24 */ /* 0x000fc8000f8e00ff */
[----:B--2---:R-:W-:-:S04]  /*21930*/  IMAD R5, R14, R4, RZ ;  /* 0x000000040e057224 */ /* 0x004fc800078e02ff */
[----:B------:R-:W-:-:S05]  /*21940*/  IMAD.IADD R16, R16, 0x1, R5 ;  /* 0x0000000110107824 */ /* 0x000fca00078e0205 */
[----:B------:R-:W-:-:S13]  /*21950*/  ISETP.GT.AND P6, PT, R16, R0, PT ;  /* 0x000000001000720c */ /* 0x000fda0003fc4270 */
[----:B------:R-:W-:Y:S05]  /*21960*/  @P6 BRA `(.L_x_1735) ;  /* 0x00000000009c6947 */ /* 0x000fea0003800000 */
.L_x_1740:
[----:B------:R-:W2:Y:S01]  /*21970*/  LDC R4, c[0x0][0xc3c] ;  /* 0x00030f00ff047b82 */ /* 0x000ea20000000800 */
[----:B------:R-:W-:-:S05]  /*21980*/  VIADD R19, R19, 0x1f ;  /* 0x0000001f13137836 */ /* 0x000fca0000000000 */
[----:B--2---:R-:W-:-:S13]  /*21990*/  ISETP.GE.AND P6, PT, R19, R4, PT ;  /* 0x000000041300720c */ /* 0x004fda0003fc6270 */
[----:B------:R-:W-:Y:S05]  /*219a0*/  @P6 BRA `(.L_x_1736) ;  /* 0x0000000400d06947 */ /* 0x000fea0003800000 */
[----:B------:R-:W2:Y:S01]  /*219b0*/  S2R R2, SR_TID.X ;  /* 0x0000000000027919 */ /* 0x000ea20000002100 */
[----:B------:R-:W-:Y:S01]  /*219c0*/  BSSY B0, `(.L_x_1737) ;  /* 0x0000009000007945 */ /* 0x000fe20003800000 */
[----:B--2---:R-:W-:-:S05]  /*219d0*/  LOP3.LUT R2, R2, 0x1f, RZ, 0xc0, !PT ;  /* 0x0000001f02027812 */ /* 0x004fca00078ec0ff */
[----:B------:R-:W-:Y:S02]  /*219e0*/  IMAD.IADD R5, R19, 0x1, R2 ;  /* 0x0000000113057824 */ /* 0x000fe400078e0202 */
[----:B------:R-:W-:-:S03]  /*219f0*/  IMAD.MOV.U32 R2, RZ, RZ, RZ ;  /* 0x000000ffff027224 */ /* 0x000fc600078e00ff */
[----:B------:R-:W-:-:S13]  /*21a00*/  ISETP.GE.OR P6, PT, R5, R4, !P0 ;  /* 0x000000040500720c */ /* 0x000fda00047c6670 */
[----:B------:R-:W-:Y:S05]  /*21a10*/  @P6 BRA `(.L_x_1738) ;  /* 0x00000000000c6947 */ /* 0x000fea0003800000 */
[----:B-1----:R-:W1:Y:S02]  /*21a20*/  LDC.64 R2, c[0x0][0xc80] ;  /* 0x00032000ff027b82 */ /* 0x002e640000000a00 */
[----:B-1----:R-:W-:-:S06]  /*21a30*/  IMAD.WIDE R2, R5, 0x4, R2 ;  /* 0x0000000405027825 */ /* 0x002fcc00078e0202 */
[----:B------:R2:W5:Y:S02]  /*21a40*/  LDG.E R2, desc[UR38][R2.64] ;  /* 0x0000002602027981 */ /* 0x000564000c1e1900 */
.L_x_1738:
[----:B------:R-:W-:Y:S05]  /*21a50*/  BSYNC B0 ;  /* 0x0000000000007941 */ /* 0x000fea0003800000 */
.L_x_1737:
[----:B------:R-:W-:-:S03]  /*21a60*/  UMOV UR4, 0xffffffff ;  /* 0xffffffff00047882 */ /* 0x000fc60000000000 */
[----:B------:R-:W-:Y:S05]  /*21a70*/  BRA.DIV UR4, `(.L_x_1739) ;  /* 0x0000002a04807947 */ /* 0x000fea000b800000 */
[----:B-----5:R-:W3:Y:S02]  /*21a80*/  SHFL.UP PT, R14, R2, 0x1, RZ ;  /* 0x04200000020e7989 */ /* 0x020ee400000e00ff */
[----:B---3--:R-:W-:-:S05]  /*21a90*/  SEL R13, R14, RZ, P1 ;  /* 0x000000ff0e0d7207 */ /* 0x008fca0000800000 */
[----:B------:R-:W-:-:S05]  /*21aa0*/  IMAD.IADD R13, R2, 0x1, R13 ;  /* 0x00000001020d7824 */ /* 0x000fca00078e020d */
[----:B------:R-:W3:Y:S02]  /*21ab0*/  SHFL.UP PT, R14, R13, 0x2, RZ ;  /* 0x044000000d0e7989 */ /* 0x000ee400000e00ff */
[----:B---3--:R-:W-:-:S05]  /*21ac0*/  SEL R14, R14, RZ, P2 ;  /* 0x000000ff0e0e7207 */ /* 0x008fca0001000000 */
[----:B-12---:R-:W-:-:S05]  /*21ad0*/  IMAD.IADD R3, R13, 0x1, R14 ;  /* 0x000000010d037824 */ /* 0x006fca00078e020e */
        /* <DEDUP_REMOVED lines=10> */
.L_x_1839:
[----:B------:R-:W-:Y:S02]  /*21b80*/  ULDC UR4, c[0x0][0xc38] ;  /* 0x00030e0000047ab9 */ /* 0x000fe40000000800 */
[----:B------:R-:W-:-:S04]  /*21b90*/  IMAD.U32 R4, RZ, RZ, UR4 ;  /* 0x00000004ff047e24 */ /* 0x000fc8000f8e00ff */
[----:B--2---:R-:W-:-:S04]  /*21ba0*/  IMAD R5, R14, R4, RZ ;  /* 0x000000040e057224 */ /* 0x004fc800078e02ff */
[----:B------:R-:W-:-:S05]  /*21bb0*/  IMAD.IADD R16, R5, 0x1, R16 ;  /* 0x0000000105107824 */ /* 0x000fca00078e0210 */
[----:B------:R-:W-:-:S13]  /*21bc0*/  ISETP.GT.AND P6, PT, R16, R0, PT ;  /* 0x000000001000720c */ /* 0x000fda0003fc4270 */
[----:B------:R-:W-:Y:S05]  /*21bd0*/  @!P6 BRA `(.L_x_1740) ;  /* 0xfffffffc0064e947 */ /* 0x000fea000383ffff */
.L_x_1735:
[----:B------:R-:W-:Y:S01]  /*21be0*/  IMAD.IADD R16, R16, 0x1, -R5 ;  /* 0x0000000110107824 */ /* 0x000fe200078e0a05 */
[----:B------:R-:W-:-:S03]  /*21bf0*/  UMOV UR4, 0xffffffff ;  /* 0xffffffff00047882 */ /* 0x000fc60000000000 */
[----:B------:R-:W-:-:S05]  /*21c00*/  IMAD R5, R3, R4, R16 ;  /* 0x0000000403057224 */ /* 0x000fca00078e0210 */
[----:B------:R-:W-:Y:S01]  /*21c10*/  ISETP.GT.AND P6, PT, R5, R0, PT ;  /* 0x000000000500720c */ /* 0x000fe20003fc4270 */
[----:B------:R-:W-:-:S12]  /*21c20*/  BRA.DIV UR4, `(.L_x_1741) ;  /* 0x0000002a04d07947 */ /* 0x000fd8000b800000 */
[----:B------:R-:W-:-:S04]  /*21c30*/  VOTE.ANY R5, PT, !P6 ;  /* 0x0000000000057806 */ /* 0x000fc800070e0100 */
[----:B------:R-:W2:Y:S02]  /*21c40*/  POPC R6, R5 ;  /* 0x0000000500067309 */ /* 0x000ea40000000000 */
[----:B--2---:R2:W3:Y:S02]  /*21c50*/  SHFL.IDX PT, R17, R2, R6, 0x1f ;  /* 0x00001f0602117589 */ /* 0x0044e400000e0000 */
.L_x_1843:
[----:B------:R-:W-:Y:S01]  /*21c60*/  ISETP.NE.AND P0, PT, R5, RZ, PT ;  /* 0x000000ff0500720c */ /* 0x000fe20003f05270 */
[----:B------:R-:W-:-:S12]  /*21c70*/  IMAD.MOV.U32 R5, RZ, RZ, RZ ;  /* 0x000000ffff057224 */ /* 0x000fd800078e00ff */
[----:B------:R-:W-:Y:S05]  /*21c80*/  @!P0 BRA `(.L_x_1742) ;  /* 0x0000000000108947 */ /* 0x000fea0003800000 */
[----:B------:R-:W-:Y:S01]  /*21c90*/  UMOV UR4, 0xffffffff ;  /* 0xffffffff00047882 */ /* 0x000fe20000000000 */
[----:B0-----:R-:W-:Y:S02]  /*21ca0*/  VIADD R12, R6, 0xffffffff ;  /* 0xffffffff060c7836 */ /* 0x001fe40000000000 */
[----:B------:R-:W-:Y:S05]  /*21cb0*/  BRA.DIV UR4, `(.L_x_1743) ;  /* 0x0000002a04f47947 */ /* 0x000fea000b800000 */
[----:B------:R4:W0:Y:S02]  /*21cc0*/  SHFL.IDX PT, R5, R3, R12, 0x1f ;  /* 0x00001f0c03057589 */ /* 0x00082400000e0000 */
.L_x_1742:
[----:B-12-4-:R-:W1:Y:S01]  /*21cd0*/  LDC.64 R2, c[0x0][0xc90] ;  /* 0x00032400ff027b82 */ /* 0x016e620000000a00 */
[----:B------:R-:W-:-:S04]  /*21ce0*/  IMAD.IADD R19, R6, 0x1, R19 ;  /* 0x0000000106137824 */ /* 0x000fc800078e0213 */
[----:B-1----:R-:W-:-:S05]  /*21cf0*/  IMAD.WIDE R2, R19, 0x4, R2 ;  /* 0x0000000413027825 */ /* 0x002fca00078e0202 */
[----:B------:R1:W3:Y:S01]  /*21d00*/  LDG.E R7, desc[UR38][R2.64] ;  /* 0x0000002602077981 */ /* 0x0002e2000c1e1900 */
[----:B0-----:R-:W-:Y:S02]  /*21d10*/  IMAD R16, R5, R4, R16 ;  /* 0x0000000405107224 */ /* 0x001fe400078e0210 */
[----:B-1----:R-:W-:Y:S02]  /*21d20*/  IMAD.MOV.U32 R2, RZ, RZ, RZ ;  /* 0x000000ffff027224 */ /* 0x002fe400078e00ff */
[----:B---3--:R-:W-:-:S05]  /*21d30*/  IMAD R6, R17, R7, RZ ;  /* 0x0000000711067224 */ /* 0x008fca00078e02ff */
[----:B------:R-:W-:-:S04]  /*21d40*/  IABS R8, R6 ;  /* 0x0000000600087213 */ /* 0x000fc80000000000 */
[----:B------:R-:W0:Y:S08]  /*21d50*/  I2F.RP R9, R8 ;  /* 0x0000000800097306 */ /* 0x000e300000209400 */
[----:B0-----:R-:W0:Y:S02]  /*21d60*/  MUFU.RCP R9, R9 ;  /* 0x0000000900097308 */ /* 0x001e240000001000 */
[----:B0-----:R-:W-:-:S06]  /*21d70*/  VIADD R10, R9, 0xffffffe ;  /* 0x0ffffffe090a7836 */ /* 0x001fcc0000000000 */
[----:B------:R-:W0:Y:S02]  /*21d80*/  F2I.FTZ.U32.TRUNC.NTZ R3, R10 ;  /* 0x0000000a00037305 */ /* 0x000e24000021f000 */
[----:B0-----:R-:W-:-:S04]  /*21d90*/  IMAD.MOV R11, RZ, RZ, -R3 ;  /* 0x000000ffff0b7224 */ /* 0x001fc800078e0a03 */
[----:B------:R-:W-:-:S04]  /*21da0*/  IMAD R5, R11, R8, RZ ;  /* 0x000000080b057224 */ /* 0x000fc800078e02ff */
[----:B------:R-:W-:-:S04]  /*21db0*/  IMAD.HI.U32 R2, R3, R5, R2 ;  /* 0x0000000503027227 */ /* 0x000fc800078e0002 */
[----:B------:R-:W-:Y:S01]  /*21dc0*/  IMAD.IADD R5, R0, 0x1, -R16 ;  /* 0x0000000100057824 */ /* 0x000fe200078e0a10 */
[----:B------:R-:W-:-:S04]  /*21dd0*/  IABS R0, R6 ;  /* 0x0000000600007213 */ /* 0x000fc80000000000 */
[----:B------:R-:W-:Y:S01]  /*21de0*/  IABS R3, R5 ;  /* 0x0000000500037213 */ /* 0x000fe20000000000 */
[----:B------:R-:W-:-:S04]  /*21df0*/  IMAD.MOV R0, RZ, RZ, -R0 ;  /* 0x000000ffff007224 */ /* 0x000fc800078e0a00 */
        /* <DEDUP_REMOVED lines=12> */
[----:B------:R-:W-:Y:S02]  /*21ec0*/  IMAD R0, R7, R2, RZ ;  /* 0x0000000207007224 */ /* 0x000fe400078e02ff */
[----:B------:R-:W-:Y:S02]  /*21ed0*/  IMAD.MOV R2, RZ, RZ, -R2 ;  /* 0x000000ffff027224 */ /* 0x000fe400078e0a02 */
[----:B------:R-:W-:Y:S02]  /*21ee0*/  IMAD.MOV R3, RZ, RZ, -R0 ;  /* 0x000000ffff037224 */ /* 0x000fe400078e0a00 */
[----:B------:R-:W-:-:S03]  /*21ef0*/  IMAD R5, R6, R2, R5 ;  /* 0x0000000206057224 */ /* 0x000fc600078e0205 */
[----:B------:R-:W-:-:S04]  /*21f00*/  VIADDMNMX R4, R3, R4, R7, PT ;  /* 0x0000000403047246 */ /* 0x000fc80003800107 */
[-C--:B------:R-:W-:Y:S02]  /*21f10*/  IABS R7, R4.reuse ;  /* 0x0000000400077213 */ /* 0x080fe40000000000 */
[----:B------:R-:W-:Y:S02]  /*21f20*/  IABS R6, R4 ;  /* 0x0000000400067213 */ /* 0x000fe40000000000 */
[----:B------:R-:W0:Y:S03]  /*21f30*/  I2F.RP R8, R7 ;  /* 0x0000000700087306 */ /* 0x000e260000209400 */
[----:B------:R-:W-:-:S05]  /*21f40*/  IMAD.MOV R6, RZ, RZ, -R6 ;  /* 0x000000ffff067224 */ /* 0x000fca00078e0a06 */
[----:B0-----:R-:W0:Y:S02]  /*21f50*/  MUFU.RCP R8, R8 ;  /* 0x0000000800087308 */ /* 0x001e240000001000 */
[----:B0-----:R-:W-:-:S06]  /*21f60*/  VIADD R3, R8, 0xffffffe ;  /* 0x0ffffffe08037836 */ /* 0x001fcc0000000000 */
[----:B------:R-:W0:Y:S02]  /*21f70*/  F2I.FTZ.U32.TRUNC.NTZ R3, R3 ;  /* 0x0000000300037305 */ /* 0x000e24000021f000 */
[----:B0-----:R-:W-:-:S04]  /*21f80*/  IMAD.MOV R2, RZ, RZ, -R3 ;  /* 0x000000ffff027224 */ /* 0x001fc800078e0a03 */
[----:B------:R-:W-:Y:S02]  /*21f90*/  IMAD R9, R2, R7, RZ ;  /* 0x0000000702097224 */ /* 0x000fe400078e02ff */
[----:B------:R-:W-:-:S04]  /*21fa0*/  IMAD.MOV.U32 R2, RZ, RZ, RZ ;  /* 0x000000ffff027224 */ /* 0x000fc800078e00ff */
[----:B------:R-:W-:Y:S01]  /*21fb0*/  IMAD.HI.U32 R2, R3, R9, R2 ;  /* 0x0000000903027227 */ /* 0x000fe200078e0002 */
[----:B------:R-:W-:Y:S02]  /*21fc0*/  IABS R9, R5 ;  /* 0x0000000500097213 */ /* 0x000fe40000000000 */
[C---:B------:R-:W-:Y:S01]  /*21fd0*/  LOP3.LUT R3, R5.reuse, R4, RZ, 0x3c, !PT ;  /* 0x0000000405037212 */ /* 0x040fe200078e3cff */
[----:B------:R-:W-:Y:S02]  /*21fe0*/  IMAD.IADD R5, R5, 0x1, R0 ;  /* 0x0000000105057824 */ /* 0x000fe400078e0200 */
[----:B------:R-:W-:Y:S01]  /*21ff0*/  IMAD.HI.U32 R2, R2, R9, RZ ;  /* 0x0000000902027227 */ /* 0x000fe200078e00ff */
[----:B------:R-:W-:-:S03]  /*22000*/  ISETP.GE.AND P2, PT, R3, RZ, PT ;  /* 0x000000ff0300720c */ /* 0x000fc60003f46270 */
        /* <DEDUP_REMOVED lines=14> */
.L_x_1736:
[----:B------:R-:W-:Y:S01]  /*220f0*/  UMOV UR4, URZ ;  /* 0x0000003f00047c82 */ /* 0x000fe20008000000 */
[----:B------:R-:W-:Y:S01]  /*22100*/  UMOV UR5, URZ ;  /* 0x0000003f00057c82 */ /* 0x000fe20008000000 */
[----:B------:R-:W-:Y:S01]  /*22110*/  ULDC UR6, c[0x0][0xc3c] ;  /* 0x00030f0000067ab9 */ /* 0x000fe20000000800 */
[----:B------:R-:W-:Y:S02]  /*22120*/  IMAD.MOV.U32 R16, RZ, RZ, R0 ;  /* 0x000000ffff107224 */ /* 0x000fe400078e0000 */
[----:B------:R-:W-:Y:S02]  /*22130*/  IMAD.U32 R17, RZ, RZ, UR4 ;  /* 0x00000004ff117e24 */ /* 0x000fe4000f8e00ff */
[----:B------:R-:W-:Y:S02]  /*22140*/  IMAD.U32 R18, RZ, RZ, UR5 ;  /* 0x00000005ff127e24 */ /* 0x000fe4000f8e00ff */
[----:B------:R-:W-:-:S07]  /*22150*/  IMAD.U32 R19, RZ, RZ, UR6 ;  /* 0x00000006ff137e24 */ /* 0x000fce000f8e00ff */
.L_x_1744:
[----:B------:R-:W2:Y:S01]  /*22160*/  S2R R0, SR_TID.X ;  /* 0x0000000000007919 */ /* 0x000ea20000002100 */
[----:B------:R-:W-:Y:S05]  /*22170*/  WARPSYNC.ALL ;  /* 0x0000000000007948 */ /* 0x000fea0003800000 */
[----:B------:R-:W-:Y:S01]  /*22180*/  BAR.SYNC.DEFER_BLOCKING 0x4, 0x200 ;  /* 0x0108000000007b1d */ /* 0x000fe20000010000 */
[----:B--2---:R-:W-:-:S04]  /*22190*/  LOP3.LUT R0, R0, 0x1f, RZ, 0xc0, !PT ;  /* 0x0000001f00007812 */ /* 0x004fc800078ec0ff */
[----:B------:R-:W-:-:S13]  /*221a0*/  ISETP.NE.AND P0, PT, R0, RZ, PT ;  /* 0x000000ff0000720c */ /* 0x000fda0003f05270 */
[----:B-1----:R-:W1:Y:S01]  /*221b0*/  @!P0 S2R R3, SR_CgaCtaId ;  /* 0x0000000000038919 */ /* 0x002e620000008800 */
[----:B------:R-:W-:-:S04]  /*221c0*/  @!P0 MOV R0, 0x400 ;  /* 0x0000040000008802 */ /* 0x000fc80000000f00 */
[----:B-1----:R-:W-:-:S05]  /*221d0*/  @!P0 LEA R22, R3, R0, 0x18 ;  /* 0x0000000003168211 */ /* 0x002fca00078ec0ff */
[----:B------:R3:W-:Y:S01]  /*221e0*/  @!P0 STS.128 [R22+0x2d8d0], R16 ;  /* 0x02d8d01016008388 */ /* 0x0007e20000000c00 */
[----:B------:R-:W-:Y:S06]  /*221f0*/  BAR.ARV 0x5, 0x200 ;  /* 0x0148000000007b1d */ /* 0x000fec0000002000 */
.L_x_1733:
[----:B------:R-:W-:Y:S02]  /*22200*/  ULDC UR4, c[0x0][0xc3c] ;  /* 0x00030f0000047ab9 */ /* 0x000fe40000000800 */
[----:B--2---:R-:W-:-:S13]  /*22210*/  ISETP.GE.AND P0, PT, R19, UR4, PT ;  /* 0x0000000413007c0c */ /* 0x004fda000bf06270 */
[----:B------:R-:W-:Y:S05]  /*22220*/  @!P0 BRA `(.L_x_1745) ;  /* 0xffffff8c00e08947 */ /* 0x000fea000383ffff */
[----:B------:R-:W-:Y:S05]  /*22230*/  BSYNC B8 ;  /* 0x0000000000087941 */ /* 0x000fea0003800000 */
.L_x_1585:
[----:B--2---:R-:W2:Y:S01]  /*22240*/  LDL.LU R0, [R1+0x24] ;  /* 0x0000240001007983 */ /* 0x004ea20000300800 */
[----:B------:R-:W-:Y:S01]  /*22250*/  BSSY B0, `(.L_x_1746) ;  /* 0x000000b000007945 */ /* 0x000fe20003800000 */
[----:B------:R-:W4:Y:S01]  /*22260*/  S2R R5, SR_CgaCtaId ;  /* 0x0000000000057919 */ /* 0x000f220000008800 */
[----:B--2---:R-:W-:-:S05]  /*22270*/  VIADD R0, R0, 0x1 ;  /* 0x0000000100007836 */ /* 0x004fca0000000000 */
[----:B0-----:R-:W-:-:S04]  /*22280*/  LEA.HI R2, R0, R0, RZ, 0x1 ;  /* 0x0000000000027211 */ /* 0x001fc800078f08ff */
[----:B------:R-:W-:Y:S02]  /*22290*/  LOP3.LUT R3, R2, 0xfffffffe, RZ, 0xc0, !PT ;  /* 0xfffffffe02037812 */ /* 0x000fe400078ec0ff */
[----:B------:R-:W-:-:S03]  /*222a0*/  MOV R2, 0x400 ;  /* 0x0000040000027802 */ /* 0x000fc60000000f00 */
[----:B------:R-:W-:Y:S01]  /*222b0*/  IMAD.IADD R0, R0, 0x1, -R3 ;  /* 0x0000000100007824 */ /* 0x000fe200078e0a03 */
[----:B----4-:R-:W-:-:S04]  /*222c0*/  LEA R9, R5, R2, 0x18 ;  /* 0x0000000205097211 */ /* 0x010fc800078ec0ff */
[----:B------:R-:W-:-:S04]  /*222d0*/  SHF.L.U32 R0, R0, 0x1f, RZ ;  /* 0x0000001f00007819 */ /* 0x000fc800000006ff */
[----:B------:R-:W0:Y:S02]  /*222e0*/  SYNCS.PHASECHK.TRANS64.TRYWAIT P0, [R9+URZ+0x2d820], R0 ;  /* 0x02d82000090075a7 */ /* 0x000e24000800017f */
[----:B0-----:R-:W-:Y:S05]  /*222f0*/  @!P0 BRA `(.L_x_1747) ;  /* 0x00000024008c8947 */ /* 0x001fea0003800000 */
.L_x_1846:
[----:B------:R-:W-:Y:S05]  /*22300*/  BSYNC B0 ;  /* 0x0000000000007941 */ /* 0x000fea0003800000 */
.L_x_1746:
[----:B------:R-:W-:-:S03]  /*22310*/  UMOV UR4, 0xffffffff ;  /* 0xffffffff00047882 */ /* 0x000fc60000000000 */
[----:B------:R-:W-:Y:S05]  /*22320*/  BRA.DIV UR4, `(.L_x_1748) ;  /* 0x0000002604947947 */ /* 0x000fea000b800000 */
[----:B0-----:R-:W0:Y:S02]  /*22330*/  S2R R0, SR_TID.X ;  /* 0x0000000000007919 */ /* 0x001e240000002100 */
[----:B0-----:R-:W-:-:S04]  /*22340*/  SHF.R.U32.HI R0, RZ, 0x5, R0 ;  /* 0x00000005ff007819 */ /* 0x001fc80000011600 */
[----:B------:R-:W-:-:S05]  /*22350*/  LOP3.LUT R0, R0, 0x3, RZ, 0xc0, !PT ;  /* 0x0000000300007812 */ /* 0x000fca00078ec0ff */
[----:B------:R0:W2:Y:S02]  /*22360*/  SHFL.IDX PT, R14, R0, RZ, 0x1f ;  /* 0x00001fff000e7589 */ /* 0x0000a400000e0000 */
.L_x_1849:
[----:B--2---:R-:W-:-:S13]  /*22370*/  ISETP.NE.AND P0, PT, R14, RZ, PT ;  /* 0x000000ff0e00720c */ /* 0x004fda0003f05270 */
[----:B------:R-:W-:Y:S05]  /*22380*/  @P0 BRA `(.L_x_1370) ;  /* 0x0000000000880947 */ /* 0x000fea0003800000 */
[----:B------:R-:W-:-:S03]  /*22390*/  UMOV UR4, 0xffffffff ;  /* 0xffffffff00047882 */ /* 0x000fc60000000000 */
[----:B------:R-:W-:Y:S05]  /*223a0*/  BRA.DIV UR4, `(.L_x_1749) ;  /* 0x0000002604a87947 */ /* 0x000fea000b800000 */
[----:B------:R-:W-:-:S13]  /*223b0*/  ELECT P6, URZ, PT ;  /* 0x00000000003f782f */ /* 0x000fda00038c0000 */
.L_x_1852:
[----:B------:R-:W-:Y:S05]  /*223c0*/  @!P6 BRA `(.L_x_1370) ;  /* 0x000000000078e947 */ /* 0x000fea0003800000 */
[----:B------:R-:W-:-:S06]  /*223d0*/  ULOP3.LUT UR4, UR36, 0x2, URZ, 0xfc, !UPT ;  /* 0x0000000224047892 */ /* 0x000fcc000f8efc3f */
[----:B0-----:R-:W-:-:S05]  /*223e0*/  IMAD.U32 R0, RZ, RZ, UR4 ;  /* 0x00000004ff007e24 */ /* 0x001fca000f8e00ff */
[----:B------:R-:W-:-:S13]  /*223f0*/  ISETP.NE.AND P2, PT, R0, 0x3, PT ;  /* 0x000000030000780c */ /* 0x000fda0003f45270 */
[----:B------:R-:W-:Y:S05]  /*22400*/  @!P2 BRA `(.L_x_1750) ;  /* 0x000000000004a947 */ /* 0x000fea0003800000 */
[----:B------:R-:W-:Y:S01]  /*22410*/  BPT.TRAP 0x1 ;  /* 0x000000040000795c */ /* 0x000fe20000300000 */
.L_x_1750:
        /* <DEDUP_REMOVED lines=12> */
.L_x_1853:
[----:B------:R-:W2:Y:S02]  /*224e0*/  SYNCS.PHASECHK.TRANS64.TRYWAIT P0, [R3+URZ], R2 ;  /* 0x00000002030075a7 */ /* 0x000ea4000800017f */
[----:B--2---:R-:W-:Y:S05]  /*224f0*/  @!P0 BRA `(.L_x_1752) ;  /* 0x0000002400888947 */ /* 0x004fea0003800000 */
.L_x_1854:
[----:B------:R-:W-:Y:S05]  /*22500*/  @!P2 BRA `(.L_x_1753) ;  /* 0x000000000004a947 */ /* 0x000fea0003800000 */
[----:B------:R-:W-:Y:S01]  /*22510*/  BPT.TRAP 0x1 ;  /* 0x000000040000795c */ /* 0x000fe20000300000 */
.L_x_1753:
[----:B------:R-:W-:-:S04]  /*22520*/  VIADD R0, R9, 0x2d860 ;  /* 0x0002d86009007836 */ /* 0x000fc80000000000 */
[----:B------:R-:W-:-:S04]  /*22530*/  IMAD R23, R23, 0x8, R0 ;  /* 0x0000000817177824 */ /* 0x000fc800078e0200 */
[----:B------:R-:W4:Y:S02]  /*22540*/  SYNCS.PHASECHK.TRANS64.TRYWAIT P0, [R23+URZ], R4 ;  /* 0x00000004170075a7 */ /* 0x000f24000800017f */
[----:B----4-:R-:W-:Y:S05]  /*22550*/  @!P0 BRA `(.L_x_1754) ;  /* 0x0000002400848947 */ /* 0x010fea0003800000 */
.L_x_1855:
[----:B------:R-:W-:-:S07]  /*22560*/  IMAD R7, R7, 0x8, R0 ;  /* 0x0000000807077824 */ /* 0x000fce00078e0200 */
.L_x_1755:
[----:B------:R0:W0:Y:S02]  /*22570*/  SYNCS.PHASECHK.TRANS64.TRYWAIT P0, [R7+URZ], R2 ;  /* 0x00000002070075a7 */ /* 0x000024000800017f */
[----:B0-----:R-:W-:Y:S05]  /*22580*/  @!P0 NANOSLEEP.SYNCS 0x989680 ;  /* 0x009896800000895d */ /* 0x001fea0003900000 */
[----:B------:R-:W0:Y:S02]  /*22590*/  @!P0 SYNCS.PHASECHK.TRANS64 P0, [R7+URZ], R2 ;  /* 0x00000002070085a7 */ /* 0x000e24000800007f */
[----:B0-----:R-:W-:Y:S05]  /*225a0*/  @!P0 BRA `(.L_x_1755) ;  /* 0xfffffffc00f08947 */ /* 0x001fea000383ffff */
.L_x_1370:
[----:B------:R-:W-:Y:S05]  /*225b0*/  BSYNC B9 ;  /* 0x0000000000097941 */ /* 0x000fea0003800000 */
.L_x_1367:
[----:B------:R-:W-:Y:S05]  /*225c0*/  EXIT ;  /* 0x000000000000794d */ /* 0x000fea0003800000 */
.L_x_1394:
[----:B0-----:R0:W1:Y:S02]  /*225d0*/  SYNCS.PHASECHK.TRANS64.TRYWAIT P5, [R14+URZ+0x2d890], R85 ;  /* 0x02d890550e0075a7 */ /* 0x00106400080a017f */
[----:B-1----:R-:W-:Y:S05]  /*225e0*/  @!P5 NANOSLEEP.SYNCS 0x989680 ;  /* 0x009896800000d95d */ /* 0x002fea0003900000 */
[----:B------:R-:W1:Y:S02]  /*225f0*/  @!P5 SYNCS.PHASECHK.TRANS64 P5, [R14+URZ+0x2d890], R85 ;  /* 0x02d890550e00d5a7 */ /* 0x000e6400080a007f */
[----:B-1----:R-:W-:Y:S05]  /*22600*/  @!P5 BRA `(.L_x_1394) ;  /* 0xfffffffc00f0d947 */ /* 0x002fea000383ffff */
[----:B------:R-:W-:Y:S05]  /*22610*/  BRA `(.L_x_1756) ;  /* 0xfffffe0c00647947 */ /* 0x000fea000383ffff */
.L_x_1422:
[----:B0-----:R0:W1:Y:S02]  /*22620*/  SYNCS.PHASECHK.TRANS64.TRYWAIT P5, [R14+URZ+0x2d890], R85 ;  /* 0x02d890550e0075a7 */ /* 0x00106400080a017f */
[----:B-1----:R-:W-:Y:S05]  /*22630*/  @!P5 NANOSLEEP.SYNCS 0x989680 ;  /* 0x009896800000d95d */ /* 0x002fea0003900000 */
[----:B------:R-:W1:Y:S02]  /*22640*/  @!P5 SYNCS.PHASECHK.TRANS64 P5, [R14+URZ+0x2d890], R85 ;  /* 0x02d890550e00d5a7 */ /* 0x000e6400080a007f */
[----:B-1----:R-:W-:Y:S05]  /*22650*/  @!P5 BRA `(.L_x_1422) ;  /* 0xfffffffc00f0d947 */ /* 0x002fea000383ffff */
[----:B------:R-:W-:Y:S05]  /*22660*/  BRA `(.L_x_1757) ;  /* 0xfffffe2400d47947 */ /* 0x000fea000383ffff */
.L_x_1435:
[----:B0-----:R0:W1:Y:S02]  /*22670*/  SYNCS.PHASECHK.TRANS64.TRYWAIT P4, [R14+URZ+0x2d890], R85 ;  /* 0x02d890550e0075a7 */ /* 0x001064000808017f */
[----:B-1----:R-:W-:Y:S05]  /*22680*/  @!P4 NANOSLEEP.SYNCS 0x989680 ;  /* 0x009896800000c95d */ /* 0x002fea0003900000 */
[----:B------:R-:W1:Y:S02]  /*22690*/  @!P4 SYNCS.PHASECHK.TRANS64 P4, [R14+URZ+0x2d890], R85 ;  /* 0x02d890550e00c5a7 */ /* 0x000e64000808007f */
[----:B-1----:R-:W-:Y:S05]  /*226a0*/  @!P4 BRA `(.L_x_1435) ;  /* 0xfffffffc00f0c947 */ /* 0x002fea000383ffff */
[----:B------:R-:W-:Y:S05]  /*226b0*/  BRA `(.L_x_1758) ;  /* 0xfffffe40003c7947 */ /* 0x000fea000383ffff */
.L_x_1439:
[----:B--2---:R2:W3:Y:S02]  /*226c0*/  SYNCS.PHASECHK.TRANS64.TRYWAIT P3, [R14+URZ+0x2d8b0], R85 ;  /* 0x02d8b0550e0075a7 */ /* 0x0044e4000806017f */
[----:B---3--:R-:W-:Y:S05]  /*226d0*/  @!P3 NANOSLEEP.SYNCS 0x989680 ;  /* 0x009896800000b95d */ /* 0x008fea0003900000 */
[----:B------:R-:W3:Y:S02]  /*226e0*/  @!P3 SYNCS.PHASECHK.TRANS64 P3, [R14+URZ+0x2d8b0], R85 ;  /* 0x02d8b0550e00b5a7 */ /* 0x000ee4000806007f */
[----:B---3--:R-:W-:Y:S05]  /*226f0*/  @!P3 BRA `(.L_x_1439) ;  /* 0xfffffffc00f0b947 */ /* 0x008fea000383ffff */
[----:B------:R-:W-:Y:S05]  /*22700*/  BRA `(.L_x_1759) ;  /* 0xfffffe4000d47947 */ /* 0x000fea000383ffff */
.L_x_1453:
[----:B------:R-:W0:Y:S01]  /*22710*/  S2R R4, SR_TID.X ;  /* 0x0000000000047919 */ /* 0x000e220000002100 */
[----:B------:R-:W-:Y:S01]  /*22720*/  BSSY B0, `(.L_x_1760) ;  /* 0x000000c000007945 */ /* 0x000fe20003800000 */
[----:B------:R-:W-:Y:S02]  /*22730*/  IMAD.MOV.U32 R12, RZ, RZ, RZ ;  /* 0x000000ffff0c7224 */ /* 0x000fe400078e00ff */
[----:B------:R-:W-:Y:S02]  /*22740*/  IMAD.MOV.U32 R11, RZ, RZ, 0x1f ;  /* 0x0000001fff0b7424 */ /* 0x000fe400078e00ff */
[----:B------:R-:W-:Y:S02]  /*22750*/  IMAD.MOV.U32 R15, RZ, RZ, -0x1 ;  /* 0xffffffffff0f7424 */ /* 0x000fe400078e00ff */
[----:B0-----:R-:W-:-:S05]  /*22760*/  VIADD R5, R4, 0xffffff80 ;  /* 0xffffff8004057836 */ /* 0x001fca0000000000 */
[----:B------:R-:W-:-:S04]  /*22770*/  SHF.R.S32.HI R4, RZ, 0x1f, R5 ;  /* 0x0000001fff047819 */ /* 0x000fc80000011405 */
[----:B------:R-:W-:-:S04]  /*22780*/  LEA.HI R4, R4, R5, RZ, 0x7 ;  /* 0x0000000504047211 */ /* 0x000fc800078f38ff */
[----:B------:R-:W-:-:S05]  /*22790*/  SHF.R.S32.HI R4, RZ, 0x7, R4 ;  /* 0x00000007ff047819 */ /* 0x000fca0000011404 */
[----:B------:R-:W-:-:S07]  /*227a0*/  IMAD.MOV.U32 R13, RZ, RZ, R4 ;  /* 0x000000ffff0d7224 */ /* 0x000fce00078e0004 */
[----:B-----5:R-:W-:Y:S05]  /*227b0*/  WARPSYNC.COLLECTIVE R15, `(.L_x_1761) ;  /* 0x000000000f087348 */ /* 0x020fea0003c00000 */
[----:B------:R0:W1:Y:S02]  /*227c0*/  SHFL.IDX P6, R14, R13, R12, R11 ;  /* 0x0000000c0d0e7389 */ /* 0x00006400000c000b */
[----:B01---5:R-:W-:Y:S01]  /*227d0*/  ENDCOLLECTIVE ;  /* 0x000000000000791b */ /* 0x023fe20003800000 */
.L_x_1761:
[----:B------:R-:W-:Y:S05]  /*227e0*/  BSYNC B0 ;  /* 0x0000000000007941 */ /* 0x000fea0003800000 */
.L_x_1760:
[----:B------:R-:W-:Y:S01]  /*227f0*/  IMAD.MOV.U32 R156, RZ, RZ, R14 ;  /* 0x000000ffff9c7224 */ /* 0x000fe200078e000e */
[----:B------:R-:W-:Y:S06]  /*22800*/  BRA `(.L_x_1762) ;  /* 0xfffffe4c00307947 */ /* 0x000fec000383ffff */
.L_x_1464:
[----:B------:R-:W-:Y:S01]  /*22810*/  BSSY B1, `(.L_x_1763) ;  /* 0x0000007000017945 */ /* 0x000fe20003800000 */
[----:B------:R-:W-:Y:S02]  /*22820*/  IMAD.MOV.U32 R12, RZ, RZ, RZ ;  /* 0x000000ffff0c7224 */ /* 0x000fe400078e00ff */
[----:B------:R-:W-:Y:S02]  /*22830*/  IMAD.MOV.U32 R11, RZ, RZ, 0x1e1f ;  /* 0x00001e1fff0b7424 */ /* 0x000fe400078e00ff */
[----:B------:R-:W-:-:S07]  /*22840*/  IMAD.MOV.U32 R15, RZ, RZ, -0x1 ;  /* 0xffffffffff0f7424 */ /* 0x000fce00078e00ff */
[----:B------:R-:W-:Y:S05]  /*22850*/  WARPSYNC.COLLECTIVE R15, `(.L_x_1764) ;  /* 0x000000000f087348 */ /* 0x000fea0003c00000 */
[----:B------:R0:W1:Y:S02]  /*22860*/  SHFL.IDX P6, R14, R13, R12, R11 ;  /* 0x0000000c0d0e7389 */ /* 0x00006400000c000b */
[----:B01----:R-:W-:Y:S01]  /*22870*/  ENDCOLLECTIVE ;  /* 0x000000000000791b */ /* 0x003fe20003800000 */
.L_x_1764:
[----:B------:R-:W-:Y:S05]  /*22880*/  BSYNC B1 ;  /* 0x0000000000017941 */ /* 0x000fea0003800000 */
.L_x_1763:
        /* <DEDUP_REMOVED lines=8> */
.L_x_1765:
[----:B------:R-:W-:Y:S02]  /*22910*/  IMAD.MOV.U32 R13, RZ, RZ, R5 ;  /* 0x000000ffff0d7224 */ /* 0x000fe400078e0005 */
[----:B------:R-:W-:-:S07]  /*22920*/  IMAD.MOV.U32 R0, RZ, RZ, R14 ;  /* 0x000000ffff007224 */ /* 0x000fce00078e000e */
[----:B------:R-:W-:Y:S05]  /*22930*/  WARPSYNC.COLLECTIVE R15, `(.L_x_1766) ;  /* 0x000000000f087348 */ /* 0x000fea0003c00000 */
[----:B------:R0:W1:Y:S02]  /*22940*/  SHFL.IDX P6, R14, R13, R12, R11 ;  /* 0x0000000c0d0e7389 */ /* 0x00006400000c000b */
[----:B01----:R-:W-:Y:S01]  /*22950*/  ENDCOLLECTIVE ;  /* 0x000000000000791b */ /* 0x003fe20003800000 */
.L_x_1766:
[----:B------:R-:W-:Y:S02]  /*22960*/  IMAD.MOV.U32 R13, RZ, RZ, R4 ;  /* 0x000000ffff0d7224 */ /* 0x000fe400078e0004 */
[----:B------:R-:W-:-:S07]  /*22970*/  IMAD.MOV.U32 R5, RZ, RZ, R14 ;  /* 0x000000ffff057224 */ /* 0x000fce00078e000e */
[----:B------:R-:W-:Y:S05]  /*22980*/  WARPSYNC.COLLECTIVE R15, `(.L_x_1767) ;  /* 0x000000000f087348 */ /* 0x000fea0003c00000 */
[----:B------:R0:W1:Y:S02]  /*22990*/  SHFL.IDX P6, R14, R13, R12, R11 ;  /* 0x0000000c0d0e7389 */ /* 0x00006400000c000b */
[----:B01----:R-:W-:Y:S01]  /*229a0*/  ENDCOLLECTIVE ;  /* 0x000000000000791b */ /* 0x003fe20003800000 */
.L_x_1767:
[----:B------:R-:W-:Y:S05]  /*229b0*/  BRA `(.L_x_1768) ;  /* 0xfffffe5000ac7947 */ /* 0x000fea000383ffff */
.L_x_1468:
[----:B0-----:R0:W1:Y:S02]  /*229c0*/  SYNCS.PHASECHK.TRANS64.TRYWAIT P1, [R2+URZ+0x2d800], R3 ;  /* 0x02d80003020075a7 */ /* 0x001064000802017f */
[----:B-1----:R-:W-:Y:S05]  /*229d0*/  @!P1 NANOSLEEP.SYNCS 0x989680 ;  /* 0x009896800000995d */ /* 0x002fea0003900000 */
[----:B------:R-:W1:Y:S02]  /*229e0*/  @!P1 SYNCS.PHASECHK.TRANS64 P1, [R2+URZ+0x2d800], R3 ;  /* 0x02d80003020095a7 */ /* 0x000e64000802007f */
[----:B-1----:R-:W-:Y:S05]  /*229f0*/  @!P1 BRA `(.L_x_1468) ;  /* 0xfffffffc00f09947 */ /* 0x002fea000383ffff */
[----:B------:R-:W-:Y:S05]  /*22a00*/  BRA `(.L_x_1769) ;  /* 0xfffffe5800dc7947 */ /* 0x000fea000383ffff */
.L_x_1480:
[----:B------:R-:W-:Y:S01]  /*22a10*/  BSSY B1, `(.L_x_1770) ;  /* 0x0000007000017945 */ /* 0x000fe20003800000 */
[----:B------:R-:W-:Y:S02]  /*22a20*/  IMAD.MOV.U32 R12, RZ, RZ, RZ ;  /* 0x000000ffff0c7224 */ /* 0x000fe400078e00ff */
[----:B------:R-:W-:Y:S02]  /*22a30*/  IMAD.MOV.U32 R11, RZ, RZ, 0x1e1f ;  /* 0x00001e1fff0b7424 */ /* 0x000fe400078e00ff */
[----:B------:R-:W-:-:S07]  /*22a40*/  IMAD.MOV.U32 R15, RZ, RZ, -0x1 ;  /* 0xffffffffff0f7424 */ /* 0x000fce00078e00ff */
[----:B------:R-:W-:Y:S05]  /*22a50*/  WARPSYNC.COLLECTIVE R15, `(.L_x_1771) ;  /* 0x000000000f087348 */ /* 0x000fea0003c00000 */
[----:B------:R0:W1:Y:S02]  /*22a60*/  SHFL.IDX P6, R14, R13, R12, R11 ;  /* 0x0000000c0d0e7389 */ /* 0x00006400000c000b */
[----:B01----:R-:W-:Y:S01]  /*22a70*/  ENDCOLLECTIVE ;  /* 0x000000000000791b */ /* 0x003fe20003800000 */
.L_x_1771:
[----:B------:R-:W-:Y:S05]  /*22a80*/  BSYNC B1 ;  /* 0x0000000000017941 */ /* 0x000fea0003800000 */
.L_x_1770:
        /* <DEDUP_REMOVED lines=8> */
.L_x_1772:
[----:B------:R-:W-:Y:S02]  /*22b10*/  IMAD.MOV.U32 R37, RZ, RZ, R3 ;  /* 0x000000ffff257224 */ /* 0x000fe400078e0003 */
[----:B------:R-:W-:Y:S02]  /*22b20*/  IMAD.MOV.U32 R13, RZ, RZ, R5 ;  /* 0x000000ffff0d7224 */ /* 0x000fe400078e0005 */
[----:B------:R-:W-:-:S07]  /*22b30*/  IMAD.MOV.U32 R0, RZ, RZ, R14 ;  /* 0x000000ffff007224 */ /* 0x000fce00078e000e */
[----:B------:R-:W-:Y:S05]  /*22b40*/  WARPSYNC.COLLECTIVE R15, `(.L_x_1773) ;  /* 0x000000000f087348 */ /* 0x000fea0003c00000 */
[----:B------:R0:W1:Y:S02]  /*22b50*/  SHFL.IDX P6, R14, R13, R12, R11 ;  /* 0x0000000c0d0e7389 */ /* 0x00006400000c000b */
[----:B01----:R-:W-:Y:S01]  /*22b60*/  ENDCOLLECTIVE ;  /* 0x000000000000791b */ /* 0x003fe20003800000 */
.L_x_1773:
[----:B------:R-:W-:Y:S02]  /*22b70*/  IMAD.MOV.U32 R36, RZ, RZ, R0 ;  /* 0x000000ffff247224 */ /* 0x000fe400078e0000 */
[----:B------:R-:W-:Y:S02]  /*22b80*/  IMAD.MOV.U32 R13, RZ, RZ, R4 ;  /* 0x000000ffff0d7224 */ /* 0x000fe400078e0004 */
[----:B------:R-:W-:-:S07]  /*22b90*/  IMAD.MOV.U32 R5, RZ, RZ, R14 ;  /* 0x000000ffff057224 */ /* 0x000fce00078e000e */
[----:B------:R-:W-:Y:S05]  /*22ba0*/  WARPSYNC.COLLECTIVE R15, `(.L_x_1774) ;  /* 0x000000000f087348 */ /* 0x000fea0003c00000 */
[----:B------:R0:W1:Y:S02]  /*22bb0*/  SHFL.IDX P6, R14, R13, R12, R11 ;  /* 0x0000000c0d0e7389 */ /* 0x00006400000c000b */
[----:B01----:R-:W-:Y:S01]  /*22bc0*/  ENDCOLLECTIVE ;  /* 0x000000000000791b */ /* 0x003fe20003800000 */
.L_x_1774:
[----:B------:R-:W-:Y:S05]  /*22bd0*/  BRA `(.L_x_1775) ;  /* 0xfffffe6c00d07947 */ /* 0x000fea000383ffff */
.L_x_1484:
[----:B0-----:R0:W1:Y:S02]  /*22be0*/  SYNCS.PHASECHK.TRANS64.TRYWAIT P1, [R2+URZ+0x2d800], R3 ;  /* 0x02d80003020075a7 */ /* 0x001064000802017f */
[----:B-1----:R-:W-:Y:S05]  /*22bf0*/  @!P1 NANOSLEEP.SYNCS 0x989680 ;  /* 0x009896800000995d */ /* 0x002fea0003900000 */
[----:B------:R-:W1:Y:S02]  /*22c00*/  @!P1 SYNCS.PHASECHK.TRANS64 P1, [R2+URZ+0x2d800], R3 ;  /* 0x02d80003020095a7 */ /* 0x000e64000802007f */
[----:B-1----:R-:W-:Y:S05]  /*22c10*/  @!P1 BRA `(.L_x_1484) ;  /* 0xfffffffc00f09947 */ /* 0x002fea000383ffff */
[----:B------:R-:W-:Y:S05]  /*22c20*/  BRA `(.L_x_1776) ;  /* 0xfffffe74004c7947 */ /* 0x000fea000383ffff */
.L_x_1492:
[----:B-1----:R1:W2:Y:S02]  /*22c30*/  SYNCS.PHASECHK.TRANS64.TRYWAIT P2, [R11+URZ+0x2d830], R0 ;  /* 0x02d830000b0075a7 */ /* 0x0022a4000804017f */
[----:B--2---:R-:W-:Y:S05]  /*22c40*/  @!P2 NANOSLEEP.SYNCS 0x989680 ;  /* 0x009896800000a95d */ /* 0x004fea0003900000 */
[----:B------:R-:W2:Y:S02]  /*22c50*/  @!P2 SYNCS.PHASECHK.TRANS64 P2, [R11+URZ+0x2d830], R0 ;  /* 0x02d830000b00a5a7 */ /* 0x000ea4000804007f */
[----:B--2---:R-:W-:Y:S05]  /*22c60*/  @!P2 BRA `(.L_x_1492) ;  /* 0xfffffffc00f0a947 */ /* 0x004fea000383ffff */
[----:B------:R-:W-:Y:S05]  /*22c70*/  BRA `(.L_x_1491) ;  /* 0xfffffe8800a87947 */ /* 0x000fea000383ffff */
.L_x_1510:
[----:B-1----:R1:W2:Y:S02]  /*22c80*/  SYNCS.PHASECHK.TRANS64.TRYWAIT P4, [R9+URZ+0x2d830], R8 ;  /* 0x02d83008090075a7 */ /* 0x0022a4000808017f */
[----:B--2---:R-:W-:Y:S05]  /*22c90*/  @!P4 NANOSLEEP.SYNCS 0x989680 ;  /* 0x009896800000c95d */ /* 0x004fea0003900000 */
[----:B------:R-:W2:Y:S02]  /*22ca0*/  @!P4 SYNCS.PHASECHK.TRANS64 P4, [R9+URZ+0x2d830], R8 ;  /* 0x02d830080900c5a7 */ /* 0x000ea4000808007f */
[----:B--2---:R-:W-:Y:S05]  /*22cb0*/  @!P4 BRA `(.L_x_1510) ;  /* 0xfffffffc00f0c947 */ /* 0x004fea000383ffff */
[----:B------:R-:W-:Y:S05]  /*22cc0*/  BRA `(.L_x_1509) ;  /* 0xfffffec000307947 */ /* 0x000fea000383ffff */
.L_x_1514:
[----:B-1----:R1:W2:Y:S02]  /*22cd0*/  SYNCS.PHASECHK.TRANS64.TRYWAIT P3, [R9+URZ+0x2d850], R8 ;  /* 0x02d85008090075a7 */ /* 0x0022a4000806017f */
[----:B--2---:R-:W-:Y:S05]  /*22ce0*/  @!P3 NANOSLEEP.SYNCS 0x989680 ;  /* 0x009896800000b95d */ /* 0x004fea0003900000 */
[----:B------:R-:W2:Y:S02]  /*22cf0*/  @!P3 SYNCS.PHASECHK.TRANS64 P3, [R9+URZ+0x2d850], R8 ;  /* 0x02d850080900b5a7 */ /* 0x000ea4000806007f */
[----:B--2---:R-:W-:Y:S05]  /*22d00*/  @!P3 BRA `(.L_x_1514) ;  /* 0xfffffffc00f0b947 */ /* 0x004fea000383ffff */
[----:B------:R-:W-:Y:S05]  /*22d10*/  BRA `(.L_x_1511) ;  /* 0xfffffec400307947 */ /* 0x000fea000383ffff */
.L_x_1533:
[----:B-1----:R1:W2:Y:S02]  /*22d20*/  SYNCS.PHASECHK.TRANS64.TRYWAIT P3, [R0+URZ+0x2d830], R11 ;  /* 0x02d8300b000075a7 */ /* 0x0022a4000806017f */
[----:B--2---:R-:W-:Y:S05]  /*22d30*/  @!P3 NANOSLEEP.SYNCS 0x989680 ;  /* 0x009896800000b95d */ /* 0x004fea0003900000 */
[----:B------:R-:W2:Y:S02]  /*22d40*/  @!P3 SYNCS.PHASECHK.TRANS64 P3, [R0+URZ+0x2d830], R11 ;  /* 0x02d8300b0000b5a7 */ /* 0x000ea4000806007f */
[----:B--2---:R-:W-:Y:S05]  /*22d50*/  @!P3 BRA `(.L_x_1533) ;  /* 0xfffffffc00f0b947 */ /* 0x004fea000383ffff */
[----:B------:R-:W-:Y:S05]  /*22d60*/  BRA `(.L_x_1532) ;  /* 0xfffffef400b47947 */ /* 0x000fea000383ffff */
.L_x_1537:
[----:B-1----:R1:W2:Y:S02]  /*22d70*/  SYNCS.PHASECHK.TRANS64.TRYWAIT P2, [R6+URZ+0x2d850], R0 ;  /* 0x02d85000060075a7 */ /* 0x0022a4000804017f */
[----:B--2---:R-:W-:Y:S05]  /*22d80*/  @!P2 NANOSLEEP.SYNCS 0x989680 ;  /* 0x009896800000a95d */ /* 0x004fea0003900000 */
[----:B------:R-:W2:Y:S02]  /*22d90*/  @!P2 SYNCS.PHASECHK.TRANS64 P2, [R6+URZ+0x2d850], R0 ;  /* 0x02d850000600a5a7 */ /* 0x000ea4000804007f */
[----:B--2---:R-:W-:Y:S05]  /*22da0*/  @!P2 BRA `(.L_x_1537) ;  /* 0xfffffffc00f0a947 */ /* 0x004fea000383ffff */
[----:B------:R-:W-:Y:S05]  /*22db0*/  BRA `(.L_x_1534) ;  /* 0xfffffef800b47947 */ /* 0x000fea000383ffff */
.L_x_1544:
[----:B-1----:R1:W2:Y:S02]  /*22dc0*/  SYNCS.PHASECHK.TRANS64.TRYWAIT P3, [R0+URZ+0x2d830], R11 ;  /* 0x02d8300b000075a7 */ /* 0x0022a4000806017f */
[----:B--2---:R-:W-:Y:S05]  /*22dd0*/  @!P3 NANOSLEEP.SYNCS 0x989680 ;  /* 0x009896800000b95d */ /* 0x004fea0003900000 */
[----:B------:R-:W2:Y:S02]  /*22de0*/  @!P3 SYNCS.PHASECHK.TRANS64 P3, [R0+URZ+0x2d830], R11 ;  /* 0x02d8300b0000b5a7 */ /* 0x000ea4000806007f */
[----:B--2---:R-:W-:Y:S05]  /*22df0*/  @!P3 BRA `(.L_x_1544) ;  /* 0xfffffffc00f0b947 */ /* 0x004fea000383ffff */
[----:B------:R-:W-:Y:S05]  /*22e00*/  BRA `(.L_x_1543) ;  /* 0xffffff1800847947 */ /* 0x000fea000383ffff */
.L_x_1548:
[----:B-1----:R1:W2:Y:S02]  /*22e10*/  SYNCS.PHASECHK.TRANS64.TRYWAIT P2, [R6+URZ+0x2d850], R0 ;  /* 0x02d85000060075a7 */ /* 0x0022a4000804017f */
[----:B--2---:R-:W-:Y:S05]  /*22e20*/  @!P2 NANOSLEEP.SYNCS 0x989680 ;  /* 0x009896800000a95d */ /* 0x004fea0003900000 */
[----:B------:R-:W2:Y:S02]  /*22e30*/  @!P2 SYNCS.PHASECHK.TRANS64 P2, [R6+URZ+0x2d850], R0 ;  /* 0x02d850000600a5a7 */ /* 0x000ea4000804007f */
[----:B--2---:R-:W-:Y:S05]  /*22e40*/  @!P2 BRA `(.L_x_1548) ;  /* 0xfffffffc00f0a947 */ /* 0x004fea000383ffff */
[----:B------:R-:W-:Y:S05]  /*22e50*/  BRA `(.L_x_1545) ;  /* 0xffffff1c00847947 */ /* 0x000fea000383ffff */
.L_x_1561:
[----:B-1----:R1:W2:Y:S02]  /*22e60*/  SYNCS.PHASECHK.TRANS64.TRYWAIT P0, [R10+URZ+0x2d850], R7 ;  /* 0x02d850070a0075a7 */ /* 0x0022a4000800017f */
[----:B--2---:R-:W-:Y:S05]  /*22e70*/  @!P0 NANOSLEEP.SYNCS 0x989680 ;  /* 0x009896800000895d */ /* 0x004fea0003900000 */
[----:B------:R-:W2:Y:S02]  /*22e80*/  @!P0 SYNCS.PHASECHK.TRANS64 P0, [R10+URZ+0x2d850], R7 ;  /* 0x02d850070a0085a7 */ /* 0x000ea4000800007f */
[----:B--2---:R-:W-:Y:S05]  /*22e90*/  @!P0 BRA `(.L_x_1561) ;  /* 0xfffffffc00f08947 */ /* 0x004fea000383ffff */
[----:B------:R-:W-:Y:S05]  /*22ea0*/  BRA `(.L_x_1560) ;  /* 0xffffff4c00507947 */ /* 0x000fea000383ffff */
.L_x_1571:
[----:B------:R-:W-:Y:S02]  /*22eb0*/  IMAD.MOV.U32 R13, RZ, RZ, R4 ;  /* 0x000000ffff0d7224 */ /* 0x000fe400078e0004 */
[----:B------:R-:W-:Y:S02]  /*22ec0*/  IMAD.MOV.U32 R12, RZ, RZ, RZ ;  /* 0x000000ffff0c7224 */ /* 0x000fe400078e00ff */
[----:B------:R-:W-:Y:S02]  /*22ed0*/  IMAD.MOV.U32 R11, RZ, RZ, 0x1c1f ;  /* 0x00001c1fff0b7424 */ /* 0x000fe400078e00ff */
[----:B------:R-:W-:-:S07]  /*22ee0*/  IMAD.MOV.U32 R15, RZ, RZ, -0x1 ;  /* 0xffffffffff0f7424 */ /* 0x000fce00078e00ff */
[----:B-1----:R-:W-:Y:S05]  /*22ef0*/  WARPSYNC.COLLECTIVE R15, `(.L_x_1777) ;  /* 0x000000000f087348 */ /* 0x002fea0003c00000 */
[----:B------:R0:W2:Y:S02]  /*22f00*/  SHFL.IDX P6, R14, R13, R12, R11 ;  /* 0x0000000c0d0e7389 */ /* 0x0000a400000c000b */
[----:B012---:R-:W-:Y:S01]  /*22f10*/  ENDCOLLECTIVE ;  /* 0x000000000000791b */ /* 0x007fe20003800000 */
.L_x_1777:
[----:B------:R-:W-:Y:S02]  /*22f20*/  IMAD.MOV.U32 R13, RZ, RZ, R0 ;  /* 0x000000ffff0d7224 */ /* 0x000fe400078e0000 */
[----:B------:R-:W-:-:S07]  /*22f30*/  IMAD.MOV.U32 R3, RZ, RZ, R14 ;  /* 0x000000ffff037224 */ /* 0x000fce00078e000e */
[----:B------:R-:W-:Y:S05]  /*22f40*/  WARPSYNC.COLLECTIVE R15, `(.L_x_1778) ;  /* 0x000000000f087348 */ /* 0x000fea0003c00000 */
[----:B------:R0:W1:Y:S02]  /*22f50*/  SHFL.IDX P6, R14, R13, R12, R11 ;  /* 0x0000000c0d0e7389 */ /* 0x00006400000c000b */
[----:B01----:R-:W-:Y:S01]  /*22f60*/  ENDCOLLECTIVE ;  /* 0x000000000000791b */ /* 0x003fe20003800000 */
.L_x_1778:
[----:B------:R-:W-:Y:S05]  /*22f70*/  BRA `(.L_x_1779) ;  /* 0xffffff7000787947 */ /* 0x000fea000383ffff */
.L_x_1574:
[----:B------:R-:W-:Y:S01]  /*22f80*/  BSSY B1, `(.L_x_1780) ;  /* 0x0000008000017945 */ /* 0x000fe20003800000 */
[----:B----4-:R-:W-:Y:S02]  /*22f90*/  IMAD.MOV.U32 R13, RZ, RZ, R4 ;  /* 0x000000ffff0d7224 */ /* 0x010fe400078e0004 */
[----:B------:R-:W-:Y:S02]  /*22fa0*/  IMAD.MOV.U32 R12, RZ, RZ, 0x1 ;  /* 0x00000001ff0c7424 */ /* 0x000fe400078e00ff */
[----:B------:R-:W-:Y:S02]  /*22fb0*/  IMAD.MOV.U32 R11, RZ, RZ, 0x1c1f ;  /* 0x00001c1fff0b7424 */ /* 0x000fe400078e00ff */
[----:B------:R-:W-:-:S07]  /*22fc0*/  IMAD.MOV.U32 R15, RZ, RZ, -0x1 ;  /* 0xffffffffff0f7424 */ /* 0x000fce00078e00ff */
[----:B0123--:R-:W-:Y:S05]  /*22fd0*/  WARPSYNC.COLLECTIVE R15, `(.L_x_1781) ;  /* 0x000000000f087348 */ /* 0x00ffea0003c00000 */
[----:B---3--:R3:W4:Y:S02]  /*22fe0*/  SHFL.IDX P6, R14, R13, R12, R11 ;  /* 0x0000000c0d0e7389 */ /* 0x00872400000c000b */
[----:B01234-:R-:W-:Y:S01]  /*22ff0*/  ENDCOLLECTIVE ;  /* 0x000000000000791b */ /* 0x01ffe20003800000 */
.L_x_1781:
[----:B------:R-:W-:Y:S05]  /*23000*/  BSYNC B1 ;  /* 0x0000000000017941 */ /* 0x000fea0003800000 */
.L_x_1780:
        /* <DEDUP_REMOVED lines=8> */
.L_x_1782:
[----:B------:R-:W-:Y:S05]  /*23090*/  BRA `(.L_x_1783) ;  /* 0xffffff70008c7947 */ /* 0x000fea000383ffff */
.L_x_1599:
[----:B------:R-:W1:Y:S01]  /*230a0*/  S2R R11, SR_TID.X ;  /* 0x00000000000b7919 */ /* 0x000e620000002100 */
[----:B------:R-:W-:Y:S01]  /*230b0*/  BSSY B1, `(.L_x_1784) ;  /* 0x000000a000017945 */ /* 0x000fe20003800000 */
[----:B0-----:R-:W-:Y:S02]  /*230c0*/  IMAD.MOV.U32 R12, RZ, RZ, RZ ;  /* 0x000000ffff0c7224 */ /* 0x001fe400078e00ff */
[----:B------:R-:W-:Y:S01]  /*230d0*/  IMAD.MOV.U32 R15, RZ, RZ, -0x1 ;  /* 0xffffffffff0f7424 */ /* 0x000fe200078e00ff */
[----:B-1----:R-:W-:-:S04]  /*230e0*/  SHF.R.U32.HI R11, RZ, 0x5, R11 ;  /* 0x00000005ff0b7819 */ /* 0x002fc8000001160b */
[----:B------:R-:W-:-:S05]  /*230f0*/  LOP3.LUT R11, R11, 0x3, RZ, 0xc0, !PT ;  /* 0x000000030b0b7812 */ /* 0x000fca00078ec0ff */
[----:B------:R-:W-:Y:S02]  /*23100*/  IMAD.MOV.U32 R13, RZ, RZ, R11 ;  /* 0x000000ffff0d7224 */ /* 0x000fe400078e000b */
[----:B------:R-:W-:-:S07]  /*23110*/  IMAD.MOV.U32 R11, RZ, RZ, 0x1f ;  /* 0x0000001fff0b7424 */ /* 0x000fce00078e00ff */
[----:B------:R-:W-:Y:S05]  /*23120*/  WARPSYNC.COLLECTIVE R15, `(.L_x_1785) ;  /* 0x000000000f087348 */ /* 0x000fea0003c00000 */
[----:B------:R0:W1:Y:S02]  /*23130*/  SHFL.IDX P6, R14, R13, R12, R11 ;  /* 0x0000000c0d0e7389 */ /* 0x00006400000c000b */
[----:B01----:R-:W-:Y:S01]  /*23140*/  ENDCOLLECTIVE ;  /* 0x000000000000791b */ /* 0x003fe20003800000 */
.L_x_1785:
[----:B------:R-:W-:Y:S05]  /*23150*/  BSYNC B1 ;  /* 0x0000000000017941 */ /* 0x000fea0003800000 */
.L_x_1784:
[----:B------:R-:W-:Y:S05]  /*23160*/  BRA `(.L_x_1786) ;  /* 0xffffff8800b07947 */ /* 0x000fea000383ffff */
.L_x_1601:
[----:B------:R-:W-:Y:S01]  /*23170*/  BSSY B1, `(.L_x_1787) ;  /* 0x0000006000017945 */ /* 0x000fe20003800000 */
[----:B------:R-:W-:-:S07]  /*23180*/  IMAD.MOV.U32 R15, RZ, RZ, -0x1 ;  /* 0xffffffffff0f7424 */ /* 0x000fce00078e00ff */
[----:B01----:R-:W-:Y:S05]  /*23190*/  WARPSYNC.COLLECTIVE R15, `(.L_x_1788) ;  /* 0x000000000f0c7348 */ /* 0x003fea0003c00000 */
[----:B------:R-:W-:Y:S02]  /*231a0*/  ELECT P6, UR62, PT ;  /* 0x00000000003e782f */ /* 0x000fe400038c0000 */
[----:B------:R-:W-:Y:S01]  /*231b0*/  MOV R14, UR62 ;  /* 0x0000003e000e7c02 */ /* 0x000fe20008000f00 */
[----:B01----:R-:W-:Y:S10]  /*231c0*/  ENDCOLLECTIVE ;  /* 0x000000000000791b */ /* 0x003ff40003800000 */
.L_x_1788:
[----:B------:R-:W-:Y:S05]  /*231d0*/  BSYNC B1 ;  /* 0x0000000000017941 */ /* 0x000fea0003800000 */
.L_x_1787:
[----:B------:R-:W-:Y:S05]  /*231e0*/  BRA `(.L_x_1600) ;  /* 0xffffff8800a87947 */ /* 0x000fea000383ffff */
.L_x_1603:
[----:B-1----:R1:W2:Y:S02]  /*231f0*/  SYNCS.PHASECHK.TRANS64.TRYWAIT P0, [R22+URZ+0x2d820], R3 ;  /* 0x02d82003160075a7 */ /* 0x0022a4000800017f */
[----:B--2---:R-:W-:Y:S05]  /*23200*/  @!P0 NANOSLEEP.SYNCS 0x989680 ;  /* 0x009896800000895d */ /* 0x004fea0003900000 */
[----:B------:R-:W2:Y:S02]  /*23210*/  @!P0 SYNCS.PHASECHK.TRANS64 P0, [R22+URZ+0x2d820], R3 ;  /* 0x02d82003160085a7 */ /* 0x000ea4000800007f */
[----:B--2---:R-:W-:Y:S05]  /*23220*/  @!P0 BRA `(.L_x_1603) ;  /* 0xfffffffc00f08947 */ /* 0x004fea000383ffff */
[----:B------:R-:W-:Y:S05]  /*23230*/  BRA `(.L_x_1789) ;  /* 0xffffff8800b87947 */ /* 0x000fea000383ffff */
.L_x_1607:
[----:B--2---:R2:W3:Y:S02]  /*23240*/  SYNCS.PHASECHK.TRANS64.TRYWAIT P0, [R11+URZ+0x2d8a0], R10 ;  /* 0x02d8a00a0b0075a7 */ /* 0x0044e4000800017f */
[----:B---3--:R-:W-:Y:S05]  /*23250*/  @!P0 NANOSLEEP.SYNCS 0x989680 ;  /* 0x009896800000895d */ /* 0x008fea0003900000 */
[----:B------:R-:W3:Y:S02]  /*23260*/  @!P0 SYNCS.PHASECHK.TRANS64 P0, [R11+URZ+0x2d8a0], R10 ;  /* 0x02d8a00a0b0085a7 */ /* 0x000ee4000800007f */
[----:B---3--:R-:W-:Y:S05]  /*23270*/  @!P0 BRA `(.L_x_1607) ;  /* 0xfffffffc00f08947 */ /* 0x008fea000383ffff */
[----:B------:R-:W-:Y:S05]  /*23280*/  BRA `(.L_x_1790) ;  /* 0xffffff8800d07947 */ /* 0x000fea000383ffff */
.L_x_1614:
[----:B0-----:R0:W1:Y:S02]  /*23290*/  SYNCS.PHASECHK.TRANS64.TRYWAIT P0, [R11+URZ+0x2d8c0], R10 ;  /* 0x02d8c00a0b0075a7 */ /* 0x001064000800017f */
[----:B-1----:R-:W-:Y:S05]  /*232a0*/  @!P0 NANOSLEEP.SYNCS 0x989680 ;  /* 0x009896800000895d */ /* 0x002fea0003900000 */
[----:B------:R-:W1:Y:S02]  /*232b0*/  @!P0 SYNCS.PHASECHK.TRANS64 P0, [R11+URZ+0x2d8c0], R10 ;  /* 0x02d8c00a0b0085a7 */ /* 0x000e64000800007f */
[----:B-1----:R-:W-:Y:S05]  /*232c0*/  @!P0 BRA `(.L_x_1614) ;  /* 0xfffffffc00f08947 */ /* 0x002fea000383ffff */
[----:B------:R-:W-:Y:S05]  /*232d0*/  BRA `(.L_x_1791) ;  /* 0xffffff8c00cc7947 */ /* 0x000fea000383ffff */
.L_x_1623:
[----:B-1----:R1:W2:Y:S02]  /*232e0*/  SYNCS.PHASECHK.TRANS64.TRYWAIT P1, [R6+URZ+0x2d8a0], R3 ;  /* 0x02d8a003060075a7 */ /* 0x0022a4000802017f */
[----:B--2---:R-:W-:Y:S05]  /*232f0*/  @!P1 NANOSLEEP.SYNCS 0x989680 ;  /* 0x009896800000995d */ /* 0x004fea0003900000 */
[----:B------:R-:W2:Y:S02]  /*23300*/  @!P1 SYNCS.PHASECHK.TRANS64 P1, [R6+URZ+0x2d8a0], R3 ;  /* 0x02d8a003060095a7 */ /* 0x000ea4000802007f */
[----:B--2---:R-:W-:Y:S05]  /*23310*/  @!P1 BRA `(.L_x_1623) ;  /* 0xfffffffc00f09947 */ /* 0x004fea000383ffff */
[----:B------:R-:W-:Y:S05]  /*23320*/  BRA `(.L_x_1792) ;  /* 0xffffff9400007947 */ /* 0x000fea000383ffff */
.L_x_1630:
[----:B0-----:R0:W2:Y:S02]  /*23330*/  SYNCS.PHASECHK.TRANS64.TRYWAIT P1, [R6+URZ+0x2d8c0], R3 ;  /* 0x02d8c003060075a7 */ /* 0x0010a4000802017f */
[----:B--2---:R-:W-:Y:S05]  /*23340*/  @!P1 NANOSLEEP.SYNCS 0x989680 ;  /* 0x009896800000995d */ /* 0x004fea0003900000 */
[----:B------:R-:W2:Y:S02]  /*23350*/  @!P1 SYNCS.PHASECHK.TRANS64 P1, [R6+URZ+0x2d8c0], R3 ;  /* 0x02d8c003060095a7 */ /* 0x000ea4000802007f */
[----:B--2---:R-:W-:Y:S05]  /*23360*/  @!P1 BRA `(.L_x_1630) ;  /* 0xfffffffc00f09947 */ /* 0x004fea000383ffff */
[----:B------:R-:W-:Y:S05]  /*23370*/  BRA `(.L_x_1793) ;  /* 0xffffff9400f87947 */ /* 0x000fea000383ffff */
.L_x_1653:
[----:B------:R-:W2:Y:S01]  /*23380*/  S2R R20, SR_TID.X ;  /* 0x0000000000147919 */ /* 0x000ea20000002100 */
[----:B------:R-:W-:Y:S01]  /*23390*/  BSSY B0, `(.L_x_1794) ;  /* 0x000000a000007945 */ /* 0x000fe20003800000 */
[----:B0-----:R-:W-:Y:S02]  /*233a0*/  IMAD.MOV.U32 R12, RZ, RZ, RZ ;  /* 0x000000ffff0c7224 */ /* 0x001fe400078e00ff */
[----:B------:R-:W-:Y:S02]  /*233b0*/  IMAD.MOV.U32 R11, RZ, RZ, 0x1f ;  /* 0x0000001fff0b7424 */ /* 0x000fe400078e00ff */
[----:B------:R-:W-:Y:S01]  /*233c0*/  IMAD.MOV.U32 R15, RZ, RZ, -0x1 ;  /* 0xffffffffff0f7424 */ /* 0x000fe200078e00ff */
[----:B--2---:R-:W-:-:S04]  /*233d0*/  SHF.R.U32.HI R20, RZ, 0x5, R20 ;  /* 0x00000005ff147819 */ /* 0x004fc80000011614 */
[----:B------:R-:W-:-:S05]  /*233e0*/  LOP3.LUT R20, R20, 0x3, RZ, 0xc0, !PT ;  /* 0x0000000314147812 */ /* 0x000fca00078ec0ff */
[----:B------:R-:W-:-:S07]  /*233f0*/  IMAD.MOV.U32 R13, RZ, RZ, R20 ;  /* 0x000000ffff0d7224 */ /* 0x000fce00078e0014 */
[----:B-1----:R-:W-:Y:S05]  /*23400*/  WARPSYNC.COLLECTIVE R15, `(.L_x_1795) ;  /* 0x000000000f087348 */ /* 0x002fea0003c00000 */
[----:B------:R0:W2:Y:S02]  /*23410*/  SHFL.IDX P6, R14, R13, R12, R11 ;  /* 0x0000000c0d0e7389 */ /* 0x0000a400000c000b */
[----:B012---:R-:W-:Y:S01]  /*23420*/  ENDCOLLECTIVE ;  /* 0x000000000000791b */ /* 0x007fe20003800000 */
.L_x_1795:
[----:B------:R-:W-:Y:S05]  /*23430*/  BSYNC B0 ;  /* 0x0000000000007941 */ /* 0x000fea0003800000 */
.L_x_1794:
[----:B------:R-:W-:Y:S05]  /*23440*/  BRA `(.L_x_1796) ;  /* 0xffffffa400807947 */ /* 0x000fea000383ffff */
.L_x_1655:
[----:B------:R-:W-:Y:S01]  /*23450*/  BSSY B0, `(.L_x_1797) ;  /* 0x0000006000007945 */ /* 0x000fe20003800000 */
[----:B------:R-:W-:-:S07]  /*23460*/  IMAD.MOV.U32 R15, RZ, RZ, -0x1 ;  /* 0xffffffffff0f7424 */ /* 0x000fce00078e00ff */
[----:B012---:R-:W-:Y:S05]  /*23470*/  WARPSYNC.COLLECTIVE R15, `(.L_x_1798) ;  /* 0x000000000f0c7348 */ /* 0x007fea0003c00000 */
[----:B------:R-:W-:Y:S02]  /*23480*/  ELECT P6, UR62, PT ;  /* 0x00000000003e782f */ /* 0x000fe400038c0000 */
[----:B------:R-:W-:Y:S01]  /*23490*/  MOV R14, UR62 ;  /* 0x0000003e000e7c02 */ /* 0x000fe20008000f00 */
[----:B012---:R-:W-:Y:S10]  /*234a0*/  ENDCOLLECTIVE ;  /* 0x000000000000791b */ /* 0x007ff40003800000 */
.L_x_1798:
[----:B------:R-:W-:Y:S05]  /*234b0*/  BSYNC B0 ;  /* 0x0000000000007941 */ /* 0x000fea0003800000 */
.L_x_1797:
[----:B------:R-:W-:Y:S05]  /*234c0*/  BRA `(.L_x_1799) ;  /* 0xffffffa400887947 */ /* 0x000fea000383ffff */
.L_x_1657:
[----:B--2---:R2:W3:Y:S02]  /*234d0*/  SYNCS.PHASECHK.TRANS64.TRYWAIT P0, [R0+URZ+0x2d840], R2 ;  /* 0x02d84002000075a7 */ /* 0x0044e4000800017f */
[----:B---3--:R-:W-:Y:S05]  /*234e0*/  @!P0 NANOSLEEP.SYNCS 0x989680 ;  /* 0x009896800000895d */ /* 0x008fea0003900000 */
[----:B------:R-:W3:Y:S02]  /*234f0*/  @!P0 SYNCS.PHASECHK.TRANS64 P0, [R0+URZ+0x2d840], R2 ;  /* 0x02d84002000085a7 */ /* 0x000ee4000800007f */
[----:B---3--:R-:W-:Y:S05]  /*23500*/  @!P0 BRA `(.L_x_1657) ;  /* 0xfffffffc00f08947 */ /* 0x008fea000383ffff */
[----:B------:R-:W-:Y:S05]  /*23510*/  BRA `(.L_x_1800) ;  /* 0xffffffa400d87947 */ /* 0x000fea000383ffff */
.L_x_1661:
        /* <DEDUP_REMOVED lines=13> */
.L_x_1801:
[----:B------:R-:W-:Y:S02]  /*235f0*/  IMAD.MOV.U32 R13, RZ, RZ, R4 ;  /* 0x000000ffff0d7224 */ /* 0x000fe400078e0004 */
[----:B------:R-:W-:-:S07]  /*23600*/  IMAD.MOV.U32 R2, RZ, RZ, R14 ;  /* 0x000000ffff027224 */ /* 0x000fce00078e000e */
[----:B------:R-:W-:Y:S05]  /*23610*/  WARPSYNC.COLLECTIVE R15, `(.L_x_1802) ;  /* 0x000000000f087348 */ /* 0x000fea0003c00000 */
[----:B------:R0:W1:Y:S02]  /*23620*/  SHFL.IDX P6, R14, R13, R12, R11 ;  /* 0x0000000c0d0e7389 */ /* 0x00006400000c000b */
[----:B01----:R-:W-:Y:S01]  /*23630*/  ENDCOLLECTIVE ;  /* 0x000000000000791b */ /* 0x003fe20003800000 */
.L_x_1802:
[----:B------:R-:W-:Y:S02]  /*23640*/  IMAD.MOV.U32 R13, RZ, RZ, R0 ;  /* 0x000000ffff0d7224 */ /* 0x000fe400078e0000 */
[----:B------:R-:W-:Y:S02]  /*23650*/  IMAD.MOV.U32 R12, RZ, RZ, 0x1 ;  /* 0x00000001ff0c7424 */ /* 0x000fe400078e00ff */
[----:B------:R-:W-:-:S07]  /*23660*/  IMAD.MOV.U32 R3, RZ, RZ, R14 ;  /* 0x000000ffff037224 */ /* 0x000fce00078e000e */
[----:B------:R-:W-:Y:S05]  /*23670*/  WARPSYNC.COLLECTIVE R15, `(.L_x_1803) ;  /* 0x000000000f087348 */ /* 0x000fea0003c00000 */
[----:B------:R0:W1:Y:S02]  /*23680*/  SHFL.IDX P6, R14, R13, R12, R11 ;  /* 0x0000000c0d0e7389 */ /* 0x00006400000c000b */
[----:B01----:R-:W-:Y:S01]  /*23690*/  ENDCOLLECTIVE ;  /* 0x000000000000791b */ /* 0x003fe20003800000 */
.L_x_1803:
        /* <DEDUP_REMOVED lines=17> */
.L_x_1804:
[----:B------:R-:W-:Y:S02]  /*237b0*/  IMAD.MOV.U32 R13, RZ, RZ, R0 ;  /* 0x000000ffff0d7224 */ /* 0x000fe400078e0000 */
[----:B------:R-:W-:Y:S02]  /*237c0*/  IMAD.MOV.U32 R12, RZ, RZ, 0x2 ;  /* 0x00000002ff0c7424 */ /* 0x000fe400078e00ff */
[----:B------:R-:W-:-:S07]  /*237d0*/  IMAD.MOV.U32 R3, RZ, RZ, R14 ;  /* 0x000000ffff037224 */ /* 0x000fce00078e000e */
[----:B------:R-:W-:Y:S05]  /*237e0*/  WARPSYNC.COLLECTIVE R15, `(.L_x_1805) ;  /* 0x000000000f087348 */ /* 0x000fea0003c00000 */
[----:B------:R0:W1:Y:S02]  /*237f0*/  SHFL.IDX P6, R14, R13, R12, R11 ;  /* 0x0000000c0d0e7389 */ /* 0x00006400000c000b */
[----:B01----:R-:W-:Y:S01]  /*23800*/  ENDCOLLECTIVE ;  /* 0x000000000000791b */ /* 0x003fe20003800000 */
.L_x_1805:
        /* <DEDUP_REMOVED lines=18> */
.L_x_1806:
[----:B------:R-:W-:Y:S02]  /*23930*/  IMAD.MOV.U32 R13, RZ, RZ, R0 ;  /* 0x000000ffff0d7224 */ /* 0x000fe400078e0000 */
[----:B------:R-:W-:Y:S02]  /*23940*/  IMAD.MOV.U32 R12, RZ, RZ, 0x3 ;  /* 0x00000003ff0c7424 */ /* 0x000fe400078e00ff */
[----:B------:R-:W-:-:S07]  /*23950*/  IMAD.MOV.U32 R3, RZ, RZ, R14 ;  /* 0x000000ffff037224 */ /* 0x000fce00078e000e */
[----:B------:R-:W-:Y:S05]  /*23960*/  WARPSYNC.COLLECTIVE R15, `(.L_x_1807) ;  /* 0x000000000f087348 */ /* 0x000fea0003c00000 */
[----:B------:R0:W1:Y:S02]  /*23970*/  SHFL.IDX P6, R14, R13, R12, R11 ;  /* 0x0000000c0d0e7389 */ /* 0x00006400000c000b */
[----:B01----:R-:W-:Y:S01]  /*23980*/  ENDCOLLECTIVE ;  /* 0x000000000000791b */ /* 0x003fe20003800000 */
.L_x_1807:
        /* <DEDUP_REMOVED lines=10> */
.L_x_1808:
        /* <DEDUP_REMOVED lines=13> */
.L_x_1809:
        /* <DEDUP_REMOVED lines=8> */
.L_x_1810:
        /* <DEDUP_REMOVED lines=12> */
.L_x_1811:
        /* <DEDUP_REMOVED lines=8> */
.L_x_1812:
        /* <DEDUP_REMOVED lines=11> */
.L_x_1664:
[----:B0-----:R0:W1:Y:S02]  /*23d70*/  SYNCS.PHASECHK.TRANS64.TRYWAIT P0, [R22+URZ+0x2d820], R3 ;  /* 0x02d82003160075a7 */ /* 0x001064000800017f */
[----:B-1----:R-:W-:Y:S05]  /*23d80*/  @!P0 NANOSLEEP.SYNCS 0x989680 ;  /* 0x009896800000895d */ /* 0x002fea0003900000 */
[----:B------:R-:W1:Y:S02]  /*23d90*/  @!P0 SYNCS.PHASECHK.TRANS64 P0, [R22+URZ+0x2d820], R3 ;  /* 0x02d82003160085a7 */ /* 0x000e64000800007f */
[----:B-1----:R-:W-:Y:S05]  /*23da0*/  @!P0 BRA `(.L_x_1664) ;  /* 0xfffffffc00f08947 */ /* 0x002fea000383ffff */
[----:B------:R-:W-:Y:S05]  /*23db0*/  BRA `(.L_x_1814) ;  /* 0xffffffac00d07947 */ /* 0x000fea000383ffff */
.L_x_1673:
[----:B0-----:R0:W2:Y:S02]  /*23dc0*/  SYNCS.PHASECHK.TRANS64.TRYWAIT P0, [R3+URZ+0x2d840], R2 ;  /* 0x02d84002030075a7 */ /* 0x0010a4000800017f */
[----:B--2---:R-:W-:Y:S05]  /*23dd0*/  @!P0 NANOSLEEP.SYNCS 0x989680 ;  /* 0x009896800000895d */ /* 0x004fea0003900000 */
[----:B------:R-:W2:Y:S02]  /*23de0*/  @!P0 SYNCS.PHASECHK.TRANS64 P0, [R3+URZ+0x2d840], R2 ;  /* 0x02d84002030085a7 */ /* 0x000ea4000800007f */
[----:B--2---:R-:W-:Y:S05]  /*23df0*/  @!P0 BRA `(.L_x_1673) ;  /* 0xfffffffc00f08947 */ /* 0x004fea000383ffff */
[----:B------:R-:W-:Y:S05]  /*23e00*/  BRA `(.L_x_1815) ;  /* 0xffffffb0008c7947 */ /* 0x000fea000383ffff */
.L_x_1680:
[----:B0-----:R0:W1:Y:S02]  /*23e10*/  SYNCS.PHASECHK.TRANS64.TRYWAIT P0, [R3+URZ+0x60], R2 ;  /* 0x00006002030075a7 */ /* 0x001064000800017f */
[----:B-1----:R-:W-:Y:S05]  /*23e20*/  @!P0 NANOSLEEP.SYNCS 0x989680 ;  /* 0x009896800000895d */ /* 0x002fea0003900000 */
[----:B------:R-:W1:Y:S02]  /*23e30*/  @!P0 SYNCS.PHASECHK.TRANS64 P0, [R3+URZ+0x60], R2 ;  /* 0x00006002030085a7 */ /* 0x000e64000800007f */
[----:B-1----:R-:W-:Y:S05]  /*23e40*/  @!P0 BRA `(.L_x_1680) ;  /* 0xfffffffc00f08947 */ /* 0x002fea000383ffff */
[----:B------:R-:W-:Y:S05]  /*23e50*/  BRA `(.L_x_1816) ;  /* 0xffffffb400987947 */ /* 0x000fea000383ffff */
.L_x_1690:
[----:B0-----:R0:W2:Y:S02]  /*23e60*/  SYNCS.PHASECHK.TRANS64.TRYWAIT P0, [R3+URZ+0x2d840], R2 ;  /* 0x02d84002030075a7 */ /* 0x0010a4000800017f */
[----:B--2---:R-:W-:Y:S05]  /*23e70*/  @!P0 NANOSLEEP.SYNCS 0x989680 ;  /* 0x009896800000895d */ /* 0x004fea0003900000 */
[----:B------:R-:W2:Y:S02]  /*23e80*/  @!P0 SYNCS.PHASECHK.TRANS64 P0, [R3+URZ+0x2d840], R2 ;  /* 0x02d84002030085a7 */ /* 0x000ea4000800007f */
[----:B--2---:R-:W-:Y:S05]  /*23e90*/  @!P0 BRA `(.L_x_1690) ;  /* 0xfffffffc00f08947 */ /* 0x004fea000383ffff */
[----:B------:R-:W-:Y:S05]  /*23ea0*/  BRA `(.L_x_1817) ;  /* 0xffffffbc00587947 */ /* 0x000fea000383ffff */
.L_x_1697:
[----:B0-----:R0:W1:Y:S02]  /*23eb0*/  SYNCS.PHASECHK.TRANS64.TRYWAIT P0, [R11+URZ+0x60], R26 ;  /* 0x0000601a0b0075a7 */ /* 0x001064000800017f */
[----:B-1----:R-:W-:Y:S05]  /*23ec0*/  @!P0 NANOSLEEP.SYNCS 0x989680 ;  /* 0x009896800000895d */ /* 0x002fea0003900000 */
[----:B------:R-:W1:Y:S02]  /*23ed0*/  @!P0 SYNCS.PHASECHK.TRANS64 P0, [R11+URZ+0x60], R26 ;  /* 0x0000601a0b0085a7 */ /* 0x000e64000800007f */
[----:B-1----:R-:W-:Y:S05]  /*23ee0*/  @!P0 BRA `(.L_x_1697) ;  /* 0xfffffffc00f08947 */ /* 0x002fea000383ffff */
[----:B------:R-:W-:Y:S05]  /*23ef0*/  BRA `(.L_x_1818) ;  /* 0xffffffc000647947 */ /* 0x000fea000383ffff */
.L_x_1707:
[----:B0-----:R0:W2:Y:S02]  /*23f00*/  SYNCS.PHASECHK.TRANS64.TRYWAIT P0, [R2+URZ+0x2d840], R3 ;  /* 0x02d84003020075a7 */ /* 0x0010a4000800017f */
[----:B--2---:R-:W-:Y:S05]  /*23f10*/  @!P0 NANOSLEEP.SYNCS 0x989680 ;  /* 0x009896800000895d */ /* 0x004fea0003900000 */
[----:B------:R-:W2:Y:S02]  /*23f20*/  @!P0 SYNCS.PHASECHK.TRANS64 P0, [R2+URZ+0x2d840], R3 ;  /* 0x02d84003020085a7 */ /* 0x000ea4000800007f */
[----:B--2---:R-:W-:Y:S05]  /*23f30*/  @!P0 BRA `(.L_x_1707) ;  /* 0xfffffffc00f08947 */ /* 0x004fea000383ffff */
[----:B------:R-:W-:Y:S05]  /*23f40*/  BRA `(.L_x_1819) ;  /* 0xffffffc400f07947 */ /* 0x000fea000383ffff */
.L_x_1714:
[----:B0-----:R0:W1:Y:S02]  /*23f50*/  SYNCS.PHASECHK.TRANS64.TRYWAIT P0, [R7+URZ+0x60], R2 ;  /* 0x00006002070075a7 */ /* 0x001064000800017f */
[----:B-1----:R-:W-:Y:S05]  /*23f60*/  @!P0 NANOSLEEP.SYNCS 0x989680 ;  /* 0x009896800000895d */ /* 0x002fea0003900000 */
[----:B------:R-:W1:Y:S02]  /*23f70*/  @!P0 SYNCS.PHASECHK.TRANS64 P0, [R7+URZ+0x60], R2 ;  /* 0x00006002070085a7 */ /* 0x000e64000800007f */
[----:B-1----:R-:W-:Y:S05]  /*23f80*/  @!P0 BRA `(.L_x_1714) ;  /* 0xfffffffc00f08947 */ /* 0x002fea000383ffff */
[----:B------:R-:W-:Y:S05]  /*23f90*/  BRA `(.L_x_1820) ;  /* 0xffffffcc00007947 */ /* 0x000fea000383ffff */
.L_x_1726:
[----:B0-----:R0:W1:Y:S02]  /*23fa0*/  SYNCS.PHASECHK.TRANS64.TRYWAIT P0, [R3+URZ+0x2d860], R0 ;  /* 0x02d86000030075a7 */ /* 0x001064000800017f */
[----:B-1----:R-:W-:Y:S05]  /*23fb0*/  @!P0 NANOSLEEP.SYNCS 0x989680 ;  /* 0x009896800000895d */ /* 0x002fea0003900000 */
[----:B------:R-:W1:Y:S02]  /*23fc0*/  @!P0 SYNCS.PHASECHK.TRANS64 P0, [R3+URZ+0x2d860], R0 ;  /* 0x02d86000030085a7 */ /* 0x000e64000800007f */
[----:B-1----:R-:W-:Y:S05]  /*23fd0*/  @!P0 BRA `(.L_x_1726) ;  /* 0xfffffffc00f08947 */ /* 0x002fea000383ffff */
[----:B------:R-:W-:Y:S05]  /*23fe0*/  BRA `(.L_x_1821) ;  /* 0xffffffd000787947 */ /* 0x000fea000383ffff */
.L_x_1734:
[----:B------:R-:W-:Y:S01]  /*23ff0*/  BSSY B0, `(.L_x_1822) ;  /* 0x0000008000007945 */ /* 0x000fe20003800000 */
[----:B------:R-:W-:Y:S02]  /*24000*/  IMAD.MOV.U32 R13, RZ, RZ, R16 ;  /* 0x000000ffff0d7224 */ /* 0x000fe400078e0010 */
[----:B0-----:R-:W-:Y:S02]  /*24010*/  IMAD.MOV.U32 R12, RZ, RZ, RZ ;  /* 0x000000ffff0c7224 */ /* 0x001fe400078e00ff */
[----:B------:R-:W-:Y:S02]  /*24020*/  IMAD.MOV.U32 R11, RZ, RZ, 0x1f ;  /* 0x0000001fff0b7424 */ /* 0x000fe400078e00ff */
[----:B------:R-:W-:-:S07]  /*24030*/  IMAD.MOV.U32 R15, RZ, RZ, -0x1 ;  /* 0xffffffffff0f7424 */ /* 0x000fce00078e00ff */
[----:B------:R-:W-:Y:S05]  /*24040*/  WARPSYNC.COLLECTIVE R15, `(.L_x_1823) ;  /* 0x000000000f087348 */ /* 0x000fea0003c00000 */
[----:B------:R0:W1:Y:S02]  /*24050*/  SHFL.IDX P6, R14, R13, R12, R11 ;  /* 0x0000000c0d0e7389 */ /* 0x00006400000c000b */
[----:B01----:R-:W-:Y:S01]  /*24060*/  ENDCOLLECTIVE ;  /* 0x000000000000791b */ /* 0x003fe20003800000 */
.L_x_1823:
[----:B------:R-:W-:Y:S05]  /*24070*/  BSYNC B0 ;  /* 0x0000000000007941 */ /* 0x000fea0003800000 */
.L_x_1822:
        /* <DEDUP_REMOVED lines=9> */
.L_x_1824:
        /* <DEDUP_REMOVED lines=18> */
.L_x_1825:
[----:B------:R-:W-:Y:S01]  /*24230*/  IMAD.MOV.U32 R12, RZ, RZ, 0x2 ;  /* 0x00000002ff0c7424 */ /* 0x000fe200078e00ff */
[----:B------:R-:W-:-:S05]  /*24240*/  SEL R5, R14, RZ, P1 ;  /* 0x000000ff0e057207 */ /* 0x000fca0000800000 */
[----:B------:R-:W-:-:S04]  /*24250*/  IMAD.IADD R4, R2, 0x1, R5 ;  /* 0x0000000102047824 */ /* 0x000fc800078e0205 */
[----:B------:R-:W-:-:S07]  /*24260*/  IMAD.MOV.U32 R13, RZ, RZ, R4 ;  /* 0x000000ffff0d7224 */ /* 0x000fce00078e0004 */
[----:B------:R-:W-:Y:S05]  /*24270*/  WARPSYNC.COLLECTIVE R15, `(.L_x_1826) ;  /* 0x000000000f087348 */ /* 0x000fea0003c00000 */
[----:B------:R0:W1:Y:S02]  /*24280*/  SHFL.UP P6, R14, R13, R12, R11 ;  /* 0x0400000c0d0e7389 */ /* 0x00006400000c000b */
[----:B01----:R-:W-:Y:S01]  /*24290*/  ENDCOLLECTIVE ;  /* 0x000000000000791b */ /* 0x003fe20003800000 */
.L_x_1826:
[----:B------:R-:W-:Y:S01]  /*242a0*/  IMAD.MOV.U32 R12, RZ, RZ, 0x4 ;  /* 0x00000004ff0c7424 */ /* 0x000fe200078e00ff */
[----:B------:R-:W-:-:S05]  /*242b0*/  SEL R5, R14, RZ, P2 ;  /* 0x000000ff0e057207 */ /* 0x000fca0001000000 */
[----:B------:R-:W-:-:S04]  /*242c0*/  IMAD.IADD R5, R4, 0x1, R5 ;  /* 0x0000000104057824 */ /* 0x000fc800078e0205 */
[----:B------:R-:W-:-:S07]  /*242d0*/  IMAD.MOV.U32 R13, RZ, RZ, R5 ;  /* 0x000000ffff0d7224 */ /* 0x000fce00078e0005 */
[----:B------:R-:W-:Y:S05]  /*242e0*/  WARPSYNC.COLLECTIVE R15, `(.L_x_1827) ;  /* 0x000000000f087348 */ /* 0x000fea0003c00000 */
[----:B------:R0:W1:Y:S02]  /*242f0*/  SHFL.UP P6, R14, R13, R12, R11 ;  /* 0x0400000c0d0e7389 */ /* 0x00006400000c000b */
[----:B01----:R-:W-:Y:S01]  /*24300*/  ENDCOLLECTIVE ;  /* 0x000000000000791b */ /* 0x003fe20003800000 */
.L_x_1827:
[----:B------:R-:W-:Y:S01]  /*24310*/  IMAD.MOV.U32 R12, RZ, RZ, 0x8 ;  /* 0x00000008ff0c7424 */ /* 0x000fe200078e00ff */
[----:B------:R-:W-:-:S05]  /*24320*/  SEL R6, R14, RZ, P3 ;  /* 0x000000ff0e067207 */ /* 0x000fca0001800000 */
[----:B------:R-:W-:-:S04]  /*24330*/  IMAD.IADD R6, R5, 0x1, R6 ;  /* 0x0000000105067824 */ /* 0x000fc800078e0206 */
[----:B------:R-:W-:-:S07]  /*24340*/  IMAD.MOV.U32 R13, RZ, RZ, R6 ;  /* 0x000000ffff0d7224 */ /* 0x000fce00078e0006 */
[----:B------:R-:W-:Y:S05]  /*24350*/  WARPSYNC.COLLECTIVE R15, `(.L_x_1828) ;  /* 0x000000000f087348 */ /* 0x000fea0003c00000 */
[----:B------:R0:W1:Y:S02]  /*24360*/  SHFL.UP P6, R14, R13, R12, R11 ;  /* 0x0400000c0d0e7389 */ /* 0x00006400000c000b */
[----:B01----:R-:W-:Y:S01]  /*24370*/  ENDCOLLECTIVE ;  /* 0x000000000000791b */ /* 0x003fe20003800000 */
.L_x_1828:
[----:B------:R-:W-:Y:S01]  /*24380*/  IMAD.MOV.U32 R12, RZ, RZ, 0x10 ;  /* 0x00000010ff0c7424 */ /* 0x000fe200078e00ff */
[----:B------:R-:W-:-:S05]  /*24390*/  SEL R3, R14, RZ, P4 ;  /* 0x000000ff0e037207 */ /* 0x000fca0002000000 */
[----:B------:R-:W-:-:S04]  /*243a0*/  IMAD.IADD R4, R6, 0x1, R3 ;  /* 0x0000000106047824 */ /* 0x000fc800078e0203 */
[----:B------:R-:W-:-:S07]  /*243b0*/  IMAD.MOV.U32 R13, RZ, RZ, R4 ;  /* 0x000000ffff0d7224 */ /* 0x000fce00078e0004 */
[----:B------:R-:W-:Y:S05]  /*243c0*/  WARPSYNC.COLLECTIVE R15, `(.L_x_1829) ;  /* 0x000000000f087348 */ /* 0x000fea0003c00000 */
[----:B------:R0:W1:Y:S02]  /*243d0*/  SHFL.UP P6, R14, R13, R12, R11 ;  /* 0x0400000c0d0e7389 */ /* 0x00006400000c000b */
[----:B01----:R-:W-:Y:S01]  /*243e0*/  ENDCOLLECTIVE ;  /* 0x000000000000791b */ /* 0x003fe20003800000 */
.L_x_1829:
        /* <DEDUP_REMOVED lines=8> */
.L_x_1830:
[----:B------:R-:W-:Y:S05]  /*24470*/  BRA `(.L_x_1831) ;  /* 0xffffffd400247947 */ /* 0x000fea000383ffff */
.L_x_1739:
[----:B------:R-:W-:Y:S01]  /*24480*/  BSSY B0, `(.L_x_1832) ;  /* 0x0000008000007945 */ /* 0x000fe20003800000 */
[----:B-----5:R-:W-:Y:S02]  /*24490*/  IMAD.MOV.U32 R13, RZ, RZ, R2 ;  /* 0x000000ffff0d7224 */ /* 0x020fe400078e0002 */
[----:B0-----:R-:W-:Y:S02]  /*244a0*/  IMAD.MOV.U32 R12, RZ, RZ, 0x1 ;  /* 0x00000001ff0c7424 */ /* 0x001fe400078e00ff */
[----:B------:R-:W-:Y:S02]  /*244b0*/  IMAD.MOV.U32 R11, RZ, RZ, RZ ;  /* 0x000000ffff0b7224 */ /* 0x000fe400078e00ff */
[----:B------:R-:W-:-:S07]  /*244c0*/  IMAD.MOV.U32 R15, RZ, RZ, -0x1 ;  /* 0xffffffffff0f7424 */ /* 0x000fce00078e00ff */
[----:B-12---:R-:W-:Y:S05]  /*244d0*/  WARPSYNC.COLLECTIVE R15, `(.L_x_1833) ;  /* 0x000000000f087348 */ /* 0x006fea0003c00000 */
[----:B------:R0:W3:Y:S02]  /*244e0*/  SHFL.UP P6, R14, R13, R12, R11 ;  /* 0x0400000c0d0e7389 */ /* 0x0000e400000c000b */
[----:B0123--:R-:W-:Y:S01]  /*244f0*/  ENDCOLLECTIVE ;  /* 0x000000000000791b */ /* 0x00ffe20003800000 */
.L_x_1833:
[----:B------:R-:W-:Y:S05]  /*24500*/  BSYNC B0 ;  /* 0x0000000000007941 */ /* 0x000fea0003800000 */
.L_x_1832:
        /* <DEDUP_REMOVED lines=8> */
.L_x_1834:
[----:B------:R-:W-:Y:S01]  /*24590*/  IMAD.MOV.U32 R12, RZ, RZ, 0x4 ;  /* 0x00000004ff0c7424 */ /* 0x000fe200078e00ff */
[----:B------:R-:W-:-:S05]  /*245a0*/  SEL R14, R14, RZ, P2 ;  /* 0x000000ff0e0e7207 */ /* 0x000fca0001000000 */
[----:B------:R-:W-:-:S04]  /*245b0*/  IMAD.IADD R3, R13, 0x1, R14 ;  /* 0x000000010d037824 */ /* 0x000fc800078e020e */
[----:B------:R-:W-:-:S07]  /*245c0*/  IMAD.MOV.U32 R13, RZ, RZ, R3 ;  /* 0x000000ffff0d7224 */ /* 0x000fce00078e0003 */
[----:B------:R-:W-:Y:S05]  /*245d0*/  WARPSYNC.COLLECTIVE R15, `(.L_x_1835) ;  /* 0x000000000f087348 */ /* 0x000fea0003c00000 */
[----:B------:R0:W1:Y:S02]  /*245e0*/  SHFL.UP P6, R14, R13, R12, R11 ;  /* 0x0400000c0d0e7389 */ /* 0x00006400000c000b */
[----:B01----:R-:W-:Y:S01]  /*245f0*/  ENDCOLLECTIVE ;  /* 0x000000000000791b */ /* 0x003fe20003800000 */
.L_x_1835:
[----:B------:R-:W-:Y:S01]  /*24600*/  IMAD.MOV.U32 R12, RZ, RZ, 0x8 ;  /* 0x00000008ff0c7424 */ /* 0x000fe200078e00ff */
[----:B------:R-:W-:-:S05]  /*24610*/  SEL R4, R14, RZ, P3 ;  /* 0x000000ff0e047207 */ /* 0x000fca0001800000 */
[----:B------:R-:W-:-:S04]  /*24620*/  IMAD.IADD R4, R3, 0x1, R4 ;  /* 0x0000000103047824 */ /* 0x000fc800078e0204 */
[----:B------:R-:W-:-:S07]  /*24630*/  IMAD.MOV.U32 R13, RZ, RZ, R4 ;  /* 0x000000ffff0d7224 */ /* 0x000fce00078e0004 */
[----:B------:R-:W-:Y:S05]  /*24640*/  WARPSYNC.COLLECTIVE R15, `(.L_x_1836) ;  /* 0x000000000f087348 */ /* 0x000fea0003c00000 */
[----:B------:R0:W1:Y:S02]  /*24650*/  SHFL.UP P6, R14, R13, R12, R11 ;  /* 0x0400000c0d0e7389 */ /* 0x00006400000c000b */
[----:B01----:R-:W-:Y:S01]  /*24660*/  ENDCOLLECTIVE ;  /* 0x000000000000791b */ /* 0x003fe20003800000 */
.L_x_1836:
[----:B------:R-:W-:Y:S01]  /*24670*/  IMAD.MOV.U32 R12, RZ, RZ, 0x10 ;  /* 0x00000010ff0c7424 */ /* 0x000fe200078e00ff */
[----:B------:R-:W-:-:S05]  /*24680*/  SEL R5, R14, RZ, P4 ;  /* 0x000000ff0e057207 */ /* 0x000fca0002000000 */
[----:B------:R-:W-:-:S04]  /*24690*/  IMAD.IADD R5, R4, 0x1, R5 ;  /* 0x0000000104057824 */ /* 0x000fc800078e0205 */
[----:B------:R-:W-:-:S07]  /*246a0*/  IMAD.MOV.U32 R13, RZ, RZ, R5 ;  /* 0x000000ffff0d7224 */ /* 0x000fce00078e0005 */
[----:B------:R-:W-:Y:S05]  /*246b0*/  WARPSYNC.COLLECTIVE R15, `(.L_x_1837) ;  /* 0x000000000f087348 */ /* 0x000fea0003c00000 */
[----:B------:R0:W1:Y:S02]  /*246c0*/  SHFL.UP P6, R14, R13, R12, R11 ;  /* 0x0400000c0d0e7389 */ /* 0x00006400000c000b */
[----:B01----:R-:W-:Y:S01]  /*246d0*/  ENDCOLLECTIVE ;  /* 0x000000000000791b */ /* 0x003fe20003800000 */
.L_x_1837:
        /* <DEDUP_REMOVED lines=8> */
.L_x_1838:
[----:B------:R-:W-:Y:S05]  /*24760*/  BRA `(.L_x_1839) ;  /* 0xffffffd400047947 */ /* 0x000fea000383ffff */
.L_x_1741:
[----:B------:R-:W-:Y:S01]  /*24770*/  BSSY B0, `(.L_x_1840) ;  /* 0x0000006000007945 */ /* 0x000fe20003800000 */
[----:B------:R-:W-:Y:S01]  /*24780*/  PLOP3.LUT P6, PT, P6, PT, PT, 0x8, 0x0 ;  /* 0x000000000000781c */ /* 0x000fe200037ce170 */
[----:B------:R-:W-:-:S12]  /*24790*/  IMAD.MOV.U32 R15, RZ, RZ, -0x1 ;  /* 0xffffffffff0f7424 */ /* 0x000fd800078e00ff */
[----:B01----:R-:W-:Y:S05]  /*247a0*/  WARPSYNC.COLLECTIVE R15, `(.L_x_1841) ;  /* 0x000000000f087348 */ /* 0x003fea0003c00000 */
[----:B------:R-:W-:Y:S01]  /*247b0*/  VOTE.ANY R14, PT, P6 ;  /* 0x00000000000e7806 */ /* 0x000fe200030e0100 */
[----:B01----:R-:W-:Y:S06]  /*247c0*/  ENDCOLLECTIVE ;  /* 0x000000000000791b */ /* 0x003fec0003800000 */
.L_x_1841:
[----:B------:R-:W-:Y:S05]  /*247d0*/  BSYNC B0 ;  /* 0x0000000000007941 */ /* 0x000fea0003800000 */
.L_x_1840:
        /* <DEDUP_REMOVED lines=9> */
.L_x_1842:
[----:B------:R-:W-:Y:S01]  /*24870*/  IMAD.MOV.U32 R17, RZ, RZ, R14 ;  /* 0x000000ffff117224 */ /* 0x000fe200078e000e */
[----:B------:R-:W-:Y:S06]  /*24880*/  BRA `(.L_x_1843) ;  /* 0xffffffd000f47947 */ /* 0x000fec000383ffff */
.L_x_1743:
[----:B------:R-:W-:Y:S01]  /*24890*/  BSSY B0, `(.L_x_1844) ;  /* 0x0000007000007945 */ /* 0x000fe20003800000 */
[----:B------:R-:W-:Y:S02]  /*248a0*/  IMAD.MOV.U32 R13, RZ, RZ, R3 ;  /* 0x000000ffff0d7224 */ /* 0x000fe400078e0003 */
[----:B------:R-:W-:Y:S02]  /*248b0*/  IMAD.MOV.U32 R11, RZ, RZ, 0x1f ;  /* 0x0000001fff0b7424 */ /* 0x000fe400078e00ff */
[----:B------:R-:W-:-:S07]  /*248c0*/  IMAD.MOV.U32 R15, RZ, RZ, -0x1 ;  /* 0xffffffffff0f7424 */ /* 0x000fce00078e00ff */
[----:B-123--:R-:W-:Y:S05]  /*248d0*/  WARPSYNC.COLLECTIVE R15, `(.L_x_1845) ;  /* 0x000000000f087348 */ /* 0x00efea0003c00000 */
[----:B------:R0:W4:Y:S02]  /*248e0*/  SHFL.IDX P6, R14, R13, R12, R11 ;  /* 0x0000000c0d0e7389 */ /* 0x00012400000c000b */
[----:B01234-:R-:W-:Y:S01]  /*248f0*/  ENDCOLLECTIVE ;  /* 0x000000000000791b */ /* 0x01ffe20003800000 */
.L_x_1845:
[----:B------:R-:W-:Y:S05]  /*24900*/  BSYNC B0 ;  /* 0x0000000000007941 */ /* 0x000fea0003800000 */
.L_x_1844:
[----:B------:R-:W-:Y:S01]  /*24910*/  IMAD.MOV.U32 R5, RZ, RZ, R14 ;  /* 0x000000ffff057224 */ /* 0x000fe200078e000e */
[----:B------:R-:W-:Y:S06]  /*24920*/  BRA `(.L_x_1742) ;  /* 0xffffffd000e87947 */ /* 0x000fec000383ffff */
.L_x_1747:
[----:B0-----:R0:W2:Y:S02]  /*24930*/  SYNCS.PHASECHK.TRANS64.TRYWAIT P0, [R9+URZ+0x2d820], R0 ;  /* 0x02d82000090075a7 */ /* 0x0010a4000800017f */
[----:B--2---:R-:W-:Y:S05]  /*24940*/  @!P0 NANOSLEEP.SYNCS 0x989680 ;  /* 0x009896800000895d */ /* 0x004fea0003900000 */
[----:B------:R-:W2:Y:S02]  /*24950*/  @!P0 SYNCS.PHASECHK.TRANS64 P0, [R9+URZ+0x2d820], R0 ;  /* 0x02d82000090085a7 */ /* 0x000ea4000800007f */
[----:B--2---:R-:W-:Y:S05]  /*24960*/  @!P0 BRA `(.L_x_1747) ;  /* 0xfffffffc00f08947 */ /* 0x004fea000383ffff */
[----:B------:R-:W-:Y:S05]  /*24970*/  BRA `(.L_x_1846) ;  /* 0xffffffd800607947 */ /* 0x000fea000383ffff */
.L_x_1748:
        /* <DEDUP_REMOVED lines=8> */
[----:B01-3--:R-:W-:Y:S05]  /*24a00*/  WARPSYNC.COLLECTIVE R15, `(.L_x_1848) ;  /* 0x000000000f087348 */ /* 0x00bfea0003c00000 */
[----:B------:R2:W4:Y:S02]  /*24a10*/  SHFL.IDX P6, R14, R13, R12, R11 ;  /* 0x0000000c0d0e7389 */ /* 0x00052400000c000b */
[----:B01234-:R-:W-:Y:S01]  /*24a20*/  ENDCOLLECTIVE ;  /* 0x000000000000791b */ /* 0x01ffe20003800000 */
.L_x_1848:
[----:B------:R-:W-:Y:S05]  /*24a30*/  BSYNC B0 ;  /* 0x0000000000007941 */ /* 0x000fea0003800000 */
.L_x_1847:
[----:B------:R-:W-:Y:S05]  /*24a40*/  BRA `(.L_x_1849) ;  /* 0xffffffd800487947 */ /* 0x000fea000383ffff */
.L_x_1749:
[----:B------:R-:W-:Y:S01]  /*24a50*/  BSSY B0, `(.L_x_1850) ;  /* 0x0000006000007945 */ /* 0x000fe20003800000 */
[----:B------:R-:W-:-:S07]  /*24a60*/  IMAD.MOV.U32 R15, RZ, RZ, -0x1 ;  /* 0xffffffffff0f7424 */ /* 0x000fce00078e00ff */
[----:B01-3--:R-:W-:Y:S05]  /*24a70*/  WARPSYNC.COLLECTIVE R15, `(.L_x_1851) ;  /* 0x000000000f0c7348 */ /* 0x00bfea0003c00000 */
[----:B------:R-:W-:Y:S02]  /*24a80*/  ELECT P6, UR62, PT ;  /* 0x00000000003e782f */ /* 0x000fe400038c0000 */
[----:B------:R-:W-:Y:S01]  /*24a90*/  MOV R14, UR62 ;  /* 0x0000003e000e7c02 */ /* 0x000fe20008000f00 */
[----:B01-3--:R-:W-:Y:S10]  /*24aa0*/  ENDCOLLECTIVE ;  /* 0x000000000000791b */ /* 0x00bff40003800000 */
.L_x_1851:
[----:B------:R-:W-:Y:S05]  /*24ab0*/  BSYNC B0 ;  /* 0x0000000000007941 */ /* 0x000fea0003800000 */
.L_x_1850:
[----:B------:R-:W-:Y:S05]  /*24ac0*/  BRA `(.L_x_1852) ;  /* 0xffffffd8003c7947 */ /* 0x000fea000383ffff */
.L_x_1751:
[----:B0-----:R0:W2:Y:S02]  /*24ad0*/  SYNCS.PHASECHK.TRANS64.TRYWAIT P0, [R5+URZ], R4 ;  /* 0x00000004050075a7 */ /* 0x0010a4000800017f */
[----:B--2---:R-:W-:Y:S05]  /*24ae0*/  @!P0 NANOSLEEP.SYNCS 0x989680 ;  /* 0x009896800000895d */ /* 0x004fea0003900000 */
[----:B------:R-:W2:Y:S02]  /*24af0*/  @!P0 SYNCS.PHASECHK.TRANS64 P0, [R5+URZ], R4 ;  /* 0x00000004050085a7 */ /* 0x000ea4000800007f */
[----:B--2---:R-:W-:Y:S05]  /*24b00*/  @!P0 BRA `(.L_x_1751) ;  /* 0xfffffffc00f08947 */ /* 0x004fea000383ffff */
[----:B------:R-:W-:Y:S05]  /*24b10*/  BRA `(.L_x_1853) ;  /* 0xffffffd800707947 */ /* 0x000fea000383ffff */
.L_x_1752:
[----:B--2---:R2:W4:Y:S02]  /*24b20*/  SYNCS.PHASECHK.TRANS64.TRYWAIT P0, [R3+URZ], R2 ;  /* 0x00000002030075a7 */ /* 0x004524000800017f */
[----:B----4-:R-:W-:Y:S05]  /*24b30*/  @!P0 NANOSLEEP.SYNCS 0x989680 ;  /* 0x009896800000895d */ /* 0x010fea0003900000 */
[----:B------:R-:W4:Y:S02]  /*24b40*/  @!P0 SYNCS.PHASECHK.TRANS64 P0, [R3+URZ], R2 ;  /* 0x00000002030085a7 */ /* 0x000f24000800007f */
[----:B----4-:R-:W-:Y:S05]  /*24b50*/  @!P0 BRA `(.L_x_1752) ;  /* 0xfffffffc00f08947 */ /* 0x010fea000383ffff */
[----:B------:R-:W-:Y:S05]  /*24b60*/  BRA `(.L_x_1854) ;  /* 0xffffffd800647947 */ /* 0x000fea000383ffff */
.L_x_1754:
[----:B----4-:R4:W0:Y:S02]  /*24b70*/  SYNCS.PHASECHK.TRANS64.TRYWAIT P0, [R23+URZ], R4 ;  /* 0x00000004170075a7 */ /* 0x010824000800017f */
[----:B0-----:R-:W-:Y:S05]  /*24b80*/  @!P0 NANOSLEEP.SYNCS 0x989680 ;  /* 0x009896800000895d */ /* 0x001fea0003900000 */
[----:B------:R-:W0:Y:S02]  /*24b90*/  @!P0 SYNCS.PHASECHK.TRANS64 P0, [R23+URZ], R4 ;  /* 0x00000004170085a7 */ /* 0x000e24000800007f */
[----:B0-----:R-:W-:Y:S05]  /*24ba0*/  @!P0 BRA `(.L_x_1754) ;  /* 0xfffffffc00f08947 */ /* 0x001fea000383ffff */
[----:B------:R-:W-:Y:S05]  /*24bb0*/  BRA `(.L_x_1855) ;  /* 0xffffffd800687947 */ /* 0x000fea000383ffff */
.L_x_1856:
        /* <DEDUP_REMOVED lines=12> */
.L_x_2729:


//--------------------- .text._ZN7cutlass13device_kernelIN5flash11enable_sm90INS1_16FlashAttnFwdSm90INS1_25CollectiveMainloopFwdSm90ILi2EN4cute5tupleIJNS5_1CILi1EEES8_S8_EEENS6_IJNS7_ILi192EEENS7_ILi144EEENS7_ILi96EEEEEELi96ENS_6half_tEfNS_4arch4Sm90ELb1ELb0ELb0ELb0ELb0ELb0ELb0ELb0ELb1ELb1ELb0ELb0EEENS1_21CollectiveEpilogueFwdINS6_IJSA_SC_SB_EEES9_SE_SG_Li384ELb0ELb1ELb0ELb0EEENS1_30DynamicPersistentTileSchedulerILi384ELi128ELb0ELb1ELb1EEEEEEEEEvNT_6ParamsE --------------------------
	.section	.text._ZN7cutlass13device_kernelIN5flash11enable_sm90INS1_16FlashAttnFwdSm90INS1_25CollectiveMainloopFwdSm90ILi2EN4cute5tupleIJNS5_1CILi1EEES8_S8_EEENS6_IJNS7_ILi192EEENS7_ILi144EEENS7_ILi96EEEEEELi96ENS_6half_tEfNS_4arch4Sm90ELb1ELb0ELb0ELb0ELb0ELb0ELb0ELb0ELb1ELb1ELb0ELb0EEENS1_21CollectiveEpilogueFwdINS6_IJSA_SC_SB_EEES9_SE_SG_Li384ELb0ELb1ELb0ELb0EEENS1_30DynamicPersistentTileSchedulerILi384ELi128ELb0ELb1ELb1EEEEEEEEEvNT_6ParamsE,"ax",@progbits
	.align	128
.text._ZN7cutlass13device_kernelIN5flash11enable_sm90INS1_16FlashAttnFwdSm90INS1_25CollectiveMainloopFwdSm90ILi2EN4cute5tupleIJNS5_1CILi1EEES8_S8_EEENS6_IJNS7_ILi192EEENS7_ILi144EEENS7_ILi96EEEEEELi96ENS_6half_tEfNS_4arch4Sm90ELb1ELb0ELb0ELb0ELb0ELb0ELb0ELb0ELb1ELb1ELb0ELb0EEENS1_21CollectiveEpilogueFwdINS6_IJSA_SC_SB_EEES9_SE_SG_Li384ELb0ELb1ELb0ELb0EEENS1_30DynamicPersistentTileSchedulerILi384ELi128ELb0ELb1ELb1EEEEEEEEEvNT_6ParamsE:
        .type           _ZN7cutlass13device_kernelIN5flash11enable_sm90INS1_16FlashAttnFwdSm90INS1_25CollectiveMainloopFwdSm90ILi2EN4cute5tupleIJNS5_1CILi1EEES8_S8_EEENS6_IJNS7_ILi192EEENS7_ILi144EEENS7_ILi96EEEEEELi96ENS_6half_tEfNS_4arch4Sm90ELb1ELb0ELb0ELb0ELb0ELb0ELb0ELb0ELb1ELb1ELb0ELb0EEENS1_21CollectiveEpilogueFwdINS6_IJSA_SC_SB_EEES9_SE_SG_Li384ELb0ELb1ELb0ELb0EEENS1_30DynamicPersistentTileSchedulerILi384ELi128ELb0ELb1ELb1EEEEEEEEEvNT_6ParamsE,@function
        .size           _ZN7cutlass13device_kernelIN5flash11enable_sm90INS1_16FlashAttnFwdSm90INS1_25CollectiveMainloopFwdSm90ILi2EN4cute5tupleIJNS5_1CILi1EEES8_S8_EEENS6_IJNS7_ILi192EEENS7_ILi144EEENS7_ILi96EEEEEELi96ENS_6half_tEfNS_4arch4Sm90ELb1ELb0ELb0ELb0ELb0ELb0ELb0ELb0ELb1ELb1ELb0ELb0EEENS1_21CollectiveEpilogueFwdINS6_IJSA_SC_SB_EEES9_SE_SG_Li384ELb0ELb1ELb0ELb0EEENS1_30DynamicPersistentTileSchedulerILi384ELi128ELb0ELb1ELb1EEEEEEEEEvNT_6ParamsE,(.L_x_2730 - _ZN7cutlass13device_kernelIN5flash11enable_sm90INS1_16FlashAttnFwdSm90INS1_25CollectiveMainloopFwdSm90ILi2EN4cute5tupleIJNS5_1CILi1EEES8_S8_EEENS6_IJNS7_ILi192EEENS7_ILi144EEENS7_ILi96EEEEEELi96ENS_6half_tEfNS_4arch4Sm90ELb1ELb0ELb0ELb0ELb0ELb0ELb0ELb0ELb1ELb1ELb0ELb0EEENS1_21CollectiveEpilogueFwdINS6_IJSA_SC_SB_EEES9_SE_SG_Li384ELb0ELb1ELb0ELb0EEENS1_30DynamicPersistentTileSchedulerILi384ELi128ELb0ELb1ELb1EEEEEEEEEvNT_6ParamsE)
        .other          _ZN7cutlass13device_kernelIN5flash11enable_sm90INS1_16FlashAttnFwdSm90INS1_25CollectiveMainloopFwdSm90ILi2EN4cute5tupleIJNS5_1CILi1EEES8_S8_EEENS6_IJNS7_ILi192EEENS7_ILi144EEENS7_ILi96EEEEEELi96ENS_6half_tEfNS_4arch4Sm90ELb1ELb0ELb0ELb0ELb0ELb0ELb0ELb0ELb1ELb1ELb0ELb0EEENS1_21CollectiveEpilogueFwdINS6_IJSA_SC_SB_EEES9_SE_SG_Li384ELb0ELb1ELb0ELb0EEENS1_30DynamicPersistentTileSchedulerILi384ELi128ELb0ELb1ELb1EEEEEEEEEvNT_6ParamsE,@"STO_CUDA_ENTRY STV_DEFAULT"
_ZN7cutlass13device_kernelIN5flash11enable_sm90INS1_16FlashAttnFwdSm90INS1_25CollectiveMainloopFwdSm90ILi2EN4cute5tupleIJNS5_1CILi1EEES8_S8_EEENS6_IJNS7_ILi192EEENS7_ILi144EEENS7_ILi96EEEEEELi96ENS_6half_tEfNS_4arch4Sm90ELb1ELb0ELb0ELb0ELb0ELb0ELb0ELb0ELb1ELb1ELb0ELb0EEENS1_21CollectiveEpilogueFwdINS6_IJSA_SC_SB_EEES9_SE_SG_Li384ELb0ELb1ELb0ELb0EEENS1_30DynamicPersistentTileSchedulerILi384ELi128ELb0ELb1ELb1EEEEEEEEEvNT_6ParamsE:
        /* <DEDUP_REMOVED lines=18> */
.L_x_1858:
[----:B------:R-:W-:Y:S05]  /*0120*/  BSYNC B0 ;  /* 0x0000000000007941 */ /* 0x000fea0003800000 */
.L_x_1857:
        /* <DEDUP_REMOVED lines=41> */
.L_x_1859:
        /* <DEDUP_REMOVED lines=22> */
.L_x_1860:
        /* <DEDUP_REMOVED lines=18> */
.L_x_1861:
        /* <DEDUP_REMOVED lines=22> */
.L_x_1862:
        /* <DEDUP_REMOVED lines=22> */
.L_x_1863:
[----:B0-----:R-:W-:Y:S01]  /*0900*/  UMOV UR4, 0x1 ;  /* 0x0000000100047882 */ /* 0x001fe20000000000 */
[----:B------:R-:W-:Y:S01]  /*0910*/  PLOP3.LUT P0, PT, PT, PT, UP0, 0x80, 0x0 ;  /* 0x000000000000781c */ /* 0x000fe20003f0f008 */
[----:B------:R-:W-:Y:S01]  /*0920*/  USEL UR4, UR4, 0x2, !UP0 ;  /* 0x0000000204047887 */ /* 0x000fe2000c000000 */
[----:B------:R-:W-:-:S05]  /*0930*/  NOP ;  /* 0x0000000000007918 */ /* 0x000fca0000000000 */
[----:B------:R-:W-:-:S05]  /*0940*/  IMAD.U32 R2, RZ, RZ, UR4 ;  /* 0x00000004ff027e24 */ /* 0x000fca000f8e00ff */
[----:B------:R0:W-:Y:S01]  /*0950*/  STL [R1+0x8], R2 ;  /* 0x0000080201007387 */ /* 0x0001e20000100800 */
[----:B-12-4-:R-:W-:Y:S06]  /*0960*/  BAR.SYNC.DEFER_BLOCKING 0x0 ;  /* 0x0000000000007b1d */ /* 0x016fec0000010000 */
[----:B------:R-:W-:Y:S05]  /*0970*/  @!P0 BRA `(.L_x_1864) ;  /* 0x000000e400248947 */ /* 0x000fea0003800000 */
.L_x_1865:
[----:B------:R-:W-:-:S08]  /*0980*/  NOP ;  /* 0x0000000000007918 */ /* 0x000fd00000000000 */
[----:B------:R-:W1:Y:S02]  /*0990*/  USETMAXREG.TRY_ALLOC.CTAPOOL UP0, 0xa0 ;  /* 0x000000a0000079c8 */ /* 0x000e640008000600 */
[----:B-1----:R-:W-:-:S13]  /*09a0*/  PLOP3.LUT P0, PT, PT, PT, UP0, 0x80, 0x0 ;  /* 0x000000000000781c */ /* 0x002fda0003f0f008 */
[----:B------:R-:W-:Y:S05]  /*09b0*/  @!P0 BRA `(.L_x_1865) ;  /* 0xfffffffc00f08947 */ /* 0x000fea000383ffff */
[----:B------:R-:W1:Y:S01]  /*09c0*/  S2R R0, SR_TID.X ;  /* 0x0000000000007919 */ /* 0x000e620000002100 */
[----:B------:R-:W2:Y:S08]  /*09d0*/  S2UR UR4, SR_CTAID.X ;  /* 0x00000000000479c3 */ /* 0x000eb00000002500 */
[----:B------:R-:W-:Y:S08]  /*09e0*/  BAR.ARV 0x4, 0x200 ;  /* 0x0108000000007b1d */ /* 0x000ff00000002000 */
[----:B------:R-:W-:Y:S06]  /*09f0*/  BAR.ARV 0x8, 0x200 ;  /* 0x0208000000007b1d */ /* 0x000fec0000002000 */
[----:B-1----:R-:W-:-:S04]  /*0a00*/  SHF.R.U32.HI R0, RZ, 0x7, R0 ;  /* 0x00000007ff007819 */ /* 0x002fc80000011600 */
[----:B------:R-:W-:Y:S02]  /*0a10*/  ISETP.NE.AND P0, PT, R0, 0x1, PT ;  /* 0x000000010000780c */ /* 0x000fe40003f05270 */
[----:B------:R-:W2:Y:S11]  /*0a20*/  LDC R0, c[0x0][0xc38] ;  /* 0x00030e00ff007b82 */ /* 0x000eb60000000800 */
[----:B------:R-:W-:Y:S06]  /*0a30*/  @!P0 BAR.ARV 0x9, 0x100 ;  /* 0x0244000000008b1d */ /* 0x000fec0000002000 */
[----:B--2---:R-:W-:-:S13]  /*0a40*/  ISETP.LE.AND P0, PT, R0, UR4, PT ;  /* 0x0000000400007c0c */ /* 0x004fda000bf03270 */
[----:B------:R-:W-:Y:S05]  /*0a50*/  @P0 EXIT ;  /* 0x000000000000094d */ /* 0x000fea0003800000 */
[----:B------:R-:W2:Y:S01]  /*0a60*/  LDL R3, [R1+0x8] ;  /* 0x0000080001037983 */ /* 0x000ea20000100800 */
[----:B------:R-:W1:Y:S01]  /*0a70*/  S2UR UR5, SR_CgaCtaId ;  /* 0x00000000000579c3 */ /* 0x000e620000008800 */
[----:B------:R-:W-:Y:S01]  /*0a80*/  UMOV UR37, 0x400 ;  /* 0x0000040000257882 */ /* 0x000fe20000000000 */
[----:B------:R-:W-:Y:S01]  /*0a90*/  UMOV UR38, URZ ;  /* 0x0000003f00267c82 */ /* 0x000fe20008000000 */
[----:B0-----:R-:W0:Y:S01]  /*0aa0*/  S2R R2, SR_TID.X ;  /* 0x0000000000027919 */ /* 0x001e220000002100 */
[----:B------:R-:W-:Y:S01]  /*0ab0*/  UMOV UR36, URZ ;  /* 0x0000003f00247c82 */ /* 0x000fe20008000000 */
[----:B-1----:R-:W-:Y:S01]  /*0ac0*/  ULEA UR37, UR5, UR37, 0x18 ;  /* 0x0000002505257291 */ /* 0x002fe2000f8ec03f */
[----:B0-----:R-:W-:-:S05]  /*0ad0*/  VIADD R157, R2, 0xffffff80 ;  /* 0xffffff80029d7836 */ /* 0x001fca0000000000 */
[----:B------:R-:W-:-:S04]  /*0ae0*/  SHF.R.S32.HI R0, RZ, 0x1f, R157 ;  /* 0x0000001fff007819 */ /* 0x000fc8000001149d */
[CC--:B------:R-:W-:Y:S02]  /*0af0*/  LEA.HI R2, R0.reuse, R157.reuse, RZ, 0x4 ;  /* 0x0000009d00027211 */ /* 0x0c0fe400078f20ff */
[-C--:B------:R-:W-:Y:S02]  /*0b00*/  LEA.HI R151, R0, R157.reuse, RZ, 0x7 ;  /* 0x0000009d00977211 */ /* 0x080fe400078f38ff */
[----:B------:R-:W-:Y:S02]  /*0b10*/  LOP3.LUT R4, R2, 0xfffffff0, RZ, 0xc0, !PT ;  /* 0xfffffff002047812 */ /* 0x000fe400078ec0ff */
[----:B------:R-:W-:Y:S02]  /*0b20*/  LEA.HI R5, R0, R157, RZ, 0x5 ;  /* 0x0000009d00057211 */ /* 0x000fe400078f28ff */
[----:B------:R-:W-:Y:S01]  /*0b30*/  LOP3.LUT R150, R151, 0xffffff80, RZ, 0xc0, !PT ;  /* 0xffffff8097967812 */ /* 0x000fe200078ec0ff */
[----:B------:R-:W-:Y:S01]  /*0b40*/  IMAD.IADD R4, R157, 0x1, -R4 ;  /* 0x000000019d047824 */ /* 0x000fe200078e0a04 */
[----:B------:R-:W-:-:S02]  /*0b50*/  SHF.R.S32.HI R9, RZ, 0x5, R5 ;  /* 0x00000005ff097819 */ /* 0x000fc40000011405 */
[----:B------:R-:W-:Y:S01]  /*0b60*/  SHF.R.S32.HI R5, RZ, 0x4, R2 ;  /* 0x00000004ff057819 */ /* 0x000fe20000011402 */
[----:B------:R-:W-:Y:S01]  /*0b70*/  IMAD.IADD R150, R157, 0x1, -R150 ;  /* 0x000000019d967824 */ /* 0x000fe200078e0a96 */
[----:B------:R-:W-:Y:S01]  /*0b80*/  LEA.HI R0, R0, R157, RZ, 0x2 ;  /* 0x0000009d00007211 */ /* 0x000fe200078f10ff */
[----:B------:R-:W-:Y:S01]  /*0b90*/  IMAD R153, R9, 0x10, R4 ;  /* 0x0000001009997824 */ /* 0x000fe200078e0204 */
[----:B------:R-:W-:Y:S02]  /*0ba0*/  LEA.HI R2, R2, R5, RZ, 0x1 ;  /* 0x0000000502027211 */ /* 0x000fe400078f08ff */
[----:B------:R-:W-:Y:S02]  /*0bb0*/  SHF.R.S32.HI R11, RZ, 0x1f, R150 ;  /* 0x0000001fff0b7819 */ /* 0x000fe40000011496 */
[----:B------:R-:W-:Y:S02]  /*0bc0*/  LOP3.LUT R2, R2, 0x1ffffffe, RZ, 0xc0, !PT ;  /* 0x1ffffffe02027812 */ /* 0x000fe400078ec0ff */
[----:B------:R-:W-:-:S02]  /*0bd0*/  SHF.R.S32.HI R151, RZ, 0x7, R151 ;  /* 0x00000007ff977819 */ /* 0x000fc40000011497 */
[----:B------:R-:W-:Y:S01]  /*0be0*/  SHF.R.S32.HI R148, RZ, 0x2, R0 ;  /* 0x00000002ff947819 */ /* 0x000fe20000011400 */
[----:B------:R-:W-:Y:S02]  /*0bf0*/  IMAD.IADD R2, R5, 0x1, -R2 ;  /* 0x0000000105027824 */ /* 0x000fe400078e0a02 */
[----:B------:R-:W-:-:S04]  /*0c00*/  IMAD.HI R5, R151, 0x55555556, RZ ;  /* 0x5555555697057827 */ /* 0x000fc800078e02ff */
[----:B------:R-:W-:Y:S01]  /*0c10*/  IMAD.SHL.U32 R2, R2, 0x8, RZ ;  /* 0x0000000802027824 */ /* 0x000fe200078e00ff */
[----:B------:R-:W-:-:S03]  /*0c20*/  LEA.HI R8, R5, R5, RZ, 0x1 ;  /* 0x0000000505087211 */ /* 0x000fc600078f08ff */
[----:B------:R-:W-:Y:S02]  /*0c30*/  IMAD.U32 R153, R153, 0x20, R2 ;  /* 0x0000002099997824 */ /* 0x000fe400078e0002 */
[----:B------:R-:W-:Y:S01]  /*0c40*/  IMAD R8, R8, -0x3, R151 ;  /* 0xfffffffd08087824 */ /* 0x000fe200078e0297 */
[----:B--2---:R-:W-:Y:S02]  /*0c50*/  R2UR UR6, R3 ;  /* 0x00000000030672ca */ /* 0x004fe400000e0000 */
[----:B------:R-:W-:-:S04]  /*0c60*/  SHF.R.S32.HI R3, RZ, 0x1f, R4 ;  /* 0x0000001fff037819 */ /* 0x000fc80000011404 */
[CC--:B------:R-:W-:Y:S02]  /*0c70*/  LEA.HI R6, R3.reuse, R4.reuse, RZ, 0x3 ;  /* 0x0000000403067211 */ /* 0x0c0fe400078f18ff */
[----:B------:R-:W-:-:S03]  /*0c80*/  LEA.HI R3, R3, R4, RZ, 0x2 ;  /* 0x0000000403037211 */ /* 0x000fc600078f10ff */
[----:B------:R-:W-:Y:S01]  /*0c90*/  IMAD.SHL.U32 R6, R6, 0x10, RZ ;  /* 0x0000001006067824 */ /* 0x000fe200078e00ff */
[----:B------:R-:W-:Y:S01]  /*0ca0*/  LOP3.LUT R7, R3, 0x7fffffc, RZ, 0xc0, !PT ;  /* 0x07fffffc03077812 */ /* 0x000fe200078ec0ff */
[----:B------:R-:W-:Y:S01]  /*0cb0*/  ULOP3.LUT UR7, UR6, 0x1, URZ, 0xfc, !UPT ;  /* 0x0000000106077892 */ /* 0x000fe2000f8efc3f */
[----:B------:R-:W-:Y:S02]  /*0cc0*/  SHF.R.S32.HI R3, RZ, 0x2, R3 ;  /* 0x00000002ff037819 */ /* 0x000fe40000011403 */
[----:B------:R-:W-:Y:S01]  /*0cd0*/  LOP3.LUT R6, R6, 0x7fffff80, RZ, 0xc0, !PT ;  /* 0x7fffff8006067812 */ /* 0x000fe200078ec0ff */
[----:B------:R-:W-:Y:S01]  /*0ce0*/  IMAD.IADD R7, R4, 0x1, -R7 ;  /* 0x0000000104077824 */ /* 0x000fe200078e0a07 */
[----:B------:R-:W-:Y:S01]  /*0cf0*/  UMOV UR6, URZ ;  /* 0x0000003f00067c82 */ /* 0x000fe20008000000 */
[----:B------:R-:W-:Y:S02]  /*0d00*/  IMAD.SHL.U32 R3, R3, 0x40, RZ ;  /* 0x0000004003037824 */ /* 0x000fe400078e00ff */
[----:B------:R-:W-:Y:S01]  /*0d10*/  IMAD R6, R9, 0x100, R6 ;  /* 0x0000010009067824 */ /* 0x000fe200078e0206 */
[----:B------:R-:W-:Y:S01]  /*0d20*/  LEA.HI R9, R11, R150, RZ, 0x2 ;  /* 0x000000960b097211 */ /* 0x000fe200078f10ff */
[----:B------:R-:W-:Y:S01]  /*0d30*/  IMAD.U32 R154, RZ, RZ, UR7 ;  /* 0x00000007ff9a7e24 */ /* 0x000fe2000f8e00ff */
[----:B------:R-:W-:Y:S01]  /*0d40*/  LOP3.LUT R3, R3, 0x40, RZ, 0xc0, !PT ;  /* 0x0000004003037812 */ /* 0x000fe200078ec0ff */
[----:B------:R-:W-:Y:S01]  /*0d50*/  IMAD R6, R7, 0x10, R6 ;  /* 0x0000001007067824 */ /* 0x000fe200078e0206 */
[--C-:B------:R-:W-:Y:S01]  /*0d60*/  SHF.R.S32.HI R7, RZ, 0x2, R9.reuse ;  /* 0x00000002ff077819 */ /* 0x100fe20000011409 */
[----:B------:R-:W-:Y:S01]  /*0d70*/  IMAD.U32 R149, RZ, RZ, UR6 ;  /* 0x00000006ff957e24 */ /* 0x000fe2000f8e00ff */
[----:B------:R-:W-:-:S02]  /*0d80*/  SHF.R.S32.HI R4, RZ, 0x1f, R9 ;  /* 0x0000001fff047819 */ /* 0x000fc40000011409 */
[----:B------:R-:W-:Y:S02]  /*0d90*/  LEA.HI R11, R11, R150, RZ, 0x5 ;  /* 0x000000960b0b7211 */ /* 0x000fe400078f28ff */
[----:B------:R-:W-:Y:S02]  /*0da0*/  LEA.HI R4, R4, R7, RZ, 0x3 ;  /* 0x0000000704047211 */ /* 0x000fe400078f18ff */
[----:B------:R-:W-:Y:S02]  /*0db0*/  SHF.R.S32.HI R11, RZ, 0x5, R11 ;  /* 0x00000005ff0b7819 */ /* 0x000fe4000001140b */
[----:B------:R-:W-:Y:S02]  /*0dc0*/  LOP3.LUT R10, R4, 0xfffffff8, RZ, 0xc0, !PT ;  /* 0xfffffff8040a7812 */ /* 0x000fe400078ec0ff */
[----:B------:R-:W-:Y:S02]  /*0dd0*/  LOP3.LUT R4, R3, 0x8, R2, 0xf8, !PT ;  /* 0x0000000803047812 */ /* 0x000fe400078ef802 */
[----:B------:R-:W-:Y:S01]  /*0de0*/  SHF.R.U32.HI R3, RZ, 0x3, R3 ;  /* 0x00000003ff037819 */ /* 0x000fe20000011603 */
[----:B------:R-:W-:Y:S01]  /*0df0*/  IMAD.IADD R10, R7, 0x1, -R10 ;  /* 0x00000001070a7824 */ /* 0x000fe200078e0a0a */
[----:B------:R-:W-:-:S02]  /*0e00*/  LOP3.LUT R9, R9, 0x7ffffffc, RZ, 0xc0, !PT ;  /* 0x7ffffffc09097812 */ /* 0x000fc400078ec0ff */
[----:B------:R-:W-:Y:S01]  /*0e10*/  LOP3.LUT R3, R4, R3, RZ, 0x3c, !PT ;  /* 0x0000000304037212 */ /* 0x000fe200078e3cff */
[----:B------:R-:W-:Y:S01]  /*0e20*/  IMAD R11, R11, 0x10, R10 ;  /* 0x000000100b0b7824 */ /* 0x000fe200078e020a */
[----:B------:R-:W-:Y:S01]  /*0e30*/  LOP3.LUT R4, R0, 0xfffffffc, RZ, 0xc0, !PT ;  /* 0xfffffffc00047812 */ /* 0x000fe200078ec0ff */
[----:B------:R-:W-:Y:S02]  /*0e40*/  IMAD.IADD R18, R150, 0x1, -R9 ;  /* 0x0000000196127824 */ /* 0x000fe400078e0a09 */
[----:B------:R-:W-:Y:S02]  /*0e50*/  IMAD.IADD R2, R3, 0x1, R6 ;  /* 0x0000000103027824 */ /* 0x000fe400078e0206 */
[----:B------:R-:W-:Y:S02]  /*0e60*/  IMAD.IADD R147, R157, 0x1, -R4 ;  /* 0x000000019d937824 */ /* 0x000fe400078e0a04 */
[----:B------:R-:W-:Y:S01]  /*0e70*/  IMAD R152, R8, 0x40, R11 ;  /* 0x0000004008987824 */ /* 0x000fe200078e020b */
[----:B------:R-:W-:Y:S01]  /*0e80*/  LEA R2, R2, UR37, 0x1 ;  /* 0x0000002502027c11 */ /* 0x000fe2000f8e08ff */
[C---:B------:R-:W-:Y:S01]  /*0e90*/  IMAD.SHL.U32 R22, R147.reuse, 0x8, RZ ;  /* 0x0000000893167824 */ /* 0x040fe200078e00ff */
[----:B------:R-:W-:-:S03]  /*0ea0*/  LEA.HI R3, R147, R147, RZ, 0x1 ;  /* 0x0000009393037211 */ /* 0x000fc600078f08ff */
[C---:B------:R-:W-:Y:S01]  /*0eb0*/  VIADD R23, R22.reuse, 0x20 ;  /* 0x0000002016177836 */ /* 0x040fe20000000000 */
[----:B------:R-:W-:Y:S01]  /*0ec0*/  LOP3.LUT R0, R3, 0x1ffffffe, RZ, 0xc0, !PT ;  /* 0x1ffffffe03007812 */ /* 0x000fe200078ec0ff */
[----:B------:R-:W-:-:S03]  /*0ed0*/  VIADD R146, R22, 0x40 ;  /* 0x0000004016927836 */ /* 0x000fc60000000000 */
[----:B------:R-:W-:Y:S01]  /*0ee0*/  SHF.R.S32.HI R156, RZ, 0x1f, R23 ;  /* 0x0000001fff9c7819 */ /* 0x000fe20000011417 */
[----:B------:R-:W-:Y:S01]  /*0ef0*/  IMAD.IADD R19, R147, 0x1, -R0 ;  /* 0x0000000193137824 */ /* 0x000fe200078e0a00 */
[----:B------:R-:W-:-:S03]  /*0f00*/  SHF.R.S32.HI R155, RZ, 0x1f, R146 ;  /* 0x0000001fff9b7819 */ /* 0x000fc60000011492 */
[----:B------:R-:W-:-:S07]  /*0f10*/  IMAD R19, R19, 0x8, R152 ;  /* 0x0000000813137824 */ /* 0x000fce00078e0298 */
.L_x_1908:
        /* <DEDUP_REMOVED lines=21> */
.L_x_1866:
[----:B------:R-:W-:Y:S01]  /*1070*/  ULDC UR8, c[0x0][0xc54] ;  /* 0x0003150000087ab9 */ /* 0x000fe20000000800 */
[----:B------:R-:W-:Y:S01]  /*1080*/  UMOV UR4, UR9 ;  /* 0x0000000900047c82 */ /* 0x000fe20008000000 */
[----:B------:R-:W-:-:S11]  /*1090*/  UISETP.NE.AND UP0, UPT, UR8, 0x1, UPT ;  /* 0x000000010800788c */ /* 0x000fd6000bf05270 */
[----:B------:R-:W-:Y:S02]  /*10a0*/  @UP0 ULDC.64 UR10, c[0x0][0xc58] ;  /* 0x00031600000a0ab9 */ /* 0x000fe40000000a00 */
[----:B------:R-:W-:-:S04]  /*10b0*/  UIMAD.WIDE.U32 UR6, UR9, UR10, URZ ;  /* 0x0000000a090672a5 */ /* 0x000fc8000f8e003f */
[----:B------:R-:W-:-:S04]  /*10c0*/  @UP0 USHF.R.U32.HI UR4, URZ, UR11, UR7 ;  /* 0x0000000b3f040299 */ /* 0x000fc80008011607 */
[----:B------:R-:W-:-:S12]  /*10d0*/  UIMAD UR6, UR4, UR8, URZ ;  /* 0x00000008040672a4 */ /* 0x000fd8000f8e023f */
.L_x_1867:
[----:B------:R-:W-:Y:S01]  /*10e0*/  ULDC.64 UR10, c[0x0][0x418] ;  /* 0x00010600000a7ab9 */ /* 0x000fe20000000a00 */
[----:B------:R-:W-:Y:S01]  /*10f0*/  ULOP3.LUT UR4, URZ, UR4, URZ, 0x33, !UPT ;  /* 0x000000043f047292 */ /* 0x000fe2000f8e333f */
[----:B------:R-:W-:Y:S01]  /*1100*/  PLOP3.LUT P0, PT, PT, PT, PT, 0x80, 0x0 ;  /* 0x000000000000781c */ /* 0x000fe20003f0f070 */
[----:B------:R-:W-:Y:S01]  /*1110*/  UISETP.NE.U32.AND UP0, UPT, UR10, URZ, UPT ;  /* 0x0000003f0a00728c */ /* 0x000fe2000bf05070 */
[----:B------:R-:W-:Y:S01]  /*1120*/  CS2R R72, SRZ ;  /* 0x0000000000487805 */ /* 0x000fe2000001ff00 */
[----:B------:R-:W-:Y:S01]  /*1130*/  UIADD3 UR10, UR9, -UR6, URZ ;  /* 0x80000006090a7290 */ /* 0x000fe2000fffe03f */
[----:B------:R-:W-:Y:S01]  /*1140*/  IMAD.MOV.U32 R3, RZ, RZ, RZ ;  /* 0x000000ffff037224 */ /* 0x000fe200078e00ff */
[----:B------:R-:W-:Y:S01]  /*1150*/  ULDC UR7, c[0x0][0x448] ;  /* 0x0001120000077ab9 */ /* 0x000fe20000000800 */
[----:B------:R-:W-:Y:S01]  /*1160*/  ULDC UR6, c[0x0][0xc3c] ;  /* 0x00030f0000067ab9 */ /* 0x000fe20000000800 */
[----:B------:R-:W-:Y:S01]  /*1170*/  UISETP.NE.AND UP2, UPT, UR7, 0x1, UPT ;  /* 0x000000010700788c */ /* 0x000fe2000bf45270 */
[----:B------:R-:W-:Y:S01]  /*1180*/  IMAD.MOV.U32 R66, RZ, RZ, RZ ;  /* 0x000000ffff427224 */ /* 0x000fe200078e00ff */
[----:B------:R-:W-:Y:S01]  /*1190*/  UIADD3 UR4, UR4, UR6, URZ ;  /* 0x0000000604047290 */ /* 0x000fe2000fffe03f */
[----:B------:R-:W-:Y:S01]  /*11a0*/  CS2R R38, SRZ ;  /* 0x0000000000267805 */ /* 0x000fe2000001ff00 */
[----:B------:R-:W-:Y:S01]  /*11b0*/  UISETP.NE.AND.EX UP0, UPT, UR11, URZ, UPT, UP0 ;  /* 0x0000003f0b00728c */ /* 0x000fe2000bf05300 */
[----:B------:R-:W-:Y:S01]  /*11c0*/  CS2R R68, SRZ ;  /* 0x0000000000447805 */ /* 0x000fe2000001ff00 */
[----:B------:R-:W-:Y:S01]  /*11d0*/  UIMAD UR61, UR4, 0xc0, URZ ;  /* 0x000000c0043d78a4 */ /* 0x000fe2000f8e023f */
[----:B------:R-:W-:Y:S01]  /*11e0*/  CS2R R36, SRZ ;  /* 0x0000000000247805 */ /* 0x000fe2000001ff00 */
[----:B------:R-:W-:Y:S01]  /*11f0*/  ULDC UR9, c[0x0][0x424] ;  /* 0x0001090000097ab9 */ /* 0x000fe20000000800 */
[----:B------:R-:W-:Y:S01]  /*1200*/  ULDC UR8, c[0x0][0x288] ;  /* 0x0000a20000087ab9 */ /* 0x000fe20000000800 */
[----:B------:R-:W-:Y:S01]  /*1210*/  UIADD3 UR4, UR61, 0xbf, URZ ;  /* 0x000000bf3d047890 */ /* 0x000fe2000fffe03f */
[----:B------:R-:W-:Y:S01]  /*1220*/  CS2R R64, SRZ ;  /* 0x0000000000407805 */ /* 0x000fe2000001ff00 */
[----:B------:R-:W-:Y:S01]  /*1230*/  @UP2 ULDC UR6, c[0x0][0x44c] ;  /* 0x0001130000062ab9 */ /* 0x000fe20000000800 */
[----:B------:R-:W-:Y:S01]  /*1240*/  UIADD3 UR8, -UR8, 0x90, URZ ;  /* 0x0000009008087890 */ /* 0x000fe2000fffe13f */
[----:B------:R-:W-:Y:S01]  /*1250*/  CS2R R26, SRZ ;  /* 0x00000000001a7805 */ /* 0x000fe2000001ff00 */
[----:B------:R-:W-:Y:S01]  /*1260*/  UIMAD.WIDE.U32 UR6, UR4, UR6, URZ ;  /* 0x00000006040672a5 */ /* 0x000fe2000f8e003f */
[----:B------:R-:W-:Y:S01]  /*1270*/  CS2R R60, SRZ ;  /* 0x00000000003c7805 */ /* 0x000fe2000001ff00 */
[----:B------:R-:W-:Y:S01]  /*1280*/  USEL UR14, UR9, 0x1, UP0 ;  /* 0x00000001090e7887 */ /* 0x000fe20008000000 */
[----:B------:R-:W-:Y:S01]  /*1290*/  IMAD.MOV.U32 R59, RZ, RZ, RZ ;  /* 0x000000ffff3b7224 */ /* 0x000fe200078e00ff */
[----:B------:R-:W-:Y:S01]  /*12a0*/  ULDC UR12, c[0x0][0x2f0] ;  /* 0x0000bc00000c7ab9 */ /* 0x000fe20000000800 */
[----:B------:R-:W-:Y:S01]  /*12b0*/  @UP2 ULDC UR9, c[0x0][0x450] ;  /* 0x0001140000092ab9 */ /* 0x000fe20000000800 */
[----:B------:R-:W-:Y:S01]  /*12c0*/  UIMAD UR8, UR14, UR12, UR8 ;  /* 0x0000000c0e0872a4 */ /* 0x000fe2000f8e0208 */
[----:B------:R-:W-:Y:S01]  /*12d0*/  CS2R R56, SRZ ;  /* 0x0000000000387805 */ /* 0x000fe2000001ff00 */
[----:B------:R-:W-:Y:S01]  /*12e0*/  @UP2 USHF.R.U32.HI UR4, URZ, UR9, UR7 ;  /* 0x000000093f042299 */ /* 0x000fe20008011607 */
[----:B------:R-:W-:Y:S01]  /*12f0*/  IMAD.U32 R17, RZ, RZ, UR14 ;  /* 0x0000000eff117e24 */ /* 0x000fe2000f8e00ff */
[----:B------:R-:W-:Y:S01]  /*1300*/  UIMAD UR6, UR14, UR12, 0x8f ;  /* 0x0000008f0e0674a4 */ /* 0x000fe2000f8e020c */
[----:B------:R-:W-:Y:S01]  /*1310*/  CS2R R54, SRZ ;  /* 0x0000000000367805 */ /* 0x000fe2000001ff00 */
[----:B------:R-:W-:Y:S01]  /*1320*/  UIADD3 UR8, UR8, UR4, URZ ;  /* 0x0000000408087290 */ /* 0x000fe2000fffe03f */
[----:B------:R-:W-:Y:S01]  /*1330*/  CS2R R52, SRZ ;  /* 0x0000000000347805 */ /* 0x000fe2000001ff00 */
[----:B------:R-:W-:Y:S01]  /*1340*/  UIMAD.WIDE UR6, UR6, 0x38e38e39, URZ ;  /* 0x38e38e39060678a5 */ /* 0x000fe2000f8e023f */
[----:B------:R-:W-:Y:S01]  /*1350*/  CS2R R50, SRZ ;  /* 0x0000000000327805 */ /* 0x000fe2000001ff00 */
[----:B------:R-:W-:Y:S01]  /*1360*/  UIMAD.WIDE UR8, UR8, 0x38e38e39, URZ ;  /* 0x38e38e39080878a5 */ /* 0x000fe2000f8e023f */
[----:B------:R-:W-:Y:S01]  /*1370*/  CS2R R48, SRZ ;  /* 0x0000000000307805 */ /* 0x000fe2000001ff00 */
[----:B------:R-:W-:Y:S01]  /*1380*/  ULDC UR13, c[0x0][0xc54] ;  /* 0x00031500000d7ab9 */ /* 0x000fe20000000800 */
[----:B------:R-:W-:Y:S01]  /*1390*/  USHF.R.U32.HI UR4, URZ, 0x1f, UR7 ;  /* 0x0000001f3f047899 */ /* 0x000fe20008011607 */
[----:B------:R-:W-:Y:S01]  /*13a0*/  CS2R R46, SRZ ;  /* 0x00000000002e7805 */ /* 0x000fe2000001ff00 */
[----:B------:R-:W-:Y:S01]  /*13b0*/  UIMAD UR12, UR5, UR13, UR10 ;  /* 0x0000000d050c72a4 */ /* 0x000fe2000f8e020a */
[----:B------:R-:W-:Y:S01]  /*13c0*/  CS2R R44, SRZ ;  /* 0x00000000002c7805 */ /* 0x000fe2000001ff00 */
[----:B------:R-:W-:Y:S01]  /*13d0*/  USHF.R.U32.HI UR5, URZ, 0x1f, UR9 ;  /* 0x0000001f3f057899 */ /* 0x000fe20008011609 */
[----:B------:R-:W-:Y:S01]  /*13e0*/  CS2R R42, SRZ ;  /* 0x00000000002a7805 */ /* 0x000fe2000001ff00 */
[----:B------:R-:W-:Y:S01]  /*13f0*/  ULDC UR11, c[0x0][0xc48] ;  /* 0x00031200000b7ab9 */ /* 0x000fe20000000800 */
[----:B------:R-:W-:Y:S01]  /*1400*/  ULEA.HI.SX32 UR7, UR7, UR4, 0x1b ;  /* 0x0000000407077291 */ /* 0x000fe2000f8fda3f */
[----:B------:R-:W-:Y:S01]  /*1410*/  CS2R R40, SRZ ;  /* 0x0000000000287805 */ /* 0x000fe2000001ff00 */
[----:B------:R-:W-:Y:S01]  /*1420*/  UISETP.NE.AND UP1, UPT, UR11, 0x1, UPT ;  /* 0x000000010b00788c */ /* 0x000fe2000bf25270 */
[----:B------:R-:W-:Y:S01]  /*1430*/  CS2R R82, SRZ ;  /* 0x0000000000527805 */ /* 0x000fe2000001ff00 */
[----:B------:R-:W-:Y:S01]  /*1440*/  ULEA.HI.SX32 UR9, UR9, UR5, 0x1b ;  /* 0x0000000509097291 */ /* 0x000fe2000f8fda3f */
[----:B------:R-:W-:Y:S01]  /*1450*/  CS2R R78, SRZ ;  /* 0x00000000004e7805 */ /* 0x000fe2000001ff00 */
[----:B------:R-:W-:Y:S01]  /*1460*/  UMOV UR14, UR12 ;  /* 0x0000000c000e7c82 */ /* 0x000fe20008000000 */
[----:B------:R-:W-:Y:S01]  /*1470*/  CS2R R76, SRZ ;  /* 0x00000000004c7805 */ /* 0x000fe2000001ff00 */
[----:B------:R-:W-:Y:S01]  /*1480*/  UISETP.LT.AND UP0, UPT, UR7, UR9, UPT ;  /* 0x000000090700728c */ /* 0x000fe2000bf01270 */
[----:B------:R-:W-:-:S02]  /*1490*/  CS2R R80, SRZ ;  /* 0x0000000000507805 */ /* 0x000fc4000001ff00 */
[----:B------:R-:W-:Y:S02]  /*14a0*/  CS2R R74, SRZ ;  /* 0x00000000004a7805 */ /* 0x000fe4000001ff00 */
[----:B------:R-:W-:Y:S01]  /*14b0*/  CS2R R84, SRZ ;  /* 0x0000000000547805 */ /* 0x000fe2000001ff00 */
[----:B------:R-:W-:Y:S01]  /*14c0*/  USEL UR39, UR7, UR9, UP0 ;  /* 0x0000000907277287 */ /* 0x000fe20008000000 */
[----:B------:R-:W-:Y:S01]  /*14d0*/  CS2R R6, SRZ ;  /* 0x0000000000067805 */ /* 0x000fe2000001ff00 */
[----:B------:R-:W-:Y:S01]  /*14e0*/  @UP1 ULDC UR10, c[0x0][0xc4c] ;  /* 0x00031300000a1ab9 */ /* 0x000fe20000000800 */
[----:B------:R-:W-:Y:S01]  /*14f0*/  @UP1 ULDC UR6, c[0x0][0xc50] ;  /* 0x0003140000061ab9 */ /* 0x000fe20000000800 */
[----:B------:R-:W-:Y:S01]  /*1500*/  UIMAD.WIDE.U32 UR4, UR12, UR10, URZ ;  /* 0x0000000a0c0472a5 */ /* 0x000fe2000f8e003f */
[----:B------:R-:W-:Y:S01]  /*1510*/  IMAD.MOV.U32 R86, RZ, RZ, RZ ;  /* 0x000000ffff567224 */ /* 0x000fe200078e00ff */
[----:B------:R-:W-:Y:S02]  /*1520*/  UISETP.GE.AND UP0, UPT, UR39, 0x1, UPT ;  /* 0x000000012700788c */ /* 0x000fe4000bf06270 */
[----:B------:R-:W-:-:S04]  /*1530*/  @UP1 USHF.R.U32.HI UR14, URZ, UR6, UR5 ;  /* 0x000000063f0e1299 */ /* 0x000fc80008011605 */
[----:B------:R-:W-:Y:S01]  /*1540*/  PLOP3.LUT P1, PT, PT, PT, UP0, 0x80, 0x0 ;  /* 0x000000000000781c */ /* 0x000fe20003f2f008 */
[----:B------:R-:W-:Y:S02]  /*1550*/  UIADD3 UR4, -UR14, URZ, URZ ;  /* 0x0000003f0e047290 */ /* 0x000fe4000fffe13f */
[----:B------:R-:W-:Y:S02]  /*1560*/  IMAD.U32 R145, RZ, RZ, UR14 ;  /* 0x0000000eff917e24 */ /* 0x000fe4000f8e00ff */
[----:B------:R-:W-:-:S06]  /*1570*/  UIMAD UR4, UR11, UR4, UR12 ;  /* 0x000000040b0472a4 */ /* 0x000fcc000f8e020c */
[----:B------:R-:W-:Y:S02]  /*1580*/  IMAD.U32 R144, RZ, RZ, UR4 ;  /* 0x00000004ff907e24 */ /* 0x000fe4000f8e00ff */
[----:B------:R-:W-:Y:S05]  /*1590*/  @!P1 BRA `(.L_x_1868) ;  /* 0x000000bc00fc9947 */ /* 0x000fea0003800000 */
[----:B------:R-:W0:Y:S01]  /*15a0*/  SHFL.IDX PT, R0, R151, RZ, 0x1f ;  /* 0x00001fff97007589 */ /* 0x000e2200000e0000 */
[----:B------:R-:W-:-:S04]  /*15b0*/  UIADD3 UR6, UR37, 0x24300, URZ ;  /* 0x0002430025067890 */ /* 0x000fc8000fffe03f */
[----:B------:R-:W-:-:S06]  /*15c0*/  ULOP3.LUT UP0, URZ, UR6, 0x9f, URZ, 0xc0, !UPT ;  /* 0x0000009f063f7892 */ /* 0x000fcc000f80c03f */
[----:B------:R-:W-:Y:S02]  /*15d0*/  PLOP3.LUT P0, PT, PT, PT, UP0, 0x80, 0x0 ;  /* 0x000000000000781c */ /* 0x000fe40003f0f008 */
[----:B0-----:R-:W-:-:S13]  /*15e0*/  R2UR UR7, R0 ;  /* 0x00000000000772ca */ /* 0x001fda00000e0000 */
[----:B------:R-:W-:Y:S02]  /*15f0*/  UIMAD.WIDE UR4, UR7, 0x55555556, URZ ;  /* 0x55555556070478a5 */ /* 0x000fe4000f8e023f */
[----:B------:R-:W-:Y:S02]  /*1600*/  IMAD.U32 R16, RZ, RZ, UR7 ;  /* 0x00000007ff107e24 */ /* 0x000fe4000f8e00ff */
[----:B------:R-:W-:-:S04]  /*1610*/  ULEA.HI UR5, UR5, UR5, URZ, 0x1 ;  /* 0x0000000505057291 */ /* 0x000fc8000f8f083f */
[----:B------:R-:W-:-:S04]  /*1620*/  UIMAD UR5, UR5, -0x3, UR7 ;  /* 0xfffffffd050578a4 */ /* 0x000fc8000f8e0207 */
[----:B------:R-:W-:Y:S02]  /*1630*/  ULEA UR4, UR5, UR37, 0xc ;  /* 0x0000002505047291 */ /* 0x000fe4000f8e603f */
[----:B------:R-:W-:Y:S02]  /*1640*/  ULEA UR5, UR5, UR6, 0xb ;  /* 0x0000000605057291 */ /* 0x000fe4000f8e583f */
[----:B------:R-:W-:Y:S02]  /*1650*/  UIADD3 UR4, UR4, 0xda00, URZ ;  /* 0x0000da0004047890 */ /* 0x000fe4000fffe03f */
[----:B------:R-:W-:Y:S02]  /*1660*/  USHF.R.U32.HI UR5, URZ, 0x4, UR5 ;  /* 0x000000043f057899 */ /* 0x000fe40008011605 */
[----:B------:R-:W-:Y:S02]  /*1670*/  USHF.R.U32.HI UR4, URZ, 0x4, UR4 ;  /* 0x000000043f047899 */ /* 0x000fe40008011604 */
[----:B------:R-:W-:-:S02]  /*1680*/  ULOP3.LUT UR60, UR5, 0x3fff, URZ, 0xc0, !UPT ;  /* 0x00003fff053c7892 */ /* 0x000fc4000f8ec03f */
        /* <DEDUP_REMOVED lines=18> */
.L_x_1869:
[----:B------:R-:W-:Y:S02]  /*17b0*/  R2UR UR6, R149 ;  /* 0x00000000950672ca */ /* 0x000fe400000e0000 */
[----:B------:R-:W-:-:S11]  /*17c0*/  R2UR UR5, R154 ;  /* 0x000000009a0572ca */ /* 0x000fd600000e0000 */
[----:B------:R-:W-:Y:S02]  /*17d0*/  ULEA.HI UR4, UR6, UR6, URZ, 0x1 ;  /* 0x0000000606047291 */ /* 0x000fe4000f8f083f */
[----:B------:R-:W-:Y:S02]  /*17e0*/  IMAD.U32 R3, RZ, RZ, UR5 ;  /* 0x00000005ff037e24 */ /* 0x000fe4000f8e00ff */
[----:B------:R-:W-:-:S03]  /*17f0*/  ULOP3.LUT UR4, UR4, 0xfffffffe, URZ, 0xc0, !UPT ;  /* 0xfffffffe04047892 */ /* 0x000fc6000f8ec03f */
[----:B------:R-:W-:Y:S01]  /*1800*/  ISETP.NE.AND P0, PT, R3, 0x3, PT ;  /* 0x000000030300780c */ /* 0x000fe20003f05270 */
[----:B------:R-:W-:-:S06]  /*1810*/  UIADD3 UR4, UR6, -UR4, URZ ;  /* 0x8000000406047290 */ /* 0x000fcc000fffe03f */
[----:B------:R-:W-:-:S05]  /*1820*/  IMAD.U32 R0, RZ, RZ, UR4 ;  /* 0x00000004ff007e24 */ /* 0x000fca000f8e00ff */
[----:B------:R-:W-:-:S04]  /*1830*/  SHF.L.U32 R0, R0, 0x1f, RZ ;  /* 0x0000001f00007819 */ /* 0x000fc800000006ff */
[----:B------:R-:W0:Y:S02]  /*1840*/  SYNCS.PHASECHK.TRANS64.TRYWAIT P1, [UR37+0x31c00], R0 ;  /* 0x031c0000ff0075a7 */ /* 0x000e240008020165 */
[----:B0-----:R-:W-:Y:S05]  /*1850*/  @!P1 BRA `(.L_x_1870) ;  /* 0x0000012000449947 */ /* 0x001fea0003800000 */
.L_x_2014:
[----:B------:R-:W-:Y:S05]  /*1860*/  @!P0 BRA `(.L_x_1871) ;  /* 0x0000000000048947 */ /* 0x000fea0003800000 */
[----:B------:R-:W-:Y:S01]  /*1870*/  BPT.TRAP 0x1 ;  /* 0x000000040000795c */ /* 0x000fe20000300000 */
.L_x_1871:
[----:B0-----:R-:W-:Y:S02]  /*1880*/  IMAD.U32 R3, RZ, RZ, UR36 ;  /* 0x00000024ff037e24 */ /* 0x001fe4000f8e00ff */
[----:B------:R-:W-:-:S03]  /*1890*/  IMAD.U32 R0, RZ, RZ, UR38 ;  /* 0x00000026ff007e24 */ /* 0x000fc6000f8e00ff */
[----:B------:R-:W-:Y:S02]  /*18a0*/  LEA R3, R3, UR37, 0x3 ;  /* 0x0000002503037c11 */ /* 0x000fe4000f8e18ff */
[----:B------:R-:W-:-:S04]  /*18b0*/  SHF.L.U32 R0, R0, 0x1f, RZ ;  /* 0x0000001f00007819 */ /* 0x000fc800000006ff */
[----:B------:R0:W1:Y:S01]  /*18c0*/  SYNCS.PHASECHK.TRANS64.TRYWAIT P2, [R3+URZ+0x31c30], R0 ;  /* 0x031c3000030075a7 */ /* 0x000062000804017f */
[----:B------:R-:W-:Y:S05]  /*18d0*/  @!P0 BRA `(.L_x_1872) ;  /* 0x0000000000048947 */ /* 0x000fea0003800000 */
[----:B------:R-:W-:Y:S01]  /*18e0*/  BPT.TRAP 0x1 ;  /* 0x000000040000795c */ /* 0x000fe20000300000 */
.L_x_1872:
[----:B------:R-:W2:Y:S02]  /*18f0*/  S2R R4, SR_TID.X ;  /* 0x0000000000047919 */ /* 0x000ea40000002100 */
[----:B--2---:R-:W-:Y:S01]  /*1900*/  LOP3.LUT P1, RZ, R4, 0x7f, RZ, 0xc0, !PT ;  /* 0x0000007f04ff7812 */ /* 0x004fe2000782c0ff */
[----:B-1----:R-:W-:-:S12]  /*1910*/  @P2 BRA `(.L_x_1873) ;  /* 0x0000000000082947 */ /* 0x002fd80003800000 */
[----:B------:R-:W1:Y:S02]  /*1920*/  SYNCS.PHASECHK.TRANS64.TRYWAIT P2, [R3+URZ+0x31c30], R0 ;  /* 0x031c3000030075a7 */ /* 0x000e64000804017f */
[----:B-1----:R-:W-:Y:S05]  /*1930*/  @!P2 BRA `(.L_x_1874) ;  /* 0x000001200024a947 */ /* 0x002fea0003800000 */
.L_x_1873:
[----:B------:R-:W-:Y:S05]  /*1940*/  WARPSYNC.ALL ;  /* 0x0000000000007948 */ /* 0x000fea0003800000 */
[----:B------:R-:W-:Y:S01]  /*1950*/  UIADD3 UR4, UR37, 0x16a00, URZ ;  /* 0x00016a0025047890 */ /* 0x000fe2000fffe03f */
[----:B------:R-:W-:Y:S01]  /*1960*/  WARPGROUP.ARRIVE ;  /* 0x00000000000079c5 */ /* 0x000fe20000000000 */
[----:B------:R-:W-:Y:S01]  /*1970*/  ULOP3.LUT UR6, UR40, 0x10000, URZ, 0xfc, !UPT ;  /* 0x0001000028067892 */ /* 0x000fe2000f8efc3f */
[----:B------:R-:W-:Y:S01]  /*1980*/  VIADD R12, R19, UR61 ;  /* 0x0000003d130c7c36 */ /* 0x000fe20008000000 */
[----:B------:R-:W-:Y:S01]  /*1990*/  USHF.R.U32.HI UR4, URZ, 0x4, UR4 ;  /* 0x000000043f047899 */ /* 0x000fe20008011604 */
[----:B------:R-:W-:Y:S01]  /*19a0*/  R2UR UR32, R17 ;  /* 0x00000000112072ca */ /* 0x000fe200000e0000 */
[----:B------:R-:W-:Y:S01]  /*19b0*/  UMOV UR29, 0x80000020 ;  /* 0x80000020001d7882 */ /* 0x000fe20000000000 */
[----:B------:R-:W-:Y:S01]  /*19c0*/  UMOV UR31, 0x80000020 ;  /* 0x80000020001f7882 */ /* 0x000fe20000000000 */
[----:B------:R-:W-:Y:S01]  /*19d0*/  ULOP3.LUT UR4, UR4, 0x3fff, URZ, 0xc0, !UPT ;  /* 0x00003fff04047892 */ /* 0x000fe2000f8ec03f */
[----:B01----:R-:W-:Y:S01]  /*19e0*/  @!P1 VIADD R3, R3, 0x31c40 ;  /* 0x00031c4003039836 */ /* 0x003fe20000000000 */
[----:B------:R-:W-:Y:S01]  /*19f0*/  UMOV UR28, UR6 ;  /* 0x00000006001c7c82 */ /* 0x000fe20008000000 */
[----:B------:R-:W-:Y:S01]  /*1a00*/  UMOV UR9, UR29 ;  /* 0x0000001d00097c82 */ /* 0x000fe20008000000 */
[----:B------:R-:W-:Y:S01]  /*1a10*/  ULOP3.LUT UR5, UR4, 0x10000, URZ, 0xfc, !UPT ;  /* 0x0001000004057892 */ /* 0x000fe2000f8efc3f */
[----:B------:R-:W-:Y:S01]  /*1a20*/  UMOV UR8, UR28 ;  /* 0x0000001c00087c82 */ /* 0x000fe20008000000 */
[----:B------:R-:W-:-:S02]  /*1a30*/  UMOV UR11, 0x80000020 ;  /* 0x80000020000b7882 */ /* 0x000fc40000000000 */
[----:B------:R-:W-:Y:S02]  /*1a40*/  UIMAD UR4, UR36, 0x6c0, UR5 ;  /* 0x000006c0240478a4 */ /* 0x000fe4000f8e0205 */
[----:B------:R-:W-:Y:S02]  /*1a50*/  UIADD3 UR13, UR6, 0x2, URZ ;  /* 0x00000002060d7890 */ /* 0x000fe4000fffe03f */
[----:B------:R-:W-:Y:S02]  /*1a60*/  UIADD3 UR10, UR4, 0x40, URZ ;  /* 0x00000040040a7890 */ /* 0x000fe4000fffe03f */
[----:B------:R-:W-:Y:S02]  /*1a70*/  UIADD3 UR7, UR4, 0xc0, URZ ;  /* 0x000000c004077890 */ /* 0x000fe4000fffe03f */
[----:B------:R-:W-:Y:S01]  /*1a80*/  UMOV UR30, UR4 ;  /* 0x00000004001e7c82 */ /* 0x000fe20008000000 */
[----:B------:R-:W-:Y:S01]  /*1a90*/  UIADD3 UR12, UR4, 0x100, URZ ;  /* 0x00000100040c7890 */ /* 0x000fe2000fffe03f */
[----:B------:R-:W-:Y:S01]  /*1aa0*/  HGMMA.64x16x16.F32 R88, gdesc[UR28], RZ, !UPT, gsb0 ;  /* 0x002000001c5879f0 */ /* 0x000fe2000c0008ff */
[----:B------:R-:W-:Y:S01]  /*1ab0*/  UIADD3 UR14, UR4, 0x240, URZ ;  /* 0x00000240040e7890 */ /* 0x000fe2000fffe03f */
        /* <DEDUP_REMOVED lines=67> */
[----:B------:R-:W-:Y:S02]  /*1ef0*/  UIADD3 UR12, UR6, 0x300, URZ ;  /* 0x00000300060c7890 */ /* 0x000fe4000fffe03f */
        /* <DEDUP_REMOVED lines=59> */
[----:B------:R-:W-:Y:S01]  /*22b0*/  UIADD3 UR10, UR4, 0x340, URZ ;  /* 0x00000340040a7890 */ /* 0x000fe2000fffe03f */
[----:B------:R-:W-:Y:S01]  /*22c0*/  UMOV UR11, UR61 ;  /* 0x0000003d000b7c82 */ /* 0x000fe20008000000 */
        /* <DEDUP_REMOVED lines=88> */
[----:B------:R-:W-:Y:S02]  /*2850*/  ULDC UR7, c[0x0][0x448] ;  /* 0x0001120000077ab9 */ /* 0x000fe40000000800 */
[----:B------:R-:W-:Y:S02]  /*2860*/  UISETP.NE.AND UP0, UPT, UR7, 0x1, UPT ;  /* 0x000000010700788c */ /* 0x000fe4000bf05270 */
[----:B------:R-:W-:-:S04]  /*2870*/  UIADD3 UR7, UR4, 0x580, URZ ;  /* 0x0000058004077890 */ /* 0x000fc8000fffe03f */
[----:B------:R-:W-:-:S05]  /*2880*/  PLOP3.LUT P2, PT, PT, PT, UP0, 0x80, 0x0 ;  /* 0x000000000000781c */ /* 0x000fca0003f4f008 */
[----:B------:R-:W-:Y:S02]  /*2890*/  @UP0 ULDC UR14, c[0x0][0x44c] ;  /* 0x00011300000e0ab9 */ /* 0x000fe40000000800 */
[----:B------:R-:W-:Y:S01]  /*28a0*/  UIMAD.WIDE.U32 UR14, UR61, UR14, URZ ;  /* 0x0000000e3d0e72a5 */ /* 0x000fe2000f8e003f */
        /* <DEDUP_REMOVED lines=47> */
[----:B------:R-:W-:Y:S02]  /*2ba0*/  @UP0 ULDC UR6, c[0x0][0x44c] ;  /* 0x0001130000060ab9 */ /* 0x000fe40000000800 */
[----:B------:R-:W-:Y:S01]  /*2bb0*/  @P2 IMAD.HI.U32 R0, R12, UR6, RZ ;  /* 0x000000060c002c27 */ /* 0x000fe2000f8e00ff */
[----:B------:R-:W-:-:S04]  /*2bc0*/  @UP0 ULDC UR6, c[0x0][0x450] ;  /* 0x0001140000060ab9 */ /* 0x000fc80000000800 */
[----:B------:R-:W-:Y:S01]  /*2bd0*/  @P2 SHF.R.U32.HI R12, RZ, UR6, R0 ;  /* 0x00000006ff0c2c19 */ /* 0x000fe20008011600 */
[----:B------:R-:W-:Y:S02]  /*2be0*/  ULDC UR6, c[0x0][0x2f0] ;  /* 0x0000bc0000067ab9 */ /* 0x000fe40000000800 */
[----:B------:R-:W-:Y:S02]  /*2bf0*/  IMAD.U32 R4, RZ, RZ, UR6 ;  /* 0x00000006ff047e24 */ /* 0x000fe4000f8e00ff */
[----:B------:R-:W-:Y:S04]  /*2c00*/  SHFL.IDX PT, R0, R12, RZ, 0x1c1f ;  /* 0x001c1fff0c007589 */ /* 0x000fe800000e0000 */
[----:B------:R-:W0:Y:S01]  /*2c10*/  SHFL.IDX PT, R12, R12, 0x1, 0x1c1f ;  /* 0x003c1f000c0c7f89 */ /* 0x000e2200000e0000 */
[----:B------:R-:W-:-:S02]  /*2c20*/  WARPGROUP.DEPBAR.LE gsb0, 0x0 ;  /* 0x00008000000079c5 */ /* 0x000fc40000010000 */
[----:B------:R-:W-:-:S06]  /*2c30*/  WARPGROUP.ARRIVE ;  /* 0x00000000000079c5 */ /* 0x000fcc0000000000 */
[----:B------:R-:W-:Y:S01]  /*2c40*/  HGMMA.64x16x16.F32 R32, gdesc[UR20], R32, gsb0 ;  /* 0x00200000142079f0 */ /* 0x000fe20008000820 */
[----:B------:R-:W-:Y:S01]  /*2c50*/  UMOV UR22, UR7 ;  /* 0x0000000700167c82 */ /* 0x000fe20008000000 */
[----:B------:R-:W-:Y:S01]  /*2c60*/  UMOV UR23, 0x80000020 ;  /* 0x8000002000177882 */ /* 0x000fe20000000000 */
[----:B------:R-:W-:-:S04]  /*2c70*/  UIMAD UR7, UR39, -0x90, URZ ;  /* 0xffffff70270778a4 */ /* 0x000fc8000f8e023f */
[----:B------:R-:W-:Y:S02]  /*2c80*/  UIADD3 UR10, UR7, 0x91, URZ ;  /* 0x00000091070a7890 */ /* 0x000fe4000fffe03f */
[----:B------:R-:W-:-:S04]  /*2c90*/  UIMAD UR7, UR32, UR6, UR7 ;  /* 0x00000006200772a4 */ /* 0x000fc8000f8e0207 */
[----:B------:R-:W-:Y:S01]  /*2ca0*/  IMAD.U32 R9, RZ, RZ, UR10 ;  /* 0x0000000aff097e24 */ /* 0x000fe2000f8e00ff */
[----:B------:R-:W-:Y:S01]  /*2cb0*/  UIADD3 UR7, UR7, 0x90, URZ ;  /* 0x0000009007077890 */ /* 0x000fe2000fffe03f */
[----:B------:R-:W-:Y:S02]  /*2cc0*/  ULDC UR10, c[0x0][0x288] ;  /* 0x0000a200000a7ab9 */ /* 0x000fe40000000800 */
[----:B------:R-:W-:Y:S01]  /*2cd0*/  IMAD R9, R18, -0x2, R9 ;  /* 0xfffffffe12097824 */ /* 0x000fe200078e0209 */
[----:B------:R-:W-:Y:S02]  /*2ce0*/  UIMAD UR6, UR32, UR6, -UR10 ;  /* 0x00000006200672a4 */ /* 0x000fe4000f8e0a0a */
[----:B------:R-:W-:Y:S01]  /*2cf0*/  IMAD.U32 R5, RZ, RZ, UR7 ;  /* 0x00000007ff057e24 */ /* 0x000fe2000f8e00ff */
[----:B------:R-:W-:Y:S01]  /*2d00*/  UIADD3 UR7, UR39, -0x2, URZ ;  /* 0xfffffffe27077890 */ /* 0x000fe2000fffe03f */
[----:B------:R-:W-:Y:S02]  /*2d10*/  IMAD R9, R4, UR32, R9 ;  /* 0x0000002004097c24 */ /* 0x000fe4000f8e0209 */
[----:B------:R-:W-:-:S02]  /*2d20*/  IMAD R6, R18, -0x2, R5 ;  /* 0xfffffffe12067824 */ /* 0x000fc400078e0205 */
[----:B------:R-:W-:Y:S01]  /*2d30*/  VIADD R5, R9, -UR10 ;  /* 0x8000000a09057c36 */ /* 0x000fe20008000000 */
[----:B0-----:R-:W-:Y:S01]  /*2d40*/  IADD3 R9, R12, -UR10, R9 ;  /* 0x8000000a0c097c10 */ /* 0x001fe2000fffe009 */
[----:B------:R-:W-:Y:S02]  /*2d50*/  @UP0 ULDC UR10, c[0x0][0x450] ;  /* 0x00011400000a0ab9 */ /* 0x000fe40000000800 */
[----:B------:R-:W-:Y:S01]  /*2d60*/  @UP0 USHF.R.U32.HI UR11, URZ, UR10, UR15 ;  /* 0x0000000a3f0b0299 */ /* 0x000fe2000801160f */
[----:B------:R-:W-:-:S03]  /*2d70*/  VIADDMNMX R0, R0, R5, R6, PT ;  /* 0x0000000500007246 */ /* 0x000fc60003800106 */
[----:B------:R-:W-:Y:S01]  /*2d80*/  UIADD3 UR6, UR6, UR11, URZ ;  /* 0x0000000b06067290 */ /* 0x000fe2000fffe03f */
[C---:B------:R-:W-:Y:S02]  /*2d90*/  ISETP.GT.AND P3, PT, R0.reuse, RZ, PT ;  /* 0x000000ff0000720c */ /* 0x040fe40003f64270 */
[C---:B------:R-:W-:Y:S01]  /*2da0*/  ISETP.GT.AND P4, PT, R0.reuse, 0x1, PT ;  /* 0x000000010000780c */ /* 0x040fe20003f84270 */
[----:B------:R-:W-:Y:S01]  /*2db0*/  UIMAD.WIDE UR10, UR6, 0x38e38e39, URZ ;  /* 0x38e38e39060a78a5 */ /* 0x000fe2000f8e023f */
[----:B------:R-:W-:-:S03]  /*2dc0*/  ISETP.GT.AND P5, PT, R0, 0x8, PT ;  /* 0x000000080000780c */ /* 0x000fc60003fa4270 */
[----:B------:R-:W-:-:S04]  /*2dd0*/  USHF.R.U32.HI UR6, URZ, 0x1f, UR11 ;  /* 0x0000001f3f067899 */ /* 0x000fc8000801160b */
[----:B------:R-:W-:-:S04]  /*2de0*/  ULEA.HI.SX32 UR6, UR11, UR6, 0x1b ;  /* 0x000000060b067291 */ /* 0x000fc8000f8fda3f */
[----:B------:R-:W-:Y:S01]  /*2df0*/  UISETP.LT.AND UP1, UPT, URZ, UR6, UPT ;  /* 0x000000063f00728c */ /* 0x000fe2000bf21270 */
[----:B------:R-:W-:Y:S02]  /*2e00*/  WARPGROUP.DEPBAR.LE gsb0, 0x0 ;  /* 0x00008000000079c5 */ /* 0x000fe40000010000 */
[----:B------:R-:W-:Y:S01]  /*2e10*/  WARPGROUP.ARRIVE ;  /* 0x00000000000079c5 */ /* 0x000fe20000000000 */
[----:B------:R-:W-:-:S04]  /*2e20*/  USEL UR18, URZ, UR6, !UP1 ;  /* 0x000000063f127287 */ /* 0x000fc8000c800000 */
[----:B------:R-:W-:Y:S01]  /*2e30*/  UISETP.GE.AND UP1, UPT, UR7, UR18, UPT ;  /* 0x000000120700728c */ /* 0x000fe2000bf26270 */
        /* <DEDUP_REMOVED lines=10> */
[----:B------:R-:W-:Y:S01]  /*2ee0*/  ISETP.GT.AND P3, PT, R0, 0x9, PT ;  /* 0x000000090000780c */ /* 0x000fe20003f64270 */
[----:B------:R-:W-:Y:S01]  /*2ef0*/  HGMMA.64x16x16.F32 R80, gdesc[UR24], R80, gsb0 ;  /* 0x00200000185079f0 */ /* 0x000fe20008000850 */
[----:B------:R-:W-:Y:S01]  /*2f00*/  UIADD3 UR26, UR4, 0x502, URZ ;  /* 0x00000502041a7890 */ /* 0x000fe2000fffe03f */
[----:B------:R-:W-:Y:S01]  /*2f10*/  FSEL R97, R92, -INF , P5 ;  /* 0xff8000005c617808 */ /* 0x000fe20002800000 */
[----:B------:R-:W-:Y:S01]  /*2f20*/  UMOV UR27, 0x80000020 ;  /* 0x80000020001b7882 */ /* 0x000fe20000000000 */
[----:B------:R-:W-:-:S02]  /*2f30*/  FMNMX.FTZ R4, R7, R99, !PT ;  /* 0x0000006307047209 */ /* 0x000fc40007810000 */
[C---:B------:R-:W-:Y:S02]  /*2f40*/  ISETP.GT.AND P4, PT, R0.reuse, 0x10, PT ;  /* 0x000000100000780c */ /* 0x040fe40003f84270 */
[----:B------:R-:W-:Y:S02]  /*2f50*/  FSEL R93, R93, -INF , P3 ;  /* 0xff8000005d5d7808 */ /* 0x000fe40001800000 */
[----:B------:R-:W-:Y:S02]  /*2f60*/  FMNMX.FTZ R4, R97, R4, !PT ;  /* 0x0000000461047209 */ /* 0x000fe40007810000 */
[----:B------:R-:W-:Y:S02]  /*2f70*/  ISETP.GT.AND P3, PT, R0, 0x11, PT ;  /* 0x000000110000780c */ /* 0x000fe40003f64270 */
[----:B------:R-:W-:Y:S01]  /*2f80*/  FMNMX.FTZ R4, R93, R4, !PT ;  /* 0x000000045d047209 */ /* 0x000fe20007810000 */
[----:B------:R-:W-:Y:S02]  /*2f90*/  WARPGROUP.DEPBAR.LE gsb0, 0x0 ;  /* 0x00008000000079c5 */ /* 0x000fe40000010000 */
[----:B------:R-:W-:Y:S01]  /*2fa0*/  WARPGROUP.ARRIVE ;  /* 0x00000000000079c5 */ /* 0x000fe20000000000 */
[----:B------:R-:W-:-:S02]  /*2fb0*/  FSEL R89, R80, -INF , P4 ;  /* 0xff80000050597808 */ /* 0x000fc40002000000 */
[C---:B------:R-:W-:Y:S02]  /*2fc0*/  ISETP.GT.AND P4, PT, R0.reuse, 0x18, PT ;  /* 0x000000180000780c */ /* 0x040fe40003f84270 */
[----:B------:R-:W-:Y:S01]  /*2fd0*/  FSEL R13, R81, -INF , P3 ;  /* 0xff800000510d7808 */ /* 0x000fe20001800000 */
[----:B------:R-:W-:Y:S01]  /*2fe0*/  HGMMA.64x16x16.F32 R72, gdesc[UR24], R72, gsb0 ;  /* 0x00200000184879f0 */ /* 0x000fe20008000848 */
[----:B------:R-:W-:Y:S01]  /*2ff0*/  UIADD3 UR26, UR4, 0x542, URZ ;  /* 0x00000542041a7890 */ /* 0x000fe2000fffe03f */
[----:B------:R-:W-:Y:S01]  /*3000*/  FMNMX.FTZ R4, R89, R4, !PT ;  /* 0x0000000459047209 */ /* 0x000fe20007810000 */
[----:B------:R-:W-:Y:S01]  /*3010*/  UMOV UR27, 0x80000020 ;  /* 0x80000020001b7882 */ /* 0x000fe20000000000 */
[----:B------:R-:W-:Y:S02]  /*3020*/  ISETP.GT.AND P3, PT, R0, 0x19, PT ;  /* 0x000000190000780c */ /* 0x000fe40003f64270 */
[----:B------:R-:W-:Y:S02]  /*3030*/  FSEL R15, R84, -INF , P4 ;  /* 0xff800000540f7808 */ /* 0x000fe40002000000 */
        /* <DEDUP_REMOVED lines=39> */
[----:B------:R-:W-:Y:S02]  /*32b0*/  FMNMX.FTZ R101, R69, R4, !PT ;  /* 0x0000000445657209 */ /* 0x000fe40007810000 */
[----:B------:R-:W-:-:S04]  /*32c0*/  VIMNMX R64, R6, R9, PT ;  /* 0x0000000906407248 */ /* 0x000fc80003fe0100 */
[----:B------:R-:W-:-:S04]  /*32d0*/  ISETP.GT.AND P5, PT, R64, 0x8, PT ;  /* 0x000000084000780c */ /* 0x000fc80003fa4270 */
[----:B------:R-:W-:Y:S01]  /*32e0*/  FSEL R94, R94, -INF , P5 ;  /* 0xff8000005e5e7808 */ /* 0x000fe20002800000 */
[----:B------:R-:W-:Y:S02]  /*32f0*/  WARPGROUP.DEPBAR.LE gsb0, 0x0 ;  /* 0x00008000000079c5 */ /* 0x000fe40000010000 */
[----:B------:R-:W-:Y:S01]  /*3300*/  WARPGROUP.ARRIVE ;  /* 0x00000000000079c5 */ /* 0x000fe20000000000 */
[----:B------:R-:W-:Y:S02]  /*3310*/  FSEL R56, R56, -INF , P4 ;  /* 0xff80000038387808 */ /* 0x000fe40002000000 */
[----:B------:R-:W-:Y:S02]  /*3320*/  ISETP.GT.AND P4, PT, R0, 0x48, PT ;  /* 0x000000480000780c */ /* 0x000fe40003f84270 */
[----:B------:R-:W-:Y:S01]  /*3330*/  FSEL R57, R57, -INF , P3 ;  /* 0xff80000039397808 */ /* 0x000fe20001800000 */
[----:B------:R-:W-:Y:S01]  /*3340*/  HGMMA.64x16x16.F32 R48, gdesc[UR24], R48, gsb0 ;  /* 0x00200000183079f0 */ /* 0x000fe20008000830 */
[----:B------:R-:W-:Y:S01]  /*3350*/  UIADD3 UR26, UR4, 0x602, URZ ;  /* 0x00000602041a7890 */ /* 0x000fe2000fffe03f */
[----:B------:R-:W-:Y:S01]  /*3360*/  FMNMX.FTZ R4, R56, R101, !PT ;  /* 0x0000006538047209 */ /* 0x000fe20007810000 */
[----:B------:R-:W-:Y:S01]  /*3370*/  UMOV UR27, 0x80000020 ;  /* 0x80000020001b7882 */ /* 0x000fe20000000000 */
[----:B------:R-:W-:-:S02]  /*3380*/  ISETP.GT.AND P3, PT, R0, 0x49, PT ;  /* 0x000000490000780c */ /* 0x000fc40003f64270 */
[----:B------:R-:W-:Y:S02]  /*3390*/  FSEL R60, R60, -INF , P4 ;  /* 0xff8000003c3c7808 */ /* 0x000fe40002000000 */
[----:B------:R-:W-:Y:S02]  /*33a0*/  FMNMX.FTZ R101, R57, R4, !PT ;  /* 0x0000000439657209 */ /* 0x000fe40007810000 */
[----:B------:R-:W-:Y:S02]  /*33b0*/  ISETP.GT.AND P4, PT, R0, 0x50, PT ;  /* 0x000000500000780c */ /* 0x000fe40003f84270 */
[----:B------:R-:W-:Y:S02]  /*33c0*/  FSEL R61, R61, -INF , P3 ;  /* 0xff8000003d3d7808 */ /* 0x000fe40001800000 */
[----:B------:R-:W-:Y:S02]  /*33d0*/  FMNMX.FTZ R4, R60, R101, !PT ;  /* 0x000000653c047209 */ /* 0x000fe40007810000 */
[----:B------:R-:W-:-:S02]  /*33e0*/  ISETP.GT.AND P3, PT, R0, 0x51, PT ;  /* 0x000000510000780c */ /* 0x000fc40003f64270 */
[----:B------:R-:W-:Y:S01]  /*33f0*/  FMNMX.FTZ R101, R61, R4, !PT ;  /* 0x000000043d657209 */ /* 0x000fe20007810000 */
        /* <DEDUP_REMOVED lines=26> */
[----:B------:R-:W-:Y:S01]  /*35a0*/  ISETP.GT.AND P3, PT, R0, 0x69, PT ;  /* 0x000000690000780c */ /* 0x000fe20003f64270 */
[----:B------:R-:W-:Y:S01]  /*35b0*/  ULDC UR4, c[0x0][0x988] ;  /* 0x0002620000047ab9 */ /* 0x000fe20000000800 */
[----:B------:R-:W-:-:S02]  /*35c0*/  FSEL R44, R44, -INF , P4 ;  /* 0xff8000002c2c7808 */ /* 0x000fc40002000000 */
[----:B------:R-:W-:Y:S02]  /*35d0*/  FMNMX.FTZ R101, R41, R4, !PT ;  /* 0x0000000429657209 */ /* 0x000fe40007810000 */
[----:B------:R-:W-:Y:S02]  /*35e0*/  ISETP.GT.AND P4, PT, R0, 0x70, PT ;  /* 0x000000700000780c */ /* 0x000fe40003f84270 */
[----:B------:R-:W-:Y:S02]  /*35f0*/  FSEL R45, R45, -INF , P3 ;  /* 0xff8000002d2d7808 */ /* 0x000fe40001800000 */
[----:B------:R-:W-:Y:S02]  /*3600*/  FMNMX.FTZ R4, R44, R101, !PT ;  /* 0x000000652c047209 */ /* 0x000fe40007810000 */
[----:B------:R-:W-:Y:S02]  /*3610*/  ISETP.GT.AND P3, PT, R0, 0x71, PT ;  /* 0x000000710000780c */ /* 0x000fe40003f64270 */
[----:B------:R-:W-:Y:S01]  /*3620*/  FMNMX.FTZ R101, R45, R4, !PT ;  /* 0x000000042d657209 */ /* 0x000fe20007810000 */
[----:B------:R-:W-:-:S02]  /*3630*/  WARPGROUP.DEPBAR.LE gsb0, 0x0 ;  /* 0x00008000000079c5 */ /* 0x000fc40000010000 */
[----:B------:R-:W-:Y:S01]  /*3640*/  WARPGROUP.ARRIVE ;  /* 0x00000000000079c5 */ /* 0x000fe20000000000 */
[----:B------:R-:W-:Y:S02]  /*3650*/  FSEL R32, R32, -INF , P4 ;  /* 0xff80000020207808 */ /* 0x000fe40002000000 */
[----:B------:R-:W-:Y:S02]  /*3660*/  ISETP.GT.AND P4, PT, R0, 0x78, PT ;  /* 0x000000780000780c */ /* 0x000fe40003f84270 */
[----:B------:R-:W-:Y:S01]  /*3670*/  FSEL R33, R33, -INF , P3 ;  /* 0xff80000021217808 */ /* 0x000fe20001800000 */
[----:B------:R-:W-:Y:S01]  /*3680*/  HGMMA.64x16x16.F32 R24, gdesc[UR24], R24, gsb0 ;  /* 0x00200000181879f0 */ /* 0x000fe20008000818 */
        /* <DEDUP_REMOVED lines=10> */
[----:B------:R-:W-:Y:S02]  /*3730*/  FSEL R24, R24, -INF , P4 ;  /* 0xff80000018187808 */ /* 0x000fe40002000000 */
[----:B------:R-:W-:Y:S02]  /*3740*/  ISETP.GT.AND P4, PT, R0, 0x88, PT ;  /* 0x000000880000780c */ /* 0x000fe40003f84270 */
[----:B------:R-:W-:Y:S02]  /*3750*/  FSEL R25, R25, -INF , P3 ;  /* 0xff80000019197808 */ /* 0x000fe40001800000 */
[----:B------:R-:W-:Y:S02]  /*3760*/  FMNMX.FTZ R4, R24, R101, !PT ;  /* 0x0000006518047209 */ /* 0x000fe40007810000 */
[----:B------:R-:W-:Y:S02]  /*3770*/  ISETP.GT.AND P3, PT, R0, 0x89, PT ;  /* 0x000000890000780c */ /* 0x000fe40003f64270 */
[----:B------:R-:W-:-:S02]  /*3780*/  FSEL R28, R28, -INF , P4 ;  /* 0xff8000001c1c7808 */ /* 0x000fc40002000000 */
[----:B------:R-:W-:Y:S02]  /*3790*/  FMNMX.FTZ R101, R25, R4, !PT ;  /* 0x0000000419657209 */ /* 0x000fe40007810000 */
[----:B------:R-:W-:Y:S02]  /*37a0*/  FSEL R29, R29, -INF , P3 ;  /* 0xff8000001d1d7808 */ /* 0x000fe40001800000 */
[----:B------:R-:W-:Y:S02]  /*37b0*/  FMNMX.FTZ R0, R28, R101, !PT ;  /* 0x000000651c007209 */ /* 0x000fe40007810000 */
[----:B------:R-:W-:Y:S02]  /*37c0*/  ISETP.GT.AND P4, PT, R64, 0x1, PT ;  /* 0x000000014000780c */ /* 0x000fe40003f84270 */
[----:B------:R-:W-:Y:S02]  /*37d0*/  FMNMX.FTZ R10, R29, R0, !PT ;  /* 0x000000001d0a7209 */ /* 0x000fe40007810000 */
[----:B------:R-:W-:-:S02]  /*37e0*/  FSEL R91, R91, -INF , P4 ;  /* 0xff8000005b5b7808 */ /* 0x000fc40002000000 */
[C---:B------:R-:W-:Y:S01]  /*37f0*/  ISETP.GT.AND P4, PT, R64.reuse, 0x11, PT ;  /* 0x000000114000780c */ /* 0x040fe20003f84270 */
[----:B------:R-:W0:Y:S03]  /*3800*/  SHFL.BFLY PT, R101, R10, 0x2, 0x1f ;  /* 0x0c401f000a657f89 */ /* 0x000e2600000e0000 */
[----:B------:R-:W-:Y:S02]  /*3810*/  FSEL R83, R83, -INF , P4 ;  /* 0xff80000053537808 */ /* 0x000fe40002000000 */
[----:B------:R-:W-:-:S04]  /*3820*/  ISETP.GT.AND P4, PT, R64, 0x19, PT ;  /* 0x000000194000780c */ /* 0x000fc80003f84270 */
[----:B------:R-:W-:Y:S02]  /*3830*/  FSEL R87, R87, -INF , P4 ;  /* 0xff80000057577808 */ /* 0x000fe40002000000 */
[----:B------:R-:W-:-:S04]  /*3840*/  ISETP.GT.AND P4, PT, R64, 0x21, PT ;  /* 0x000000214000780c */ /* 0x000fc80003f84270 */
[----:B------:R-:W-:Y:S02]  /*3850*/  FSEL R75, R75, -INF , P4 ;  /* 0xff8000004b4b7808 */ /* 0x000fe40002000000 */
[----:B------:R-:W-:-:S04]  /*3860*/  ISETP.GT.AND P4, PT, R64, 0x29, PT ;  /* 0x000000294000780c */ /* 0x000fc80003f84270 */
[----:B------:R-:W-:Y:S02]  /*3870*/  FSEL R79, R79, -INF , P4 ;  /* 0xff8000004f4f7808 */ /* 0x000fe40002000000 */
[----:B------:R-:W-:Y:S02]  /*3880*/  ISETP.GT.AND P4, PT, R64, 0x31, PT ;  /* 0x000000314000780c */ /* 0x000fe40003f84270 */
[----:B0-----:R-:W-:-:S05]  /*3890*/  FMNMX.FTZ R101, R10, R101, !PT ;  /* 0x000000650a657209 */ /* 0x001fca0007810000 */
[----:B------:R-:W0:Y:S02]  /*38a0*/  SHFL.BFLY PT, R0, R101, 0x1, 0x1f ;  /* 0x0c201f0065007f89 */ /* 0x000e2400000e0000 */
[----:B0-----:R-:W-:-:S04]  /*38b0*/  FMNMX.FTZ R0, R101, R0, !PT ;  /* 0x0000000065007209 */ /* 0x001fc80007810000 */
[C---:B------:R-:W-:Y:S01]  /*38c0*/  FSETP.NEU.FTZ.AND P3, PT, R0.reuse, -INF , PT ;  /* 0xff8000000000780b */ /* 0x040fe20003f7d000 */
[----:B------:R-:W-:-:S05]  /*38d0*/  FMUL.FTZ R4, R0, UR4 ;  /* 0x0000000400047c20 */ /* 0x000fca0008410000 */
[----:B------:R-:W-:Y:S02]  /*38e0*/  FSEL R4, R4, RZ, P3 ;  /* 0x000000ff04047208 */ /* 0x000fe40001800000 */
[----:B------:R-:W-:-:S03]  /*38f0*/  ISETP.GT.AND P3, PT, R64, RZ, PT ;  /* 0x000000ff4000720c */ /* 0x000fc60003f64270 */
[--C-:B------:R-:W-:Y:S01]  /*3900*/  FFMA.FTZ R12, R89, UR4, -R4.reuse ;  /* 0x00000004590c7c23 */ /* 0x100fe20008010804 */
[----:B------:R-:W-:Y:S01]  /*3910*/  FSEL R90, R90, -INF , P3 ;  /* 0xff8000005a5a7808 */ /* 0x000fe20001800000 */
[--C-:B------:R-:W-:Y:S01]  /*3920*/  FFMA.FTZ R14, R15, UR4, -R4.reuse ;  /* 0x000000040f0e7c23 */ /* 0x100fe20008010804 */
[----:B------:R-:W-:Y:S01]  /*3930*/  ISETP.GT.AND P3, PT, R64, 0x9, PT ;  /* 0x000000094000780c */ /* 0x000fe20003f64270 */
[--C-:B------:R-:W-:Y:S01]  /*3940*/  FFMA.FTZ R68, R81, UR4, -R4.reuse ;  /* 0x0000000451447c23 */ /* 0x100fe20008010804 */
[----:B------:R-:W-:Y:S01]  /*3950*/  FMNMX.FTZ R89, R90, R91, !PT ;  /* 0x0000005b5a597209 */ /* 0x000fe20007810000 */
        /* <DEDUP_REMOVED lines=9> */
[----:B------:R-:W-:Y:S01]  /*39f0*/  FMNMX.FTZ R15, R95, R6, !PT ;  /* 0x000000065f0f7209 */ /* 0x000fe20007810000 */
        /* <DEDUP_REMOVED lines=12> */
[----:B------:R-:W-:Y:S01]  /*3ac0*/  FFMA.FTZ R45, R45, UR4, -R4 ;  /* 0x000000042d2d7c23 */ /* 0x000fe20008010804 */
[----:B------:R-:W-:Y:S01]  /*3ad0*/  FSEL R74, R74, -INF , P3 ;  /* 0xff8000004a4a7808 */ /* 0x000fe20001800000 */
[----:B------:R-:W-:Y:S01]  /*3ae0*/  MUFU.EX2 R8, R8 ;  /* 0x0000000800087308 */ /* 0x000fe20000000800 */
[----:B------:R-:W-:-:S02]  /*3af0*/  FMNMX.FTZ R81, R87, R6, !PT ;  /* 0x0000000657517209 */ /* 0x000fc40007810000 */
[----:B------:R-:W-:Y:S02]  /*3b00*/  ISETP.GT.AND P3, PT, R64, 0x28, PT ;  /* 0x000000284000780c */ /* 0x000fe40003f64270 */
[----:B------:R-:W-:Y:S02]  /*3b10*/  FMNMX.FTZ R20, R74, R81, !PT ;  /* 0x000000514a147209 */ /* 0x000fe40007810000 */
[----:B------:R-:W-:Y:S01]  /*3b20*/  FSEL R78, R78, -INF , P3 ;  /* 0xff8000004e4e7808 */ /* 0x000fe20001800000 */
[----:B------:R0:W-:Y:S01]  /*3b30*/  MUFU.EX2 R6, R68 ;  /* 0x0000004400067308 */ /* 0x0001e20000000800 */
[----:B------:R-:W-:Y:S02]  /*3b40*/  FMNMX.FTZ R81, R75, R20, !PT ;  /* 0x000000144b517209 */ /* 0x000fe40007810000 */
[----:B------:R-:W-:Y:S02]  /*3b50*/  ISETP.GT.AND P3, PT, R64, 0x30, PT ;  /* 0x000000304000780c */ /* 0x000fe40003f64270 */
[----:B------:R-:W-:-:S02]  /*3b60*/  FMNMX.FTZ R20, R78, R81, !PT ;  /* 0x000000514e147209 */ /* 0x000fc40007810000 */
[----:B------:R-:W-:Y:S01]  /*3b70*/  FSEL R66, R66, -INF , P3 ;  /* 0xff80000042427808 */ /* 0x000fe20001800000 */
[----:B------:R-:W1:Y:S01]  /*3b80*/  MUFU.EX2 R7, R7 ;  /* 0x0000000700077308 */ /* 0x000e620000000800 */
[----:B------:R-:W-:Y:S02]  /*3b90*/  FMNMX.FTZ R81, R79, R20, !PT ;  /* 0x000000144f517209 */ /* 0x000fe40007810000 */
[----:B------:R-:W-:Y:S02]  /*3ba0*/  ISETP.GT.AND P3, PT, R64, 0x38, PT ;  /* 0x000000384000780c */ /* 0x000fe40003f64270 */
[----:B------:R-:W-:Y:S01]  /*3bb0*/  FSEL R11, R67, -INF , P4 ;  /* 0xff800000430b7808 */ /* 0x000fe20002000000 */
[----:B------:R-:W-:Y:S01]  /*3bc0*/  FFMA.FTZ R67, R77, UR4, -R4 ;  /* 0x000000044d437c23 */ /* 0x000fe20008010804 */
[----:B0-----:R-:W-:Y:S01]  /*3bd0*/  FMNMX.FTZ R68, R66, R81, !PT ;  /* 0x0000005142447209 */ /* 0x001fe20007810000 */
[----:B------:R0:W-:Y:S01]  /*3be0*/  MUFU.EX2 R20, R76 ;  /* 0x0000004c00147308 */ /* 0x0001e20000000800 */
[----:B------:R-:W-:-:S02]  /*3bf0*/  ISETP.GT.AND P4, PT, R64, 0x39, PT ;  /* 0x000000394000780c */ /* 0x000fc40003f84270 */
[----:B------:R-:W-:Y:S02]  /*3c00*/  FSEL R70, R70, -INF , P3 ;  /* 0xff80000046467808 */ /* 0x000fe40001800000 */
[----:B------:R-:W-:Y:S02]  /*3c10*/  FMNMX.FTZ R77, R11, R68, !PT ;  /* 0x000000440b4d7209 */ /* 0x000fe40007810000 */
[----:B------:R-:W-:Y:S01]  /*3c20*/  ISETP.GT.AND P3, PT, R64, 0x40, PT ;  /* 0x000000404000780c */ /* 0x000fe20003f64270 */
[----:B------:R-:W2:Y:S01]  /*3c30*/  MUFU.EX2 R10, R10 ;  /* 0x0000000a000a7308 */ /* 0x000ea20000000800 */
[----:B------:R-:W-:Y:S01]  /*3c40*/  FSEL R71, R71, -INF , P4 ;  /* 0xff80000047477808 */ /* 0x000fe20002000000 */
[----:B-1----:R-:W-:Y:S01]  /*3c50*/  FADD.FTZ R85, R8, R7 ;  /* 0x0000000708557221 */ /* 0x002fe20000010000 */
[----:B------:R-:W-:Y:S02]  /*3c60*/  FMNMX.FTZ R72, R70, R77, !PT ;  /* 0x0000004d46487209 */ /* 0x000fe40007810000 */
[----:B------:R-:W-:Y:S01]  /*3c70*/  FSEL R68, R58, -INF , P3 ;  /* 0xff8000003a447808 */ /* 0x000fe20001800000 */
[----:B------:R-:W-:Y:S01]  /*3c80*/  FFMA.FTZ R58, R73, UR4, -R4 ;  /* 0x00000004493a7c23 */ /* 0x000fe20008010804 */
[----:B------:R-:W-:Y:S01]  /*3c90*/  ISETP.GT.AND P4, PT, R64, 0x41, PT ;  /* 0x000000414000780c */ /* 0x000fe20003f84270 */
[----:B------:R-:W1:Y:S01]  /*3ca0*/  MUFU.EX2 R9, R93 ;  /* 0x0000005d00097308 */ /* 0x000e620000000800 */
[----:B------:R-:W-:-:S02]  /*3cb0*/  FMNMX.FTZ R73, R71, R72, !PT ;  /* 0x0000004847497209 */ /* 0x000fc40007810000 */
[----:B------:R-:W-:Y:S02]  /*3cc0*/  ISETP.GT.AND P3, PT, R64, 0x48, PT ;  /* 0x000000484000780c */ /* 0x000fe40003f64270 */
[----:B------:R-:W-:Y:S01]  /*3cd0*/  FSEL R72, R59, -INF , P4 ;  /* 0xff8000003b487808 */ /* 0x000fe20002000000 */
[----:B------:R-:W-:Y:S01]  /*3ce0*/  FFMA.FTZ R59, R65, UR4, -R4 ;  /* 0x00000004413b7c23 */ /* 0x000fe20008010804 */
[----:B------:R-:W-:Y:S01]  /*3cf0*/  FMNMX.FTZ R73, R68, R73, !PT ;  /* 0x0000004944497209 */ /* 0x000fe20007810000 */
[----:B------:R-:W3:Y:S01]  /*3d00*/  MUFU.EX2 R12, R12 ;  /* 0x0000000c000c7308 */ /* 0x000ee20000000800 */
[----:B------:R-:W-:Y:S02]  /*3d10*/  ISETP.GT.AND P4, PT, R64, 0x49, PT ;  /* 0x000000494000780c */ /* 0x000fe40003f84270 */
[----:B------:R-:W-:Y:S02]  /*3d20*/  FSEL R62, R62, -INF , P3 ;  /* 0xff8000003e3e7808 */ /* 0x000fe40001800000 */
[----:B------:R-:W-:-:S02]  /*3d30*/  FMNMX.FTZ R73, R72, R73, !PT ;  /* 0x0000004948497209 */ /* 0x000fc40007810000 */
[----:B------:R-:W-:Y:S01]  /*3d40*/  FSEL R65, R63, -INF , P4 ;  /* 0xff8000003f417808 */ /* 0x000fe20002000000 */
[----:B------:R-:W4:Y:S01]  /*3d50*/  MUFU.EX2 R13, R13 ;  /* 0x0000000d000d7308 */ /* 0x000f220000000800 */
[----:B------:R-:W-:Y:S02]  /*3d60*/  ISETP.GT.AND P3, PT, R64, 0x50, PT ;  /* 0x000000504000780c */ /* 0x000fe40003f64270 */
[----:B0-----:R-:W-:Y:S02]  /*3d70*/  FMNMX.FTZ R76, R62, R73, !PT ;  /* 0x000000493e4c7209 */ /* 0x001fe40007810000 */
[----:B------:R-:W-:Y:S02]  /*3d80*/  ISETP.GT.AND P4, PT, R64, 0x51, PT ;  /* 0x000000514000780c */ /* 0x000fe40003f84270 */
[----:B------:R-:W-:Y:S01]  /*3d90*/  FSEL R63, R50, -INF , P3 ;  /* 0xff800000323f7808 */ /* 0x000fe20001800000 */
[----:B------:R-:W-:Y:S01]  /*3da0*/  FFMA.FTZ R50, R5, UR4, -R4 ;  /* 0x0000000405327c23 */ /* 0x000fe20008010804 */
[----:B------:R-:W-:Y:S01]  /*3db0*/  FMNMX.FTZ R76, R65, R76, !PT ;  /* 0x0000004c414c7209 */ /* 0x000fe20007810000 */
[----:B------:R-:W-:Y:S01]  /*3dc0*/  MUFU.EX2 R14, R14 ;  /* 0x0000000e000e7308 */ /* 0x000fe20000000800 */
[----:B------:R-:W-:-:S02]  /*3dd0*/  ISETP.GT.AND P3, PT, R64, 0x58, PT ;  /* 0x000000584000780c */ /* 0x000fc40003f64270 */
[----:B------:R-:W-:Y:S01]  /*3de0*/  FSEL R73, R51, -INF , P4 ;  /* 0xff80000033497808 */ /* 0x000fe20002000000 */
[----:B------:R-:W-:Y:S01]  /*3df0*/  FFMA.FTZ R51, R69, UR4, -R4 ;  /* 0x0000000445337c23 */ /* 0x000fe20008010804 */
[----:B------:R-:W-:Y:S02]  /*3e00*/  FMNMX.FTZ R76, R63, R76, !PT ;  /* 0x0000004c3f4c7209 */ /* 0x000fe40007810000 */
[----:B------:R-:W-:Y:S01]  /*3e10*/  ISETP.GT.AND P4, PT, R64, 0x59, PT ;  /* 0x000000594000780c */ /* 0x000fe20003f84270 */
[----:B------:R-:W-:Y:S01]  /*3e20*/  MUFU.EX2 R15, R15 ;  /* 0x0000000f000f7308 */ /* 0x000fe20000000800 */
[----:B------:R-:W-:Y:S02]  /*3e30*/  FSEL R54, R54, -INF , P3 ;  /* 0xff80000036367808 */ /* 0x000fe40001800000 */
[----:B------:R-:W-:Y:S02]  /*3e40*/  FMNMX.FTZ R5, R73, R76, !PT ;  /* 0x0000004c49057209 */ /* 0x000fe40007810000 */
[----:B------:R-:W-:-:S02]  /*3e50*/  FSEL R55, R55, -INF , P4 ;  /* 0xff80000037377808 */ /* 0x000fc40002000000 */
[----:B------:R-:W-:Y:S01]  /*3e60*/  ISETP.GT.AND P3, PT, R64, 0x60, PT ;  /* 0x000000604000780c */ /* 0x000fe20003f64270 */
[----:B------:R-:W-:Y:S01]  /*3e70*/  MUFU.EX2 R21, R21 ;  /* 0x0000001500157308 */ /* 0x000fe20000000800 */
[----:B------:R-:W-:Y:S02]  /*3e80*/  FMNMX.FTZ R76, R54, R5, !PT ;  /* 0x00000005364c7209 */ /* 0x000fe40007810000 */
[----:B------:R-:W-:Y:S02]  /*3e90*/  ISETP.GT.AND P4, PT, R64, 0x61, PT ;  /* 0x000000614000780c */ /* 0x000fe40003f84270 */
[----:B------:R-:W-:Y:S01]  /*3ea0*/  FSEL R69, R42, -INF , P3 ;  /* 0xff8000002a457808 */ /* 0x000fe20001800000 */
[----:B------:R-:W-:Y:S01]  /*3eb0*/  FFMA.FTZ R42, R56, UR4, -R4 ;  /* 0x00000004382a7c23 */ /* 0x000fe20008010804 */
[----:B------:R-:W-:Y:S01]  /*3ec0*/  FMNMX.FTZ R76, R55, R76, !PT ;  /* 0x0000004c374c7209 */ /* 0x000fe20007810000 */
[----:B------:R-:W-:Y:S01]  /*3ed0*/  MUFU.EX2 R67, R67 ;  /* 0x0000004300437308 */ /* 0x000fe20000000800 */
[----:B------:R-:W-:-:S02]  /*3ee0*/  ISETP.GT.AND P3, PT, R64, 0x68, PT ;  /* 0x000000684000780c */ /* 0x000fc40003f64270 */
[----:B------:R-:W-:Y:S01]  /*3ef0*/  FSEL R56, R43, -INF , P4 ;  /* 0xff8000002b387808 */ /* 0x000fe20002000000 */
[--C-:B------:R-:W-:Y:S01]  /*3f00*/  FFMA.FTZ R43, R57, UR4, -R4.reuse ;  /* 0x00000004392b7c23 */ /* 0x100fe20008010804 */
[----:B------:R-:W-:Y:S02]  /*3f10*/  FMNMX.FTZ R5, R69, R76, !PT ;  /* 0x0000004c45057209 */ /* 0x000fe40007810000 */
[----:B------:R-:W-:Y:S01]  /*3f20*/  ISETP.GT.AND P4, PT, R64, 0x69, PT ;  /* 0x000000694000780c */ /* 0x000fe20003f84270 */
[----:B------:R-:W-:Y:S01]  /*3f30*/  MUFU.EX2 R58, R58 ;  /* 0x0000003a003a7308 */ /* 0x000fe20000000800 */
[----:B------:R-:W-:Y:S02]  /*3f40*/  FSEL R76, R46, -INF , P3 ;  /* 0xff8000002e4c7808 */ /* 0x000fe40001800000 */
[----:B------:R-:W-:Y:S02]  /*3f50*/  FMNMX.FTZ R5, R56, R5, !PT ;  /* 0x0000000538057209 */ /* 0x000fe40007810000 */
[----:B------:R-:W-:Y:S01]  /*3f60*/  FSEL R57, R47, -INF , P4 ;  /* 0xff8000002f397808 */ /* 0x000fe20002000000 */
[----:B------:R-:W-:Y:S01]  /*3f70*/  FFMA.FTZ R47, R52, UR4, -R4 ;  /* 0x00000004342f7c23 */ /* 0x000fe20008010804 */
[----:B------:R-:W-:Y:S01]  /*3f80*/  ISETP.GT.AND P3, PT, R64, 0x70, PT ;  /* 0x000000704000780c */ /* 0x000fe20003f64270 */
[----:B------:R-:W-:Y:S01]  /*3f90*/  MUFU.EX2 R59, R59 ;  /* 0x0000003b003b7308 */ /* 0x000fe20000000800 */
[----:B------:R-:W-:-:S02]  /*3fa0*/  FMNMX.FTZ R46, R76, R5, !PT ;  /* 0x000000054c2e7209 */ /* 0x000fc40007810000 */
[----:B------:R-:W-:Y:S02]  /*3fb0*/  ISETP.GT.AND P4, PT, R64, 0x71, PT ;  /* 0x000000714000780c */ /* 0x000fe40003f84270 */
[----:B------:R-:W-:Y:S01]  /*3fc0*/  FSEL R77, R34, -INF , P3 ;  /* 0xff800000224d7808 */ /* 0x000fe20001800000 */
[--C-:B------:R-:W-:Y:S01]  /*3fd0*/  FFMA.FTZ R34, R60, UR4, -R4.reuse ;  /* 0x000000043c227c23 */ /* 0x100fe20008010804 */
[----:B------:R-:W-:Y:S01]  /*3fe0*/  FMNMX.FTZ R46, R57, R46, !PT ;  /* 0x0000002e392e7209 */ /* 0x000fe20007810000 */
[----:B------:R-:W-:Y:S01]  /*3ff0*/  MUFU.EX2 R50, R50 ;  /* 0x0000003200327308 */ /* 0x000fe20000000800 */
[----:B------:R-:W-:Y:S02]  /*4000*/  ISETP.GT.AND P3, PT, R64, 0x78, PT ;  /* 0x000000784000780c */ /* 0x000fe40003f64270 */
[----:B------:R-:W-:Y:S01]  /*4010*/  FSEL R60, R35, -INF , P4 ;  /* 0xff800000233c7808 */ /* 0x000fe20002000000 */
[----:B------:R-:W-:Y:S01]  /*4020*/  FFMA.FTZ R35, R61, UR4, -R4 ;  /* 0x000000043d237c23 */ /* 0x000fe20008010804 */
[----:B------:R-:W-:-:S02]  /*4030*/  FMNMX.FTZ R5, R77, R46, !PT ;  /* 0x0000002e4d057209 */ /* 0x000fc40007810000 */
[----:B------:R-:W-:Y:S01]  /*4040*/  ISETP.GT.AND P4, PT, R64, 0x79, PT ;  /* 0x000000794000780c */ /* 0x000fe20003f84270 */
[----:B------:R-:W-:Y:S01]  /*4050*/  MUFU.EX2 R51, R51 ;  /* 0x0000003300337308 */ /* 0x000fe20000000800 */
[----:B------:R-:W-:Y:S02]  /*4060*/  FSEL R80, R38, -INF , P3 ;  /* 0xff80000026507808 */ /* 0x000fe40001800000 */
[----:B------:R-:W-:Y:S02]  /*4070*/  FMNMX.FTZ R5, R60, R5, !PT ;  /* 0x000000053c057209 */ /* 0x000fe40007810000 */
[----:B------:R-:W-:Y:S01]  /*4080*/  FSEL R61, R39, -INF , P4 ;  /* 0xff800000273d7808 */ /* 0x000fe20002000000 */
[--C-:B------:R-:W-:Y:S01]  /*4090*/  FFMA.FTZ R39, R32, UR4, -R4.reuse ;  /* 0x0000000420277c23 */ /* 0x100fe20008010804 */
[----:B------:R-:W-:Y:S01]  /*40a0*/  ISETP.GT.AND P3, PT, R64, 0x80, PT ;  /* 0x000000804000780c */ /* 0x000fe20003f64270 */
[----:B------:R-:W-:Y:S01]  /*40b0*/  FFMA.FTZ R32, R24, UR4, -R4 ;  /* 0x0000000418207c23 */ /* 0x000fe20008010804 */
[----:B------:R-:W-:Y:S01]  /*40c0*/  FMNMX.FTZ R38, R80, R5, !PT ;  /* 0x0000000550267209 */ /* 0x000fe20007810000 */
[----:B------:R-:W-:Y:S01]  /*40d0*/  MUFU.EX2 R42, R42 ;  /* 0x0000002a002a7308 */ /* 0x000fe20000000800 */
[----:B------:R-:W-:-:S02]  /*40e0*/  ISETP.GT.AND P4, PT, R64, 0x81, PT ;  /* 0x000000814000780c */ /* 0x000fc40003f84270 */
[----:B------:R-:W-:Y:S02]  /*40f0*/  FSEL R26, R26, -INF , P3 ;  /* 0xff8000001a1a7808 */ /* 0x000fe40001800000 */
[----:B------:R-:W-:Y:S02]  /*4100*/  FMNMX.FTZ R5, R61, R38, !PT ;  /* 0x000000263d057209 */ /* 0x000fe40007810000 */
[----:B------:R-:W-:Y:S01]  /*4110*/  ISETP.GT.AND P3, PT, R64, 0x88, PT ;  /* 0x000000884000780c */ /* 0x000fe20003f64270 */
[----:B------:R0:W-:Y:S01]  /*4120*/  MUFU.EX2 R38, R48 ;  /* 0x0000003000267308 */ /* 0x0001e20000000800 */
[----:B------:R-:W-:Y:S02]  /*4130*/  FSEL R27, R27, -INF , P4 ;  /* 0xff8000001b1b7808 */ /* 0x000fe40002000000 */
[----:B------:R-:W-:Y:S02]  /*4140*/  FMNMX.FTZ R46, R26, R5, !PT ;  /* 0x000000051a2e7209 */ /* 0x000fe40007810000 */
[----:B------:R-:W-:-:S02]  /*4150*/  ISETP.GT.AND P4, PT, R64, 0x89, PT ;  /* 0x000000894000780c */ /* 0x000fc40003f84270 */
[----:B------:R-:W-:Y:S01]  /*4160*/  FSEL R30, R30, -INF , P3 ;  /* 0xff8000001e1e7808 */ /* 0x000fe20001800000 */
[----:B------:R-:W-:Y:S01]  /*4170*/  MUFU.EX2 R43, R43 ;  /* 0x0000002b002b7308 */ /* 0x000fe20000000800 */
[----:B------:R-:W-:Y:S01]  /*4180*/  FMNMX.FTZ R5, R27, R46, !PT ;  /* 0x0000002e1b057209 */ /* 0x000fe20007810000 */
[--C-:B0-----:R-:W-:Y:S01]  /*4190*/  FFMA.FTZ R48, R53, UR4, -R4.reuse ;  /* 0x0000000435307c23 */ /* 0x101fe20008010804 */
[----:B------:R-:W-:Y:S01]  /*41a0*/  FSEL R31, R31, -INF , P4 ;  /* 0xff8000001f1f7808 */ /* 0x000fe20002000000 */
[--C-:B------:R-:W-:Y:S01]  /*41b0*/  FFMA.FTZ R53, R29, UR4, -R4.reuse ;  /* 0x000000041d357c23 */ /* 0x100fe20008010804 */
[----:B------:R-:W-:Y:S02]  /*41c0*/  FMNMX.FTZ R46, R30, R5, !PT ;  /* 0x000000051e2e7209 */ /* 0x000fe40007810000 */
[----:B------:R-:W-:Y:S01]  /*41d0*/  F2FP.F16.F32.PACK_AB R8, R7, R8 ;  /* 0x000000080708723e */ /* 0x000fe200000000ff */
[----:B------:R-:W-:Y:S01]  /*41e0*/  MUFU.EX2 R34, R34 ;  /* 0x0000002200227308 */ /* 0x000fe20000000800 */
[----:B------:R-:W-:Y:S01]  /*41f0*/  FMNMX.FTZ R5, R31, R46, !PT ;  /* 0x0000002e1f057209 */ /* 0x000fe20007810000 */
[--C-:B------:R-:W-:Y:S01]  /*4200*/  FFMA.FTZ R46, R40, UR4, -R4.reuse ;  /* 0x00000004282e7c23 */ /* 0x100fe20008010804 */
[--C-:B------:R-:W-:Y:S01]  /*4210*/  FFMA.FTZ R40, R44, UR4, -R4.reuse ;  /* 0x000000042c287c23 */ /* 0x100fe20008010804 */
[--C-:B------:R-:W-:Y:S01]  /*4220*/  FFMA.FTZ R44, R33, UR4, -R4.reuse ;  /* 0x00000004212c7c23 */ /* 0x100fe20008010804 */
[--C-:B------:R-:W-:Y:S01]  /*4230*/  FFMA.FTZ R33, R36, UR4, -R4.reuse ;  /* 0x0000000424217c23 */ /* 0x100fe20008010804 */
[----:B------:R-:W0:Y:S01]  /*4240*/  SHFL.BFLY PT, R52, R5, 0x2, 0x1f ;  /* 0x0c401f0005347f89 */ /* 0x000e2200000e0000 */
[--C-:B------:R-:W-:Y:S01]  /*4250*/  FFMA.FTZ R36, R37, UR4, -R4.reuse ;  /* 0x0000000425247c23 */ /* 0x100fe20008010804 */
[----:B------:R-:W-:Y:S01]  /*4260*/  FFMA.FTZ R37, R25, UR4, -R4 ;  /* 0x0000000419257c23 */ /* 0x000fe20008010804 */
[----:B------:R-:W-:Y:S08]  /*4270*/  MUFU.EX2 R35, R35 ;  /* 0x0000002300237308 */ /* 0x000ff00000000800 */
[----:B------:R-:W-:Y:S08]  /*4280*/  MUFU.EX2 R49, R49 ;  /* 0x0000003100317308 */ /* 0x000ff00000000800 */
[----:B------:R-:W-:Y:S01]  /*4290*/  MUFU.EX2 R47, R47 ;  /* 0x0000002f002f7308 */ /* 0x000fe20000000800 */
[----:B0-----:R-:W-:-:S07]  /*42a0*/  FMNMX.FTZ R52, R5, R52, !PT ;  /* 0x0000003405347209 */ /* 0x001fce0007810000 */
[----:B------:R-:W-:Y:S01]  /*42b0*/  MUFU.EX2 R48, R48 ;  /* 0x0000003000307308 */ /* 0x000fe20000000800 */
[----:B------:R-:W0:Y:S07]  /*42c0*/  SHFL.BFLY PT, R5, R52, 0x1, 0x1f ;  /* 0x0c201f0034057f89 */ /* 0x000e2e00000e0000 */
[----:B------:R-:W-:Y:S08]  /*42d0*/  MUFU.EX2 R46, R46 ;  /* 0x0000002e002e7308 */ /* 0x000ff00000000800 */
[----:B------:R-:W-:Y:S08]  /*42e0*/  MUFU.EX2 R41, R41 ;  /* 0x0000002900297308 */ /* 0x000ff00000000800 */
[----:B------:R-:W-:Y:S01]  /*42f0*/  MUFU.EX2 R40, R40 ;  /* 0x0000002800287308 */ /* 0x000fe20000000800 */
[----:B0-----:R-:W-:Y:S01]  /*4300*/  FMNMX.FTZ R5, R52, R5, !PT ;  /* 0x0000000534057209 */ /* 0x001fe20007810000 */
[----:B------:R-:W-:-:S03]  /*4310*/  FFMA.FTZ R52, R28, UR4, -R4 ;  /* 0x000000041c347c23 */ /* 0x000fc60008010804 */
[C---:B------:R-:W-:Y:S01]  /*4320*/  FSETP.NEU.FTZ.AND P3, PT, R5.reuse, -INF , PT ;  /* 0xff8000000500780b */ /* 0x040fe20003f7d000 */
[----:B------:R-:W-:Y:S02]  /*4330*/  FMUL.FTZ R24, R5, UR4 ;  /* 0x0000000405187c20 */ /* 0x000fe40008410000 */
[----:B------:R-:W-:Y:S03]  /*4340*/  MUFU.EX2 R45, R45 ;  /* 0x0000002d002d7308 */ /* 0x000fe60000000800 */
[----:B------:R-:W-:Y:S02]  /*4350*/  FSEL R4, R24, RZ, P3 ;  /* 0x000000ff18047208 */ /* 0x000fe40001800000 */
[----:B------:R-:W-:-:S03]  /*4360*/  PLOP3.LUT P3, PT, PT, PT, UP1, 0x80, 0x0 ;  /* 0x000000000000781c */ /* 0x000fc60003f6f018 */
        /* <DEDUP_REMOVED lines=9> */
[----:B------:R-:W-:Y:S01]  /*4400*/  @!P1 PRMT R11, RZ, 0x654, R3 ;  /* 0x00000654ff0b9816 */ /* 0x000fe20000000003 */
[--C-:B------:R-:W-:Y:S01]  /*4410*/  FFMA.FTZ R25, R86, UR4, -R4.reuse ;  /* 0x0000000456197c23 */ /* 0x100fe20008010804 */
[--C-:B------:R-:W-:Y:S01]  /*4420*/  FFMA.FTZ R64, R74, UR4, -R4.reuse ;  /* 0x000000044a407c23 */ /* 0x100fe20008010804 */
[--C-:B------:R-:W-:Y:S01]  /*4430*/  FFMA.FTZ R74, R78, UR4, -R4.reuse ;  /* 0x000000044e4a7c23 */ /* 0x100fe20008010804 */
[----:B------:R0:W-:Y:S01]  /*4440*/  @!P1 SYNCS.ARRIVE.TRANS64.RED.A1T0 RZ, [R11+URZ], RZ ;  /* 0x000000ff0bff99a7 */ /* 0x0001e2000810043f */
[--C-:B------:R-:W-:Y:S01]  /*4450*/  FFMA.FTZ R28, R87, UR4, -R4.reuse ;  /* 0x00000004571c7c23 */ /* 0x100fe20008010804 */
[----:B--2---:R-:W-:Y:S01]  /*4460*/  FADD.FTZ R78, R10, R85 ;  /* 0x000000550a4e7221 */ /* 0x004fe20000010000 */
[----:B------:R-:W0:Y:S01]  /*4470*/  MUFU.EX2 R91, R91 ;  /* 0x0000005b005b7308 */ /* 0x000e220000000800 */
[--C-:B------:R-:W-:Y:S01]  /*4480*/  FFMA.FTZ R83, R72, UR4, -R4.reuse ;  /* 0x0000000448537c23 */ /* 0x100fe20008010804 */
[--C-:B------:R-:W-:Y:S01]  /*4490*/  FFMA.FTZ R63, R63, UR4, -R4.reuse ;  /* 0x000000043f3f7c23 */ /* 0x100fe20008010804 */
[----:B------:R-:W-:Y:S01]  /*44a0*/  FFMA.FTZ R72, R73, UR4, -R4 ;  /* 0x0000000449487c23 */ /* 0x000fe20008010804 */
[----:B-1----:R-:W-:Y:S01]  /*44b0*/  FADD.FTZ R73, R9, R78 ;  /* 0x0000004e09497221 */ /* 0x002fe20000010000 */
[--C-:B------:R-:W-:Y:S01]  /*44c0*/  FFMA.FTZ R75, R75, UR4, -R4.reuse ;  /* 0x000000044b4b7c23 */ /* 0x100fe20008010804 */
[--C-:B------:R-:W-:Y:S01]  /*44d0*/  FFMA.FTZ R7, R54, UR4, -R4.reuse ;  /* 0x0000000436077c23 */ /* 0x100fe20008010804 */
[--C-:B------:R-:W-:Y:S01]  /*44e0*/  FFMA.FTZ R54, R55, UR4, -R4.reuse ;  /* 0x0000000437367c23 */ /* 0x100fe20008010804 */
[----:B------:R-:W1:Y:S01]  /*44f0*/  MUFU.EX2 R94, R94 ;  /* 0x0000005e005e7308 */ /* 0x000e620000000800 */
[----:B---3--:R-:W-:Y:S01]  /*4500*/  FADD.FTZ R78, R12, R73 ;  /* 0x000000490c4e7221 */ /* 0x008fe20000010000 */
[--C-:B------:R-:W-:Y:S01]  /*4510*/  FFMA.FTZ R55, R69, UR4, -R4.reuse ;  /* 0x0000000445377c23 */ /* 0x100fe20008010804 */
[--C-:B------:R-:W-:Y:S01]  /*4520*/  FFMA.FTZ R79, R79, UR4, -R4.reuse ;  /* 0x000000044f4f7c23 */ /* 0x100fe20008010804 */
[----:B------:R-:W-:Y:S01]  /*4530*/  FFMA.FTZ R66, R66, UR4, -R4 ;  /* 0x0000000442427c23 */ /* 0x000fe20008010804 */
[----:B----4-:R-:W-:Y:S01]  /*4540*/  FADD.FTZ R69, R13, R78 ;  /* 0x0000004e0d457221 */ /* 0x010fe20000010000 */
[--C-:B------:R-:W-:Y:S01]  /*4550*/  FFMA.FTZ R70, R70, UR4, -R4.reuse ;  /* 0x0000000446467c23 */ /* 0x100fe20008010804 */
[--C-:B------:R-:W-:Y:S01]  /*4560*/  FFMA.FTZ R71, R71, UR4, -R4.reuse ;  /* 0x0000000447477c23 */ /* 0x100fe20008010804 */
[----:B------:R-:W2:Y:S01]  /*4570*/  MUFU.EX2 R95, R95 ;  /* 0x0000005f005f7308 */ /* 0x000ea20000000800 */
[----:B0-----:R-:W-:Y:S01]  /*4580*/  FADD.FTZ R11, R90, R91 ;  /* 0x0000005b5a0b7221 */ /* 0x001fe20000010000 */
[----:B------:R-:W-:Y:S01]  /*4590*/  FADD.FTZ R78, R14, R69 ;  /* 0x000000450e4e7221 */ /* 0x000fe20000010000 */
[--C-:B------:R-:W-:Y:S01]  /*45a0*/  FFMA.FTZ R69, R60, UR4, -R4.reuse ;  /* 0x000000043c457c23 */ /* 0x100fe20008010804 */
[--C-:B------:R-:W-:Y:S01]  /*45b0*/  FFMA.FTZ R68, R68, UR4, -R4.reuse ;  /* 0x0000000444447c23 */ /* 0x100fe20008010804 */
[----:B------:R-:W-:Y:S01]  /*45c0*/  FFMA.FTZ R62, R62, UR4, -R4 ;  /* 0x000000043e3e7c23 */ /* 0x000fe20008010804 */
[----:B------:R-:W-:Y:S01]  /*45d0*/  FADD.FTZ R73, R15, R78 ;  /* 0x0000004e0f497221 */ /* 0x000fe20000010000 */
[--C-:B------:R-:W-:Y:S01]  /*45e0*/  FFMA.FTZ R65, R65, UR4, -R4.reuse ;  /* 0x0000000441417c23 */ /* 0x100fe20008010804 */
[----:B------:R-:W-:Y:S01]  /*45f0*/  MUFU.EX2 R24, R24 ;  /* 0x0000001800187308 */ /* 0x000fe20000000800 */
[----:B-1----:R-:W-:Y:S01]  /*4600*/  FADD.FTZ R82, R94, R11 ;  /* 0x0000000b5e527221 */ /* 0x002fe20000010000 */
[----:B------:R-:W-:Y:S01]  /*4610*/  FADD.FTZ R60, R6, R73 ;  /* 0x00000049063c7221 */ /* 0x000fe20000010000 */
[--C-:B------:R-:W-:Y:S01]  /*4620*/  FFMA.FTZ R73, R61, UR4, -R4.reuse ;  /* 0x000000043d497c23 */ /* 0x100fe20008010804 */
[--C-:B------:R-:W-:Y:S01]  /*4630*/  FFMA.FTZ R56, R56, UR4, -R4.reuse ;  /* 0x0000000438387c23 */ /* 0x100fe20008010804 */
[----:B------:R-:W-:Y:S01]  /*4640*/  FFMA.FTZ R76, R76, UR4, -R4 ;  /* 0x000000044c4c7c23 */ /* 0x000fe20008010804 */
[----:B------:R-:W-:Y:S01]  /*4650*/  FADD.FTZ R61, R21, R60 ;  /* 0x0000003c153d7221 */ /* 0x000fe20000010000 */
[--C-:B------:R-:W-:Y:S01]  /*4660*/  FFMA.FTZ R60, R30, UR4, -R4.reuse ;  /* 0x000000041e3c7c23 */ /* 0x100fe20008010804 */
[----:B------:R-:W0:Y:S01]  /*4670*/  MUFU.EX2 R29, R29 ;  /* 0x0000001d001d7308 */ /* 0x000e220000000800 */
[--C-:B------:R-:W-:Y:S01]  /*4680*/  FFMA.FTZ R77, R77, UR4, -R4.reuse ;  /* 0x000000044d4d7c23 */ /* 0x100fe20008010804 */
[----:B------:R-:W-:Y:S01]  /*4690*/  FFMA.FTZ R80, R80, UR4, -R4 ;  /* 0x0000000450507c23 */ /* 0x000fe20008010804 */
[----:B------:R-:W-:-:S02]  /*46a0*/  F2FP.F16.F32.PACK_AB R10, R9, R10 ;  /* 0x0000000a090a723e */ /* 0x000fc400000000ff */
[----:B------:R-:W-:Y:S02]  /*46b0*/  F2FP.F16.F32.PACK_AB R9, R91, R90 ;  /* 0x0000005a5b09723e */ /* 0x000fe400000000ff */
[----:B--2---:R-:W-:Y:S01]  /*46c0*/  F2FP.F16.F32.PACK_AB R11, R95, R94 ;  /* 0x0000005e5f0b723e */ /* 0x004fe200000000ff */
[----:B------:R-:W-:Y:S01]  /*46d0*/  MUFU.EX2 R25, R25 ;  /* 0x0000001900197308 */ /* 0x000fe20000000800 */
[----:B------:R-:W-:Y:S02]  /*46e0*/  F2FP.F16.F32.PACK_AB R12, R13, R12 ;  /* 0x0000000c0d0c723e */ /* 0x000fe400000000ff */
[----:B------:R-:W-:Y:S01]  /*46f0*/  F2FP.F16.F32.PACK_AB R14, R15, R14 ;  /* 0x0000000e0f0e723e */ /* 0x000fe200000000ff */
[----:B------:R1:W-:Y:S04]  /*4700*/  STSM.16.M88.4 [R2+0x24300], R8 ;  /* 0x0243000802007844 */ /* 0x0003e80000000200 */
[----:B------:R-:W2:Y:S01]  /*4710*/  MUFU.EX2 R28, R28 ;  /* 0x0000001c001c7308 */ /* 0x000ea20000000800 */
[----:B0-----:R-:W-:-:S07]  /*4720*/  F2FP.F16.F32.PACK_AB R13, R29, R24 ;  /* 0x000000181d0d723e */ /* 0x001fce00000000ff */
[----:B------:R0:W-:Y:S01]  /*4730*/  MUFU.EX2 R3, R63 ;  /* 0x0000003f00037308 */ /* 0x0001e20000000800 */
[----:B-1----:R-:W-:-:S07]  /*4740*/  F2FP.F16.F32.PACK_AB R8, R21, R6 ;  /* 0x000000061508723e */ /* 0x002fce00000000ff */
[----:B------:R-:W1:Y:S01]  /*4750*/  MUFU.EX2 R64, R64 ;  /* 0x0000004000407308 */ /* 0x000e620000000800 */
[----:B0-----:R-:W-:Y:S01]  /*4760*/  FADD.FTZ R63, R95, R82 ;  /* 0x000000525f3f7221 */ /* 0x001fe20000010000 */
[----:B--2---:R-:W-:-:S03]  /*4770*/  F2FP.F16.F32.PACK_AB R15, R28, R25 ;  /* 0x000000191c0f723e */ /* 0x004fc600000000ff */
[----:B------:R-:W-:Y:S01]  /*4780*/  FADD.FTZ R82, R24, R63 ;  /* 0x0000003f18527221 */ /* 0x000fe20000010000 */
[----:B------:R-:W-:Y:S01]  /*4790*/  FFMA.FTZ R63, R57, UR4, -R4 ;  /* 0x00000004393f7c23 */ /* 0x000fe20008010804 */
[----:B------:R-:W-:Y:S01]  /*47a0*/  STSM.16.M88.4 [R2+0x25b00], R12 ;  /* 0x025b000c02007844 */ /* 0x000fe20000000200 */
[----:B------:R-:W0:Y:S01]  /*47b0*/  MUFU.EX2 R75, R75 ;  /* 0x0000004b004b7308 */ /* 0x000e220000000800 */
[----:B------:R-:W-:-:S04]  /*47c0*/  FADD.FTZ R82, R29, R82 ;  /* 0x000000521d527221 */ /* 0x000fc80000010000 */
[----:B------:R-:W-:Y:S01]  /*47d0*/  FADD.FTZ R57, R25, R82 ;  /* 0x0000005219397221 */ /* 0x000fe20000010000 */
[----:B------:R-:W-:Y:S01]  /*47e0*/  FFMA.FTZ R82, R26, UR4, -R4 ;  /* 0x000000041a527c23 */ /* 0x000fe20008010804 */
[----:B------:R-:W-:Y:S01]  /*47f0*/  FADD.FTZ R26, R20, R61 ;  /* 0x0000003d141a7221 */ /* 0x000fe20000010000 */
[----:B------:R-:W2:Y:S01]  /*4800*/  MUFU.EX2 R74, R74 ;  /* 0x0000004a004a7308 */ /* 0x000ea20000000800 */
[----:B------:R-:W-:-:S04]  /*4810*/  FADD.FTZ R57, R28, R57 ;  /* 0x000000391c397221 */ /* 0x000fc80000010000 */
[----:B-1----:R-:W-:Y:S01]  /*4820*/  FADD.FTZ R78, R64, R57 ;  /* 0x00000039404e7221 */ /* 0x002fe20000010000 */
[--C-:B------:R-:W-:Y:S01]  /*4830*/  FFMA.FTZ R57, R27, UR4, -R4.reuse ;  /* 0x000000041b397c23 */ /* 0x100fe20008010804 */
[----:B------:R-:W-:Y:S01]  /*4840*/  FFMA.FTZ R4, R31, UR4, -R4 ;  /* 0x000000041f047c23 */ /* 0x000fe20008010804 */
[----:B------:R-:W1:Y:S01]  /*4850*/  MUFU.EX2 R79, R79 ;  /* 0x0000004f004f7308 */ /* 0x000e620000000800 */
[C---:B0-----:R-:W-:Y:S01]  /*4860*/  FADD.FTZ R27, R75.reuse, R78 ;  /* 0x0000004e4b1b7221 */ /* 0x041fe20000010000 */
[----:B------:R-:W-:-:S06]  /*4870*/  F2FP.F16.F32.PACK_AB R9, R75, R64 ;  /* 0x000000404b09723e */ /* 0x000fcc00000000ff */
[----:B------:R-:W0:Y:S01]  /*4880*/  MUFU.EX2 R66, R66 ;  /* 0x0000004200427308 */ /* 0x000e220000000800 */
[----:B--2---:R-:W-:Y:S01]  /*4890*/  FADD.FTZ R30, R74, R27 ;  /* 0x0000001b4a1e7221 */ /* 0x004fe20000010000 */
[----:B------:R-:W-:-:S04]  /*48a0*/  FADD.FTZ R27, R67, R26 ;  /* 0x0000001a431b7221 */ /* 0x000fc80000010000 */
[----:B------:R-:W-:Y:S02]  /*48b0*/  FADD.FTZ R26, R58, R27 ;  /* 0x0000001b3a1a7221 */ /* 0x000fe40000010000 */
[----:B------:R-:W2:Y:S01]  /*48c0*/  MUFU.EX2 R81, R81 ;  /* 0x0000005100517308 */ /* 0x000ea20000000800 */
[----:B-1----:R-:W-:Y:S01]  /*48d0*/  FADD.FTZ R31, R79, R30 ;  /* 0x0000001e4f1f7221 */ /* 0x002fe20000010000 */
[----:B------:R-:W-:Y:S01]  /*48e0*/  FADD.FTZ R27, R59, R26 ;  /* 0x0000001a3b1b7221 */ /* 0x000fe20000010000 */
[----:B------:R-:W-:-:S03]  /*48f0*/  F2FP.F16.F32.PACK_AB R26, R51, R50 ;  /* 0x00000032331a723e */ /* 0x000fc600000000ff */
[----:B------:R-:W-:Y:S02]  /*4900*/  FADD.FTZ R10, R50, R27 ;  /* 0x0000001b320a7221 */ /* 0x000fe40000010000 */
[----:B------:R-:W1:Y:S01]  /*4910*/  MUFU.EX2 R70, R70 ;  /* 0x0000004600467308 */ /* 0x000e620000000800 */
[----:B0-----:R-:W-:Y:S01]  /*4920*/  FADD.FTZ R30, R66, R31 ;  /* 0x0000001f421e7221 */ /* 0x001fe20000010000 */
[----:B------:R-:W-:Y:S01]  /*4930*/  FADD.FTZ R11, R51, R10 ;  /* 0x0000000a330b7221 */ /* 0x000fe20000010000 */
[----:B------:R-:W-:Y:S02]  /*4940*/  F2FP.F16.F32.PACK_AB R10, R67, R20 ;  /* 0x00000014430a723e */ /* 0x000fe400000000ff */
[----:B------:R-:W-:Y:S01]  /*4950*/  CS2R R50, SRZ ;  /* 0x0000000000327805 */ /* 0x000fe2000001ff00 */
[----:B------:R-:W-:Y:S01]  /*4960*/  FADD.FTZ R6, R42, R11 ;  /* 0x0000000b2a067221 */ /* 0x000fe20000010000 */
[----:B------:R-:W-:Y:S01]  /*4970*/  F2FP.F16.F32.PACK_AB R11, R79, R74 ;  /* 0x0000004a4f0b723e */ /* 0x000fe200000000ff */
[----:B------:R-:W0:Y:S01]  /*4980*/  MUFU.EX2 R71, R71 ;  /* 0x0000004700477308 */ /* 0x000e220000000800 */
[C---:B--2---:R-:W-:Y:S01]  /*4990*/  FADD.FTZ R29, R81.reuse, R30 ;  /* 0x0000001e511d7221 */ /* 0x044fe20000010000 */
[----:B------:R-:W-:-:S02]  /*49a0*/  F2FP.F16.F32.PACK_AB R25, R81, R66 ;  /* 0x000000425119723e */ /* 0x000fc400000000ff */
[----:B------:R-:W-:Y:S01]  /*49b0*/  CS2R R66, SRZ ;  /* 0x0000000000427805 */ /* 0x000fe2000001ff00 */
[----:B------:R2:W-:Y:S03]  /*49c0*/  STSM.16.M88.4 [R2+0x27300], R8 ;  /* 0x0273000802007844 */ /* 0x0005e60000000200 */
[----:B------:R-:W3:Y:S01]  /*49d0*/  MUFU.EX2 R68, R68 ;  /* 0x0000004400447308 */ /* 0x000ee20000000800 */
[----:B-1----:R-:W-:-:S07]  /*49e0*/  FADD.FTZ R24, R70, R29 ;  /* 0x0000001d46187221 */ /* 0x002fce0000010000 */
[----:B------:R-:W1:Y:S01]  /*49f0*/  MUFU.EX2 R83, R83 ;  /* 0x0000005300537308 */ /* 0x000e620000000800 */
[----:B0-----:R-:W-:Y:S01]  /*4a00*/  FADD.FTZ R21, R71, R24 ;  /* 0x0000001847157221 */ /* 0x001fe20000010000 */
[----:B------:R-:W-:Y:S02]  /*4a10*/  F2FP.F16.F32.PACK_AB R24, R59, R58 ;  /* 0x0000003a3b18723e */ /* 0x000fe400000000ff */
[----:B------:R-:W-:-:S04]  /*4a20*/  CS2R R58, SRZ ;  /* 0x00000000003a7805 */ /* 0x000fc8000001ff00 */
[----:B------:R-:W0:Y:S01]  /*4a30*/  MUFU.EX2 R62, R62 ;  /* 0x0000003e003e7308 */ /* 0x000e220000000800 */
[----:B---3--:R-:W-:Y:S01]  /*4a40*/  FADD.FTZ R20, R68, R21 ;  /* 0x0000001544147221 */ /* 0x008fe20000010000 */
[----:B------:R-:W-:-:S06]  /*4a50*/  FADD.FTZ R21, R43, R6 ;  /* 0x000000062b157221 */ /* 0x000fcc0000010000 */
[----:B------:R-:W3:Y:S01]  /*4a60*/  MUFU.EX2 R65, R65 ;  /* 0x0000004100417308 */ /* 0x000ee20000000800 */
[C---:B-1----:R-:W-:Y:S01]  /*4a70*/  FADD.FTZ R27, R83.reuse, R20 ;  /* 0x00000014531b7221 */ /* 0x042fe20000010000 */
        /* <DEDUP_REMOVED lines=8> */
[----:B------:R-:W-:Y:S02]  /*4b00*/  FADD.FTZ R20, R49, R20 ;  /* 0x0000001431147221 */ /* 0x000fe40000010000 */
[----:B------:R-:W0:Y:S01]  /*4b10*/  MUFU.EX2 R7, R7 ;  /* 0x0000000700077308 */ /* 0x000e220000000800 */
[----:B---3--:R-:W-:Y:S01]  /*4b20*/  FADD.FTZ R28, R65, R28 ;  /* 0x0000001c411c7221 */ /* 0x008fe20000010000 */
[----:B------:R3:W-:Y:S03]  /*4b30*/  STSM.16.M88.4 [R2+0x28b00], R24 ;  /* 0x028b001802007844 */ /* 0x0007e60000000200 */
[----:B------:R-:W-:Y:S01]  /*4b40*/  FADD.FTZ R21, R3, R28 ;  /* 0x0000001c03157221 */ /* 0x000fe20000010000 */
[----:B------:R-:W-:-:S02]  /*4b50*/  F2FP.F16.F32.PACK_AB R28, R43, R42 ;  /* 0x0000002a2b1c723e */ /* 0x000fc400000000ff */
[----:B------:R-:W-:Y:S01]  /*4b60*/  CS2R R42, SRZ ;  /* 0x00000000002a7805 */ /* 0x000fe2000001ff00 */
[----:B------:R-:W4:Y:S01]  /*4b70*/  MUFU.EX2 R54, R54 ;  /* 0x0000003600367308 */ /* 0x000f220000000800 */
[C---:B-1----:R-:W-:Y:S01]  /*4b80*/  FADD.FTZ R30, R72.reuse, R21 ;  /* 0x00000015481e7221 */ /* 0x042fe20000010000 */
[----:B------:R-:W-:Y:S01]  /*4b90*/  FADD.FTZ R21, R47, R20 ;  /* 0x000000142f157221 */ /* 0x000fe20000010000 */
[----:B--2---:R-:W-:-:S03]  /*4ba0*/  F2FP.F16.F32.PACK_AB R9, R72, R3 ;  /* 0x000000034809723e */ /* 0x004fc600000000ff */
[----:B------:R-:W-:Y:S02]  /*4bb0*/  FADD.FTZ R21, R48, R21 ;  /* 0x0000001530157221 */ /* 0x000fe40000010000 */
[----:B------:R-:W1:Y:S01]  /*4bc0*/  MUFU.EX2 R55, R55 ;  /* 0x0000003700377308 */ /* 0x000e620000000800 */
[----:B0-----:R-:W-:Y:S01]  /*4bd0*/  FADD.FTZ R31, R7, R30 ;  /* 0x0000001e071f7221 */ /* 0x001fe20000010000 */
[----:B------:R-:W-:Y:S01]  /*4be0*/  FADD.FTZ R10, R46, R21 ;  /* 0x000000152e0a7221 */ /* 0x000fe20000010000 */
[----:B------:R-:W-:Y:S02]  /*4bf0*/  F2FP.F16.F32.PACK_AB R30, R35, R34 ;  /* 0x00000022231e723e */ /* 0x000fe400000000ff */
[----:B---3--:R-:W-:Y:S02]  /*4c00*/  CS2R R26, SRZ ;  /* 0x00000000001a7805 */ /* 0x008fe4000001ff00 */
[----:B------:R-:W-:Y:S01]  /*4c10*/  CS2R R24, SRZ ;  /* 0x0000000000187805 */ /* 0x000fe2000001ff00 */
[----:B------:R-:W-:Y:S01]  /*4c20*/  FADD.FTZ R13, R41, R10 ;  /* 0x0000000a290d7221 */ /* 0x000fe20000010000 */
[----:B------:R-:W-:Y:S01]  /*4c30*/  F2FP.F16.F32.PACK_AB R10, R48, R47 ;  /* 0x0000002f300a723e */ /* 0x000fe200000000ff */
[----:B------:R-:W0:Y:S01]  /*4c40*/  MUFU.EX2 R56, R56 ;  /* 0x0000003800387308 */ /* 0x000e220000000800 */
[----:B----4-:R-:W-:Y:S01]  /*4c50*/  FADD.FTZ R8, R54, R31 ;  /* 0x0000001f36087221 */ /* 0x010fe20000010000 */
[----:B------:R-:W-:Y:S01]  /*4c60*/  FADD.FTZ R14, R40, R13 ;  /* 0x0000000d280e7221 */ /* 0x000fe20000010000 */
[----:B------:R-:W-:-:S02]  /*4c70*/  F2FP.F16.F32.PACK_AB R31, R65, R62 ;  /* 0x0000003e411f723e */ /* 0x000fc400000000ff */
[----:B------:R-:W-:Y:S01]  /*4c80*/  CS2R R64, SRZ ;  /* 0x0000000000407805 */ /* 0x000fe2000001ff00 */
[----:B------:R-:W-:Y:S02]  /*4c90*/  FADD.FTZ R14, R45, R14 ;  /* 0x0000000e2d0e7221 */ /* 0x000fe40000010000 */
[----:B------:R-:W2:Y:S01]  /*4ca0*/  MUFU.EX2 R61, R76 ;  /* 0x0000004c003d7308 */ /* 0x000ea20000000800 */
[----:B-1----:R-:W-:Y:S01]  /*4cb0*/  FADD.FTZ R11, R55, R8 ;  /* 0x00000008370b7221 */ /* 0x002fe20000010000 */
[----:B------:R-:W-:Y:S01]  /*4cc0*/  F2FP.F16.F32.PACK_AB R8, R49, R38 ;  /* 0x000000263108723e */ /* 0x000fe200000000ff */
[----:B------:R1:W-:Y:S01]  /*4cd0*/  STSM.16.M88.4 [R2+0x2a300], R28 ;  /* 0x02a3001c02007844 */ /* 0x0003e20000000200 */
[----:B------:R-:W-:-:S04]  /*4ce0*/  CS2R R48, SRZ ;  /* 0x0000000000307805 */ /* 0x000fc8000001ff00 */
[----:B------:R3:W4:Y:S01]  /*4cf0*/  MUFU.EX2 R78, R63 ;  /* 0x0000003f004e7308 */ /* 0x0007220000000800 */
[----:B0-----:R-:W-:Y:S01]  /*4d00*/  FADD.FTZ R12, R56, R11 ;  /* 0x0000000b380c7221 */ /* 0x001fe20000010000 */
[----:B------:R-:W-:Y:S02]  /*4d10*/  F2FP.F16.F32.PACK_AB R11, R54, R7 ;  /* 0x00000007360b723e */ /* 0x000fe400000000ff */
[----:B------:R-:W-:Y:S02]  /*4d20*/  F2FP.F16.F32.PACK_AB R13, R56, R55 ;  /* 0x00000037380d723e */ /* 0x000fe400000000ff */
[----:B------:R-:W-:Y:S01]  /*4d30*/  CS2R R54, SRZ ;  /* 0x0000000000367805 */ /* 0x000fe2000001ff00 */
[----:B------:R0:W-:Y:S01]  /*4d40*/  STSM.16.M88.4 [R2+0x2bb00], R8 ;  /* 0x02bb000802007844 */ /* 0x0001e20000000200 */
[----:B------:R-:W5:Y:S01]  /*4d50*/  MUFU.EX2 R44, R44 ;  /* 0x0000002c002c7308 */ /* 0x000f620000000800 */
[----:B--2---:R-:W-:Y:S01]  /*4d60*/  FADD.FTZ R3, R61, R12 ;  /* 0x0000000c3d037221 */ /* 0x004fe20000010000 */
[----:B---3--:R-:W-:-:S02]  /*4d70*/  CS2R R62, SRZ ;  /* 0x00000000003e7805 */ /* 0x008fc4000001ff00 */
[----:B-1----:R-:W-:Y:S02]  /*4d80*/  CS2R R30, SRZ ;  /* 0x00000000001e7805 */ /* 0x002fe4000001ff00 */
[----:B------:R-:W-:Y:S02]  /*4d90*/  CS2R R28, SRZ ;  /* 0x00000000001c7805 */ /* 0x000fe4000001ff00 */
[----:B------:R-:W1:Y:S01]  /*4da0*/  MUFU.EX2 R33, R33 ;  /* 0x0000002100217308 */ /* 0x000e620000000800 */
[C---:B----4-:R-:W-:Y:S01]  /*4db0*/  FADD.FTZ R12, R78.reuse, R3 ;  /* 0x000000034e0c7221 */ /* 0x050fe20000010000 */
[----:B------:R-:W-:Y:S01]  /*4dc0*/  FADD.FTZ R3, R39, R14 ;  /* 0x0000000e27037221 */ /* 0x000fe20000010000 */
[----:B------:R-:W-:Y:S01]  /*4dd0*/  F2FP.F16.F32.PACK_AB R15, R78, R61 ;  /* 0x0000003d4e0f723e */ /* 0x000fe200000000ff */
[----:B0-----:R-:W-:-:S04]  /*4de0*/  IMAD.U32 R8, RZ, RZ, UR18 ;  /* 0x00000012ff087e24 */ /* 0x001fc8000f8e00ff */
[----:B------:R-:W0:Y:S01]  /*4df0*/  MUFU.EX2 R77, R77 ;  /* 0x0000004d004d7308 */ /* 0x000e220000000800 */
[C---:B-----5:R-:W-:Y:S01]  /*4e00*/  FADD.FTZ R14, R44.reuse, R3 ;  /* 0x000000032c0e7221 */ /* 0x060fe20000010000 */
[----:B------:R-:W-:Y:S02]  /*4e10*/  F2FP.F16.F32.PACK_AB R44, R44, R39 ;  /* 0x000000272c2c723e */ /* 0x000fe400000000ff */
[----:B------:R-:W-:-:S04]  /*4e20*/  CS2R R38, SRZ ;  /* 0x0000000000267805 */ /* 0x000fc8000001ff00 */
[----:B------:R-:W2:Y:S01]  /*4e30*/  MUFU.EX2 R36, R36 ;  /* 0x0000002400247308 */ /* 0x000ea20000000800 */
[----:B-1----:R-:W-:Y:S01]  /*4e40*/  FADD.FTZ R21, R33, R14 ;  /* 0x0000000e21157221 */ /* 0x002fe20000010000 */
[----:B------:R-:W-:-:S06]  /*4e50*/  F2FP.F16.F32.PACK_AB R14, R45, R40 ;  /* 0x000000282d0e723e */ /* 0x000fcc00000000ff */
[----:B------:R1:W3:Y:S01]  /*4e60*/  MUFU.EX2 R6, R69 ;  /* 0x0000004500067308 */ /* 0x0002e20000000800 */
[----:B0-----:R-:W-:Y:S01]  /*4e70*/  FADD.FTZ R7, R77, R12 ;  /* 0x0000000c4d077221 */ /* 0x001fe20000010000 */
[----:B------:R-:W-:Y:S02]  /*4e80*/  F2FP.F16.F32.PACK_AB R12, R41, R46 ;  /* 0x0000002e290c723e */ /* 0x000fe400000000ff */
[----:B------:R-:W-:-:S03]  /*4e90*/  CS2R R40, SRZ ;  /* 0x0000000000287805 */ /* 0x000fc6000001ff00 */
[----:B------:R-:W-:Y:S01]  /*4ea0*/  STSM.16.M88.4 [R2+0x2d300], R12 ;  /* 0x02d3000c02007844 */ /* 0x000fe20000000200 */
[----:B------:R-:W0:Y:S01]  /*4eb0*/  MUFU.EX2 R32, R32 ;  /* 0x0000002000207308 */ /* 0x000e220000000800 */
[C---:B--2---:R-:W-:Y:S01]  /*4ec0*/  FADD.FTZ R21, R36.reuse, R21 ;  /* 0x0000001524157221 */ /* 0x044fe20000010000 */
[----:B------:R-:W-:Y:S02]  /*4ed0*/  F2FP.F16.F32.PACK_AB R46, R36, R33 ;  /* 0x00000021242e723e */ /* 0x000fe400000000ff */
[----:B-1----:R-:W-:-:S04]  /*4ee0*/  CS2R R68, SRZ ;  /* 0x0000000000447805 */ /* 0x002fc8000001ff00 */
[----:B------:R-:W1:Y:S01]  /*4ef0*/  MUFU.EX2 R80, R80 ;  /* 0x0000005000507308 */ /* 0x000e620000000800 */
[C---:B---3--:R-:W-:Y:S01]  /*4f00*/  FADD.FTZ R7, R6.reuse, R7 ;  /* 0x0000000706077221 */ /* 0x048fe20000010000 */
[----:B------:R-:W-:-:S06]  /*4f10*/  F2FP.F16.F32.PACK_AB R45, R6, R77 ;  /* 0x0000004d062d723e */ /* 0x000fcc00000000ff */
[----:B------:R-:W2:Y:S01]  /*4f20*/  MUFU.EX2 R73, R73 ;  /* 0x0000004900497308 */ /* 0x000ea20000000800 */
[----:B0-----:R-:W-:-:S07]  /*4f30*/  FADD.FTZ R6, R32, R21 ;  /* 0x0000001520067221 */ /* 0x001fce0000010000 */
[----:B------:R-:W0:Y:S01]  /*4f40*/  MUFU.EX2 R37, R37 ;  /* 0x0000002500257308 */ /* 0x000e220000000800 */
[----:B-1----:R-:W-:-:S07]  /*4f50*/  FADD.FTZ R20, R80, R7 ;  /* 0x0000000750147221 */ /* 0x002fce0000010000 */
[----:B------:R-:W-:Y:S01]  /*4f60*/  MUFU.EX2 R52, R52 ;  /* 0x0000003400347308 */ /* 0x000fe20000000800 */
[C---:B--2---:R-:W-:Y:S01]  /*4f70*/  F2FP.F16.F32.PACK_AB R47, R73.reuse, R80 ;  /* 0x00000050492f723e */ /* 0x044fe200000000ff */
[----:B------:R-:W-:-:S04]  /*4f80*/  FADD.FTZ R7, R73, R20 ;  /* 0x0000001449077221 */ /* 0x000fc80000010000 */
[----:B------:R1:W-:Y:S02]  /*4f90*/  STSM.16.M88.4 [R2+0x2eb00], R44 ;  /* 0x02eb002c02007844 */ /* 0x0003e40000000200 */
[----:B------:R-:W2:Y:S01]  /*4fa0*/  MUFU.EX2 R53, R53 ;  /* 0x0000003500357308 */ /* 0x000ea20000000800 */
[----:B0-----:R-:W-:-:S07]  /*4fb0*/  F2FP.F16.F32.PACK_AB R32, R37, R32 ;  /* 0x000000202520723e */ /* 0x001fce00000000ff */
[----:B------:R-:W-:Y:S01]  /*4fc0*/  MUFU.EX2 R82, R82 ;  /* 0x0000005200527308 */ /* 0x000fe20000000800 */
[----:B-1----:R-:W-:Y:S02]  /*4fd0*/  CS2R R46, SRZ ;  /* 0x00000000002e7805 */ /* 0x002fe4000001ff00 */
[----:B------:R-:W-:-:S05]  /*4fe0*/  CS2R R44, SRZ ;  /* 0x00000000002c7805 */ /* 0x000fca000001ff00 */
[----:B------:R-:W0:Y:S01]  /*4ff0*/  MUFU.EX2 R57, R57 ;  /* 0x0000003900397308 */ /* 0x000e220000000800 */
[----:B--2---:R-:W-:-:S07]  /*5000*/  F2FP.F16.F32.PACK_AB R34, R53, R52 ;  /* 0x000000343522723e */ /* 0x004fce00000000ff */
[----:B------:R-:W-:Y:S08]  /*5010*/  MUFU.EX2 R60, R60 ;  /* 0x0000003c003c7308 */ /* 0x000ff00000000800 */
[----:B------:R1:W2:Y:S01]  /*5020*/  MUFU.EX2 R3, R4 ;  /* 0x0000000400037308 */ /* 0x0002a20000000800 */
[----:B0-----:R-:W-:Y:S01]  /*5030*/  F2FP.F16.F32.PACK_AB R33, R57, R82 ;  /* 0x000000523921723e */ /* 0x001fe200000000ff */
[----:B-1----:R-:W-:Y:S01]  /*5040*/  FADD.FTZ R4, R82, R7 ;  /* 0x0000000752047221 */ /* 0x002fe20000010000 */
[----:B------:R-:W-:Y:S01]  /*5050*/  FADD.FTZ R7, R37, R6 ;  /* 0x0000000625077221 */ /* 0x000fe20000010000 */
[----:B------:R-:W-:-:S02]  /*5060*/  CS2R R36, SRZ ;  /* 0x0000000000247805 */ /* 0x000fc4000001ff00 */
[----:B------:R-:W-:Y:S01]  /*5070*/  FADD.FTZ R9, R57, R4 ;  /* 0x0000000439097221 */ /* 0x000fe20000010000 */
[----:B------:R-:W-:Y:S01]  /*5080*/  FADD.FTZ R4, R52, R7 ;  /* 0x0000000734047221 */ /* 0x000fe20000010000 */
[----:B------:R-:W-:Y:S02]  /*5090*/  CS2R R56, SRZ ;  /* 0x0000000000387805 */ /* 0x000fe4000001ff00 */
[----:B--2---:R-:W-:Y:S01]  /*50a0*/  F2FP.F16.F32.PACK_AB R35, R3, R60 ;  /* 0x0000003c0323723e */ /* 0x004fe200000000ff */
[----:B------:R-:W-:Y:S01]  /*50b0*/  FADD.FTZ R60, R60, R9 ;  /* 0x000000093c3c7221 */ /* 0x000fe20000010000 */
[----:B------:R-:W-:Y:S01]  /*50c0*/  FADD.FTZ R4, R53, R4 ;  /* 0x0000000435047221 */ /* 0x000fe20000010000 */
[----:B------:R-:W-:Y:S02]  /*50d0*/  CS2R R52, SRZ ;  /* 0x0000000000347805 */ /* 0x000fe4000001ff00 */
[----:B------:R0:W-:Y:S01]  /*50e0*/  STSM.16.M88.4 [R2+0x30300], R32 ;  /* 0x0303002002007844 */ /* 0x0001e20000000200 */
[----:B------:R-:W-:Y:S01]  /*50f0*/  FADD.FTZ R3, R3, R60 ;  /* 0x0000003c03037221 */ /* 0x000fe20000010000 */
[----:B------:R-:W-:Y:S01]  /*5100*/  CS2R R60, SRZ ;  /* 0x00000000003c7805 */ /* 0x000fe2000001ff00 */
[----:B------:R1:W-:Y:S06]  /*5110*/  MEMBAR.ALL.CTA ;  /* 0x0000000000007992 */ /* 0x0003ec0000008000 */
[----:B-1----:R-:W1:Y:S01]  /*5120*/  FENCE.VIEW.ASYNC.S ;  /* 0x00000000000073c6 */ /* 0x002e620000000000 */
[----:B0-----:R-:W-:-:S02]  /*5130*/  CS2R R34, SRZ ;  /* 0x0000000000227805 */ /* 0x001fc4000001ff00 */
[----:B------:R-:W-:Y:S01]  /*5140*/  CS2R R32, SRZ ;  /* 0x0000000000207805 */ /* 0x000fe2000001ff00 */
[----:B-1----:R-:W-:Y:S01]  /*5150*/  NOP ;  /* 0x0000000000007918 */ /* 0x002fe20000000000 */
[----:B------:R-:W-:Y:S05]  /*5160*/  @!P3 BRA `(.L_x_1875) ;  /* 0x000000400084b947 */ /* 0x000fea0003800000 */
[----:B------:R-:W-:Y:S01]  /*5170*/  IMAD.MOV.U32 R7, RZ, RZ, R5 ;  /* 0x000000ffff077224 */ /* 0x000fe200078e0005 */
[----:B------:R-:W-:Y:S01]  /*5180*/  UMOV UR39, UR38 ;  /* 0x0000002600277c82 */ /* 0x000fe20008000000 */
[----:B------:R-:W-:Y:S01]  /*5190*/  IMAD.MOV.U32 R6, RZ, RZ, R0 ;  /* 0x000000ffff067224 */ /* 0x000fe200078e0000 */
[----:B------:R-:W-:Y:S01]  /*51a0*/  UMOV UR6, UR36 ;  /* 0x0000002400067c82 */ /* 0x000fe20008000000 */
[----:B------:R-:W-:-:S07]  /*51b0*/  IMAD.MOV.U32 R71, RZ, RZ, RZ ;  /* 0x000000ffff477224 */ /* 0x000fce00078e00ff */
.L_x_1884:
[----:B------:R-:W-:Y:S01]  /*51c0*/  R2UR UR4, R16 ;  /* 0x00000000100472ca */ /* 0x000fe200000e0000 */
[----:B------:R-:W-:-:S04]  /*51d0*/  UIADD3 UR36, UR6, 0x1, URZ ;  /* 0x0000000106247890 */ /* 0x000fc8000fffe03f */
[----:B------:R-:W-:-:S04]  /*51e0*/  UISETP.NE.AND UP1, UPT, UR36, 0x2, UPT ;  /* 0x000000022400788c */ /* 0x000fc8000bf25270 */
[----:B------:R-:W-:Y:S02]  /*51f0*/  USEL UR38, URZ, 0x1, UP1 ;  /* 0x000000013f267887 */ /* 0x000fe40008800000 */
[----:B------:R-:W-:Y:S02]  /*5200*/  USEL UR36, UR36, URZ, UP1 ;  /* 0x0000003f24247287 */ /* 0x000fe40008800000 */
[----:B------:R-:W-:Y:S01]  /*5210*/  ISETP.NE.AND P4, PT, RZ, UR4, PT ;  /* 0x00000004ff007c0c */ /* 0x000fe2000bf85270 */
[----:B------:R-:W-:-:S12]  /*5220*/  ULOP3.LUT UR38, UR39, UR38, URZ, 0x3c, !UPT ;  /* 0x0000002627267292 */ /* 0x000fd8000f8e3c3f */
[----:B------:R-:W-:Y:S05]  /*5230*/  @P4 BRA `(.L_x_1876) ;  /* 0x00000000002c4947 */ /* 0x000fea0003800000 */
[----:B------:R-:W-:Y:S05]  /*5240*/  @!P0 BRA `(.L_x_1877) ;  /* 0x0000000000048947 */ /* 0x000fea0003800000 */
[----:B------:R-:W-:Y:S01]  /*5250*/  BPT.TRAP 0x1 ;  /* 0x000000040000795c */ /* 0x000fe20000300000 */
.L_x_1877:
[----:B------:R-:W-:Y:S01]  /*5260*/  ULEA UR4, UR36, UR37, 0x3 ;  /* 0x0000002524047291 */ /* 0x000fe2000f8e183f */
[----:B------:R-:W-:-:S05]  /*5270*/  IMAD.U32 R0, RZ, RZ, UR38 ;  /* 0x00000026ff007e24 */ /* 0x000fca000f8e00ff */
[----:B------:R-:W-:-:S04]  /*5280*/  SHF.L.U32 R0, R0, 0x1f, RZ ;  /* 0x0000001f00007819 */ /* 0x000fc800000006ff */
[----:B------:R0:W1:Y:S01]  /*5290*/  SYNCS.PHASECHK.TRANS64.TRYWAIT P3, [UR4+0x31c30], R0 ;  /* 0x031c3000ff0075a7 */ /* 0x0000620008060144 */
[----:B------:R-:W-:Y:S05]  /*52a0*/  @!P0 BRA `(.L_x_1878) ;  /* 0x0000000000048947 */ /* 0x000fea0003800000 */
[----:B------:R-:W-:Y:S01]  /*52b0*/  BPT.TRAP 0x1 ;  /* 0x000000040000795c */ /* 0x000fe20000300000 */
.L_x_1878:
[----:B-1----:R-:W-:Y:S05]  /*52c0*/  @P3 BRA `(.L_x_1876) ;  /* 0x0000000000083947 */ /* 0x002fea0003800000 */
[----:B------:R-:W1:Y:S02]  /*52d0*/  SYNCS.PHASECHK.TRANS64.TRYWAIT P3, [UR4+0x31c30], R0 ;  /* 0x031c3000ff0075a7 */ /* 0x000e640008060144 */
[----:B-1----:R-:W-:Y:S05]  /*52e0*/  @!P3 BRA `(.L_x_1879) ;  /* 0x000000e400ccb947 */ /* 0x002fea0003800000 */
.L_x_1876:
        /* <DEDUP_REMOVED lines=31> */
[----:B------:R-:W-:Y:S01]  /*54e0*/  UMOV UR11, 0x80000020 ;  /* 0x80000020000b7882 */ /* 0x000fe20000000000 */
[----:B------:R-:W-:Y:S01]  /*54f0*/  UIADD3 UR14, UR4, 0x202, URZ ;  /* 0x00000202040e7890 */ /* 0x000fe2000fffe03f */
[----:B------:R-:W-:-:S02]  /*5500*/  UMOV UR15, 0x80000020 ;  /* 0x80000020000f7882 */ /* 0x000fc40000000000 */
        /* <DEDUP_REMOVED lines=322> */
.L_x_1881:
[----:B------:R-:W-:Y:S01]  /*6930*/  ULEA UR4, UR6, UR37, 0x3 ;  /* 0x0000002506047291 */ /* 0x000fe2000f8e183f */
[----:B------:R-:W-:-:S05]  /*6940*/  IMAD.U32 R0, RZ, RZ, UR39 ;  /* 0x00000027ff007e24 */ /* 0x000fca000f8e00ff */
[----:B------:R-:W-:-:S04]  /*6950*/  SHF.L.U32 R0, R0, 0x1f, RZ ;  /* 0x0000001f00007819 */ /* 0x000fc800000006ff */
[----:B------:R0:W1:Y:S01]  /*6960*/  SYNCS.PHASECHK.TRANS64.TRYWAIT P3, [UR4+0x31c50], R0 ;  /* 0x031c5000ff0075a7 */ /* 0x0000620008060144 */
[----:B------:R-:W-:Y:S05]  /*6970*/  @!P0 BRA `(.L_x_1882) ;  /* 0x0000000000048947 */ /* 0x000fea0003800000 */
[----:B------:R-:W-:Y:S01]  /*6980*/  BPT.TRAP 0x1 ;  /* 0x000000040000795c */ /* 0x000fe20000300000 */
.L_x_1882:
[----:B-1----:R-:W-:Y:S05]  /*6990*/  @P3 BRA `(.L_x_1880) ;  /* 0x0000000000083947 */ /* 0x002fea0003800000 */
[----:B------:R-:W1:Y:S02]  /*69a0*/  SYNCS.PHASECHK.TRANS64.TRYWAIT P3, [UR4+0x31c50], R0 ;  /* 0x031c5000ff0075a7 */ /* 0x000e640008060144 */
[----:B-1----:R-:W-:Y:S05]  /*69b0*/  @!P3 BRA `(.L_x_1883) ;  /* 0x000000d00030b947 */ /* 0x002fea0003800000 */
.L_x_1880:
[----:B------:R-:W-:Y:S01]  /*69c0*/  UIADD3 UR4, UR37, 0x200, URZ ;  /* 0x0000020025047890 */ /* 0x000fe2000fffe03f */
[----:B------:R-:W-:Y:S01]  /*69d0*/  WARPGROUP.ARRIVE ;  /* 0x00000000000079c5 */ /* 0x000fe20000000000 */
[----:B------:R-:W-:Y:S01]  /*69e0*/  ULOP3.LUT UR10, UR60, 0x10000, URZ, 0xfc, !UPT ;  /* 0x000100003c0a7892 */ /* 0x000fe2000f8efc3f */
[----:B01----:R-:W-:Y:S01]  /*69f0*/  VIADD R0, R19, UR61 ;  /* 0x0000003d13007c36 */ /* 0x003fe20008000000 */
[----:B------:R-:W-:Y:S01]  /*6a00*/  USHF.R.U32.HI UR4, URZ, 0x4, UR4 ;  /* 0x000000043f047899 */ /* 0x000fe20008011604 */
[----:B------:R-:W0:Y:S01]  /*6a10*/  LDC R12, c[0x0][0x2f0] ;  /* 0x0000bc00ff0c7b82 */ /* 0x000e220000000800 */
[----:B------:R-:W-:Y:S01]  /*6a20*/  UMOV UR33, 0xc0000010 ;  /* 0xc000001000217882 */ /* 0x000fe20000000000 */
[----:B------:R-:W-:Y:S01]  /*6a30*/  UMOV UR35, 0x80000020 ;  /* 0x8000002000237882 */ /* 0x000fe20000000000 */
[----:B------:R-:W-:Y:S01]  /*6a40*/  ULOP3.LUT UR4, UR4, 0x3fff, URZ, 0xc0, !UPT ;  /* 0x00003fff04047892 */ /* 0x000fe2000f8ec03f */
[----:B------:R-:W-:Y:S01]  /*6a50*/  R2UR UR15, R17 ;  /* 0x00000000110f72ca */ /* 0x000fe200000e0000 */
[----:B------:R-:W-:Y:S01]  /*6a60*/  UMOV UR32, UR10 ;  /* 0x0000000a00207c82 */ /* 0x000fe20008000000 */
[----:B------:R-:W-:Y:S01]  /*6a70*/  IMAD.MOV.U32 R9, RZ, RZ, -0x2 ;  /* 0xfffffffeff097424 */ /* 0x000fe200078e00ff */
[----:B------:R-:W-:Y:S01]  /*6a80*/  ULOP3.LUT UR4, UR4, 0x2400000, URZ, 0xfc, !UPT ;  /* 0x0240000004047892 */ /* 0x000fe2000f8efc3f */
[----:B------:R-:W-:Y:S01]  /*6a90*/  ULDC UR14, c[0x0][0x288] ;  /* 0x0000a200000e7ab9 */ /* 0x000fe20000000800 */
[----:B------:R-:W-:-:S02]  /*6aa0*/  UMOV UR39, UR38 ;  /* 0x0000002600277c82 */ /* 0x000fc40008000000 */
[----:B------:R-:W-:-:S03]  /*6ab0*/  UIMAD UR11, UR6, 0x6c0, UR4 ;  /* 0x000006c0060b78a4 */ /* 0x000fc6000f8e0204 */
[----:B------:R-:W-:Y:S02]  /*6ac0*/  @UP0 ULDC UR4, c[0x0][0x44c] ;  /* 0x0001130000040ab9 */ /* 0x000fe40000000800 */
[----:B------:R-:W-:Y:S01]  /*6ad0*/  @P2 IMAD.HI.U32 R5, R0, UR4, RZ ;  /* 0x0000000400052c27 */ /* 0x000fe2000f8e00ff */
[----:B------:R-:W-:Y:S01]  /*6ae0*/  @UP0 ULDC UR4, c[0x0][0x450] ;  /* 0x0001140000040ab9 */ /* 0x000fe20000000800 */
[----:B------:R-:W-:Y:S02]  /*6af0*/  UMOV UR34, UR11 ;  /* 0x0000000b00227c82 */ /* 0x000fe40008000000 */
[----:B------:R-:W-:Y:S01]  /*6b00*/  HGMMA.64x96x16.F32 R24, gdesc[UR32].tnspB, R24, gsb0 ;  /* 0x41600000201879f0 */ /* 0x000fe20008000818 */
[----:B------:R-:W-:Y:S01]  /*6b10*/  UIADD3 UR32, UR10, 0x180, URZ ;  /* 0x000001800a207890 */ /* 0x000fe2000fffe03f */
[----:B------:R-:W-:Y:S01]  /*6b20*/  @P2 SHF.R.U32.HI R0, RZ, UR4, R5 ;  /* 0x00000004ff002c19 */ /* 0x000fe20008011605 */
[----:B------:R-:W-:Y:S01]  /*6b30*/  UIADD3 UR34, UR11, 0x40, URZ ;  /* 0x000000400b227890 */ /* 0x000fe2000fffe03f */
[----:B------:R-:W-:Y:S01]  /*6b40*/  UMOV UR33, 0xc0000010 ;  /* 0xc000001000217882 */ /* 0x000fe20000000000 */
[----:B------:R-:W-:-:S02]  /*6b50*/  UMOV UR35, 0x80000020 ;  /* 0x8000002000237882 */ /* 0x000fc40000000000 */
[----:B------:R-:W1:Y:S01]  /*6b60*/  SHFL.IDX PT, R10, R0, 0x1, 0x1c1f ;  /* 0x003c1f00000a7f89 */ /* 0x000e6200000e0000 */
[----:B------:R-:W-:Y:S02]  /*6b70*/  UMOV UR4, 0x1 ;  /* 0x0000000100047882 */ /* 0x000fe40000000000 */
[----:B------:R-:W-:Y:S01]  /*6b80*/  UIMAD UR4, UR7, -0x90, UR4 ;  /* 0xffffff70070478a4 */ /* 0x000fe2000f8e0204 */
[----:B------:R-:W2:Y:S05]  /*6b90*/  SHFL.IDX PT, R0, R0, RZ, 0x1c1f ;  /* 0x001c1fff00007589 */ /* 0x000eaa00000e0000 */
[----:B------:R-:W-:Y:S01]  /*6ba0*/  IMAD R9, R18, R9, UR4 ;  /* 0x0000000412097e24 */ /* 0x000fe2000f8e0209 */
[----:B------:R-:W-:-:S03]  /*6bb0*/  ULDC UR4, c[0x0][0x988] ;  /* 0x0002620000047ab9 */ /* 0x000fc60000000800 */
[----:B0-----:R-:W-:-:S05]  /*6bc0*/  IMAD R9, R12, UR15, R9 ;  /* 0x0000000f0c097c24 */ /* 0x001fca000f8e0209 */
[----:B-1----:R-:W-:-:S04]  /*6bd0*/  IADD3 R5, R10, -UR14, R9 ;  /* 0x8000000e0a057c10 */ /* 0x002fc8000fffe009 */
[C---:B------:R-:W-:Y:S02]  /*6be0*/  ISETP.GT.AND P3, PT, R5.reuse, RZ, PT ;  /* 0x000000ff0500720c */ /* 0x040fe40003f64270 */
[C---:B------:R-:W-:Y:S02]  /*6bf0*/  ISETP.GT.AND P4, PT, R5.reuse, 0x1, PT ;  /* 0x000000010500780c */ /* 0x040fe40003f84270 */
[----:B------:R-:W-:Y:S02]  /*6c00*/  FSEL R138, R138, -INF , P3 ;  /* 0xff8000008a8a7808 */ /* 0x000fe40001800000 */
[----:B------:R-:W-:Y:S02]  /*6c10*/  ISETP.GT.AND P3, PT, R5, 0x8, PT ;  /* 0x000000080500780c */ /* 0x000fe40003f64270 */
[----:B------:R-:W-:Y:S02]  /*6c20*/  FSEL R139, R139, -INF , P4 ;  /* 0xff8000008b8b7808 */ /* 0x000fe40002000000 */
[----:B------:R-:W-:-:S02]  /*6c30*/  FMNMX.FTZ R10, R138, R7, !PT ;  /* 0x000000078a0a7209 */ /* 0x000fc40007810000 */
[----:B------:R-:W-:Y:S02]  /*6c40*/  ISETP.GT.AND P4, PT, R5, 0x9, PT ;  /* 0x000000090500780c */ /* 0x000fe40003f84270 */
[----:B------:R-:W-:Y:S02]  /*6c50*/  FSEL R142, R142, -INF , P3 ;  /* 0xff8000008e8e7808 */ /* 0x000fe40001800000 */
[----:B------:R-:W-:Y:S02]  /*6c60*/  FMNMX.FTZ R11, R139, R10, !PT ;  /* 0x0000000a8b0b7209 */ /* 0x000fe40007810000 */
        /* <DEDUP_REMOVED lines=24> */
[----:B------:R-:W-:Y:S01]  /*6df0*/  ISETP.GT.AND P3, PT, R5, 0x30, PT ;  /* 0x000000300500780c */ /* 0x000fe20003f64270 */
[----:B------:R-:W-:Y:S02]  /*6e00*/  WARPGROUP.DEPBAR.LE gsb0, 0x0 ;  /* 0x00008000000079c5 */ /* 0x000fe40000010000 */
[----:B------:R-:W-:Y:S01]  /*6e10*/  WARPGROUP.ARRIVE ;  /* 0x00000000000079c5 */ /* 0x000fe20000000000 */
[----:B------:R-:W-:-:S02]  /*6e20*/  FSEL R127, R127, -INF , P4 ;  /* 0xff8000007f7f7808 */ /* 0x000fc40002000000 */
[----:B------:R-:W-:Y:S02]  /*6e30*/  FMNMX.FTZ R10, R126, R11, !PT ;  /* 0x0000000b7e0a7209 */ /* 0x000fe40007810000 */
[----:B------:R-:W-:Y:S01]  /*6e40*/  ISETP.GT.AND P4, PT, R5, 0x31, PT ;  /* 0x000000310500780c */ /* 0x000fe20003f84270 */
[----:B------:R-:W-:Y:S01]  /*6e50*/  HGMMA.64x96x16.F32 R24, gdesc[UR32].tnspB, R24, gsb0 ;  /* 0x41600000201879f0 */ /* 0x000fe20008000818 */
[----:B------:R-:W-:Y:S01]  /*6e60*/  UIADD3 UR32, UR10, 0x300, URZ ;  /* 0x000003000a207890 */ /* 0x000fe2000fffe03f */
[----:B------:R-:W-:Y:S01]  /*6e70*/  FSEL R114, R114, -INF , P3 ;  /* 0xff80000072727808 */ /* 0x000fe20001800000 */
[----:B------:R-:W-:Y:S01]  /*6e80*/  UIADD3 UR34, UR11, 0x80, URZ ;  /* 0x000000800b227890 */ /* 0x000fe2000fffe03f */
[----:B------:R-:W-:Y:S01]  /*6e90*/  FMNMX.FTZ R11, R127, R10, !PT ;  /* 0x0000000a7f0b7209 */ /* 0x000fe20007810000 */
[----:B------:R-:W-:Y:S01]  /*6ea0*/  UMOV UR33, 0xc0000010 ;  /* 0xc000001000217882 */ /* 0x000fe20000000000 */
        /* <DEDUP_REMOVED lines=48> */
[----:B------:R-:W-:Y:S01]  /*71b0*/  FMNMX.FTZ R11, R95, R10, !PT ;  /* 0x0000000a5f0b7209 */ /* 0x000fe20007810000 */
[----:B------:R-:W-:Y:S02]  /*71c0*/  WARPGROUP.DEPBAR.LE gsb0, 0x0 ;  /* 0x00008000000079c5 */ /* 0x000fe40000010000 */
[----:B------:R-:W-:Y:S01]  /*71d0*/  WARPGROUP.ARRIVE ;  /* 0x00000000000079c5 */ /* 0x000fe20000000000 */
[----:B------:R-:W-:-:S02]  /*71e0*/  ISETP.GT.AND P3, PT, R5, 0x78, PT ;  /* 0x000000780500780c */ /* 0x000fc40003f64270 */
[----:B------:R-:W-:Y:S02]  /*71f0*/  FSEL R83, R83, -INF , P4 ;  /* 0xff80000053537808 */ /* 0x000fe40002000000 */
[----:B------:R-:W-:Y:S01]  /*7200*/  FMNMX.FTZ R10, R82, R11, !PT ;  /* 0x0000000b520a7209 */ /* 0x000fe20007810000 */
[----:B------:R-:W-:Y:S01]  /*7210*/  HGMMA.64x96x16.F32 R24, gdesc[UR32].tnspB, R24, gsb0 ;  /* 0x41600000201879f0 */ /* 0x000fe20008000818 */
[----:B------:R-:W-:Y:S01]  /*7220*/  UIADD3 UR32, UR10, 0x480, URZ ;  /* 0x000004800a207890 */ /* 0x000fe2000fffe03f */
[----:B------:R-:W-:Y:S01]  /*7230*/  ISETP.GT.AND P4, PT, R5, 0x79, PT ;  /* 0x000000790500780c */ /* 0x000fe20003f84270 */
[----:B------:R-:W-:Y:S01]  /*7240*/  UIADD3 UR34, UR11, 0xc0, URZ ;  /* 0x000000c00b227890 */ /* 0x000fe2000fffe03f */
[----:B------:R-:W-:Y:S01]  /*7250*/  FSEL R86, R86, -INF , P3 ;  /* 0xff80000056567808 */ /* 0x000fe20001800000 */
[----:B------:R-:W-:Y:S01]  /*7260*/  UMOV UR33, 0xc0000010 ;  /* 0xc000001000217882 */ /* 0x000fe20000000000 */
[----:B------:R-:W-:Y:S01]  /*7270*/  UMOV UR35, 0x80000020 ;  /* 0x8000002000237882 */ /* 0x000fe20000000000 */
        /* <DEDUP_REMOVED lines=13> */
[----:B------:R-:W-:Y:S02]  /*7350*/  FSEL R79, R79, -INF , P4 ;  /* 0xff8000004f4f7808 */ /* 0x000fe40002000000 */
[----:B------:R-:W-:Y:S02]  /*7360*/  FMNMX.FTZ R10, R78, R5, !PT ;  /* 0x000000054e0a7209 */ /* 0x000fe40007810000 */
[----:B--2---:R-:W-:Y:S02]  /*7370*/  IADD3 R9, R0, -UR14, R9 ;  /* 0x8000000e00097c10 */ /* 0x004fe4000fffe009 */
[----:B------:R-:W-:Y:S02]  /*7380*/  FMNMX.FTZ R10, R79, R10, !PT ;  /* 0x0000000a4f0a7209 */ /* 0x000fe40007810000 */
[C---:B------:R-:W-:Y:S02]  /*7390*/  ISETP.GT.AND P6, PT, R9.reuse, RZ, PT ;  /* 0x000000ff0900720c */ /* 0x040fe40003fc4270 */
[----:B------:R-:W-:Y:S01]  /*73a0*/  ISETP.GT.AND P5, PT, R9, 0x1, PT ;  /* 0x000000010900780c */ /* 0x000fe20003fa4270 */
[----:B------:R-:W0:Y:S01]  /*73b0*/  SHFL.BFLY PT, R5, R10, 0x2, 0x1f ;  /* 0x0c401f000a057f89 */ /* 0x000e2200000e0000 */
[----:B------:R-:W-:-:S02]  /*73c0*/  FSEL R136, R136, -INF , P6 ;  /* 0xff80000088887808 */ /* 0x000fc40003000000 */
[----:B------:R-:W-:Y:S02]  /*73d0*/  ISETP.GT.AND P4, PT, R9, 0x8, PT ;  /* 0x000000080900780c */ /* 0x000fe40003f84270 */
[----:B------:R-:W-:Y:S02]  /*73e0*/  FSEL R137, R137, -INF , P5 ;  /* 0xff80000089897808 */ /* 0x000fe40002800000 */
[----:B------:R-:W-:Y:S02]  /*73f0*/  FMNMX.FTZ R0, R136, R6, !PT ;  /* 0x0000000688007209 */ /* 0x000fe40007810000 */
[----:B------:R-:W-:Y:S02]  /*7400*/  ISETP.GT.AND P6, PT, R9, 0x9, PT ;  /* 0x000000090900780c */ /* 0x000fe40003fc4270 */
[----:B------:R-:W-:Y:S02]  /*7410*/  FSEL R140, R140, -INF , P4 ;  /* 0xff8000008c8c7808 */ /* 0x000fe40002000000 */
[----:B------:R-:W-:-:S02]  /*7420*/  FSEL R141, R141, -INF , P6 ;  /* 0xff8000008d8d7808 */ /* 0x000fc40003000000 */
[C---:B------:R-:W-:Y:S02]  /*7430*/  ISETP.GT.AND P6, PT, R9.reuse, 0x10, PT ;  /* 0x000000100900780c */ /* 0x040fe40003fc4270 */
[C---:B------:R-:W-:Y:S02]  /*7440*/  ISETP.GT.AND P5, PT, R9.reuse, 0x11, PT ;  /* 0x000000110900780c */ /* 0x040fe40003fa4270 */
[----:B------:R-:W-:Y:S02]  /*7450*/  FSEL R128, R128, -INF , P6 ;  /* 0xff80000080807808 */ /* 0x000fe40003000000 */
[----:B------:R-:W-:Y:S02]  /*7460*/  ISETP.GT.AND P4, PT, R9, 0x18, PT ;  /* 0x000000180900780c */ /* 0x000fe40003f84270 */
[----:B------:R-:W-:Y:S02]  /*7470*/  FSEL R129, R129, -INF , P5 ;  /* 0xff80000081817808 */ /* 0x000fe40002800000 */
[----:B0-----:R-:W-:-:S02]  /*7480*/  FMNMX.FTZ R11, R10, R5, !PT ;  /* 0x000000050a0b7209 */ /* 0x001fc40007810000 */
[----:B------:R-:W-:Y:S02]  /*7490*/  ISETP.GT.AND P6, PT, R9, 0x19, PT ;  /* 0x000000190900780c */ /* 0x000fe40003fc4270 */
[----:B------:R-:W-:Y:S01]  /*74a0*/  FSEL R132, R132, -INF , P4 ;  /* 0xff80000084847808 */ /* 0x000fe20002000000 */
[----:B------:R-:W0:Y:S01]  /*74b0*/  SHFL.BFLY PT, R12, R11, 0x1, 0x1f ;  /* 0x0c201f000b0c7f89 */ /* 0x000e2200000e0000 */
[----:B------:R-:W-:Y:S02]  /*74c0*/  FSEL R133, R133, -INF , P6 ;  /* 0xff80000085857808 */ /* 0x000fe40003000000 */
[C---:B------:R-:W-:Y:S02]  /*74d0*/  ISETP.GT.AND P6, PT, R9.reuse, 0x20, PT ;  /* 0x000000200900780c */ /* 0x040fe40003fc4270 */
[C---:B------:R-:W-:Y:S02]  /*74e0*/  ISETP.GT.AND P5, PT, R9.reuse, 0x21, PT ;  /* 0x000000210900780c */ /* 0x040fe40003fa4270 */
[----:B------:R-:W-:-:S02]  /*74f0*/  ISETP.GT.AND P4, PT, R9, 0x28, PT ;  /* 0x000000280900780c */ /* 0x000fc40003f84270 */
[----:B------:R-:W-:Y:S02]  /*7500*/  FSEL R121, R121, -INF , P5 ;  /* 0xff80000079797808 */ /* 0x000fe40002800000 */
[----:B------:R-:W-:Y:S02]  /*7510*/  FSEL R124, R124, -INF , P4 ;  /* 0xff8000007c7c7808 */ /* 0x000fe40002000000 */
[C---:B------:R-:W-:Y:S02]  /*7520*/  ISETP.GT.AND P5, PT, R9.reuse, 0x31, PT ;  /* 0x000000310900780c */ /* 0x040fe40003fa4270 */
[----:B------:R-:W-:Y:S02]  /*7530*/  ISETP.GT.AND P4, PT, R9, 0x38, PT ;  /* 0x000000380900780c */ /* 0x000fe40003f84270 */
[----:B------:R-:W-:Y:S02]  /*7540*/  R2UR UR14, R8 ;  /* 0x00000000080e72ca */ /* 0x000fe400000e0000 */
[----:B------:R-:W-:-:S02]  /*7550*/  FSEL R116, R116, -INF , P4 ;  /* 0xff80000074747808 */ /* 0x000fc40002000000 */
[----:B------:R-:W-:Y:S02]  /*7560*/  ISETP.GT.AND P4, PT, R9, 0x48, PT ;  /* 0x000000480900780c */ /* 0x000fe40003f84270 */
[----:B0-----:R-:W-:Y:S02]  /*7570*/  FMNMX.FTZ R5, R11, R12, !PT ;  /* 0x0000000c0b057209 */ /* 0x001fe40007810000 */
[----:B------:R-:W-:Y:S01]  /*7580*/  FSEL R108, R108, -INF , P4 ;  /* 0xff8000006c6c7808 */ /* 0x000fe20002000000 */
[----:B------:R-:W-:Y:S02]  /*7590*/  WARPGROUP.DEPBAR.LE gsb0, 0x0 ;  /* 0x00008000000079c5 */ /* 0x000fe40000010000 */
[----:B------:R-:W-:Y:S01]  /*75a0*/  WARPGROUP.ARRIVE ;  /* 0x00000000000079c5 */ /* 0x000fe20000000000 */
[C---:B------:R-:W-:Y:S01]  /*75b0*/  FMUL.FTZ R10, R5.reuse, UR4 ;  /* 0x00000004050a7c20 */ /* 0x040fe20008410000 */
[----:B------:R-:W-:Y:S01]  /*75c0*/  FSETP.NEU.FTZ.AND P3, PT, R5, -INF , PT ;  /* 0xff8000000500780b */ /* 0x000fe20003f7d000 */
[----:B------:R-:W-:Y:S01]  /*75d0*/  UISETP.GT.AND UP1, UPT, UR7, UR14, UPT ;  /* 0x0000000e0700728c */ /* 0x000fe2000bf24270 */
[----:B------:R-:W-:-:S02]  /*75e0*/  ISETP.GT.AND P4, PT, R9, 0x58, PT ;  /* 0x000000580900780c */ /* 0x000fc40003f84270 */
[----:B------:R-:W-:Y:S01]  /*75f0*/  HGMMA.64x96x16.F32 R24, gdesc[UR32].tnspB, R24, gsb0 ;  /* 0x41600000201879f0 */ /* 0x000fe20008000818 */
[----:B------:R-:W-:Y:S01]  /*7600*/  UIADD3 UR32, UR10, 0x600, URZ ;  /* 0x000006000a207890 */ /* 0x000fe2000fffe03f */
[----:B------:R-:W-:Y:S01]  /*7610*/  FSEL R10, R10, RZ, P3 ;  /* 0x000000ff0a0a7208 */ /* 0x000fe20001800000 */
[----:B------:R-:W-:Y:S01]  /*7620*/  UIADD3 UR34, UR11, 0x100, URZ ;  /* 0x000001000b227890 */ /* 0x000fe2000fffe03f */
[----:B------:R-:W-:Y:S01]  /*7630*/  FSEL R100, R100, -INF , P4 ;  /* 0xff80000064647808 */ /* 0x000fe20002000000 */
[----:B------:R-:W-:Y:S01]  /*7640*/  UMOV UR33, 0xc0000010 ;  /* 0xc000001000217882 */ /* 0x000fe20000000000 */
[----:B------:R-:W-:Y:S01]  /*7650*/  UMOV UR35, 0x80000020 ;  /* 0x8000002000237882 */ /* 0x000fe20000000000 */
        /* <DEDUP_REMOVED lines=10> */
[----:B------:R-:W-:Y:S01]  /*7700*/  MUFU.EX2 R120, R135 ;  /* 0x0000008700787308 */ /* 0x000fe20000000800 */
[----:B------:R-:W-:Y:S01]  /*7710*/  FSEL R125, R125, -INF , P6 ;  /* 0xff8000007d7d7808 */ /* 0x000fe20003000000 */
[--C-:B------:R-:W-:Y:S01]  /*7720*/  FFMA.FTZ R138, R138, UR4, -R10.reuse ;  /* 0x000000048a8a7c23 */ /* 0x100fe2000801080a */
[----:B------:R-:W-:Y:S01]  /*7730*/  FMNMX.FTZ R0, R128, R131, !PT ;  /* 0x0000008380007209 */ /* 0x000fe20007810000 */
[--C-:B------:R-:W-:Y:S01]  /*7740*/  FFMA.FTZ R14, R143, UR4, -R10.reuse ;  /* 0x000000048f0e7c23 */ /* 0x100fe2000801080a */
[----:B------:R-:W-:Y:S01]  /*7750*/  ISETP.GT.AND P6, PT, R9, 0x30, PT ;  /* 0x000000300900780c */ /* 0x000fe20003fc4270 */
[----:B------:R-:W0:Y:S01]  /*7760*/  S2R R143, SR_TID.X ;  /* 0x00000000008f7919 */ /* 0x000e220000002100 */
[----:B------:R-:W-:Y:S01]  /*7770*/  FMNMX.FTZ R131, R129, R0, !PT ;  /* 0x0000000081837209 */ /* 0x000fe20007810000 */
[----:B------:R1:W-:Y:S01]  /*7780*/  MUFU.EX2 R11, R138 ;  /* 0x0000008a000b7308 */ /* 0x0003e20000000800 */
[----:B------:R-:W-:Y:S01]  /*7790*/  FSEL R112, R112, -INF , P6 ;  /* 0xff80000070707808 */ /* 0x000fe20003000000 */
[--C-:B------:R-:W-:Y:S01]  /*77a0*/  FFMA.FTZ R12, R139, UR4, -R10.reuse ;  /* 0x000000048b0c7c23 */ /* 0x100fe2000801080a */
[----:B------:R-:W-:Y:S01]  /*77b0*/  FMNMX.FTZ R0, R132, R131, !PT ;  /* 0x0000008384007209 */ /* 0x000fe20007810000 */
[--C-:B------:R-:W-:Y:S01]  /*77c0*/  FFMA.FTZ R13, R142, UR4, -R10.reuse ;  /* 0x000000048e0d7c23 */ /* 0x100fe2000801080a */
[----:B------:R-:W-:Y:S01]  /*77d0*/  FSEL R126, R113, -INF , P5 ;  /* 0xff800000717e7808 */ /* 0x000fe20002800000 */
[--C-:B------:R-:W-:Y:S01]  /*77e0*/  FFMA.FTZ R122, R122, UR4, -R10.reuse ;  /* 0x000000047a7a7c23 */ /* 0x100fe2000801080a */
[----:B------:R-:W-:Y:S01]  /*77f0*/  FMNMX.FTZ R131, R133, R0, !PT ;  /* 0x0000000085837209 */ /* 0x000fe20007810000 */
[----:B------:R2:W-:Y:S01]  /*7800*/  MUFU.EX2 R113, R134 ;  /* 0x0000008600717308 */ /* 0x0005e20000000800 */
[----:B------:R-:W-:Y:S01]  /*7810*/  ISETP.GT.AND P6, PT, R9, 0x39, PT ;  /* 0x000000390900780c */ /* 0x000fe20003fc4270 */
[--C-:B-1----:R-:W-:Y:S01]  /*7820*/  FFMA.FTZ R138, R106, UR4, -R10.reuse ;  /* 0x000000046a8a7c23 */ /* 0x102fe2000801080a */
[----:B------:R-:W-:Y:S01]  /*7830*/  FMNMX.FTZ R0, R130, R131, !PT ;  /* 0x0000008382007209 */ /* 0x000fe20007810000 */
[--C-:B------:R-:W-:Y:S01]  /*7840*/  FFMA.FTZ R123, R123, UR4, -R10.reuse ;  /* 0x000000047b7b7c23 */ /* 0x100fe2000801080a */
[----:B------:R-:W-:Y:S01]  /*7850*/  FSEL R117, R117, -INF , P6 ;  /* 0xff80000075757808 */ /* 0x000fe20003000000 */
[--C-:B------:R-:W-:Y:S01]  /*7860*/  FFMA.FTZ R127, R127, UR4, -R10.reuse ;  /* 0x000000047f7f7c23 */ /* 0x100fe2000801080a */
[----:B------:R-:W-:Y:S01]  /*7870*/  FMNMX.FTZ R131, R121, R0, !PT ;  /* 0x0000000079837209 */ /* 0x000fe20007810000 */
[--C-:B------:R-:W-:Y:S01]  /*7880*/  FFMA.FTZ R82, R82, UR4, -R10.reuse ;  /* 0x0000000452527c23 */ /* 0x100fe2000801080a */
[----:B------:R-:W-:Y:S01]  /*7890*/  ISETP.GT.AND P6, PT, R9, 0x40, PT ;  /* 0x000000400900780c */ /* 0x000fe20003fc4270 */
[--C-:B--2---:R-:W-:Y:S01]  /*78a0*/  FFMA.FTZ R134, R114, UR4, -R10.reuse ;  /* 0x0000000472867c23 */ /* 0x104fe2000801080a */
[----:B------:R-:W-:Y:S01]  /*78b0*/  FMNMX.FTZ R0, R124, R131, !PT ;  /* 0x000000837c007209 */ /* 0x000fe20007810000 */
[--C-:B------:R-:W-:Y:S01]  /*78c0*/  FFMA.FTZ R83, R83, UR4, -R10.reuse ;  /* 0x0000000453537c23 */ /* 0x100fe2000801080a */
[----:B------:R-:W-:Y:S01]  /*78d0*/  ISETP.GT.AND P5, PT, R9, 0x41, PT ;  /* 0x000000410900780c */ /* 0x000fe20003fa4270 */
[--C-:B------:R-:W-:Y:S01]  /*78e0*/  FFMA.FTZ R86, R86, UR4, -R10.reuse ;  /* 0x0000000456567c23 */ /* 0x100fe2000801080a */
[----:B------:R-:W-:Y:S01]  /*78f0*/  FMNMX.FTZ R131, R125, R0, !PT ;  /* 0x000000007d837209 */ /* 0x000fe20007810000 */
[--C-:B------:R-:W-:Y:S01]  /*7900*/  FFMA.FTZ R87, R87, UR4, -R10.reuse ;  /* 0x0000000457577c23 */ /* 0x100fe2000801080a */
[----:B------:R-:W-:Y:S01]  /*7910*/  FSEL R104, R104, -INF , P6 ;  /* 0xff80000068687808 */ /* 0x000fe20003000000 */
[----:B------:R-:W-:Y:S01]  /*7920*/  FFMA.FTZ R78, R78, UR4, -R10 ;  /* 0x000000044e4e7c23 */ /* 0x000fe2000801080a */
[----:B------:R-:W-:Y:S01]  /*7930*/  FMNMX.FTZ R131, R112, R131, !PT ;  /* 0x0000008370837209 */ /* 0x000fe20007810000 */
[----:B------:R-:W-:Y:S01]  /*7940*/  MUFU.EX2 R12, R12 ;  /* 0x0000000c000c7308 */ /* 0x000fe20000000800 */
[----:B------:R-:W-:-:S02]  /*7950*/  FSEL R114, R105, -INF , P5 ;  /* 0xff80000069727808 */ /* 0x000fc40002800000 */
[----:B------:R-:W-:Y:S02]  /*7960*/  FMNMX.FTZ R135, R126, R131, !PT ;  /* 0x000000837e877209 */ /* 0x000fe40007810000 */
[----:B------:R-:W-:Y:S02]  /*7970*/  ISETP.GT.AND P6, PT, R9, 0x49, PT ;  /* 0x000000490900780c */ /* 0x000fe40003fc4270 */
[----:B------:R-:W-:Y:S01]  /*7980*/  FMNMX.FTZ R0, R116, R135, !PT ;  /* 0x0000008774007209 */ /* 0x000fe20007810000 */
[----:B------:R1:W-:Y:S01]  /*7990*/  MUFU.EX2 R105, R134 ;  /* 0x0000008600697308 */ /* 0x0003e20000000800 */
[----:B------:R-:W-:Y:S01]  /*79a0*/  FSEL R131, R109, -INF , P6 ;  /* 0xff8000006d837808 */ /* 0x000fe20003000000 */
[----:B------:R-:W-:Y:S01]  /*79b0*/  FFMA.FTZ R109, R115, UR4, -R10 ;  /* 0x00000004736d7c23 */ /* 0x000fe2000801080a */
[----:B------:R-:W-:Y:S02]  /*79c0*/  FMNMX.FTZ R135, R117, R0, !PT ;  /* 0x0000000075877209 */ /* 0x000fe40007810000 */
[----:B------:R-:W-:-:S02]  /*79d0*/  ISETP.GT.AND P6, PT, R9, 0x50, PT ;  /* 0x000000500900780c */ /* 0x000fc40003fc4270 */
[----:B------:R-:W-:Y:S01]  /*79e0*/  FMNMX.FTZ R135, R104, R135, !PT ;  /* 0x0000008768877209 */ /* 0x000fe20007810000 */
[----:B------:R-:W-:Y:S01]  /*79f0*/  MUFU.EX2 R13, R13 ;  /* 0x0000000d000d7308 */ /* 0x000fe20000000800 */
[----:B------:R-:W-:Y:S02]  /*7a00*/  ISETP.GT.AND P5, PT, R9, 0x51, PT ;  /* 0x000000510900780c */ /* 0x000fe40003fa4270 */
[----:B------:R-:W-:Y:S02]  /*7a10*/  FMNMX.FTZ R135, R114, R135, !PT ;  /* 0x0000008772877209 */ /* 0x000fe40007810000 */
[----:B------:R-:W-:Y:S01]  /*7a20*/  FSEL R115, R96, -INF , P6 ;  /* 0xff80000060737808 */ /* 0x000fe20003000000 */
[--C-:B------:R-:W-:Y:S01]  /*7a30*/  FFMA.FTZ R96, R118, UR4, -R10.reuse ;  /* 0x0000000476607c23 */ /* 0x100fe2000801080a */
[----:B------:R-:W-:Y:S01]  /*7a40*/  FMNMX.FTZ R0, R108, R135, !PT ;  /* 0x000000876c007209 */ /* 0x000fe20007810000 */
[----:B------:R-:W-:Y:S01]  /*7a50*/  MUFU.EX2 R14, R14 ;  /* 0x0000000e000e7308 */ /* 0x000fe20000000800 */
[----:B------:R-:W-:Y:S01]  /*7a60*/  FSEL R118, R97, -INF , P5 ;  /* 0xff80000061767808 */ /* 0x000fe20002800000 */
[----:B------:R-:W-:Y:S01]  /*7a70*/  FFMA.FTZ R97, R119, UR4, -R10 ;  /* 0x0000000477617c23 */ /* 0x000fe2000801080a */
[----:B------:R-:W-:-:S02]  /*7a80*/  FMNMX.FTZ R0, R131, R0, !PT ;  /* 0x0000000083007209 */ /* 0x000fc40007810000 */
[----:B------:R-:W-:Y:S02]  /*7a90*/  ISETP.GT.AND P6, PT, R9, 0x59, PT ;  /* 0x000000590900780c */ /* 0x000fe40003fc4270 */
[----:B------:R-:W-:Y:S01]  /*7aa0*/  FMNMX.FTZ R119, R115, R0, !PT ;  /* 0x0000000073777209 */ /* 0x000fe20007810000 */
[----:B------:R-:W-:Y:S01]  /*7ab0*/  MUFU.EX2 R15, R15 ;  /* 0x0000000f000f7308 */ /* 0x000fe20000000800 */
[----:B------:R-:W-:Y:S02]  /*7ac0*/  ISETP.GT.AND P5, PT, R9, 0x61, PT ;  /* 0x000000610900780c */ /* 0x000fe40003fa4270 */
[----:B------:R-:W-:Y:S02]  /*7ad0*/  FMNMX.FTZ R135, R118, R119, !PT ;  /* 0x0000007776877209 */ /* 0x000fe40007810000 */
[----:B------:R-:W-:Y:S02]  /*7ae0*/  FSEL R101, R101, -INF , P6 ;  /* 0xff80000065657808 */ /* 0x000fe40003000000 */
[----:B------:R-:W-:Y:S01]  /*7af0*/  ISETP.GT.AND P6, PT, R9, 0x60, PT ;  /* 0x000000600900780c */ /* 0x000fe20003fc4270 */
[----:B------:R-:W-:Y:S01]  /*7b00*/  MUFU.EX2 R20, R20 ;  /* 0x0000001400147308 */ /* 0x000fe20000000800 */
[----:B------:R-:W-:-:S02]  /*7b10*/  FMNMX.FTZ R0, R100, R135, !PT ;  /* 0x0000008764007209 */ /* 0x000fc40007810000 */
[----:B------:R-:W-:Y:S01]  /*7b20*/  FSEL R119, R89, -INF , P5 ;  /* 0xff80000059777808 */ /* 0x000fe20002800000 */
[----:B------:R-:W-:Y:S01]  /*7b30*/  FFMA.FTZ R89, R107, UR4, -R10 ;  /* 0x000000046b597c23 */ /* 0x000fe2000801080a */
[----:B------:R-:W-:Y:S02]  /*7b40*/  FSEL R106, R88, -INF , P6 ;  /* 0xff800000586a7808 */ /* 0x000fe40003000000 */
[----:B------:R-:W-:Y:S01]  /*7b50*/  FMNMX.FTZ R107, R101, R0, !PT ;  /* 0x00000000656b7209 */ /* 0x000fe20007810000 */
[----:B------:R2:W-:Y:S01]  /*7b60*/  MUFU.EX2 R88, R138 ;  /* 0x0000008a00587308 */ /* 0x0005e20000000800 */
[----:B------:R-:W-:Y:S02]  /*7b70*/  WARPGROUP.DEPBAR.LE gsb0, 0x0 ;  /* 0x00008000000079c5 */ /* 0x000fe40000010000 */
[----:B------:R-:W-:Y:S01]  /*7b80*/  WARPGROUP.ARRIVE ;  /* 0x00000000000079c5 */ /* 0x000fe20000000000 */
[----:B------:R-:W-:Y:S02]  /*7b90*/  ISETP.GT.AND P4, PT, R9, 0x68, PT ;  /* 0x000000680900780c */ /* 0x000fe40003f84270 */
[----:B------:R-:W-:-:S02]  /*7ba0*/  FMNMX.FTZ R0, R106, R107, !PT ;  /* 0x0000006b6a007209 */ /* 0x000fc40007810000 */
[----:B------:R-:W-:Y:S01]  /*7bb0*/  ISETP.GT.AND P6, PT, R9, 0x69, PT ;  /* 0x000000690900780c */ /* 0x000fe20003fc4270 */
[----:B------:R-:W-:Y:S01]  /*7bc0*/  HGMMA.64x96x16.F32 R24, gdesc[UR32].tnspB, R24, gsb0 ;  /* 0x41600000201879f0 */ /* 0x000fe20008000818 */
[----:B------:R-:W-:Y:S01]  /*7bd0*/  UIADD3 UR32, UR10, 0x780, URZ ;  /* 0x000007800a207890 */ /* 0x000fe2000fffe03f */
[----:B-1----:R-:W-:Y:S01]  /*7be0*/  FSEL R134, R92, -INF , P4 ;  /* 0xff8000005c867808 */ /* 0x002fe20002000000 */
[----:B------:R-:W-:Y:S01]  /*7bf0*/  UIADD3 UR34, UR11, 0x140, URZ ;  /* 0x000001400b227890 */ /* 0x000fe2000fffe03f */
[----:B------:R-:W-:Y:S01]  /*7c00*/  FMNMX.FTZ R135, R119, R0, !PT ;  /* 0x0000000077877209 */ /* 0x000fe20007810000 */
[----:B------:R-:W-:Y:S01]  /*7c10*/  UMOV UR33, 0xc0000010 ;  /* 0xc000001000217882 */ /* 0x000fe20000000000 */
[----:B------:R-:W-:Y:S01]  /*7c20*/  UMOV UR35, 0x80000020 ;  /* 0x8000002000237882 */ /* 0x000fe20000000000 */
        /* <DEDUP_REMOVED lines=16> */
[----:B------:R-:W-:Y:S01]  /*7d30*/  FSEL R111, R84, -INF , P4 ;  /* 0xff800000546f7808 */ /* 0x000fe20002000000 */
[----:B------:R-:W-:Y:S01]  /*7d40*/  FFMA.FTZ R84, R99, UR4, -R10 ;  /* 0x0000000463547c23 */ /* 0x000fe2000801080a */
[----:B------:R-:W-:Y:S02]  /*7d50*/  FMNMX.FTZ R0, R110, R135, !PT ;  /* 0x000000876e007209 */ /* 0x000fe40007810000 */
[----:B------:R-:W-:Y:S02]  /*7d60*/  FSEL R98, R85, -INF , P6 ;  /* 0xff80000055627808 */ /* 0x000fe40003000000 */
[----:B------:R-:W-:Y:S01]  /*7d70*/  ISETP.GT.AND P6, PT, R9, 0x80, PT ;  /* 0x000000800900780c */ /* 0x000fe20003fc4270 */
[----:B------:R-:W-:Y:S01]  /*7d80*/  MUFU.EX2 R127, R127 ;  /* 0x0000007f007f7308 */ /* 0x000fe20000000800 */
[----:B------:R-:W-:-:S02]  /*7d90*/  FMNMX.FTZ R85, R111, R0, !PT ;  /* 0x000000006f557209 */ /* 0x000fc40007810000 */
[----:B------:R-:W-:Y:S02]  /*7da0*/  ISETP.GT.AND P5, PT, R9, 0x81, PT ;  /* 0x000000810900780c */ /* 0x000fe40003fa4270 */
[----:B------:R-:W-:Y:S01]  /*7db0*/  FSEL R99, R72, -INF , P6 ;  /* 0xff80000048637808 */ /* 0x000fe20003000000 */
[--C-:B------:R-:W-:Y:S01]  /*7dc0*/  FFMA.FTZ R72, R102, UR4, -R10.reuse ;  /* 0x0000000466487c23 */ /* 0x100fe2000801080a */
[----:B------:R-:W-:Y:S01]  /*7dd0*/  FMNMX.FTZ R0, R98, R85, !PT ;  /* 0x0000005562007209 */ /* 0x000fe20007810000 */
[--C-:B------:R-:W-:Y:S01]  /*7de0*/  FFMA.FTZ R85, R91, UR4, -R10.reuse ;  /* 0x000000045b557c23 */ /* 0x100fe2000801080a */
[----:B------:R-:W-:Y:S01]  /*7df0*/  ISETP.GT.AND P4, PT, R9, 0x88, PT ;  /* 0x000000880900780c */ /* 0x000fe20003f84270 */
[--C-:B------:R-:W-:Y:S01]  /*7e00*/  FFMA.FTZ R91, R95, UR4, -R10.reuse ;  /* 0x000000045f5b7c23 */ /* 0x100fe2000801080a */
[----:B------:R-:W-:Y:S01]  /*7e10*/  FSEL R135, R73, -INF , P5 ;  /* 0xff80000049877808 */ /* 0x000fe20002800000 */
[----:B------:R-:W-:Y:S01]  /*7e20*/  FFMA.FTZ R95, R75, UR4, -R10 ;  /* 0x000000044b5f7c23 */ /* 0x000fe2000801080a */
[----:B------:R-:W-:Y:S01]  /*7e30*/  FMNMX.FTZ R0, R99, R0, !PT ;  /* 0x0000000063007209 */ /* 0x000fe20007810000 */
[----:B------:R-:W-:Y:S01]  /*7e40*/  MUFU.EX2 R109, R109 ;  /* 0x0000006d006d7308 */ /* 0x000fe20000000800 */
[----:B------:R-:W-:-:S02]  /*7e50*/  ISETP.GT.AND P6, PT, R9, 0x89, PT ;  /* 0x000000890900780c */ /* 0x000fc40003fc4270 */
[----:B------:R-:W-:Y:S02]  /*7e60*/  FSEL R102, R76, -INF , P4 ;  /* 0xff8000004c667808 */ /* 0x000fe40002000000 */
[----:B------:R-:W-:Y:S02]  /*7e70*/  FMNMX.FTZ R73, R135, R0, !PT ;  /* 0x0000000087497209 */ /* 0x000fe40007810000 */
[----:B--2---:R-:W-:Y:S01]  /*7e80*/  FSEL R138, R77, -INF , P6 ;  /* 0xff8000004d8a7808 */ /* 0x004fe20003000000 */
[----:B------:R-:W-:Y:S01]  /*7e90*/  MUFU.EX2 R76, R72 ;  /* 0x00000048004c7308 */ /* 0x000fe20000000800 */
[----:B------:R-:W-:Y:S01]  /*7ea0*/  FMNMX.FTZ R73, R102, R73, !PT ;  /* 0x0000004966497209 */ /* 0x000fe20007810000 */
[----:B------:R-:W-:Y:S01]  /*7eb0*/  FFMA.FTZ R77, R103, UR4, -R10 ;  /* 0x00000004674d7c23 */ /* 0x000fe2000801080a */
[----:B0-----:R-:W-:Y:S02]  /*7ec0*/  SHF.R.U32.HI R142, RZ, 0x7, R143 ;  /* 0x00000007ff8e7819 */ /* 0x001fe4000001168f */
[----:B------:R-:W-:-:S02]  /*7ed0*/  FMNMX.FTZ R0, R138, R73, !PT ;  /* 0x000000498a007209 */ /* 0x000fc40007810000 */
[----:B------:R-:W-:Y:S01]  /*7ee0*/  ISETP.GE.U32.AND P4, PT, R143, 0x180, PT ;  /* 0x000001808f00780c */ /* 0x000fe20003f86070 */
[----:B------:R0:W-:Y:S02]  /*7ef0*/  MUFU.EX2 R9, R84 ;  /* 0x0000005400097308 */ /* 0x0001e40000000800 */
[----:B------:R-:W1:Y:S06]  /*7f00*/  SHFL.BFLY PT, R73, R0, 0x2, 0x1f ;  /* 0x0c401f0000497f89 */ /* 0x000e6c00000e0000 */
[----:B------:R-:W-:Y:S01]  /*7f10*/  MUFU.EX2 R96, R96 ;  /* 0x0000006000607308 */ /* 0x000fe20000000800 */
[--C-:B0-----:R-:W-:Y:S01]  /*7f20*/  FFMA.FTZ R84, R90, UR4, -R10.reuse ;  /* 0x000000045a547c23 */ /* 0x101fe2000801080a */
[--C-:B------:R-:W-:Y:S01]  /*7f30*/  FFMA.FTZ R90, R94, UR4, -R10.reuse ;  /* 0x000000045e5a7c23 */ /* 0x100fe2000801080a */
[--C-:B------:R-:W-:Y:S01]  /*7f40*/  FFMA.FTZ R94, R74, UR4, -R10.reuse ;  /* 0x000000044a5e7c23 */ /* 0x100fe2000801080a */
[----:B------:R-:W-:-:S04]  /*7f50*/  FFMA.FTZ R10, R79, UR4, -R10 ;  /* 0x000000044f0a7c23 */ /* 0x000fc8000801080a */
[----:B------:R-:W-:Y:S08]  /*7f60*/  MUFU.EX2 R97, R97 ;  /* 0x0000006100617308 */ /* 0x000ff00000000800 */
[----:B------:R-:W-:Y:S01]  /*7f70*/  MUFU.EX2 R89, R89 ;  /* 0x0000005900597308 */ /* 0x000fe20000000800 */
[----:B-1----:R-:W-:-:S05]  /*7f80*/  FMNMX.FTZ R73, R0, R73, !PT ;  /* 0x0000004900497209 */ /* 0x002fca0007810000 */
[----:B------:R-:W0:Y:S02]  /*7f90*/  SHFL.BFLY PT, R0, R73, 0x1, 0x1f ;  /* 0x0c201f0049007f89 */ /* 0x000e2400000e0000 */
[----:B------:R-:W-:Y:S01]  /*7fa0*/  MUFU.EX2 R92, R92 ;  /* 0x0000005c005c7308 */ /* 0x000fe20000000800 */
[----:B------:R-:W-:Y:S02]  /*7fb0*/  WARPGROUP.DEPBAR.LE gsb0, 0x0 ;  /* 0x00008000000079c5 */ /* 0x000fe40000010000 */
[----:B------:R-:W-:-:S05]  /*7fc0*/  WARPGROUP.ARRIVE ;  /* 0x00000000000079c5 */ /* 0x000fca0000000000 */
[----:B------:R-:W-:Y:S01]  /*7fd0*/  MUFU.EX2 R80, R80 ;  /* 0x0000005000507308 */ /* 0x000fe20000000800 */
[----:B------:R-:W-:Y:S01]  /*7fe0*/  HGMMA.64x96x16.F32 R24, gdesc[UR32].tnspB, R24, gsb0 ;  /* 0x41600000201879f0 */ /* 0x000fe20008000818 */
[----:B------:R-:W-:Y:S02]  /*7ff0*/  UIADD3 UR32, UR10, 0x900, URZ ;  /* 0x000009000a207890 */ /* 0x000fe4000fffe03f */
[----:B------:R-:W-:-:S04]  /*8000*/  UIADD3 UR34, UR11, 0x180, URZ ;  /* 0x000001800b227890 */ /* 0x000fc8000fffe03f */
[----:B------:R-:W-:Y:S01]  /*8010*/  MUFU.EX2 R81, R81 ;  /* 0x0000005100517308 */ /* 0x000fe20000000800 */
[----:B------:R-:W-:Y:S01]  /*8020*/  UMOV UR33, 0xc0000010 ;  /* 0xc000001000217882 */ /* 0x000fe20000000000 */
[----:B------:R-:W-:Y:S01]  /*8030*/  UMOV UR35, 0x80000020 ;  /* 0x8000002000237882 */ /* 0x000fe20000000000 */
[----:B0-----:R-:W-:Y:S01]  /*8040*/  FMNMX.FTZ R0, R73, R0, !PT ;  /* 0x0000000049007209 */ /* 0x001fe20007810000 */
[----:B------:R-:W-:-:S04]  /*8050*/  VIADD R73, R142, 0x9 ;  /* 0x000000098e497836 */ /* 0x000fc80000000000 */
[----:B------:R-:W-:Y:S01]  /*8060*/  MUFU.EX2 R77, R77 ;  /* 0x0000004d004d7308 */ /* 0x000fe20000000800 */
[C---:B------:R-:W-:Y:S01]  /*8070*/  FSETP.NEU.FTZ.AND P5, PT, R0.reuse, -INF , PT ;  /* 0xff8000000000780b */ /* 0x040fe20003fbd000 */
[C---:B------:R-:W-:Y:S01]  /*8080*/  FMUL.FTZ R72, R0.reuse, UR4 ;  /* 0x0000000400487c20 */ /* 0x040fe20008410000 */
[----:B------:R-:W-:Y:S02]  /*8090*/  SEL R73, R73, 0x9, !P4 ;  /* 0x0000000949497807 */ /* 0x000fe40006000000 */
[----:B------:R-:W-:Y:S02]  /*80a0*/  FSEL R75, R0, RZ, P5 ;  /* 0x000000ff004b7208 */ /* 0x000fe40002800000 */
[----:B------:R-:W-:Y:S01]  /*80b0*/  FSEL R79, R72, RZ, P5 ;  /* 0x000000ff484f7208 */ /* 0x000fe20002800000 */
[----:B------:R-:W-:Y:S02]  /*80c0*/  MUFU.EX2 R84, R84 ;  /* 0x0000005400547308 */ /* 0x000fe40000000800 */
[----:B------:R-:W-:-:S02]  /*80d0*/  FADD.FTZ R75, -R75, R6 ;  /* 0x000000064b4b7221 */ /* 0x000fc40000010100 */
[--C-:B------:R-:W-:Y:S01]  /*80e0*/  FFMA.FTZ R103, R140, UR4, -R79.reuse ;  /* 0x000000048c677c23 */ /* 0x100fe2000801084f */
[--C-:B------:R-:W-:Y:S01]  /*80f0*/  FFMA.FTZ R140, R121, UR4, -R79.reuse ;  /* 0x00000004798c7c23 */ /* 0x100fe2000801084f */
[--C-:B------:R-:W-:Y:S01]  /*8100*/  FFMA.FTZ R121, R112, UR4, -R79.reuse ;  /* 0x0000000470797c23 */ /* 0x100fe2000801084f */
[--C-:B------:R-:W-:Y:S01]  /*8110*/  FFMA.FTZ R112, R104, UR4, -R79.reuse ;  /* 0x0000000468707c23 */ /* 0x100fe2000801084f */
[----:B------:R-:W-:Y:S01]  /*8120*/  FSEL R104, R5, RZ, P3 ;  /* 0x000000ff05687208 */ /* 0x000fe20001800000 */
[--C-:B------:R-:W-:Y:S01]  /*8130*/  FFMA.FTZ R72, R136, UR4, -R79.reuse ;  /* 0x0000000488487c23 */ /* 0x100fe2000801084f */
[----:B------:R-:W-:Y:S01]  /*8140*/  FMUL.FTZ R75, R75, UR4 ;  /* 0x000000044b4b7c20 */ /* 0x000fe20008410000 */
[--C-:B------:R-:W-:Y:S01]  /*8150*/  FFMA.FTZ R74, R137, UR4, -R79.reuse ;  /* 0x00000004894a7c23 */ /* 0x100fe2000801084f */
[----:B------:R-:W-:Y:S01]  /*8160*/  FFMA.FTZ R136, R141, UR4, -R79 ;  /* 0x000000048d887c23 */ /* 0x000fe2000801084f */
[----:B------:R-:W-:Y:S01]  /*8170*/  FADD.FTZ R7, -R104, R7 ;  /* 0x0000000768077221 */ /* 0x000fe20000010100 */
[----:B------:R-:W-:Y:S01]  /*8180*/  IMAD.U32 R104, RZ, RZ, UR36 ;  /* 0x00000024ff687e24 */ /* 0x000fe2000f8e00ff */
[----:B------:R-:W-:Y:S01]  /*8190*/  MUFU.EX2 R72, R72 ;  /* 0x0000004800487308 */ /* 0x000fe20000000800 */
[--C-:B------:R-:W-:Y:S01]  /*81a0*/  FFMA.FTZ R137, R128, UR4, -R79.reuse ;  /* 0x0000000480897c23 */ /* 0x100fe2000801084f */
[----:B------:R-:W-:Y:S01]  /*81b0*/  FMUL.FTZ R6, R7, UR4 ;  /* 0x0000000407067c20 */ /* 0x000fe20008410000 */
[--C-:B------:R-:W-:Y:S01]  /*81c0*/  FFMA.FTZ R141, R129, UR4, -R79.reuse ;  /* 0x00000004818d7c23 */ /* 0x100fe2000801084f */
[----:B------:R-:W-:Y:S01]  /*81d0*/  @!P1 LEA R104, R104, UR37, 0x3 ;  /* 0x0000002568689c11 */ /* 0x000fe2000f8e18ff */
[--C-:B------:R-:W-:Y:S01]  /*81e0*/  FFMA.FTZ R132, R132, UR4, -R79.reuse ;  /* 0x0000000484847c23 */ /* 0x100fe2000801084f */
[--C-:B------:R-:W-:Y:S01]  /*81f0*/  FFMA.FTZ R128, R124, UR4, -R79.reuse ;  /* 0x000000047c807c23 */ /* 0x100fe2000801084f */
[----:B------:R-:W-:Y:S01]  /*8200*/  FFMA.FTZ R133, R133, UR4, -R79 ;  /* 0x0000000485857c23 */ /* 0x000fe2000801084f */
[----:B------:R-:W-:Y:S01]  /*8210*/  MUFU.EX2 R6, R6 ;  /* 0x0000000600067308 */ /* 0x000fe20000000800 */
[----:B------:R-:W-:-:S02]  /*8220*/  @!P1 VIADD R7, R104, 0x31c40 ;  /* 0x00031c4068079836 */ /* 0x000fc40000000000 */
[--C-:B------:R-:W-:Y:S01]  /*8230*/  FFMA.FTZ R139, R125, UR4, -R79.reuse ;  /* 0x000000047d8b7c23 */ /* 0x100fe2000801084f */
[--C-:B------:R-:W-:Y:S01]  /*8240*/  FFMA.FTZ R129, R130, UR4, -R79.reuse ;  /* 0x0000000482817c23 */ /* 0x100fe2000801084f */
[--C-:B------:R-:W-:Y:S01]  /*8250*/  FFMA.FTZ R115, R115, UR4, -R79.reuse ;  /* 0x0000000473737c23 */ /* 0x100fe2000801084f */
[----:B------:R-:W-:Y:S01]  /*8260*/  FFMA.FTZ R130, R126, UR4, -R79 ;  /* 0x000000047e827c23 */ /* 0x000fe2000801084f */
[----:B------:R-:W-:Y:S01]  /*8270*/  @!P1 PRMT R7, RZ, 0x654, R7 ;  /* 0x00000654ff079816 */ /* 0x000fe20000000007 */
        /* <DEDUP_REMOVED lines=13> */
[----:B------:R-:W-:Y:S01]  /*8350*/  FFMA.FTZ R102, R102, UR4, -R79 ;  /* 0x0000000466667c23 */ /* 0x000fe2000801084f */
[----:B------:R-:W-:-:S03]  /*8360*/  PLOP3.LUT P3, PT, PT, PT, UP1, 0x80, 0x0 ;  /* 0x000000000000781c */ /* 0x000fc60003f6f018 */
        /* <DEDUP_REMOVED lines=15> */
[----:B------:R-:W0:Y:S08]  /*8460*/  MUFU.EX2 R139, R139 ;  /* 0x0000008b008b7308 */ /* 0x000e300000000800 */
[----:B------:R-:W-:Y:S08]  /*8470*/  MUFU.EX2 R121, R121 ;  /* 0x0000007900797308 */ /* 0x000ff00000000800 */
[----:B------:R-:W-:Y:S01]  /*8480*/  MUFU.EX2 R130, R130 ;  /* 0x0000008200827308 */ /* 0x000fe20000000800 */
[----:B0-----:R-:W-:-:S07]  /*8490*/  F2FP.F16.F32.PACK_AB R126, R139, R128 ;  /* 0x000000808b7e723e */ /* 0x001fce00000000ff */
        /* <DEDUP_REMOVED lines=16> */
[----:B------:R-:W-:-:S05]  /*85a0*/  UIADD3 UR10, UR7, -0x1, URZ ;  /* 0xffffffff070a7890 */ /* 0x000fca000fffe03f */
[----:B------:R-:W-:Y:S02]  /*85b0*/  MUFU.EX2 R82, R82 ;  /* 0x0000005200527308 */ /* 0x000fe40000000800 */
[----:B------:R-:W-:-:S06]  /*85c0*/  UMOV UR7, UR10 ;  /* 0x0000000a00077c82 */ /* 0x000fcc0008000000 */
        /* <DEDUP_REMOVED lines=13> */
[----:B------:R-:W-:Y:S03]  /*86a0*/  HGMMA.64x96x16.F32 R24, gdesc[UR32].tnspB, R24, gsb0 ;  /* 0x41600000201879f0 */ /* 0x000fe60008000818 */
[----:B------:R-:W-:Y:S02]  /*86b0*/  WARPGROUP.DEPBAR.LE gsb0, 0x0 ;  /* 0x00008000000079c5 */ /* 0x000fe40000010000 */
[----:B------:R0:W-:Y:S06]  /*86c0*/  BAR.ARV R73, 0x100 ;  /* 0x000400490000751d */ /* 0x0001ec0000002000 */
[----:B------:R1:W-:Y:S01]  /*86d0*/  @!P1 SYNCS.ARRIVE.TRANS64.RED.A1T0 RZ, [R7+URZ], RZ ;  /* 0x000000ff07ff99a7 */ /* 0x0003e2000810043f */
[-C--:B------:R-:W-:Y:S01]  /*86e0*/  FMUL.FTZ R26, R26, R6.reuse ;  /* 0x000000061a1a7220 */ /* 0x080fe20000410000 */
[----:B0-----:R-:W-:Y:S01]  /*86f0*/  IMAD.U32 R73, RZ, RZ, UR6 ;  /* 0x00000006ff497e24 */ /* 0x001fe2000f8e00ff */
[----:B------:R-:W-:Y:S01]  /*8700*/  UMOV UR6, UR36 ;  /* 0x0000002400067c82 */ /* 0x000fe20008000000 */
[-C--:B------:R-:W-:Y:S01]  /*8710*/  FMUL.FTZ R27, R27, R6.reuse ;  /* 0x000000061b1b7220 */ /* 0x080fe20000410000 */
[-C--:B------:R-:W-:Y:S01]  /*8720*/  FMUL.FTZ R30, R30, R6.reuse ;  /* 0x000000061e1e7220 */ /* 0x080fe20000410000 */
[-C--:B------:R-:W-:Y:S01]  /*8730*/  FMUL.FTZ R31, R31, R6.reuse ;  /* 0x000000061f1f7220 */ /* 0x080fe20000410000 */
[----:B------:R-:W-:Y:S01]  /*8740*/  @!P1 LEA R73, R73, UR37, 0x3 ;  /* 0x0000002549499c11 */ /* 0x000fe2000f8e18ff */
[----:B-1----:R0:W1:Y:S01]  /*8750*/  MUFU.EX2 R7, R75 ;  /* 0x0000004b00077308 */ /* 0x0020620000000800 */
        /* <DEDUP_REMOVED lines=9> */
[----:B0-----:R-:W-:Y:S01]  /*87f0*/  FFMA.FTZ R75, R6, R3, R11 ;  /* 0x00000003064b7223 */ /* 0x001fe2000001000b */
[-C--:B------:R-:W-:Y:S01]  /*8800*/  FMUL.FTZ R47, R47, R6.reuse ;  /* 0x000000062f2f7220 */ /* 0x080fe20000410000 */
[----:B------:R0:W2:Y:S01]  /*8810*/  MUFU.EX2 R3, R115 ;  /* 0x0000007300037308 */ /* 0x0000a20000000800 */
[----:B------:R3:W-:Y:S01]  /*8820*/  @!P1 SYNCS.ARRIVE.TRANS64.RED.A1T0 RZ, [R73+URZ], RZ ;  /* 0x000000ff49ff99a7 */ /* 0x0007e2000810043f */
[----:B------:R-:W-:Y:S01]  /*8830*/  FADD.FTZ R124, R12, R75 ;  /* 0x0000004b0c7c7221 */ /* 0x000fe20000010000 */
[-C--:B------:R-:W-:Y:S01]  /*8840*/  FMUL.FTZ R50, R50, R6.reuse ;  /* 0x0000000632327220 */ /* 0x080fe20000410000 */
[----:B------:R-:W-:Y:S01]  /*8850*/  FMUL.FTZ R51, R51, R6 ;  /* 0x0000000633337220 */ /* 0x000fe20000410000 */
[----:B-1----:R-:W-:Y:S01]  /*8860*/  FMUL.FTZ R24, R24, R7 ;  /* 0x0000000718187220 */ /* 0x002fe20000410000 */
[----:B------:R-:W-:Y:S01]  /*8870*/  FADD.FTZ R75, R13, R124 ;  /* 0x0000007c0d4b7221 */ /* 0x000fe20000010000 */
[----:B------:R-:W-:Y:S01]  /*8880*/  F2FP.F16.F32.PACK_AB R124, R140, R129 ;  /* 0x000000818c7c723e */ /* 0x000fe200000000ff */
[-C--:B------:R-:W-:Y:S01]  /*8890*/  FMUL.FTZ R25, R25, R7.reuse ;  /* 0x0000000719197220 */ /* 0x080fe20000410000 */
[----:B---3--:R-:W-:Y:S01]  /*88a0*/  FFMA.FTZ R73, R7, R4, R72 ;  /* 0x0000000407497223 */ /* 0x008fe20000010048 */
[----:B------:R-:W-:Y:S01]  /*88b0*/  F2FP.F16.F32.PACK_AB R72, R74, R72 ;  /* 0x000000484a48723e */ /* 0x000fe200000000ff */
[----:B------:R-:W-:Y:S01]  /*88c0*/  FFMA.FTZ R4, R118, UR4, -R79 ;  /* 0x0000000476047c23 */ /* 0x000fe2000801084f */
[----:B------:R-:W-:Y:S01]  /*88d0*/  FMUL.FTZ R28, R28, R7 ;  /* 0x000000071c1c7220 */ /* 0x000fe20000410000 */
[----:B------:R-:W-:Y:S01]  /*88e0*/  FADD.FTZ R104, R74, R73 ;  /* 0x000000494a687221 */ /* 0x000fe20000010000 */
[----:B------:R-:W-:Y:S01]  /*88f0*/  F2FP.F16.F32.PACK_AB R73, R12, R11 ;  /* 0x0000000b0c49723e */ /* 0x000fe200000000ff */
[C---:B------:R-:W-:Y:S01]  /*8900*/  FADD.FTZ R12, R14.reuse, R75 ;  /* 0x0000004b0e0c7221 */ /* 0x040fe20000010000 */
[----:B------:R-:W-:Y:S01]  /*8910*/  F2FP.F16.F32.PACK_AB R75, R14, R13 ;  /* 0x0000000d0e4b723e */ /* 0x000fe200000000ff */
[----:B------:R-:W-:Y:S01]  /*8920*/  FADD.FTZ R125, R103, R104 ;  /* 0x00000068677d7221 */ /* 0x000fe20000010000 */
[----:B------:R-:W-:Y:S01]  /*8930*/  F2FP.F16.F32.PACK_AB R74, R136, R103 ;  /* 0x00000067884a723e */ /* 0x000fe200000000ff */
[----:B------:R-:W-:Y:S01]  /*8940*/  FADD.FTZ R103, R15, R12 ;  /* 0x0000000c0f677221 */ /* 0x000fe20000010000 */
[----:B------:R-:W-:Y:S01]  /*8950*/  FFMA.FTZ R11, R100, UR4, -R79 ;  /* 0x00000004640b7c23 */ /* 0x000fe2000801084f */
[----:B------:R-:W-:Y:S01]  /*8960*/  FADD.FTZ R14, R136, R125 ;  /* 0x0000007d880e7221 */ /* 0x000fe20000010000 */
[----:B------:R-:W-:Y:S01]  /*8970*/  FFMA.FTZ R100, R106, UR4, -R79 ;  /* 0x000000046a647c23 */ /* 0x000fe2000801084f */
[----:B------:R-:W-:Y:S01]  /*8980*/  FADD.FTZ R12, R20, R103 ;  /* 0x00000067140c7221 */ /* 0x000fe20000010000 */
[----:B------:R1:W-:Y:S01]  /*8990*/  STSM.16.M88.4 [R2+0x24300], R72 ;  /* 0x0243004802007844 */ /* 0x0003e20000000200 */
[----:B------:R-:W-:Y:S01]  /*89a0*/  FADD.FTZ R14, R137, R14 ;  /* 0x0000000e890e7221 */ /* 0x000fe20000010000 */
[----:B------:R-:W3:Y:S01]  /*89b0*/  MUFU.EX2 R4, R4 ;  /* 0x0000000400047308 */ /* 0x000ee20000000800 */
[----:B------:R-:W-:Y:S01]  /*89c0*/  FADD.FTZ R103, R21, R12 ;  /* 0x0000000c15677221 */ /* 0x000fe20000010000 */
[--C-:B------:R-:W-:Y:S01]  /*89d0*/  FFMA.FTZ R13, R101, UR4, -R79.reuse ;  /* 0x00000004650d7c23 */ /* 0x100fe2000801084f */
[----:B0-----:R-:W-:Y:S01]  /*89e0*/  FADD.FTZ R115, R141, R14 ;  /* 0x0000000e8d737221 */ /* 0x001fe20000010000 */
[--C-:B------:R-:W-:Y:S01]  /*89f0*/  FFMA.FTZ R104, R93, UR4, -R79.reuse ;  /* 0x000000045d687c23 */ /* 0x100fe2000801084f */
[----:B------:R-:W-:Y:S01]  /*8a00*/  FFMA.FTZ R101, R134, UR4, -R79 ;  /* 0x0000000486657c23 */ /* 0x000fe2000801084f */
[-C--:B------:R-:W-:Y:S01]  /*8a10*/  FMUL.FTZ R29, R29, R7.reuse ;  /* 0x000000071d1d7220 */ /* 0x080fe20000410000 */
[----:B------:R-:W-:Y:S01]  /*8a20*/  FADD.FTZ R14, R132, R115 ;  /* 0x00000073840e7221 */ /* 0x000fe20000010000 */
[----:B------:R-:W-:Y:S01]  /*8a30*/  FADD.FTZ R115, R120, R103 ;  /* 0x0000006778737221 */ /* 0x000fe20000010000 */
[----:B------:R-:W-:Y:S01]  /*8a40*/  FFMA.FTZ R103, R98, UR4, -R79 ;  /* 0x0000000462677c23 */ /* 0x000fe2000801084f */
[----:B------:R-:W0:Y:S01]  /*8a50*/  MUFU.EX2 R11, R11 ;  /* 0x0000000b000b7308 */ /* 0x000e220000000800 */
[----:B------:R-:W-:Y:S01]  /*8a60*/  FADD.FTZ R14, R133, R14 ;  /* 0x0000000e850e7221 */ /* 0x000fe20000010000 */
[----:B------:R-:W-:Y:S01]  /*8a70*/  FADD.FTZ R12, R122, R115 ;  /* 0x000000737a0c7221 */ /* 0x000fe20000010000 */
[----:B------:R-:W-:Y:S01]  /*8a80*/  FFMA.FTZ R79, R138, UR4, -R79 ;  /* 0x000000048a4f7c23 */ /* 0x000fe2000801084f */
[-C--:B------:R-:W-:Y:S01]  /*8a90*/  FMUL.FTZ R32, R32, R7.reuse ;  /* 0x0000000720207220 */ /* 0x080fe20000410000 */
[----:B------:R-:W-:Y:S01]  /*8aa0*/  FADD.FTZ R125, R129, R14 ;  /* 0x0000000e817d7221 */ /* 0x000fe20000010000 */
[----:B------:R-:W-:Y:S01]  /*8ab0*/  FADD.FTZ R12, R123, R12 ;  /* 0x0000000c7b0c7221 */ /* 0x000fe20000010000 */
[-C--:B------:R-:W-:Y:S01]  /*8ac0*/  FMUL.FTZ R33, R33, R7.reuse ;  /* 0x0000000721217220 */ /* 0x080fe20000410000 */
[----:B------:R4:W-:Y:S01]  /*8ad0*/  MUFU.EX2 R98, R119 ;  /* 0x0000007700627308 */ /* 0x0009e20000000800 */
[----:B------:R-:W-:Y:S01]  /*8ae0*/  FADD.FTZ R125, R140, R125 ;  /* 0x0000007d8c7d7221 */ /* 0x000fe20000010000 */
[----:B------:R-:W-:Y:S01]  /*8af0*/  FADD.FTZ R12, R113, R12 ;  /* 0x0000000c710c7221 */ /* 0x000fe20000010000 */
[-C--:B------:R-:W-:Y:S01]  /*8b00*/  FMUL.FTZ R36, R36, R7.reuse ;  /* 0x0000000724247220 */ /* 0x080fe20000410000 */
[----:B------:R-:W-:Y:S01]  /*8b10*/  FMUL.FTZ R37, R37, R7 ;  /* 0x0000000725257220 */ /* 0x000fe20000410000 */
[----:B------:R-:W-:Y:S01]  /*8b20*/  FADD.FTZ R14, R128, R125 ;  /* 0x0000007d800e7221 */ /* 0x000fe20000010000 */
[----:B------:R-:W-:Y:S01]  /*8b30*/  FADD.FTZ R106, R127, R12 ;  /* 0x0000000c7f6a7221 */ /* 0x000fe20000010000 */
[----:B------:R-:W-:Y:S01]  /*8b40*/  F2FP.F16.F32.PACK_AB R12, R141, R137 ;  /* 0x000000898d0c723e */ /* 0x000fe200000000ff */
[----:B------:R5:W0:Y:S01]  /*8b50*/  MUFU.EX2 R93, R13 ;  /* 0x0000000d005d7308 */ /* 0x000a220000000800 */
[----:B------:R-:W-:Y:S01]  /*8b60*/  FADD.FTZ R14, R139, R14 ;  /* 0x0000000e8b0e7221 */ /* 0x000fe20000010000 */
[----:B------:R-:W-:Y:S01]  /*8b70*/  FADD.FTZ R106, R105, R106 ;  /* 0x0000006a696a7221 */ /* 0x000fe20000010000 */
[----:B------:R-:W-:Y:S01]  /*8b80*/  F2FP.F16.F32.PACK_AB R125, R123, R122 ;  /* 0x0000007a7b7d723e */ /* 0x000fe200000000ff */
[----:B------:R-:W-:Y:S01]  /*8b90*/  FMUL.FTZ R40, R40, R7 ;  /* 0x0000000728287220 */ /* 0x000fe20000410000 */
[----:B------:R-:W-:Y:S01]  /*8ba0*/  FADD.FTZ R115, R121, R14 ;  /* 0x0000000e79737221 */ /* 0x000fe20000010000 */
[----:B----4-:R-:W-:Y:S01]  /*8bb0*/  FADD.FTZ R119, R109, R106 ;  /* 0x0000006a6d777221 */ /* 0x010fe20000010000 */
[----:B------:R-:W-:Y:S01]  /*8bc0*/  F2FP.F16.F32.PACK_AB R14, R133, R132 ;  /* 0x00000084850e723e */ /* 0x000fe200000000ff */
[----:B------:R-:W4:Y:S01]  /*8bd0*/  MUFU.EX2 R100, R100 ;  /* 0x0000006400647308 */ /* 0x000f220000000800 */
[----:B------:R-:W-:Y:S01]  /*8be0*/  FADD.FTZ R115, R130, R115 ;  /* 0x0000007382737221 */ /* 0x000fe20000010000 */
[----:B-1----:R-:W-:Y:S01]  /*8bf0*/  FADD.FTZ R74, R96, R119 ;  /* 0x00000077604a7221 */ /* 0x002fe20000010000 */
[----:B-----5:R-:W-:Y:S01]  /*8c00*/  F2FP.F16.F32.PACK_AB R13, R20, R15 ;  /* 0x0000000f140d723e */ /* 0x020fe200000000ff */
[----:B------:R-:W-:Y:S01]  /*8c10*/  FMUL.FTZ R41, R41, R7 ;  /* 0x0000000729297220 */ /* 0x000fe20000410000 */
[----:B------:R-:W-:Y:S01]  /*8c20*/  FADD.FTZ R72, R116, R115 ;  /* 0x0000007374487221 */ /* 0x000fe20000010000 */
[----:B------:R-:W-:Y:S01]  /*8c30*/  FADD.FTZ R75, R97, R74 ;  /* 0x0000004a614b7221 */ /* 0x000fe20000010000 */
[----:B------:R-:W-:Y:S01]  /*8c40*/  F2FP.F16.F32.PACK_AB R15, R120, R21 ;  /* 0x00000015780f723e */ /* 0x000fe200000000ff */
[----:B------:R-:W1:Y:S01]  /*8c50*/  MUFU.EX2 R101, R101 ;  /* 0x0000006500657308 */ /* 0x000e620000000800 */
[C---:B------:R-:W-:Y:S01]  /*8c60*/  FADD.FTZ R73, R117.reuse, R72 ;  /* 0x0000004875497221 */ /* 0x040fe20000010000 */
[----:B------:R-:W-:Y:S01]  /*8c70*/  FADD.FTZ R72, R88, R75 ;  /* 0x0000004b58487221 */ /* 0x000fe20000010000 */
[----:B------:R-:W-:Y:S01]  /*8c80*/  F2FP.F16.F32.PACK_AB R106, R117, R116 ;  /* 0x00000074756a723e */ /* 0x000fe200000000ff */
[----:B------:R5:W-:Y:S01]  /*8c90*/  STSM.16.M88.4 [R2+0x25b00], R12 ;  /* 0x025b000c02007844 */ /* 0x000be20000000200 */
[----:B------:R-:W-:Y:S01]  /*8ca0*/  FADD.FTZ R73, R112, R73 ;  /* 0x0000004970497221 */ /* 0x000fe20000010000 */
[----:B------:R-:W-:Y:S01]  /*8cb0*/  FADD.FTZ R75, R89, R72 ;  /* 0x00000048594b7221 */ /* 0x000fe20000010000 */
[----:B------:R-:W-:Y:S01]  /*8cc0*/  F2FP.F16.F32.PACK_AB R127, R127, R113 ;  /* 0x000000717f7f723e */ /* 0x000fe200000000ff */
[----:B------:R2:W1:Y:S01]  /*8cd0*/  MUFU.EX2 R20, R104 ;  /* 0x0000006800147308 */ /* 0x0004620000000800 */
[----:B------:R-:W-:Y:S01]  /*8ce0*/  FADD.FTZ R73, R114, R73 ;  /* 0x0000004972497221 */ /* 0x000fe20000010000 */
[----:B------:R-:W-:Y:S01]  /*8cf0*/  FADD.FTZ R75, R92, R75 ;  /* 0x0000004b5c4b7221 */ /* 0x000fe20000010000 */
[----:B------:R-:W-:Y:S01]  /*8d00*/  F2FP.F16.F32.PACK_AB R105, R109, R105 ;  /* 0x000000696d69723e */ /* 0x000fe200000000ff */
[----:B------:R-:W-:Y:S01]  /*8d10*/  STSM.16.M88.4 [R2+0x27300], R124 ;  /* 0x0273007c02007844 */ /* 0x000fe20000000200 */
[----:B------:R-:W-:Y:S01]  /*8d20*/  FADD.FTZ R72, R108, R73 ;  /* 0x000000496c487221 */ /* 0x000fe20000010000 */
[----:B------:R-:W-:Y:S01]  /*8d30*/  FADD.FTZ R74, R80, R75 ;  /* 0x0000004b504a7221 */ /* 0x000fe20000010000 */
[----:B------:R-:W-:Y:S01]  /*8d40*/  FMUL.FTZ R44, R44, R7 ;  /* 0x000000072c2c7220 */ /* 0x000fe20000410000 */
[----:B------:R0:W1:Y:S01]  /*8d50*/  MUFU.EX2 R21, R107 ;  /* 0x0000006b00157308 */ /* 0x0000620000000800 */
[----:B------:R-:W-:Y:S01]  /*8d60*/  FADD.FTZ R72, R131, R72 ;  /* 0x0000004883487221 */ /* 0x000fe20000010000 */
[----:B------:R-:W-:Y:S01]  /*8d70*/  FADD.FTZ R74, R81, R74 ;  /* 0x0000004a514a7221 */ /* 0x000fe20000010000 */
[----:B--2---:R-:W-:Y:S01]  /*8d80*/  F2FP.F16.F32.PACK_AB R104, R130, R121 ;  /* 0x000000798268723e */ /* 0x004fe200000000ff */
[-C--:B------:R-:W-:Y:S01]  /*8d90*/  FMUL.FTZ R45, R45, R7.reuse ;  /* 0x000000072d2d7220 */ /* 0x080fe20000410000 */
[----:B------:R-:W-:Y:S01]  /*8da0*/  FADD.FTZ R73, R3, R72 ;  /* 0x0000004803497221 */ /* 0x000fe20000010000 */
[----:B-----5:R-:W-:Y:S01]  /*8db0*/  F2FP.F16.F32.PACK_AB R13, R89, R88 ;  /* 0x00000058590d723e */ /* 0x020fe200000000ff */
[-C--:B------:R-:W-:Y:S01]  /*8dc0*/  FMUL.FTZ R48, R48, R7.reuse ;  /* 0x0000000730307220 */ /* 0x080fe20000410000 */
[----:B------:R-:W2:Y:S01]  /*8dd0*/  MUFU.EX2 R116, R103 ;  /* 0x0000006700747308 */ /* 0x000ea20000000800 */
[----:B---3--:R-:W-:Y:S01]  /*8de0*/  FADD.FTZ R72, R4, R73 ;  /* 0x0000004904487221 */ /* 0x008fe20000010000 */
[----:B------:R-:W-:Y:S01]  /*8df0*/  FADD.FTZ R73, R9, R74 ;  /* 0x0000004a09497221 */ /* 0x000fe20000010000 */
[----:B0-----:R-:W-:Y:S01]  /*8e00*/  F2FP.F16.F32.PACK_AB R107, R97, R96 ;  /* 0x00000060616b723e */ /* 0x001fe200000000ff */
[----:B------:R-:W-:Y:S01]  /*8e10*/  FMUL.FTZ R49, R49, R7 ;  /* 0x0000000731317220 */ /* 0x000fe20000410000 */
[----:B------:R-:W-:Y:S01]  /*8e20*/  FADD.FTZ R72, R11, R72 ;  /* 0x000000480b487221 */ /* 0x000fe20000010000 */
[----:B------:R-:W-:Y:S01]  /*8e30*/  FADD.FTZ R74, R76, R73 ;  /* 0x000000494c4a7221 */ /* 0x000fe20000010000 */
[----:B------:R-:W-:Y:S01]  /*8e40*/  F2FP.F16.F32.PACK_AB R12, R114, R112 ;  /* 0x00000070720c723e */ /* 0x000fe200000000ff */
[----:B------:R0:W3:Y:S01]  /*8e50*/  MUFU.EX2 R88, R99 ;  /* 0x0000006300587308 */ /* 0x0000e20000000800 */
[----:B------:R-:W-:Y:S01]  /*8e60*/  FADD.FTZ R15, R93, R72 ;  /* 0x000000485d0f7221 */ /* 0x000fe20000010000 */
[----:B------:R-:W-:Y:S01]  /*8e70*/  FADD.FTZ R73, R77, R74 ;  /* 0x0000004a4d497221 */ /* 0x000fe20000010000 */
[----:B------:R-:W-:Y:S01]  /*8e80*/  F2FP.F16.F32.PACK_AB R72, R4, R3 ;  /* 0x000000030448723e */ /* 0x000fe200000000ff */
[----:B------:R-:W-:Y:S01]  /*8e90*/  STSM.16.M88.4 [R2+0x28b00], R104 ;  /* 0x028b006802007844 */ /* 0x000fe20000000200 */
[----:B----4-:R-:W-:Y:S01]  /*8ea0*/  FADD.FTZ R75, R100, R15 ;  /* 0x0000000f644b7221 */ /* 0x010fe20000010000 */
[----:B------:R-:W-:Y:S01]  /*8eb0*/  FADD.FTZ R74, R84, R73 ;  /* 0x00000049544a7221 */ /* 0x000fe20000010000 */
[----:B------:R-:W-:Y:S01]  /*8ec0*/  F2FP.F16.F32.PACK_AB R14, R131, R108 ;  /* 0x0000006c830e723e */ /* 0x000fe200000000ff */
[----:B------:R-:W4:Y:S01]  /*8ed0*/  MUFU.EX2 R79, R79 ;  /* 0x0000004f004f7308 */ /* 0x000f220000000800 */
[----:B------:R-:W-:Y:S01]  /*8ee0*/  FADD.FTZ R4, R98, R75 ;  /* 0x0000004b62047221 */ /* 0x000fe20000010000 */
[----:B------:R-:W-:Y:S01]  /*8ef0*/  F2FP.F16.F32.PACK_AB R15, R80, R92 ;  /* 0x0000005c500f723e */ /* 0x000fe200000000ff */
[----:B------:R-:W-:Y:S01]  /*8f00*/  FADD.FTZ R3, R85, R74 ;  /* 0x0000004a55037221 */ /* 0x000fe20000010000 */
[----:B------:R-:W-:Y:S01]  /*8f10*/  F2FP.F16.F32.PACK_AB R73, R9, R81 ;  /* 0x000000510949723e */ /* 0x000fe200000000ff */
[----:B-1----:R-:W-:Y:S01]  /*8f20*/  FADD.FTZ R9, R101, R4 ;  /* 0x0000000465097221 */ /* 0x002fe20000010000 */
[----:B------:R-:W-:Y:S01]  /*8f30*/  F2FP.F16.F32.PACK_AB R74, R93, R11 ;  /* 0x0000000b5d4a723e */ /* 0x000fe200000000ff */
[----:B------:R-:W-:Y:S01]  /*8f40*/  FADD.FTZ R4, R90, R3 ;  /* 0x000000035a047221 */ /* 0x000fe20000010000 */
[----:B------:R-:W-:Y:S01]  /*8f50*/  F2FP.F16.F32.PACK_AB R75, R77, R76 ;  /* 0x0000004c4d4b723e */ /* 0x000fe200000000ff */
[----:B------:R1:W-:Y:S01]  /*8f60*/  STSM.16.M88.4 [R2+0x2a300], R12 ;  /* 0x02a3000c02007844 */ /* 0x0003e20000000200 */
[----:B------:R-:W-:Y:S01]  /*8f70*/  F2FP.F16.F32.PACK_AB R96, R98, R100 ;  /* 0x000000646260723e */ /* 0x000fe200000000ff */
[C---:B------:R-:W-:Y:S01]  /*8f80*/  FADD.FTZ R76, R20.reuse, R9 ;  /* 0x00000009144c7221 */ /* 0x040fe20000010000 */
[----:B------:R-:W-:Y:S01]  /*8f90*/  F2FP.F16.F32.PACK_AB R97, R85, R84 ;  /* 0x000000545561723e */ /* 0x000fe200000000ff */
[----:B------:R3:W-:Y:S01]  /*8fa0*/  STSM.16.M88.4 [R2+0x2bb00], R72 ;  /* 0x02bb004802007844 */ /* 0x0007e20000000200 */
[----:B------:R-:W-:Y:S01]  /*8fb0*/  F2FP.F16.F32.PACK_AB R98, R20, R101 ;  /* 0x000000651462723e */ /* 0x000fe200000000ff */
[C---:B------:R-:W-:Y:S01]  /*8fc0*/  FADD.FTZ R3, R91.reuse, R4 ;  /* 0x000000045b037221 */ /* 0x040fe20000010000 */
[----:B0-----:R-:W-:Y:S01]  /*8fd0*/  F2FP.F16.F32.PACK_AB R99, R91, R90 ;  /* 0x0000005a5b63723e */ /* 0x001fe200000000ff */
[----:B------:R-:W-:Y:S01]  /*8fe0*/  FADD.FTZ R9, R21, R76 ;  /* 0x0000004c15097221 */ /* 0x000fe20000010000 */
[-C--:B------:R-:W-:Y:S01]  /*8ff0*/  FMUL.FTZ R52, R52, R7.reuse ;  /* 0x0000000734347220 */ /* 0x080fe20000410000 */
[----:B------:R-:W-:Y:S01]  /*9000*/  FADD.FTZ R4, R82, R3 ;  /* 0x0000000352047221 */ /* 0x000fe20000010000 */
[-C--:B------:R-:W-:Y:S01]  /*9010*/  FMUL.FTZ R53, R53, R7.reuse ;  /* 0x0000000735357220 */ /* 0x080fe20000410000 */
[----:B------:R0:W-:Y:S01]  /*9020*/  STSM.16.M88.4 [R2+0x2d300], R96 ;  /* 0x02d3006002007844 */ /* 0x0001e20000000200 */
[----:B------:R-:W-:Y:S01]  /*9030*/  FADD.FTZ R76, R110, R9 ;  /* 0x000000096e4c7221 */ /* 0x000fe20000010000 */
[----:B------:R-:W-:Y:S01]  /*9040*/  FADD.FTZ R3, R83, R4 ;  /* 0x0000000453037221 */ /* 0x000fe20000010000 */
[----:B------:R-:W-:Y:S01]  /*9050*/  FMUL.FTZ R56, R56, R7 ;  /* 0x0000000738387220 */ /* 0x000fe20000410000 */
[----:B-1----:R-:W-:Y:S01]  /*9060*/  F2FP.F16.F32.PACK_AB R12, R110, R21 ;  /* 0x000000156e0c723e */ /* 0x002fe200000000ff */
[----:B------:R-:W-:Y:S01]  /*9070*/  FADD.FTZ R9, R111, R76 ;  /* 0x0000004c6f097221 */ /* 0x000fe20000010000 */
[----:B------:R-:W-:Y:S01]  /*9080*/  F2FP.F16.F32.PACK_AB R13, R83, R82 ;  /* 0x00000052530d723e */ /* 0x000fe200000000ff */
[----:B------:R-:W-:Y:S01]  /*9090*/  FADD.FTZ R4, R86, R3 ;  /* 0x0000000356047221 */ /* 0x000fe20000010000 */
[C---:B--2---:R-:W-:Y:S01]  /*90a0*/  F2FP.F16.F32.PACK_AB R14, R116.reuse, R111 ;  /* 0x0000006f740e723e */ /* 0x044fe200000000ff */
[----:B------:R-:W-:Y:S01]  /*90b0*/  FADD.FTZ R9, R116, R9 ;  /* 0x0000000974097221 */ /* 0x000fe20000010000 */
[C---:B------:R-:W-:Y:S01]  /*90c0*/  F2FP.F16.F32.PACK_AB R15, R87.reuse, R86 ;  /* 0x00000056570f723e */ /* 0x040fe200000000ff */
[----:B------:R-:W-:Y:S01]  /*90d0*/  FADD.FTZ R3, R87, R4 ;  /* 0x0000000457037221 */ /* 0x000fe20000010000 */
[----:B---3--:R-:W-:Y:S01]  /*90e0*/  F2FP.F16.F32.PACK_AB R72, R135, R88 ;  /* 0x000000588748723e */ /* 0x008fe200000000ff */
[----:B------:R-:W-:Y:S01]  /*90f0*/  FADD.FTZ R9, R88, R9 ;  /* 0x0000000958097221 */ /* 0x000fe20000010000 */
[----:B------:R-:W-:Y:S01]  /*9100*/  F2FP.F16.F32.PACK_AB R73, R95, R94 ;  /* 0x0000005e5f49723e */ /* 0x000fe200000000ff */
[----:B------:R0:W-:Y:S01]  /*9110*/  STSM.16.M88.4 [R2+0x2eb00], R12 ;  /* 0x02eb000c02007844 */ /* 0x0001e20000000200 */
[----:B----4-:R-:W-:Y:S01]  /*9120*/  F2FP.F16.F32.PACK_AB R74, R79, R102 ;  /* 0x000000664f4a723e */ /* 0x010fe200000000ff */
[----:B------:R-:W-:Y:S01]  /*9130*/  FADD.FTZ R4, R94, R3 ;  /* 0x000000035e047221 */ /* 0x000fe20000010000 */
[----:B------:R-:W-:Y:S01]  /*9140*/  F2FP.F16.F32.PACK_AB R75, R10, R78 ;  /* 0x0000004e0a4b723e */ /* 0x000fe200000000ff */
[----:B------:R-:W-:Y:S01]  /*9150*/  FADD.FTZ R9, R135, R9 ;  /* 0x0000000987097221 */ /* 0x000fe20000010000 */
[-C--:B------:R-:W-:Y:S01]  /*9160*/  FMUL.FTZ R57, R57, R7.reuse ;  /* 0x0000000739397220 */ /* 0x080fe20000410000 */
[----:B------:R-:W-:Y:S01]  /*9170*/  FADD.FTZ R3, R95, R4 ;  /* 0x000000045f037221 */ /* 0x000fe20000010000 */
        /* <DEDUP_REMOVED lines=29> */
[----:B-1----:R-:W-:Y:S01]  /*9350*/  NOP ;  /* 0x0000000000007918 */ /* 0x002fe20000000000 */
[----:B0-----:R-:W-:Y:S05]  /*9360*/  @P3 BRA `(.L_x_1884) ;  /* 0xffffffbc00943947 */ /* 0x001fea000383ffff */
[----:B------:R-:W-:-:S05]  /*9370*/  UMOV UR7, UR10 ;  /* 0x0000000a00077c82 */ /* 0x000fca0008000000 */
.L_x_1875:
[----:B------:R-:W-:-:S13]  /*9380*/  ISETP.LE.AND P2, PT, RZ, UR7, PT ;  /* 0x00000007ff007c0c */ /* 0x000fda000bf43270 */
[----:B------:R-:W-:Y:S05]  /*9390*/  @!P2 BRA `(.L_x_1885) ;  /* 0x0000003400dca947 */ /* 0x000fea0003800000 */
[----:B------:R-:W-:Y:S01]  /*93a0*/  IMAD.MOV.U32 R7, RZ, RZ, R5 ;  /* 0x000000ffff077224 */ /* 0x000fe200078e0005 */
[----:B------:R-:W-:Y:S01]  /*93b0*/  UMOV UR39, UR38 ;  /* 0x0000002600277c82 */ /* 0x000fe20008000000 */
[----:B------:R-:W-:Y:S01]  /*93c0*/  IMAD.MOV.U32 R9, RZ, RZ, R0 ;  /* 0x000000ffff097224 */ /* 0x000fe200078e0000 */
[----:B------:R-:W-:-:S06]  /*93d0*/  UMOV UR6, UR36 ;  /* 0x0000002400067c82 */ /* 0x000fcc0008000000 */
.L_x_1894:
[----:B------:R-:W-:Y:S01]  /*93e0*/  R2UR UR4, R16 ;  /* 0x00000000100472ca */ /* 0x000fe200000e0000 */
[----:B------:R-:W-:-:S04]  /*93f0*/  UIADD3 UR36, UR6, 0x1, URZ ;  /* 0x0000000106247890 */ /* 0x000fc8000fffe03f */
[----:B------:R-:W-:-:S04]  /*9400*/  UISETP.NE.AND UP0, UPT, UR36, 0x2, UPT ;  /* 0x000000022400788c */ /* 0x000fc8000bf05270 */
[----:B------:R-:W-:Y:S02]  /*9410*/  USEL UR38, URZ, 0x1, UP0 ;  /* 0x000000013f267887 */ /* 0x000fe40008000000 */
[----:B------:R-:W-:Y:S02]  /*9420*/  USEL UR36, UR36, URZ, UP0 ;  /* 0x0000003f24247287 */ /* 0x000fe40008000000 */
[----:B------:R-:W-:Y:S01]  /*9430*/  ISETP.NE.AND P3, PT, RZ, UR4, PT ;  /* 0x00000004ff007c0c */ /* 0x000fe2000bf65270 */
[----:B------:R-:W-:-:S12]  /*9440*/  ULOP3.LUT UR38, UR39, UR38, URZ, 0x3c, !UPT ;  /* 0x0000002627267292 */ /* 0x000fd8000f8e3c3f */
[----:B--2---:R-:W-:Y:S05]  /*9450*/  @P3 BRA `(.L_x_1886) ;  /* 0x00000000002c3947 */ /* 0x004fea0003800000 */
[----:B------:R-:W-:Y:S05]  /*9460*/  @!P0 BRA `(.L_x_1887) ;  /* 0x0000000000048947 */ /* 0x000fea0003800000 */
[----:B------:R-:W-:Y:S01]  /*9470*/  BPT.TRAP 0x1 ;  /* 0x000000040000795c */ /* 0x000fe20000300000 */
.L_x_1887:
[----:B------:R-:W-:Y:S01]  /*9480*/  ULEA UR4, UR36, UR37, 0x3 ;  /* 0x0000002524047291 */ /* 0x000fe2000f8e183f */
[----:B------:R-:W-:-:S05]  /*9490*/  IMAD.U32 R0, RZ, RZ, UR38 ;  /* 0x00000026ff007e24 */ /* 0x000fca000f8e00ff */
[----:B------:R-:W-:-:S04]  /*94a0*/  SHF.L.U32 R0, R0, 0x1f, RZ ;  /* 0x0000001f00007819 */ /* 0x000fc800000006ff */
[----:B------:R0:W1:Y:S01]  /*94b0*/  SYNCS.PHASECHK.TRANS64.TRYWAIT P2, [UR4+0x31c30], R0 ;  /* 0x031c3000ff0075a7 */ /* 0x0000620008040144 */
[----:B------:R-:W-:Y:S05]  /*94c0*/  @!P0 BRA `(.L_x_1888) ;  /* 0x0000000000048947 */ /* 0x000fea0003800000 */
[----:B------:R-:W-:Y:S01]  /*94d0*/  BPT.TRAP 0x1 ;  /* 0x000000040000795c */ /* 0x000fe20000300000 */
.L_x_1888:
[----:B-1----:R-:W-:Y:S05]  /*94e0*/  @P2 BRA `(.L_x_1886) ;  /* 0x0000000000082947 */ /* 0x002fea0003800000 */
[----:B------:R-:W1:Y:S02]  /*94f0*/  SYNCS.PHASECHK.TRANS64.TRYWAIT P2, [UR4+0x31c30], R0 ;  /* 0x031c3000ff0075a7 */ /* 0x000e640008040144 */
[----:B-1----:R-:W-:Y:S05]  /*9500*/  @!P2 BRA `(.L_x_1889) ;  /* 0x000000a40074a947 */ /* 0x002fea0003800000 */
.L_x_1886:
        /* <DEDUP_REMOVED lines=356> */
.L_x_1891:
[----:B------:R-:W-:Y:S01]  /*ab50*/  ULEA UR4, UR6, UR37, 0x3 ;  /* 0x0000002506047291 */ /* 0x000fe2000f8e183f */
[----:B------:R-:W-:-:S05]  /*ab60*/  IMAD.U32 R0, RZ, RZ, UR39 ;  /* 0x00000027ff007e24 */ /* 0x000fca000f8e00ff */
[----:B------:R-:W-:-:S04]  /*ab70*/  SHF.L.U32 R0, R0, 0x1f, RZ ;  /* 0x0000001f00007819 */ /* 0x000fc800000006ff */
[----:B------:R0:W1:Y:S01]  /*ab80*/  SYNCS.PHASECHK.TRANS64.TRYWAIT P2, [UR4+0x31c50], R0 ;  /* 0x031c5000ff0075a7 */ /* 0x0000620008040144 */
[----:B------:R-:W-:Y:S05]  /*ab90*/  @!P0 BRA `(.L_x_1892) ;  /* 0x0000000000048947 */ /* 0x000fea0003800000 */
[----:B------:R-:W-:Y:S01]  /*aba0*/  BPT.TRAP 0x1 ;  /* 0x000000040000795c */ /* 0x000fe20000300000 */
.L_x_1892:
[----:B-1----:R-:W-:Y:S05]  /*abb0*/  @P2 BRA `(.L_x_1890) ;  /* 0x0000000000082947 */ /* 0x002fea0003800000 */
[----:B------:R-:W1:Y:S02]  /*abc0*/  SYNCS.PHASECHK.TRANS64.TRYWAIT P2, [UR4+0x31c50], R0 ;  /* 0x031c5000ff0075a7 */ /* 0x000e640008040144 */
[----:B-1----:R-:W-:Y:S05]  /*abd0*/  @!P2 BRA `(.L_x_1893) ;  /* 0x0000008c00d8a947 */ /* 0x002fea0003800000 */
.L_x_1890:
        /* <DEDUP_REMOVED lines=11> */
[----:B------:R-:W-:Y:S01]  /*ac90*/  ULDC UR14, c[0x0][0x988] ;  /* 0x00026200000e7ab9 */ /* 0x000fe20000000800 */
[----:B------:R-:W-:Y:S01]  /*aca0*/  ULOP3.LUT UR4, UR4, 0x2400000, URZ, 0xfc, !UPT ;  /* 0x0240000004047892 */ /* 0x000fe2000f8efc3f */
[----:B------:R-:W-:Y:S01]  /*acb0*/  FMNMX.FTZ R0, R140, R5, !PT ;  /* 0x000000058c007209 */ /* 0x000fe20007810000 */
[----:B------:R-:W-:-:S02]  /*acc0*/  UMOV UR39, UR38 ;  /* 0x0000002600277c82 */ /* 0x000fc40008000000 */
[----:B------:R-:W-:Y:S01]  /*acd0*/  UIMAD UR11, UR6, 0x6c0, UR4 ;  /* 0x000006c0060b78a4 */ /* 0x000fe2000f8e0204 */
[----:B------:R-:W-:Y:S02]  /*ace0*/  FMNMX.FTZ R5, R141, R0, !PT ;  /* 0x000000008d057209 */ /* 0x000fe40007810000 */
[----:B------:R-:W-:Y:S02]  /*acf0*/  UMOV UR4, UR14 ;  /* 0x0000000e00047c82 */ /* 0x000fe40008000000 */
        /* <DEDUP_REMOVED lines=43> */
[----:B------:R-:W-:-:S04]  /*afb0*/  FMNMX.FTZ R0, R76, R5, !PT ;  /* 0x000000054c007209 */ /* 0x000fc80007810000 */
[----:B------:R-:W-:-:S05]  /*afc0*/  FMNMX.FTZ R5, R77, R0, !PT ;  /* 0x000000004d057209 */ /* 0x000fca0007810000 */
[----:B------:R-:W0:Y:S02]  /*afd0*/  SHFL.BFLY PT, R0, R5, 0x2, 0x1f ;  /* 0x0c401f0005007f89 */ /* 0x000e2400000e0000 */
[----:B0-----:R-:W-:Y:S02]  /*afe0*/  FMNMX.FTZ R11, R5, R0, !PT ;  /* 0x00000000050b7209 */ /* 0x001fe40007810000 */
[----:B------:R-:W-:-:S03]  /*aff0*/  FMNMX.FTZ R5, R139, R20, !PT ;  /* 0x000000148b057209 */ /* 0x000fc60007810000 */
[----:B------:R-:W0:Y:S02]  /*b000*/  SHFL.BFLY PT, R0, R11, 0x1, 0x1f ;  /* 0x0c201f000b007f89 */ /* 0x000e2400000e0000 */
[----:B0-----:R-:W-:-:S05]  /*b010*/  FMNMX.FTZ R0, R11, R0, !PT ;  /* 0x000000000b007209 */ /* 0x001fca0007810000 */
[C---:B------:R-:W-:Y:S01]  /*b020*/  FMUL.FTZ R8, R0.reuse, UR4 ;  /* 0x0000000400087c20 */ /* 0x040fe20008410000 */
[----:B------:R-:W-:-:S03]  /*b030*/  FADD.FTZ R6, -R0, R9 ;  /* 0x0000000900067221 */ /* 0x000fc60000010100 */
[--C-:B------:R-:W-:Y:S01]  /*b040*/  FFMA.FTZ R20, R120, UR4, -R8.reuse ;  /* 0x0000000478147c23 */ /* 0x100fe20008010808 */
[----:B------:R-:W-:Y:S01]  /*b050*/  FMNMX.FTZ R120, R142, R5, !PT ;  /* 0x000000058e787209 */ /* 0x000fe20007810000 */
[--C-:B------:R-:W-:Y:S01]  /*b060*/  FFMA.FTZ R11, R140, UR4, -R8.reuse ;  /* 0x000000048c0b7c23 */ /* 0x100fe20008010808 */
[--C-:B------:R-:W-:Y:S01]  /*b070*/  FFMA.FTZ R13, R128, UR4, -R8.reuse ;  /* 0x00000004800d7c23 */ /* 0x100fe20008010808 */
[----:B------:R-:W0:Y:S01]  /*b080*/  S2R R140, SR_TID.X ;  /* 0x00000000008c7919 */ /* 0x000e220000002100 */
        /* <DEDUP_REMOVED lines=13> */
[----:B------:R-:W-:Y:S01]  /*b160*/  FFMA.FTZ R112, R112, UR4, -R8 ;  /* 0x0000000470707c23 */ /* 0x000fe20008010808 */
[----:B------:R-:W-:-:S02]  /*b170*/  WARPGROUP.DEPBAR.LE gsb0, 0x0 ;  /* 0x00008000000079c5 */ /* 0x000fc40000010000 */
[----:B------:R-:W-:Y:S01]  /*b180*/  WARPGROUP.ARRIVE ;  /* 0x00000000000079c5 */ /* 0x000fe20000000000 */
[----:B------:R-:W-:Y:S01]  /*b190*/  FMNMX.FTZ R5, R135, R124, !PT ;  /* 0x0000007c87057209 */ /* 0x000fe20007810000 */
[--C-:B------:R-:W-:Y:S01]  /*b1a0*/  FFMA.FTZ R113, R113, UR4, -R8.reuse ;  /* 0x0000000471717c23 */ /* 0x100fe20008010808 */
[--C-:B------:R-:W-:Y:S01]  /*b1b0*/  FFMA.FTZ R116, R116, UR4, -R8.reuse ;  /* 0x0000000474747c23 */ /* 0x100fe20008010808 */
        /* <DEDUP_REMOVED lines=33> */
[----:B------:R-:W-:Y:S01]  /*b3d0*/  FFMA.FTZ R128, R77, UR4, -R8 ;  /* 0x000000044d807c23 */ /* 0x000fe20008010808 */
[----:B------:R-:W-:Y:S01]  /*b3e0*/  FMNMX.FTZ R124, R106, R5, !PT ;  /* 0x000000056a7c7209 */ /* 0x000fe20007810000 */
[----:B------:R-:W-:Y:S01]  /*b3f0*/  FMUL.FTZ R6, R6, UR4 ;  /* 0x0000000406067c20 */ /* 0x000fe20008410000 */
[----:B0-----:R-:W-:Y:S01]  /*b400*/  SHF.R.U32.HI R137, RZ, 0x7, R140 ;  /* 0x00000007ff897819 */ /* 0x001fe2000001168c */
[----:B------:R-:W-:Y:S01]  /*b410*/  MUFU.EX2 R9, R9 ;  /* 0x0000000900097308 */ /* 0x000fe20000000800 */
[----:B------:R-:W-:-:S02]  /*b420*/  FMNMX.FTZ R5, R107, R124, !PT ;  /* 0x0000007c6b057209 */ /* 0x000fc40007810000 */
[----:B------:R-:W-:Y:S02]  /*b430*/  ISETP.GE.U32.AND P2, PT, R140, 0x180, PT ;  /* 0x000001808c00780c */ /* 0x000fe40003f46070 */
[----:B------:R-:W-:-:S03]  /*b440*/  FMNMX.FTZ R124, R110, R5, !PT ;  /* 0x000000056e7c7209 */ /* 0x000fc60007810000 */
[----:B------:R-:W0:Y:S01]  /*b450*/  MUFU.EX2 R6, R6 ;  /* 0x0000000600067308 */ /* 0x000e220000000800 */
        /* <DEDUP_REMOVED lines=21> */
[----:B------:R-:W-:Y:S01]  /*b5b0*/  FMNMX.FTZ R5, R75, R124, !PT ;  /* 0x0000007c4b057209 */ /* 0x000fe20007810000 */
[----:B------:R-:W-:Y:S02]  /*b5c0*/  WARPGROUP.DEPBAR.LE gsb0, 0x0 ;  /* 0x00008000000079c5 */ /* 0x000fe40000010000 */
[----:B------:R-:W-:Y:S01]  /*b5d0*/  WARPGROUP.ARRIVE ;  /* 0x00000000000079c5 */ /* 0x000fe20000000000 */
[----:B------:R-:W-:-:S03]  /*b5e0*/  FMNMX.FTZ R124, R78, R5, !PT ;  /* 0x000000054e7c7209 */ /* 0x000fc60007810000 */
[----:B------:R-:W-:Y:S01]  /*b5f0*/  MUFU.EX2 R20, R20 ;  /* 0x0000001400147308 */ /* 0x000fe20000000800 */
[----:B------:R-:W-:Y:S01]  /*b600*/  FMNMX.FTZ R5, R79, R124, !PT ;  /* 0x0000007c4f057209 */ /* 0x000fe20007810000 */
[----:B------:R-:W-:Y:S01]  /*b610*/  HGMMA.64x96x16.F32 R24, gdesc[UR32].tnspB, R24, gsb0 ;  /* 0x41600000201879f0 */ /* 0x000fe20008000818 */
[----:B------:R-:W-:Y:S02]  /*b620*/  UIADD3 UR32, UR10, 0x600, URZ ;  /* 0x000006000a207890 */ /* 0x000fe4000fffe03f */
[----:B------:R-:W-:Y:S01]  /*b630*/  UIADD3 UR34, UR11, 0x100, URZ ;  /* 0x000001000b227890 */ /* 0x000fe2000fffe03f */
[----:B------:R-:W1:Y:S01]  /*b640*/  SHFL.BFLY PT, R124, R5, 0x2, 0x1f ;  /* 0x0c401f00057c7f89 */ /* 0x000e6200000e0000 */
[----:B------:R-:W-:Y:S01]  /*b650*/  UMOV UR33, 0xc0000010 ;  /* 0xc000001000217882 */ /* 0x000fe20000000000 */
[----:B------:R-:W-:Y:S01]  /*b660*/  UMOV UR35, 0x80000020 ;  /* 0x8000002000237882 */ /* 0x000fe20000000000 */
[----:B------:R-:W-:Y:S08]  /*b670*/  MUFU.EX2 R21, R21 ;  /* 0x0000001500157308 */ /* 0x000ff00000000800 */
[----:B------:R-:W-:Y:S08]  /*b680*/  MUFU.EX2 R120, R120 ;  /* 0x0000007800787308 */ /* 0x000ff00000000800 */
[----:B------:R-:W-:Y:S01]  /*b690*/  MUFU.EX2 R121, R121 ;  /* 0x0000007900797308 */ /* 0x000fe20000000800 */
[----:B-1----:R-:W-:-:S07]  /*b6a0*/  FMNMX.FTZ R124, R5, R124, !PT ;  /* 0x0000007c057c7209 */ /* 0x002fce0007810000 */
[----:B------:R-:W-:Y:S01]  /*b6b0*/  MUFU.EX2 R112, R112 ;  /* 0x0000007000707308 */ /* 0x000fe20000000800 */
[----:B------:R-:W1:Y:S07]  /*b6c0*/  SHFL.BFLY PT, R5, R124, 0x1, 0x1f ;  /* 0x0c201f007c057f89 */ /* 0x000e6e00000e0000 */
[----:B------:R-:W-:Y:S08]  /*b6d0*/  MUFU.EX2 R113, R113 ;  /* 0x0000007100717308 */ /* 0x000ff00000000800 */
[----:B------:R-:W-:Y:S08]  /*b6e0*/  MUFU.EX2 R116, R116 ;  /* 0x0000007400747308 */ /* 0x000ff00000000800 */
[----:B------:R-:W-:Y:S01]  /*b6f0*/  MUFU.EX2 R117, R117 ;  /* 0x0000007500757308 */ /* 0x000fe20000000800 */
[----:B-1----:R-:W-:-:S05]  /*b700*/  FMNMX.FTZ R5, R124, R5, !PT ;  /* 0x000000057c057209 */ /* 0x002fca0007810000 */
[C---:B------:R-:W-:Y:S01]  /*b710*/  FADD.FTZ R8, -R5.reuse, R7 ;  /* 0x0000000705087221 */ /* 0x040fe20000010100 */
[----:B------:R-:W-:Y:S01]  /*b720*/  FMUL.FTZ R124, R5, UR4 ;  /* 0x00000004057c7c20 */ /* 0x000fe20008410000 */
[----:B------:R-:W-:Y:S02]  /*b730*/  MUFU.EX2 R7, R128 ;  /* 0x0000008000077308 */ /* 0x000fe40000000800 */
[----:B------:R-:W-:Y:S01]  /*b740*/  FMUL.FTZ R8, R8, UR4 ;  /* 0x0000000408087c20 */ /* 0x000fe20008410000 */
        /* <DEDUP_REMOVED lines=8> */
[----:B------:R-:W-:Y:S01]  /*b7d0*/  FFMA.FTZ R118, R119, UR4, -R124 ;  /* 0x0000000477767c23 */ /* 0x000fe2000801087c */
[----:B------:R-:W-:-:S02]  /*b7e0*/  IMAD.U32 R119, RZ, RZ, UR36 ;  /* 0x00000024ff777e24 */ /* 0x000fc4000f8e00ff */
[--C-:B------:R-:W-:Y:S01]  /*b7f0*/  FFMA.FTZ R132, R139, UR4, -R124.reuse ;  /* 0x000000048b847c23 */ /* 0x100fe2000801087c */
[--C-:B------:R-:W-:Y:S01]  /*b800*/  FFMA.FTZ R129, R142, UR4, -R124.reuse ;  /* 0x000000048e817c23 */ /* 0x100fe2000801087c */
[--C-:B------:R-:W-:Y:S01]  /*b810*/  FFMA.FTZ R133, R143, UR4, -R124.reuse ;  /* 0x000000048f857c23 */ /* 0x100fe2000801087c */
[----:B------:R-:W2:Y:S01]  /*b820*/  MUFU.EX2 R125, R125 ;  /* 0x0000007d007d7308 */ /* 0x000ea20000000800 */
[----:B-1----:R-:W-:Y:S01]  /*b830*/  VIADD R8, R137, 0x9 ;  /* 0x0000000989087836 */ /* 0x002fe20000000000 */
[----:B------:R-:W-:Y:S01]  /*b840*/  @!P1 LEA R119, R119, UR37, 0x3 ;  /* 0x0000002577779c11 */ /* 0x000fe2000f8e18ff */
[--C-:B------:R-:W-:Y:S01]  /*b850*/  FFMA.FTZ R128, R130, UR4, -R124.reuse ;  /* 0x0000000482807c23 */ /* 0x100fe2000801087c */
[--C-:B------:R-:W-:Y:S01]  /*b860*/  FFMA.FTZ R130, R134, UR4, -R124.reuse ;  /* 0x0000000486827c23 */ /* 0x100fe2000801087c */
[--C-:B------:R-:W-:Y:S01]  /*b870*/  FFMA.FTZ R134, R135, UR4, -R124.reuse ;  /* 0x0000000487867c23 */ /* 0x100fe2000801087c */
[----:B------:R-:W-:Y:S01]  /*b880*/  SEL R8, R8, 0x9, !P2 ;  /* 0x0000000908087807 */ /* 0x000fe20005000000 */
[----:B------:R-:W-:Y:S01]  /*b890*/  @!P1 VIADD R119, R119, 0x31c40 ;  /* 0x00031c4077779836 */ /* 0x000fe20000000000 */
[----:B------:R-:W1:Y:S01]  /*b8a0*/  MUFU.EX2 R132, R132 ;  /* 0x0000008400847308 */ /* 0x000e620000000800 */
[--C-:B------:R-:W-:Y:S01]  /*b8b0*/  FFMA.FTZ R122, R122, UR4, -R124.reuse ;  /* 0x000000047a7a7c23 */ /* 0x100fe2000801087c */
[--C-:B------:R-:W-:Y:S01]  /*b8c0*/  FFMA.FTZ R114, R114, UR4, -R124.reuse ;  /* 0x0000000472727c23 */ /* 0x100fe2000801087c */
[--C-:B------:R-:W-:Y:S01]  /*b8d0*/  FFMA.FTZ R106, R106, UR4, -R124.reuse ;  /* 0x000000046a6a7c23 */ /* 0x100fe2000801087c */
[----:B------:R-:W-:Y:S01]  /*b8e0*/  @!P1 PRMT R135, RZ, 0x654, R119 ;  /* 0x00000654ff879816 */ /* 0x000fe20000000077 */
[--C-:B------:R-:W-:Y:S01]  /*b8f0*/  FFMA.FTZ R119, R107, UR4, -R124.reuse ;  /* 0x000000046b777c23 */ /* 0x100fe2000801087c */
[--C-:B------:R-:W-:Y:S01]  /*b900*/  FFMA.FTZ R107, R110, UR4, -R124.reuse ;  /* 0x000000046e6b7c23 */ /* 0x100fe2000801087c */
[--C-:B------:R-:W-:Y:S01]  /*b910*/  FFMA.FTZ R110, R111, UR4, -R124.reuse ;  /* 0x000000046f6e7c23 */ /* 0x100fe2000801087c */
[----:B------:R-:W3:Y:S01]  /*b920*/  MUFU.EX2 R129, R129 ;  /* 0x0000008100817308 */ /* 0x000ee20000000800 */
[----:B0-----:R-:W-:Y:S01]  /*b930*/  FFMA.FTZ R111, R6, R4, R9 ;  /* 0x00000004066f7223 */ /* 0x001fe20000010009 */
[----:B--2---:R-:W-:Y:S01]  /*b940*/  FFMA.FTZ R3, R77, R3, R125 ;  /* 0x000000034d037223 */ /* 0x004fe2000001007d */
[--C-:B------:R-:W-:Y:S01]  /*b950*/  FFMA.FTZ R4, R103, UR4, -R124.reuse ;  /* 0x0000000467047c23 */ /* 0x100fe2000801087c */
[----:B------:R-:W-:Y:S01]  /*b960*/  FFMA.FTZ R103, R90, UR4, -R124 ;  /* 0x000000045a677c23 */ /* 0x000fe2000801087c */
[----:B------:R-:W-:Y:S01]  /*b970*/  FADD.FTZ R90, R10, R111 ;  /* 0x0000006f0a5a7221 */ /* 0x000fe20000010000 */
[----:B------:R-:W-:-:S02]  /*b980*/  WARPGROUP.DEPBAR.LE gsb0, 0x0 ;  /* 0x00008000000079c5 */ /* 0x000fc40000010000 */
[----:B------:R-:W-:Y:S01]  /*b990*/  WARPGROUP.ARRIVE ;  /* 0x00000000000079c5 */ /* 0x000fe20000000000 */
[----:B------:R-:W0:Y:S01]  /*b9a0*/  MUFU.EX2 R133, R133 ;  /* 0x0000008500857308 */ /* 0x000e220000000800 */
[----:B-1----:R-:W-:Y:S01]  /*b9b0*/  FADD.FTZ R138, R132, R3 ;  /* 0x00000003848a7221 */ /* 0x002fe20000010000 */
[--C-:B------:R-:W-:Y:S01]  /*b9c0*/  FFMA.FTZ R98, R98, UR4, -R124.reuse ;  /* 0x0000000462627c23 */ /* 0x100fe2000801087c */
[--C-:B------:R-:W-:Y:S01]  /*b9d0*/  FFMA.FTZ R94, R94, UR4, -R124.reuse ;  /* 0x000000045e5e7c23 */ /* 0x100fe2000801087c */
[--C-:B------:R-:W-:Y:S01]  /*b9e0*/  FFMA.FTZ R95, R95, UR4, -R124.reuse ;  /* 0x000000045f5f7c23 */ /* 0x100fe2000801087c */
[----:B------:R-:W-:Y:S01]  /*b9f0*/  HGMMA.64x96x16.F32 R24, gdesc[UR32].tnspB, R24, gsb0 ;  /* 0x41600000201879f0 */ /* 0x000fe20008000818 */
[----:B------:R-:W-:Y:S01]  /*ba00*/  UIADD3 UR32, UR10, 0x780, URZ ;  /* 0x000007800a207890 */ /* 0x000fe2000fffe03f */
[----:B------:R-:W-:Y:S01]  /*ba10*/  FFMA.FTZ R83, R83, UR4, -R124 ;  /* 0x0000000453537c23 */ /* 0x000fe2000801087c */
[----:B------:R-:W-:Y:S01]  /*ba20*/  UIADD3 UR34, UR11, 0x140, URZ ;  /* 0x000001400b227890 */ /* 0x000fe2000fffe03f */
[----:B------:R-:W1:Y:S01]  /*ba30*/  MUFU.EX2 R128, R128 ;  /* 0x0000008000807308 */ /* 0x000e620000000800 */
[----:B------:R-:W-:Y:S01]  /*ba40*/  UMOV UR33, 0xc0000010 ;  /* 0xc000001000217882 */ /* 0x000fe20000000000 */
[----:B------:R-:W-:Y:S01]  /*ba50*/  UMOV UR35, 0x80000020 ;  /* 0x8000002000237882 */ /* 0x000fe20000000000 */
[----:B---3--:R-:W-:Y:S01]  /*ba60*/  FADD.FTZ R138, R129, R138 ;  /* 0x0000008a818a7221 */ /* 0x008fe20000010000 */
[--C-:B------:R-:W-:Y:S01]  /*ba70*/  FFMA.FTZ R86, R86, UR4, -R124.reuse ;  /* 0x0000000456567c23 */ /* 0x100fe2000801087c */
[--C-:B------:R-:W-:Y:S01]  /*ba80*/  FFMA.FTZ R87, R87, UR4, -R124.reuse ;  /* 0x0000000457577c23 */ /* 0x100fe2000801087c */
[--C-:B------:R-:W-:Y:S01]  /*ba90*/  FFMA.FTZ R75, R75, UR4, -R124.reuse ;  /* 0x000000044b4b7c23 */ /* 0x100fe2000801087c */
[--C-:B------:R-:W-:Y:S01]  /*baa0*/  FFMA.FTZ R79, R79, UR4, -R124.reuse ;  /* 0x000000044f4f7c23 */ /* 0x100fe2000801087c */
[----:B------:R-:W2:Y:S01]  /*bab0*/  MUFU.EX2 R136, R136 ;  /* 0x0000008800887308 */ /* 0x000ea20000000800 */
[----:B------:R-:W-:Y:S01]  /*bac0*/  FFMA.FTZ R78, R78, UR4, -R124 ;  /* 0x000000044e4e7c23 */ /* 0x000fe2000801087c */
[----:B------:R-:W-:-:S06]  /*bad0*/  ISETP.LT.AND P2, PT, RZ, UR7, PT ;  /* 0x00000007ff007c0c */ /* 0x000fcc000bf41270 */
[----:B------:R-:W3:Y:S08]  /*bae0*/  MUFU.EX2 R130, R130 ;  /* 0x0000008200827308 */ /* 0x000ef00000000800 */
[----:B------:R-:W4:Y:S08]  /*baf0*/  MUFU.EX2 R134, R134 ;  /* 0x0000008600867308 */ /* 0x000f300000000800 */
        /* <DEDUP_REMOVED lines=19> */
[----:B------:R-:W5:Y:S08]  /*bc30*/  MUFU.EX2 R108, R108 ;  /* 0x0000006c006c7308 */ /* 0x000f700000000800 */
[----:B------:R-:W5:Y:S08]  /*bc40*/  MUFU.EX2 R107, R107 ;  /* 0x0000006b006b7308 */ /* 0x000f700000000800 */
[----:B------:R-:W5:Y:S08]  /*bc50*/  MUFU.EX2 R109, R109 ;  /* 0x0000006d006d7308 */ /* 0x000f700000000800 */
[----:B------:R-:W5:Y:S08]  /*bc60*/  MUFU.EX2 R110, R110 ;  /* 0x0000006e006e7308 */ /* 0x000f700000000800 */
[----:B------:R-:W5:Y:S08]  /*bc70*/  MUFU.EX2 R96, R96 ;  /* 0x0000006000607308 */ /* 0x000f700000000800 */
[----:B------:R-:W-:Y:S08]  /*bc80*/  MUFU.EX2 R98, R98 ;  /* 0x0000006200627308 */ /* 0x000ff00000000800 */
[----:B------:R-:W5:Y:S08]  /*bc90*/  MUFU.EX2 R97, R97 ;  /* 0x0000006100617308 */ /* 0x000f700000000800 */
        /* <DEDUP_REMOVED lines=33> */
[----:B------:R-:W-:Y:S02]  /*beb0*/  WARPGROUP.DEPBAR.LE gsb0, 0x0 ;  /* 0x00008000000079c5 */ /* 0x000fe40000010000 */
[----:B------:R-:W-:-:S06]  /*bec0*/  WARPGROUP.ARRIVE ;  /* 0x00000000000079c5 */ /* 0x000fcc0000000000 */
[----:B------:R-:W-:Y:S03]  /*bed0*/  HGMMA.64x96x16.F32 R24, gdesc[UR32].tnspB, R24, gsb0 ;  /* 0x41600000201879f0 */ /* 0x000fe60008000818 */
[----:B------:R-:W-:Y:S02]  /*bee0*/  WARPGROUP.DEPBAR.LE gsb0, 0x0 ;  /* 0x00008000000079c5 */ /* 0x000fe40000010000 */
[----:B------:R0:W-:Y:S06]  /*bef0*/  BAR.ARV R8, 0x100 ;  /* 0x000400080000751d */ /* 0x0001ec0000002000 */
[----:B------:R-:W-:Y:S01]  /*bf00*/  @!P1 SYNCS.ARRIVE.TRANS64.RED.A1T0 RZ, [R135+URZ], RZ ;  /* 0x000000ff87ff99a7 */ /* 0x000fe2000810043f */
[-C--:B------:R-:W-:Y:S01]  /*bf10*/  FMUL.FTZ R24, R24, R6.reuse ;  /* 0x0000000618187220 */ /* 0x080fe20000410000 */
[----:B0-----:R-:W-:Y:S01]  /*bf20*/  IMAD.U32 R8, RZ, RZ, UR6 ;  /* 0x00000006ff087e24 */ /* 0x001fe2000f8e00ff */
[----:B------:R-:W-:Y:S01]  /*bf30*/  UIADD3 UR6, UR7, -0x1, URZ ;  /* 0xffffffff07067890 */ /* 0x000fe2000fffe03f */
[-C--:B------:R-:W-:Y:S01]  /*bf40*/  FMUL.FTZ R25, R25, R6.reuse ;  /* 0x0000000619197220 */ /* 0x080fe20000410000 */
[-C--:B------:R-:W-:Y:S01]  /*bf50*/  FMUL.FTZ R28, R28, R6.reuse ;  /* 0x000000061c1c7220 */ /* 0x080fe20000410000 */
[-C--:B------:R-:W-:Y:S01]  /*bf60*/  FMUL.FTZ R29, R29, R6.reuse ;  /* 0x000000061d1d7220 */ /* 0x080fe20000410000 */
[----:B------:R-:W-:Y:S01]  /*bf70*/  @!P1 LEA R8, R8, UR37, 0x3 ;  /* 0x0000002508089c11 */ /* 0x000fe2000f8e18ff */
[-C--:B------:R-:W-:Y:S01]  /*bf80*/  FMUL.FTZ R32, R32, R6.reuse ;  /* 0x0000000620207220 */ /* 0x080fe20000410000 */
[----:B------:R-:W-:Y:S01]  /*bf90*/  FMUL.FTZ R33, R33, R6 ;  /* 0x0000000621217220 */ /* 0x000fe20000410000 */
[----:B------:R-:W-:Y:S01]  /*bfa0*/  UMOV UR7, UR6 ;  /* 0x0000000600077c82 */ /* 0x000fe20008000000 */
[----:B------:R-:W-:Y:S01]  /*bfb0*/  UMOV UR6, UR36 ;  /* 0x0000002400067c82 */ /* 0x000fe20008000000 */
        /* <DEDUP_REMOVED lines=17> */
[--C-:B0-----:R-:W-:Y:S01]  /*c0d0*/  FFMA.FTZ R8, R99, UR4, -R124.reuse ;  /* 0x0000000463087c23 */ /* 0x101fe2000801087c */
[--C-:B------:R-:W-:Y:S01]  /*c0e0*/  FFMA.FTZ R99, R102, UR4, -R124.reuse ;  /* 0x0000000466637c23 */ /* 0x100fe2000801087c */
[----:B------:R-:W-:Y:S01]  /*c0f0*/  FFMA.FTZ R102, R91, UR4, -R124 ;  /* 0x000000045b667c23 */ /* 0x000fe2000801087c */
[----:B------:R-:W-:Y:S01]  /*c100*/  FADD.FTZ R91, R11, R90 ;  /* 0x0000005a0b5b7221 */ /* 0x000fe20000010000 */
[----:B------:R0:W5:Y:S01]  /*c110*/  MUFU.EX2 R3, R8 ;  /* 0x0000000800037308 */ /* 0x0001620000000800 */
[----:B------:R-:W-:Y:S01]  /*c120*/  FFMA.FTZ R90, R82, UR4, -R124 ;  /* 0x00000004525a7c23 */ /* 0x000fe2000801087c */
[-C--:B------:R-:W-:Y:S01]  /*c130*/  FMUL.FTZ R64, R64, R6.reuse ;  /* 0x0000000640407220 */ /* 0x080fe20000410000 */
[----:B------:R-:W-:Y:S01]  /*c140*/  FADD.FTZ R140, R12, R91 ;  /* 0x0000005b0c8c7221 */ /* 0x000fe20000010000 */
[----:B------:R-:W-:Y:S01]  /*c150*/  FADD.FTZ R91, R133, R138 ;  /* 0x0000008a855b7221 */ /* 0x000fe20000010000 */
[-C--:B------:R-:W-:Y:S01]  /*c160*/  FMUL.FTZ R65, R65, R6.reuse ;  /* 0x0000000641417220 */ /* 0x080fe20000410000 */
[-C--:B------:R-:W-:Y:S01]  /*c170*/  FMUL.FTZ R68, R68, R6.reuse ;  /* 0x0000000644447220 */ /* 0x080fe20000410000 */
[----:B------:R-:W-:Y:S01]  /*c180*/  FADD.FTZ R111, R13, R140 ;  /* 0x0000008c0d6f7221 */ /* 0x000fe20000010000 */
[----:B-1----:R-:W-:Y:S01]  /*c190*/  FADD.FTZ R91, R128, R91 ;  /* 0x0000005b805b7221 */ /* 0x002fe20000010000 */
[----:B------:R-:W1:Y:S01]  /*c1a0*/  MUFU.EX2 R99, R99 ;  /* 0x0000006300637308 */ /* 0x000e620000000800 */
[----:B------:R-:W-:Y:S01]  /*c1b0*/  FMUL.FTZ R69, R69, R6 ;  /* 0x0000000645457220 */ /* 0x000fe20000410000 */
[----:B0-----:R-:W-:Y:S01]  /*c1c0*/  FADD.FTZ R8, R14, R111 ;  /* 0x0000006f0e087221 */ /* 0x001fe20000010000 */
[----:B--2---:R-:W-:Y:S01]  /*c1d0*/  FADD.FTZ R91, R136, R91 ;  /* 0x0000005b885b7221 */ /* 0x004fe20000010000 */
[-C--:B------:R-:W-:Y:S01]  /*c1e0*/  FMUL.FTZ R26, R26, R77.reuse ;  /* 0x0000004d1a1a7220 */ /* 0x080fe20000410000 */
[----:B------:R-:W-:Y:S01]  /*c1f0*/  FMUL.FTZ R27, R27, R77 ;  /* 0x0000004d1b1b7220 */ /* 0x000fe20000410000 */
[----:B------:R-:W-:Y:S01]  /*c200*/  FADD.FTZ R82, R15, R8 ;  /* 0x000000080f527221 */ /* 0x000fe20000010000 */
[----:B---3--:R-:W-:Y:S01]  /*c210*/  FADD.FTZ R91, R130, R91 ;  /* 0x0000005b825b7221 */ /* 0x008fe20000010000 */
[----:B------:R-:W-:Y:S01]  /*c220*/  F2FP.F16.F32.PACK_AB R8, R10, R9 ;  /* 0x000000090a08723e */ /* 0x000fe200000000ff */
[----:B------:R-:W-:Y:S01]  /*c230*/  FMUL.FTZ R30, R30, R77 ;  /* 0x0000004d1e1e7220 */ /* 0x000fe20000410000 */
[----:B------:R-:W-:Y:S01]  /*c240*/  F2FP.F16.F32.PACK_AB R10, R12, R11 ;  /* 0x0000000b0c0a723e */ /* 0x000fe200000000ff */
[----:B------:R-:W-:Y:S01]  /*c250*/  FADD.FTZ R11, R17, R82 ;  /* 0x00000052110b7221 */ /* 0x000fe20000010000 */
[----:B----4-:R-:W-:Y:S01]  /*c260*/  FADD.FTZ R91, R134, R91 ;  /* 0x0000005b865b7221 */ /* 0x010fe20000010000 */
[----:B------:R-:W-:Y:S01]  /*c270*/  F2FP.F16.F32.PACK_AB R9, R132, R125 ;  /* 0x0000007d8409723e */ /* 0x000fe200000000ff */
[----:B------:R0:W2:Y:S01]  /*c280*/  MUFU.EX2 R82, R103 ;  /* 0x0000006700527308 */ /* 0x0000a20000000800 */
[----:B------:R-:W-:Y:S01]  /*c290*/  FADD.FTZ R12, R20, R11 ;  /* 0x0000000b140c7221 */ /* 0x000fe20000010000 */
[----:B-----5:R-:W-:Y:S01]  /*c2a0*/  FADD.FTZ R132, R122, R91 ;  /* 0x0000005b7a847221 */ /* 0x020fe20000010000 */
[----:B------:R-:W-:Y:S01]  /*c2b0*/  F2FP.F16.F32.PACK_AB R11, R133, R129 ;  /* 0x00000081850b723e */ /* 0x000fe200000000ff */
[----:B------:R-:W-:Y:S01]  /*c2c0*/  FFMA.FTZ R91, R74, UR4, -R124 ;  /* 0x000000044a5b7c23 */ /* 0x000fe2000801087c */
[----:B------:R-:W-:Y:S01]  /*c2d0*/  FADD.FTZ R111, R21, R12 ;  /* 0x0000000c156f7221 */ /* 0x000fe20000010000 */
[----:B------:R-:W-:Y:S01]  /*c2e0*/  FADD.FTZ R132, R131, R132 ;  /* 0x0000008483847221 */ /* 0x000fe20000010000 */
[-C--:B------:R-:W-:Y:S01]  /*c2f0*/  FMUL.FTZ R31, R31, R77.reuse ;  /* 0x0000004d1f1f7220 */ /* 0x080fe20000410000 */
[----:B------:R3:W-:Y:S01]  /*c300*/  STSM.16.M88.4 [R2+0x24300], R8 ;  /* 0x0243000802007844 */ /* 0x0007e20000000200 */
[----:B------:R-:W-:Y:S01]  /*c310*/  FADD.FTZ R12, R120, R111 ;  /* 0x0000006f780c7221 */ /* 0x000fe20000010000 */
[----:B0-----:R-:W-:Y:S01]  /*c320*/  FADD.FTZ R103, R123, R132 ;  /* 0x000000847b677221 */ /* 0x001fe20000010000 */
[----:B------:R0:W4:Y:S01]  /*c330*/  MUFU.EX2 R74, R102 ;  /* 0x00000066004a7308 */ /* 0x0001220000000800 */
[-C--:B------:R-:W-:Y:S01]  /*c340*/  FMUL.FTZ R34, R34, R77.reuse ;  /* 0x0000004d22227220 */ /* 0x080fe20000410000 */
[----:B------:R-:W-:Y:S01]  /*c350*/  FADD.FTZ R111, R121, R12 ;  /* 0x0000000c796f7221 */ /* 0x000fe20000010000 */
[----:B------:R-:W-:Y:S01]  /*c360*/  FADD.FTZ R103, R126, R103 ;  /* 0x000000677e677221 */ /* 0x000fe20000010000 */
[-C--:B------:R-:W-:Y:S01]  /*c370*/  FMUL.FTZ R35, R35, R77.reuse ;  /* 0x0000004d23237220 */ /* 0x080fe20000410000 */
[-C--:B------:R-:W-:Y:S01]  /*c380*/  FMUL.FTZ R38, R38, R77.reuse ;  /* 0x0000004d26267220 */ /* 0x080fe20000410000 */
[----:B------:R-:W-:Y:S01]  /*c390*/  FADD.FTZ R12, R112, R111 ;  /* 0x0000006f700c7221 */ /* 0x000fe20000010000 */
[----:B------:R-:W-:Y:S01]  /*c3a0*/  F2FP.F16.F32.PACK_AB R112, R113, R112 ;  /* 0x000000707170723e */ /* 0x000fe200000000ff */
[-C--:B------:R-:W-:Y:S01]  /*c3b0*/  FMUL.FTZ R39, R39, R77.reuse ;  /* 0x0000004d27277220 */ /* 0x080fe20000410000 */
[-C--:B------:R-:W-:Y:S01]  /*c3c0*/  FMUL.FTZ R42, R42, R77.reuse ;  /* 0x0000004d2a2a7220 */ /* 0x080fe20000410000 */
[-C--:B------:R-:W-:Y:S01]  /*c3d0*/  FMUL.FTZ R43, R43, R77.reuse ;  /* 0x0000004d2b2b7220 */ /* 0x080fe20000410000 */
[-C--:B------:R-:W-:Y:S01]  /*c3e0*/  FMUL.FTZ R46, R46, R77.reuse ;  /* 0x0000004d2e2e7220 */ /* 0x080fe20000410000 */
[----:B------:R-:W-:Y:S01]  /*c3f0*/  FMUL.FTZ R47, R47, R77 ;  /* 0x0000004d2f2f7220 */ /* 0x000fe20000410000 */
[----:B---3--:R-:W-:Y:S01]  /*c400*/  F2FP.F16.F32.PACK_AB R8, R14, R13 ;  /* 0x0000000d0e08723e */ /* 0x008fe200000000ff */
[----:B------:R-:W-:Y:S01]  /*c410*/  FADD.FTZ R14, R114, R103 ;  /* 0x00000067720e7221 */ /* 0x000fe20000010000 */
[----:B------:R-:W-:Y:S01]  /*c420*/  FADD.FTZ R13, R113, R12 ;  /* 0x0000000c710d7221 */ /* 0x000fe20000010000 */
[----:B------:R-:W-:Y:S01]  /*c430*/  F2FP.F16.F32.PACK_AB R10, R17, R15 ;  /* 0x0000000f110a723e */ /* 0x000fe200000000ff */
[-C--:B------:R-:W-:Y:S01]  /*c440*/  FMUL.FTZ R50, R50, R77.reuse ;  /* 0x0000004d32327220 */ /* 0x080fe20000410000 */
[----:B------:R-:W-:Y:S01]  /*c450*/  FADD.FTZ R14, R127, R14 ;  /* 0x0000000e7f0e7221 */ /* 0x000fe20000010000 */
[----:B0-----:R-:W-:Y:S01]  /*c460*/  FADD.FTZ R102, R116, R13 ;  /* 0x0000000d74667221 */ /* 0x001fe20000010000 */
[----:B------:R-:W-:Y:S01]  /*c470*/  F2FP.F16.F32.PACK_AB R12, R21, R20 ;  /* 0x00000014150c723e */ /* 0x000fe200000000ff */
[----:B------:R0:W3:Y:S01]  /*c480*/  MUFU.EX2 R17, R90 ;  /* 0x0000005a00117308 */ /* 0x0000e20000000800 */
        /* <DEDUP_REMOVED lines=11> */
[----:B------:R-:W5:Y:S01]  /*c540*/  MUFU.EX2 R20, R83 ;  /* 0x0000005300147308 */ /* 0x000f620000000800 */
[----:B------:R-:W-:Y:S01]  /*c550*/  FADD.FTZ R102, R119, R102 ;  /* 0x0000006677667221 */ /* 0x000fe20000010000 */
[----:B------:R-:W-:Y:S01]  /*c560*/  FADD.FTZ R120, R108, R21 ;  /* 0x000000156c787221 */ /* 0x000fe20000010000 */
[----:B------:R-:W-:Y:S01]  /*c570*/  F2FP.F16.F32.PACK_AB R13, R131, R122 ;  /* 0x0000007a830d723e */ /* 0x000fe200000000ff */
[----:B------:R1:W-:Y:S01]  /*c580*/  STSM.16.M88.4 [R2+0x25b00], R8 ;  /* 0x025b000802007844 */ /* 0x0003e20000000200 */
[----:B------:R-:W-:Y:S01]  /*c590*/  FADD.FTZ R21, R107, R102 ;  /* 0x000000666b157221 */ /* 0x000fe20000010000 */
[----:B------:R-:W-:Y:S01]  /*c5a0*/  FADD.FTZ R103, R109, R120 ;  /* 0x000000786d677221 */ /* 0x000fe20000010000 */
[----:B------:R-:W-:Y:S01]  /*c5b0*/  F2FP.F16.F32.PACK_AB R15, R126, R123 ;  /* 0x0000007b7e0f723e */ /* 0x000fe200000000ff */
[----:B------:R-:W5:Y:S01]  /*c5c0*/  MUFU.EX2 R83, R87 ;  /* 0x0000005700537308 */ /* 0x000f620000000800 */
[----:B------:R-:W-:Y:S01]  /*c5d0*/  FADD.FTZ R21, R110, R21 ;  /* 0x000000156e157221 */ /* 0x000fe20000010000 */
[----:B0-----:R-:W-:Y:S01]  /*c5e0*/  FADD.FTZ R90, R96, R103 ;  /* 0x00000067605a7221 */ /* 0x001fe20000010000 */
[C---:B------:R-:W-:Y:S01]  /*c5f0*/  F2FP.F16.F32.PACK_AB R96, R97.reuse, R96 ;  /* 0x000000606160723e */ /* 0x040fe200000000ff */
        /* <DEDUP_REMOVED lines=8> */
[----:B-1----:R-:W1:Y:S01]  /*c680*/  MUFU.EX2 R11, R91 ;  /* 0x0000005b000b7308 */ /* 0x002e620000000800 */
[----:B------:R-:W-:Y:S01]  /*c690*/  FADD.FTZ R21, R99, R102 ;  /* 0x0000006663157221 */ /* 0x000fe20000010000 */
[----:B------:R-:W-:Y:S01]  /*c6a0*/  FADD.FTZ R9, R101, R90 ;  /* 0x0000005a65097221 */ /* 0x000fe20000010000 */
[----:B------:R-:W-:Y:S01]  /*c6b0*/  F2FP.F16.F32.PACK_AB R99, R4, R99 ;  /* 0x000000630463723e */ /* 0x000fe200000000ff */
[-C--:B------:R-:W-:Y:S01]  /*c6c0*/  FMUL.FTZ R58, R58, R77.reuse ;  /* 0x0000004d3a3a7220 */ /* 0x080fe20000410000 */
[----:B------:R-:W-:Y:S01]  /*c6d0*/  FADD.FTZ R21, R4, R21 ;  /* 0x0000001504157221 */ /* 0x000fe20000010000 */
[----:B------:R-:W-:Y:S01]  /*c6e0*/  FADD.FTZ R8, R88, R9 ;  /* 0x0000000958087221 */ /* 0x000fe20000010000 */
[----:B------:R-:W-:Y:S01]  /*c6f0*/  F2FP.F16.F32.PACK_AB R104, R105, R104 ;  /* 0x000000686968723e */ /* 0x000fe200000000ff */
[----:B0-----:R-:W0:Y:S01]  /*c700*/  MUFU.EX2 R13, R78 ;  /* 0x0000004e000d7308 */ /* 0x001e220000000800 */
[----:B--2---:R-:W-:Y:S01]  /*c710*/  FADD.FTZ R21, R82, R21 ;  /* 0x0000001552157221 */ /* 0x004fe20000010000 */
[----:B------:R-:W-:Y:S01]  /*c720*/  FADD.FTZ R9, R89, R8 ;  /* 0x0000000859097221 */ /* 0x000fe20000010000 */
[----:B------:R-:W-:Y:S01]  /*c730*/  F2FP.F16.F32.PACK_AB R114, R117, R116 ;  /* 0x000000747572723e */ /* 0x000fe200000000ff */
[----:B------:R-:W-:Y:S01]  /*c740*/  FMUL.FTZ R59, R59, R77 ;  /* 0x0000004d3b3b7220 */ /* 0x000fe20000410000 */
[----:B----4-:R-:W-:Y:S01]  /*c750*/  FADD.FTZ R21, R74, R21 ;  /* 0x000000154a157221 */ /* 0x010fe20000010000 */
[----:B------:R-:W-:Y:S01]  /*c760*/  FADD.FTZ R8, R92, R9 ;  /* 0x000000095c087221 */ /* 0x000fe20000010000 */
[----:B------:R-:W-:Y:S01]  /*c770*/  F2FP.F16.F32.PACK_AB R115, R118, R115 ;  /* 0x000000737673723e */ /* 0x000fe200000000ff */
[-C--:B------:R-:W-:Y:S01]  /*c780*/  FMUL.FTZ R62, R62, R77.reuse ;  /* 0x0000004d3e3e7220 */ /* 0x080fe20000410000 */
[----:B------:R-:W-:Y:S01]  /*c790*/  FADD.FTZ R10, R94, R21 ;  /* 0x000000155e0a7221 */ /* 0x000fe20000010000 */
[----:B------:R-:W-:Y:S01]  /*c7a0*/  FADD.FTZ R3, R93, R8 ;  /* 0x000000085d037221 */ /* 0x000fe20000010000 */
[----:B------:R-:W-:Y:S01]  /*c7b0*/  F2FP.F16.F32.PACK_AB R105, R119, R106 ;  /* 0x0000006a7769723e */ /* 0x000fe200000000ff */
[----:B------:R2:W-:Y:S01]  /*c7c0*/  STSM.16.M88.4 [R2+0x28b00], R112 ;  /* 0x028b007002007844 */ /* 0x0005e20000000200 */
[----:B------:R-:W-:Y:S01]  /*c7d0*/  FADD.FTZ R10, R95, R10 ;  /* 0x0000000a5f0a7221 */ /* 0x000fe20000010000 */
[----:B------:R-:W-:Y:S01]  /*c7e0*/  FADD.FTZ R4, R80, R3 ;  /* 0x0000000350047221 */ /* 0x000fe20000010000 */
[----:B------:R-:W-:Y:S01]  /*c7f0*/  F2FP.F16.F32.PACK_AB R106, R109, R108 ;  /* 0x0000006c6d6a723e */ /* 0x000fe200000000ff */
[----:B------:R-:W-:Y:S01]  /*c800*/  FMUL.FTZ R63, R63, R77 ;  /* 0x0000004d3f3f7220 */ /* 0x000fe20000410000 */
[----:B---3--:R-:W-:Y:S01]  /*c810*/  FADD.FTZ R3, R17, R10 ;  /* 0x0000000a11037221 */ /* 0x008fe20000010000 */
[----:B------:R-:W-:Y:S01]  /*c820*/  FADD.FTZ R9, R81, R4 ;  /* 0x0000000451097221 */ /* 0x000fe20000010000 */
[----:B------:R-:W-:Y:S01]  /*c830*/  F2FP.F16.F32.PACK_AB R107, R110, R107 ;  /* 0x0000006b6e6b723e */ /* 0x000fe200000000ff */
[-C--:B------:R-:W-:Y:S01]  /*c840*/  FMUL.FTZ R66, R66, R77.reuse ;  /* 0x0000004d42427220 */ /* 0x080fe20000410000 */
[----:B-----5:R-:W-:Y:S01]  /*c850*/  FADD.FTZ R3, R20, R3 ;  /* 0x0000000314037221 */ /* 0x020fe20000010000 */
[----:B------:R-:W-:Y:S01]  /*c860*/  FADD.FTZ R4, R84, R9 ;  /* 0x0000000954047221 */ /* 0x000fe20000010000 */
[----:B------:R-:W-:Y:S01]  /*c870*/  F2FP.F16.F32.PACK_AB R98, R101, R100 ;  /* 0x000000646562723e */ /* 0x000fe200000000ff */
[----:B------:R2:W-:Y:S01]  /*c880*/  STSM.16.M88.4 [R2+0x2a300], R104 ;  /* 0x02a3006802007844 */ /* 0x0005e20000000200 */
        /* <DEDUP_REMOVED lines=8> */
[----:B-1----:R-:W-:Y:S01]  /*c910*/  FADD.FTZ R8, R11, R8 ;  /* 0x000000080b087221 */ /* 0x002fe20000010000 */
[----:B------:R-:W-:Y:S01]  /*c920*/  F2FP.F16.F32.PACK_AB R90, R93, R92 ;  /* 0x0000005c5d5a723e */ /* 0x000fe200000000ff */
[----:B------:R-:W-:Y:S01]  /*c930*/  FADD.FTZ R3, R73, R4 ;  /* 0x0000000449037221 */ /* 0x000fe20000010000 */
[----:B------:R-:W-:Y:S01]  /*c940*/  F2FP.F16.F32.PACK_AB R91, R95, R94 ;  /* 0x0000005e5f5b723e */ /* 0x000fe200000000ff */
[----:B------:R-:W-:Y:S01]  /*c950*/  FADD.FTZ R8, R75, R8 ;  /* 0x000000084b087221 */ /* 0x000fe20000010000 */
[----:B------:R-:W-:Y:S01]  /*c960*/  F2FP.F16.F32.PACK_AB R80, R81, R80 ;  /* 0x000000505150723e */ /* 0x000fe200000000ff */
[----:B------:R-:W-:Y:S01]  /*c970*/  FADD.FTZ R4, R76, R3 ;  /* 0x000000034c047221 */ /* 0x000fe20000010000 */
[----:B------:R-:W-:Y:S01]  /*c980*/  F2FP.F16.F32.PACK_AB R72, R73, R72 ;  /* 0x000000484948723e */ /* 0x000fe200000000ff */
[----:B------:R2:W-:Y:S01]  /*c990*/  STSM.16.M88.4 [R2+0x2d300], R88 ;  /* 0x02d3005802007844 */ /* 0x0005e20000000200 */
[----:B------:R-:W-:Y:S01]  /*c9a0*/  F2FP.F16.F32.PACK_AB R81, R20, R17 ;  /* 0x000000111451723e */ /* 0x000fe200000000ff */
[----:B0-----:R-:W-:Y:S01]  /*c9b0*/  FADD.FTZ R8, R13, R8 ;  /* 0x000000080d087221 */ /* 0x001fe20000010000 */
[----:B------:R-:W-:Y:S01]  /*c9c0*/  F2FP.F16.F32.PACK_AB R82, R85, R84 ;  /* 0x000000545552723e */ /* 0x000fe200000000ff */
[----:B------:R-:W-:Y:S01]  /*c9d0*/  FADD.FTZ R4, R7, R4 ;  /* 0x0000000407047221 */ /* 0x000fe20000010000 */
[----:B------:R-:W-:Y:S01]  /*c9e0*/  F2FP.F16.F32.PACK_AB R83, R83, R86 ;  /* 0x000000565353723e */ /* 0x000fe200000000ff */
[----:B------:R-:W-:Y:S01]  /*c9f0*/  FADD.FTZ R3, R79, R8 ;  /* 0x000000084f037221 */ /* 0x000fe20000010000 */
[----:B------:R-:W-:Y:S01]  /*ca00*/  F2FP.F16.F32.PACK_AB R73, R75, R11 ;  /* 0x0000000b4b49723e */ /* 0x000fe200000000ff */
[----:B------:R-:W-:Y:S01]  /*ca10*/  FMUL.FTZ R70, R70, R77 ;  /* 0x0000004d46467220 */ /* 0x000fe20000410000 */
[----:B------:R-:W-:Y:S01]  /*ca20*/  F2FP.F16.F32.PACK_AB R74, R7, R76 ;  /* 0x0000004c074a723e */ /* 0x000fe200000000ff */
[----:B------:R2:W-:Y:S01]  /*ca30*/  STSM.16.M88.4 [R2+0x2eb00], R80 ;  /* 0x02eb005002007844 */ /* 0x0005e20000000200 */
[----:B------:R-:W-:Y:S01]  /*ca40*/  F2FP.F16.F32.PACK_AB R75, R79, R13 ;  /* 0x0000000d4f4b723e */ /* 0x000fe200000000ff */
[----:B------:R-:W-:Y:S01]  /*ca50*/  FMUL.FTZ R71, R71, R77 ;  /* 0x0000004d47477220 */ /* 0x000fe20000410000 */
[----:B------:R-:W-:-:S02]  /*ca60*/  IMAD.MOV.U32 R7, RZ, RZ, R5 ;  /* 0x000000ffff077224 */ /* 0x000fc400078e0005 */
[----:B------:R-:W-:Y:S01]  /*ca70*/  IMAD.MOV.U32 R9, RZ, RZ, R0 ;  /* 0x000000ffff097224 */ /* 0x000fe200078e0000 */
[----:B------:R2:W-:Y:S01]  /*ca80*/  STSM.16.M88.4 [R2+0x30300], R72 ;  /* 0x0303004802007844 */ /* 0x0005e20000000200 */
        /* <DEDUP_REMOVED lines=8> */
.L_x_1885:
[----:B------:R-:W-:Y:S06]  /*cb10*/  BAR.ARV 0x8, 0x200 ;  /* 0x0208000000007b1d */ /* 0x000fec0000002000 */
[----:B------:R-:W-:Y:S05]  /*cb20*/  @!P0 BRA `(.L_x_1895) ;  /* 0x0000000000048947 */ /* 0x000fea0003800000 */
[----:B------:R-:W-:Y:S01]  /*cb30*/  BPT.TRAP 0x1 ;  /* 0x000000040000795c */ /* 0x000fe20000300000 */
.L_x_1895:
[----:B------:R-:W-:Y:S01]  /*cb40*/  ULEA UR5, UR36, UR37, 0x3 ;  /* 0x0000002524057291 */ /* 0x000fe2000f8e183f */
[----:B------:R-:W-:-:S05]  /*cb50*/  IMAD.U32 R6, RZ, RZ, UR38 ;  /* 0x00000026ff067e24 */ /* 0x000fca000f8e00ff */
[----:B------:R-:W-:-:S04]  /*cb60*/  SHF.L.U32 R6, R6, 0x1f, RZ ;  /* 0x0000001f06067819 */ /* 0x000fc800000006ff */
[----:B------:R0:W1:Y:S01]  /*cb70*/  SYNCS.PHASECHK.TRANS64.TRYWAIT P2, [UR5+0x31c50], R6 ;  /* 0x031c5006ff0075a7 */ /* 0x0000620008040145 */
[----:B------:R-:W-:Y:S05]  /*cb80*/  @!P0 BRA `(.L_x_1896) ;  /* 0x0000000000048947 */ /* 0x000fea0003800000 */
[----:B------:R-:W-:Y:S01]  /*cb90*/  BPT.TRAP 0x1 ;  /* 0x000000040000795c */ /* 0x000fe20000300000 */
.L_x_1896:
[----:B-1----:R-:W-:Y:S05]  /*cba0*/  @P2 BRA `(.L_x_1897) ;  /* 0x0000000000082947 */ /* 0x002fea0003800000 */
[----:B------:R-:W1:Y:S02]  /*cbb0*/  SYNCS.PHASECHK.TRANS64.TRYWAIT P0, [UR5+0x31c50], R6 ;  /* 0x031c5006ff0075a7 */ /* 0x000e640008000145 */
[----:B-1----:R-:W-:Y:S05]  /*cbc0*/  @!P0 BRA `(.L_x_1898) ;  /* 0x0000006c00f48947 */ /* 0x002fea0003800000 */
.L_x_1897:
[----:B------:R-:W-:Y:S01]  /*cbd0*/  UIADD3 UR37, UR37, 0x200, URZ ;  /* 0x0000020025257890 */ /* 0x000fe2000fffe03f */
[----:B------:R-:W-:Y:S01]  /*cbe0*/  WARPGROUP.ARRIVE ;  /* 0x00000000000079c5 */ /* 0x000fe20000000000 */
[----:B------:R-:W-:Y:S01]  /*cbf0*/  ULOP3.LUT UR60, UR60, 0x10000, URZ, 0xfc, !UPT ;  /* 0x000100003c3c7892 */ /* 0x000fe2000f8efc3f */
[----:B-1----:R-:W1:Y:S01]  /*cc00*/  SHFL.BFLY PT, R7, R4, 0x2, 0x1f ;  /* 0x0c401f0004077f89 */ /* 0x002e6200000e0000 */
[----:B------:R-:W-:Y:S01]  /*cc10*/  USHF.R.U32.HI UR37, URZ, 0x4, UR37 ;  /* 0x000000043f257899 */ /* 0x000fe20008011625 */
[----:B------:R-:W-:Y:S01]  /*cc20*/  R2UR UR7, R149 ;  /* 0x00000000950772ca */ /* 0x000fe200000e0000 */
[----:B------:R-:W-:Y:S01]  /*cc30*/  UMOV UR9, 0xc0000010 ;  /* 0xc000001000097882 */ /* 0x000fe20000000000 */
[----:B------:R-:W-:Y:S01]  /*cc40*/  UMOV UR11, 0x80000020 ;  /* 0x80000020000b7882 */ /* 0x000fe20000000000 */
[----:B------:R-:W-:Y:S01]  /*cc50*/  ULOP3.LUT UR37, UR37, 0x3fff, URZ, 0xc0, !UPT ;  /* 0x00003fff25257892 */ /* 0x000fe2000f8ec03f */
[----:B0-----:R-:W0:Y:S01]  /*cc60*/  SHFL.BFLY PT, R6, R3, 0x2, 0x1f ;  /* 0x0c401f0003067f89 */ /* 0x001e2200000e0000 */
[----:B------:R-:W-:Y:S01]  /*cc70*/  UMOV UR8, UR60 ;  /* 0x0000003c00087c82 */ /* 0x000fe20008000000 */
[----:B------:R-:W-:Y:S01]  /*cc80*/  IMAD.U32 R13, RZ, RZ, UR4 ;  /* 0x00000004ff0d7e24 */ /* 0x000fe2000f8e00ff */
[----:B------:R-:W-:Y:S01]  /*cc90*/  ULOP3.LUT UR6, UR37, 0x2400000, URZ, 0xfc, !UPT ;  /* 0x0240000025067892 */ /* 0x000fe2000f8efc3f */
[----:B--2---:R-:W-:-:S03]  /*cca0*/  IMAD.MOV.U32 R72, RZ, RZ, -0x800000 ;  /* 0xff800000ff487424 */ /* 0x004fc600078e00ff */
[----:B------:R-:W-:Y:S02]  /*ccb0*/  UIMAD UR6, UR36, 0x6c0, UR6 ;  /* 0x000006c0240678a4 */ /* 0x000fe4000f8e0206 */
[----:B------:R-:W-:Y:S02]  /*ccc0*/  UIADD3 UR36, UR36, 0x1, URZ ;  /* 0x0000000124247890 */ /* 0x000fe4000fffe03f */
[----:B------:R-:W-:Y:S02]  /*ccd0*/  UIADD3 UR7, UR7, 0x1, URZ ;  /* 0x0000000107077890 */ /* 0x000fe4000fffe03f */
        /* <DEDUP_REMOVED lines=12> */
[----:B------:R-:W-:Y:S01]  /*cda0*/  IMAD.U32 R149, RZ, RZ, UR7 ;  /* 0x00000007ff957e24 */ /* 0x000fe2000f8e00ff */
[----:B------:R-:W-:-:S02]  /*cdb0*/  USEL UR36, UR36, URZ, UP0 ;  /* 0x0000003f24247287 */ /* 0x000fc40008000000 */
[----:B------:R-:W1:Y:S01]  /*cdc0*/  SHFL.BFLY PT, R9, R8, 0x1, 0x1f ;  /* 0x0c201f0008097f89 */ /* 0x000e6200000e0000 */
[----:B0-----:R-:W-:Y:S01]  /*cdd0*/  FADD.FTZ R11, R7, R6 ;  /* 0x00000006070b7221 */ /* 0x001fe20000010000 */
[----:B------:R-:W-:Y:S01]  /*cde0*/  IMAD.U32 R7, RZ, RZ, UR4 ;  /* 0x00000004ff077e24 */ /* 0x000fe2000f8e00ff */
[----:B------:R-:W-:Y:S01]  /*cdf0*/  USEL UR4, URZ, 0x1, UP0 ;  /* 0x000000013f047887 */ /* 0x000fe20008000000 */
[----:B-1----:R-:W-:Y:S02]  /*ce00*/  FADD.FTZ R12, R8, R9 ;  /* 0x00000009080c7221 */ /* 0x002fe40000010000 */
[----:B------:R-:W-:Y:S01]  /*ce10*/  FSETP.NE.FTZ.AND P0, PT, R11, RZ, PT ;  /* 0x000000ff0b00720b */ /* 0x000fe20003f15000 */
[----:B------:R-:W-:Y:S01]  /*ce20*/  IMAD.U32 R8, RZ, RZ, UR5 ;  /* 0x00000005ff087e24 */ /* 0x000fe2000f8e00ff */
[----:B------:R-:W-:Y:S01]  /*ce30*/  ULOP3.LUT UR38, UR38, UR4, URZ, 0x3c, !UPT ;  /* 0x0000000426267292 */ /* 0x000fe2000f8e3c3f */
        /* <DEDUP_REMOVED lines=68> */
[----:B------:R1:W-:Y:S01]  /*d280*/  @!P1 SYNCS.ARRIVE.TRANS64.RED.A1T0 RZ, [R8+URZ], RZ ;  /* 0x000000ff08ff99a7 */ /* 0x0003e2000810043f */
[-C--:B---3--:R-:W-:Y:S01]  /*d290*/  FMUL.FTZ R73, R36, R4.reuse ;  /* 0x0000000424497220 */ /* 0x088fe20000410000 */
        /* <DEDUP_REMOVED lines=47> */
.L_x_1868:
        /* <DEDUP_REMOVED lines=10> */
[----:B------:R-:W-:Y:S01]  /*d630*/  R2UR UR11, R144 ;  /* 0x00000000900b72ca */ /* 0x000fe200000e0000 */
[----:B------:R-:W-:Y:S01]  /*d640*/  IMAD R9, R148, 0x20, R22 ;  /* 0x0000002094097824 */ /* 0x000fe200078e0216 */
[----:B------:R-:W-:-:S05]  /*d650*/  R2UR UR13, R145 ;  /* 0x00000000910d72ca */ /* 0x000fca00000e0000 */
[----:B------:R-:W-:Y:S01]  /*d660*/  BAR.SYNC.DEFER_BLOCKING 0x1, 0x180 ;  /* 0x0046000000007b1d */ /* 0x000fe20000010000 */
[----:B------:R-:W-:Y:S01]  /*d670*/  VIADD R87, R19, UR61 ;  /* 0x0000003d13577c36 */ /* 0x000fe20008000000 */
[----:B------:R-:W-:Y:S02]  /*d680*/  F2FP.F16.F32.PACK_AB R6, R77, R6 ;  /* 0x000000064d06723e */ /* 0x000fe400000000ff */
[----:B------:R-:W-:Y:S01]  /*d690*/  F2FP.F16.F32.PACK_AB R27, R64, R27 ;  /* 0x0000001b401b723e */ /* 0x000fe200000000ff */
[----:B------:R-:W-:-:S03]  /*d6a0*/  IMAD.MOV.U32 R58, RZ, RZ, R87 ;  /* 0x000000ffff3a7224 */ /* 0x000fc600078e0057 */
[----:B------:R-:W1:Y:S01]  /*d6b0*/  LDC R0, c[0x0][0xbe8] ;  /* 0x0002fa00ff007b82 */ /* 0x000e620000000800 */
[----:B------:R-:W-:Y:S01]  /*d6c0*/  ULDC.64 UR8, c[0x0][0xb90] ;  /* 0x0002e40000087ab9 */ /* 0x000fe20000000a00 */
[----:B------:R-:W-:Y:S01]  /*d6d0*/  F2FP.F16.F32.PACK_AB R37, R38, R37 ;  /* 0x000000252625723e */ /* 0x000fe200000000ff */
[----:B------:R-:W-:Y:S01]  /*d6e0*/  ULDC.64 UR14, c[0x0][0x208] ;  /* 0x00008200000e7ab9 */ /* 0x000fe20000000a00 */
[----:B------:R-:W-:Y:S01]  /*d6f0*/  USHF.R.S32.HI UR10, URZ, 0x1f, UR11 ;  /* 0x0000001f3f0a7899 */ /* 0x000fe2000801140b */
[----:B------:R-:W-:Y:S01]  /*d700*/  F2FP.F16.F32.PACK_AB R36, R65, R36 ;  /* 0x000000244124723e */ /* 0x000fe200000000ff */
[----:B------:R-:W-:Y:S01]  /*d710*/  USHF.R.S32.HI UR12, URZ, 0x1f, UR13 ;  /* 0x0000001f3f0c7899 */ /* 0x000fe2000801140d */
[----:B------:R-:W-:Y:S02]  /*d720*/  F2FP.F16.F32.PACK_AB R38, R69, R68 ;  /* 0x000000444526723e */ /* 0x000fe400000000ff */
[----:B------:R-:W-:Y:S01]  /*d730*/  F2FP.F16.F32.PACK_AB R39, R66, R39 ;  /* 0x000000274227723e */ /* 0x000fe200000000ff */
[----:B------:R-:W-:Y:S01]  /*d740*/  UMOV UR6, UR37 ;  /* 0x0000002500067c82 */ /* 0x000fe20008000000 */
[----:B0-----:R-:W-:Y:S01]  /*d750*/  UMOV UR7, UR5 ;  /* 0x0000000500077c82 */ /* 0x001fe20008000000 */
[----:B------:R-:W-:Y:S01]  /*d760*/  UIMAD UR5, UR10, UR8, URZ ;  /* 0x000000080a0572a4 */ /* 0x000fe2000f8e023f */
[----:B------:R-:W-:-:S02]  /*d770*/  IMAD.U32 R34, RZ, RZ, UR6 ;  /* 0x00000006ff227e24 */ /* 0x000fc4000f8e00ff */
[----:B------:R-:W-:Y:S01]  /*d780*/  IMAD.U32 R35, RZ, RZ, UR7 ;  /* 0x00000007ff237e24 */ /* 0x000fe2000f8e00ff */
[----:B------:R-:W-:Y:S02]  /*d790*/  UIMAD.WIDE.U32 UR6, UR11, UR8, URZ ;  /* 0x000000080b0672a5 */ /* 0x000fe4000f8e003f */
[----:B------:R-:W-:Y:S01]  /*d7a0*/  UIMAD UR5, UR11, UR9, UR5 ;  /* 0x000000090b0572a4 */ /* 0x000fe2000f8e0205 */
[--C-:B------:R-:W-:Y:S02]  /*d7b0*/  IMAD.WIDE R4, R153, 0x2, R34.reuse ;  /* 0x0000000299047825 */ /* 0x100fe400078e0222 */
[----:B------:R-:W-:Y:S01]  /*d7c0*/  ULDC.64 UR8, c[0x0][0xb98] ;  /* 0x0002e60000087ab9 */ /* 0x000fe20000000a00 */
[----:B------:R-:W-:Y:S01]  /*d7d0*/  UIADD3 UR7, UR7, UR5, URZ ;  /* 0x0000000507077290 */ /* 0x000fe2000fffe03f */
[----:B------:R-:W-:Y:S01]  /*d7e0*/  IMAD.WIDE R34, R9, 0x2, R34 ;  /* 0x0000000209227825 */ /* 0x000fe200078e0222 */
[C---:B------:R-:W-:Y:S01]  /*d7f0*/  IADD3 R31, P1, R4.reuse, 0x6000, RZ ;  /* 0x00006000041f7810 */ /* 0x040fe20007f3e0ff */
[----:B------:R-:W-:Y:S01]  /*d800*/  UIMAD UR5, UR12, UR8, URZ ;  /* 0x000000080c0572a4 */ /* 0x000fe2000f8e023f */
[----:B------:R-:W-:Y:S01]  /*d810*/  IADD3 R15, P0, R4, 0x6020, RZ ;  /* 0x00006020040f7810 */ /* 0x000fe20007f1e0ff */
[----:B------:R-:W-:Y:S01]  /*d820*/  UIMAD.WIDE.U32 UR6, UR13, UR8, UR6 ;  /* 0x000000080d0672a5 */ /* 0x000fe2000f8e0006 */
[----:B------:R-:W-:Y:S01]  /*d830*/  LOP3.LUT R16, R31, 0x180, RZ, 0xc0, !PT ;  /* 0x000001801f107812 */ /* 0x000fe200078ec0ff */
[----:B------:R-:W-:Y:S01]  /*d840*/  IMAD.X R25, RZ, RZ, R5, P1 ;  /* 0x000000ffff197224 */ /* 0x000fe200008e0605 */
[----:B-1----:R-:W-:Y:S01]  /*d850*/  ISETP.NE.AND P1, PT, R0, 0x1, PT ;  /* 0x000000010000780c */ /* 0x002fe20003f25270 */
[----:B------:R-:W-:Y:S01]  /*d860*/  UIMAD UR5, UR13, UR9, UR5 ;  /* 0x000000090d0572a4 */ /* 0x000fe2000f8e0205 */
[----:B------:R-:W-:-:S02]  /*d870*/  LOP3.LUT R14, R15, 0x180, RZ, 0xc0, !PT ;  /* 0x000001800f0e7812 */ /* 0x000fc400078ec0ff */
[----:B------:R-:W-:Y:S01]  /*d880*/  SHF.R.U64 R16, R16, 0x3, RZ ;  /* 0x0000000310107819 */ /* 0x000fe200000012ff */
[----:B------:R-:W-:Y:S01]  /*d890*/  ULDC.64 UR8, c[0x0][0xae8] ;  /* 0x0002ba0000087ab9 */ /* 0x000fe20000000a00 */
[----:B------:R-:W-:Y:S02]  /*d8a0*/  IADD3 R63, P5, R34, 0x7800, RZ ;  /* 0x00007800223f7810 */ /* 0x000fe40007fbe0ff */
[----:B------:R-:W-:Y:S02]  /*d8b0*/  SHF.R.U64 R14, R14, 0x3, RZ ;  /* 0x000000030e0e7819 */ /* 0x000fe400000012ff */
[----:B------:R-:W-:Y:S02]  /*d8c0*/  LOP3.LUT R9, R4, 0x180, RZ, 0xc0, !PT ;  /* 0x0000018004097812 */ /* 0x000fe400078ec0ff */
[----:B------:R-:W-:Y:S01]  /*d8d0*/  LOP3.LUT R24, R16, R31, RZ, 0x3c, !PT ;  /* 0x0000001f10187212 */ /* 0x000fe200078e3cff */
[----:B------:R-:W0:Y:S01]  /*d8e0*/  @P1 LDC R62, c[0x0][0xbec] ;  /* 0x0002fb00ff3e1b82 */ /* 0x000e220000000800 */
[----:B------:R-:W-:-:S02]  /*d8f0*/  LOP3.LUT R16, R63, 0x180, RZ, 0xc0, !PT ;  /* 0x000001803f107812 */ /* 0x000fc400078ec0ff */
[----:B------:R-:W-:Y:S01]  /*d900*/  LOP3.LUT R14, R14, R15, RZ, 0x3c, !PT ;  /* 0x0000000f0e0e7212 */ /* 0x000fe200078e3cff */
[--C-:B------:R-:W-:Y:S01]  /*d910*/  IMAD.X R15, RZ, RZ, R5.reuse, P0 ;  /* 0x000000ffff0f7224 */ /* 0x100fe200000e0605 */
[----:B------:R-:W-:Y:S02]  /*d920*/  SHF.R.U64 R9, R9, 0x3, RZ ;  /* 0x0000000309097819 */ /* 0x000fe400000012ff */
[----:B------:R-:W-:Y:S01]  /*d930*/  IADD3 R33, P0, R34, 0x1800, RZ ;  /* 0x0000180022217810 */ /* 0x000fe20007f1e0ff */
[----:B------:R-:W1:Y:S01]  /*d940*/  @P1 LDC R67, c[0x0][0xbf0] ;  /* 0x0002fc00ff431b82 */ /* 0x000e620000000800 */
[C---:B------:R-:W-:Y:S02]  /*d950*/  IADD3 R29, P2, R4.reuse, 0x3020, RZ ;  /* 0x00003020041d7810 */ /* 0x040fe40007f5e0ff */
[C---:B------:R-:W-:Y:S02]  /*d960*/  IADD3 R21, P3, R4.reuse, 0x3000, RZ ;  /* 0x0000300004157810 */ /* 0x040fe40007f7e0ff */
[----:B------:R-:W-:Y:S01]  /*d970*/  IADD3 R17, P4, R4, 0x20, RZ ;  /* 0x0000002004117810 */ /* 0x000fe20007f9e0ff */
[--C-:B------:R-:W-:Y:S01]  /*d980*/  IMAD.X R11, RZ, RZ, R5.reuse, P2 ;  /* 0x000000ffff0b7224 */ /* 0x100fe200010e0605 */
[----:B------:R-:W-:Y:S01]  /*d990*/  SHF.R.U64 R16, R16, 0x3, RZ ;  /* 0x0000000310107819 */ /* 0x000fe200000012ff */
[--C-:B------:R-:W-:Y:S01]  /*d9a0*/  IMAD.X R13, RZ, RZ, R5.reuse, P3 ;  /* 0x000000ffff0d7224 */ /* 0x100fe200018e0605 */
[----:B------:R-:W-:Y:S01]  /*d9b0*/  LOP3.LUT R4, R9, R4, RZ, 0x3c, !PT ;  /* 0x0000000409047212 */ /* 0x000fe200078e3cff */
[----:B------:R-:W-:Y:S01]  /*d9c0*/  IMAD.X R9, RZ, RZ, R5, P4 ;  /* 0x000000ffff097224 */ /* 0x000fe200020e0605 */
[----:B------:R-:W-:-:S02]  /*d9d0*/  LOP3.LUT R32, R33, 0x180, RZ, 0xc0, !PT ;  /* 0x0000018021207812 */ /* 0x000fc400078ec0ff */
[----:B------:R-:W-:Y:S02]  /*d9e0*/  LOP3.LUT R16, R16, R63, RZ, 0x3c, !PT ;  /* 0x0000003f10107212 */ /* 0x000fe400078e3cff */
[----:B------:R-:W-:Y:S01]  /*d9f0*/  MOV R63, R4 ;  /* 0x00000004003f7202 */ /* 0x000fe20000000f00 */
[----:B0-----:R-:W-:Y:S01]  /*da00*/  @P1 IMAD.HI.U32 R62, R87, R62, RZ ;  /* 0x0000003e573e1227 */ /* 0x001fe200078e00ff */
[----:B------:R-:W-:Y:S02]  /*da10*/  LOP3.LUT R10, R29, 0x180, RZ, 0xc0, !PT ;  /* 0x000001801d0a7812 */ /* 0x000fe400078ec0ff */
[----:B------:R-:W-:Y:S02]  /*da20*/  F2FP.F16.F32.PACK_AB R4, R78, R7 ;  /* 0x000000074e04723e */ /* 0x000fe400000000ff */
[----:B------:R-:W-:Y:S02]  /*da30*/  SHF.R.U64 R32, R32, 0x3, RZ ;  /* 0x0000000320207819 */ /* 0x000fe400000012ff */
[----:B------:R-:W-:-:S02]  /*da40*/  F2FP.F16.F32.PACK_AB R5, R86, R83 ;  /* 0x000000535605723e */ /* 0x000fc400000000ff */
[----:B-1----:R-:W-:Y:S02]  /*da50*/  @P1 SHF.R.U32.HI R58, RZ, R67, R62 ;  /* 0x00000043ff3a1219 */ /* 0x002fe4000001163e */
[----:B------:R-:W-:Y:S02]  /*da60*/  F2FP.F16.F32.PACK_AB R7, R85, R84 ;  /* 0x000000545507723e */ /* 0x000fe400000000ff */
[----:B------:R-:W-:Y:S01]  /*da70*/  MOV R67, R14 ;  /* 0x0000000e00437202 */ /* 0x000fe20000000f00 */
[--C-:B------:R-:W-:Y:S01]  /*da80*/  IMAD.MOV R71, RZ, RZ, -R58.reuse ;  /* 0x000000ffff477224 */ /* 0x100fe200078e0a3a */
[----:B------:R-:W-:Y:S01]  /*da90*/  SHF.R.U64 R10, R10, 0x3, RZ ;  /* 0x000000030a0a7819 */ /* 0x000fe200000012ff */
[----:B------:R0:W-:Y:S01]  /*daa0*/  STSM.16.M88.4 [R63], R4 ;  /* 0x000000043f007844 */ /* 0x0001e20000000200 */
[----:B------:R-:W-:Y:S01]  /*dab0*/  LOP3.LUT R32, R32, R33, RZ, 0x3c, !PT ;  /* 0x0000002120207212 */ /* 0x000fe200078e3cff */
[----:B------:R-:W-:Y:S01]  /*dac0*/  IMAD R15, R0, R71, R87 ;  /* 0x00000047000f7224 */ /* 0x000fe200078e0257 */
[----:B------:R-:W-:Y:S01]  /*dad0*/  MOV R77, R24 ;  /* 0x00000018004d7202 */ /* 0x000fe20000000f00 */
[----:B------:R-:W-:Y:S01]  /*dae0*/  IMAD.X R33, RZ, RZ, R35, P0 ;  /* 0x000000ffff217224 */ /* 0x000fe200000e0623 */
[----:B------:R-:W-:Y:S01]  /*daf0*/  SHF.R.S32.HI R14, RZ, 0x1f, R58 ;  /* 0x0000001fff0e7819 */ /* 0x000fe2000001143a */
[----:B------:R-:W-:Y:S01]  /*db00*/  IMAD.U32 R25, RZ, RZ, UR5 ;  /* 0x00000005ff197e24 */ /* 0x000fe2000f8e00ff */
[----:B------:R-:W-:Y:S01]  /*db10*/  LOP3.LUT R10, R10, R29, RZ, 0x3c, !PT ;  /* 0x0000001d0a0a7212 */ /* 0x000fe200078e3cff */
[----:B------:R-:W-:Y:S01]  /*db20*/  ULDC UR5, c[0x0][0xa88] ;  /* 0x0002a20000057ab9 */ /* 0x000fe20000000800 */
[----:B------:R-:W-:-:S02]  /*db30*/  IADD3 R29, P3, R34, 0x4800, RZ ;  /* 0x00004800221d7810 */ /* 0x000fc40007f7e0ff */
[----:B------:R-:W-:Y:S02]  /*db40*/  IADD3 R31, P2, R34, 0x3000, RZ ;  /* 0x00003000221f7810 */ /* 0x000fe40007f5e0ff */
[----:B------:R-:W-:Y:S02]  /*db50*/  LOP3.LUT R28, R29, 0x180, RZ, 0xc0, !PT ;  /* 0x000001801d1c7812 */ /* 0x000fe400078ec0ff */
[----:B------:R-:W-:Y:S02]  /*db60*/  LOP3.LUT R8, R17, 0x180, RZ, 0xc0, !PT ;  /* 0x0000018011087812 */ /* 0x000fe400078ec0ff */
[----:B0-----:R-:W-:Y:S01]  /*db70*/  IADD3 R4, P0, R58, UR6, RZ ;  /* 0x000000063a047c10 */ /* 0x001fe2000ff1e0ff */
[----:B------:R-:W-:Y:S01]  /*db80*/  IMAD R58, R0, UR5, RZ ;  /* 0x00000005003a7c24 */ /* 0x000fe2000f8e02ff */
[----:B------:R-:W-:Y:S02]  /*db90*/  SHF.R.S32.HI R6, RZ, 0x1f, R15 ;  /* 0x0000001fff067819 */ /* 0x000fe4000001140f */
[----:B------:R-:W-:Y:S01]  /*dba0*/  IADD3.X R5, R14, UR7, R25, P0, !PT ;  /* 0x000000070e057c10 */ /* 0x000fe200087fe419 */
[----:B------:R-:W-:Y:S01]  /*dbb0*/  ULDC.64 UR6, c[0x0][0xb88] ;  /* 0x0002e20000067ab9 */ /* 0x000fe20000000a00 */
[----:B------:R-:W-:Y:S01]  /*dbc0*/  LOP3.LUT R30, R31, 0x180, RZ, 0xc0, !PT ;  /* 0x000001801f1e7812 */ /* 0x000fe200078ec0ff */
[----:B------:R-:W-:Y:S01]  /*dbd0*/  IMAD R6, R6, UR6, RZ ;  /* 0x0000000606067c24 */ /* 0x000fe2000f8e02ff */
[----:B------:R-:W-:Y:S01]  /*dbe0*/  LOP3.LUT R12, R21, 0x180, RZ, 0xc0, !PT ;  /* 0x00000180150c7812 */ /* 0x000fe200078ec0ff */
[----:B------:R-:W-:Y:S01]  /*dbf0*/  IMAD.WIDE.U32 R4, R15, UR6, R4 ;  /* 0x000000060f047c25 */ /* 0x000fe2000f8e0004 */
[----:B------:R-:W-:-:S02]  /*dc00*/  SHF.R.U64 R28, R28, 0x3, RZ ;  /* 0x000000031c1c7819 */ /* 0x000fc400000012ff */
[----:B------:R-:W-:Y:S01]  /*dc10*/  MOV R78, R10 ;  /* 0x0000000a004e7202 */ /* 0x000fe20000000f00 */
[----:B------:R-:W-:Y:S01]  /*dc20*/  IMAD R15, R15, UR7, R6 ;  /* 0x000000070f0f7c24 */ /* 0x000fe2000f8e0206 */
[----:B------:R-:W-:Y:S01]  /*dc30*/  SHF.R.U64 R8, R8, 0x3, RZ ;  /* 0x0000000308087819 */ /* 0x000fe200000012ff */
[----:B------:R-:W-:Y:S01]  /*dc40*/  VIADD R11, R152, UR61 ;  /* 0x0000003d980b7c36 */ /* 0x000fe20008000000 */
[----:B------:R-:W-:Y:S01]  /*dc50*/  SHF.R.U64 R30, R30, 0x3, RZ ;  /* 0x000000031e1e7819 */ /* 0x000fe200000012ff */
[----:B------:R-:W-:Y:S01]  /*dc60*/  ULDC.64 UR6, c[0x0][0xb50] ;  /* 0x0002d40000067ab9 */ /* 0x000fe20000000a00 */
[----:B------:R-:W-:Y:S01]  /*dc70*/  SHF.R.U64 R12, R12, 0x3, RZ ;  /* 0x000000030c0c7819 */ /* 0x000fe200000012ff */
[----:B------:R-:W-:Y:S01]  /*dc80*/  VIADD R7, R11, 0x8 ;  /* 0x000000080b077836 */ /* 0x000fe20000000000 */
[----:B------:R-:W-:Y:S01]  /*dc90*/  LOP3.LUT R28, R28, R29, RZ, 0x3c, !PT ;  /* 0x0000001d1c1c7212 */ /* 0x000fe200078e3cff */
[----:B------:R-:W-:Y:S01]  /*dca0*/  IMAD.X R29, RZ, RZ, R35, P3 ;  /* 0x000000ffff1d7224 */ /* 0x000fe200018e0623 */
[----:B------:R-:W-:Y:S01]  /*dcb0*/  LOP3.LUT P0, RZ, R150, 0x3, RZ, 0xc0, !PT ;  /* 0x0000000396ff7812 */ /* 0x000fe2000780c0ff */
[----:B------:R-:W-:Y:S01]  /*dcc0*/  IMAD.IADD R5, R5, 0x1, R15 ;  /* 0x0000000105057824 */ /* 0x000fe200078e020f */
[----:B------:R-:W-:-:S02]  /*dcd0*/  LEA R85, P3, R4, UR6, 0x2 ;  /* 0x0000000604557c11 */ /* 0x000fc4000f8610ff */
[----:B------:R-:W-:Y:S02]  /*dce0*/  LOP3.LUT R8, R8, R17, RZ, 0x3c, !PT ;  /* 0x0000001108087212 */ /* 0x000fe400078e3cff */
[----:B------:R-:W-:Y:S01]  /*dcf0*/  LOP3.LUT R30, R30, R31, RZ, 0x3c, !PT ;  /* 0x0000001f1e1e7212 */ /* 0x000fe200078e3cff */
[----:B------:R-:W-:Y:S01]  /*dd00*/  IMAD.X R31, RZ, RZ, R35, P2 ;  /* 0x000000ffff1f7224 */ /* 0x000fe200010e0623 */
[----:B------:R-:W-:Y:S01]  /*dd10*/  LOP3.LUT R12, R12, R21, RZ, 0x3c, !PT ;  /* 0x000000150c0c7212 */ /* 0x000fe200078e3cff */
[----:B------:R-:W-:Y:S01]  /*dd20*/  SHFL.IDX PT, R62, R85, RZ, 0x1c1f ;  /* 0x001c1fff553e7589 */ /* 0x000fe200000e0000 */
[-C--:B------:R-:W-:Y:S02]  /*dd30*/  ISETP.GE.OR P2, PT, R11, R58.reuse, P0 ;  /* 0x0000003a0b00720c */ /* 0x080fe40000746670 */
[----:B------:R-:W-:Y:S01]  /*dd40*/  ISETP.GE.OR P0, PT, R7, R58, P0 ;  /* 0x0000003a0700720c */ /* 0x000fe20000706670 */
[----:B------:R-:W-:Y:S01]  /*dd50*/  SHFL.IDX PT, R70, R85, 0x1, 0x1c1f ;  /* 0x003c1f0055467f89 */ /* 0x000fe200000e0000 */
[----:B------:R-:W-:-:S02]  /*dd60*/  LEA.HI.X R86, R4, UR7, R5, 0x2, P3 ;  /* 0x0000000704567c11 */ /* 0x000fc400098f1405 */
[----:B------:R-:W-:Y:S02]  /*dd70*/  MOV R84, R8 ;  /* 0x0000000800547202 */ /* 0x000fe40000000f00 */
[----:B------:R-:W-:Y:S01]  /*dd80*/  F2FP.F16.F32.PACK_AB R4, R75, R74 ;  /* 0x0000004a4b04723e */ /* 0x000fe200000000ff */
[----:B------:R-:W0:Y:S01]  /*dd90*/  SHFL.IDX PT, R63, R86, RZ, 0x1c1f ;  /* 0x001c1fff563f7589 */ /* 0x000e2200000e0000 */
[----:B------:R-:W-:Y:S02]  /*dda0*/  F2FP.F16.F32.PACK_AB R5, R81, R80 ;  /* 0x000000505105723e */ /* 0x000fe400000000ff */
[----:B------:R-:W-:Y:S01]  /*ddb0*/  F2FP.F16.F32.PACK_AB R6, R76, R73 ;  /* 0x000000494c06723e */ /* 0x000fe200000000ff */
[----:B------:R-:W1:Y:S01]  /*ddc0*/  SHFL.IDX PT, R71, R86, 0x1, 0x1c1f ;  /* 0x003c1f0056477f89 */ /* 0x000e6200000e0000 */
[----:B------:R-:W-:Y:S02]  /*ddd0*/  F2FP.F16.F32.PACK_AB R7, R82, R79 ;  /* 0x0000004f5207723e */ /* 0x000fe400000000ff */
        /* <DEDUP_REMOVED lines=14> */
[----:B------:R-:W-:Y:S02]  /*dec0*/  F2FP.F16.F32.PACK_AB R26, R61, R60 ;  /* 0x0000003c3d1a723e */ /* 0x000fe400000000ff */
[C---:B------:R-:W-:Y:S01]  /*ded0*/  IADD3 R21, P4, R34.reuse, 0x6000, RZ ;  /* 0x0000600022157810 */ /* 0x040fe20007f9e0ff */
[----:B------:R-:W-:Y:S01]  /*dee0*/  UIMAD UR5, UR10, UR8, URZ ;  /* 0x000000080a0572a4 */ /* 0x000fe2000f8e023f */
[----:B------:R-:W-:Y:S01]  /*def0*/  LOP3.LUT R17, R34, 0x180, RZ, 0xc0, !PT ;  /* 0x0000018022117812 */ /* 0x000fe200078ec0ff */
[----:B------:R-:W-:Y:S01]  /*df00*/  STSM.16.M88.4 [R77], R24 ;  /* 0x000000184d007844 */ /* 0x000fe20000000200 */
[----:B------:R-:W-:Y:S01]  /*df10*/  LOP3.LUT R20, R21, 0x180, RZ, 0xc0, !PT ;  /* 0x0000018015147812 */ /* 0x000fe200078ec0ff */
[----:B--2---:R-:W2:Y:S02]  /*df20*/  @P1 LDC R13, c[0x0][0xbec] ;  /* 0x0002fb00ff0d1b82 */ /* 0x004ea40000000800 */
[----:B------:R-:W-:Y:S01]  /*df30*/  STSM.16.M88.4 [R67], R36 ;  /* 0x0000002443007844 */ /* 0x000fe20000000200 */
[----:B------:R-:W-:-:S05]  /*df40*/  SHF.R.U64 R20, R20, 0x3, RZ ;  /* 0x0000000314147819 */ /* 0x000fca00000012ff */
[----:B------:R-:W3:Y:S08]  /*df50*/  @P1 LDC R15, c[0x0][0xbf0] ;  /* 0x0002fc00ff0f1b82 */ /* 0x000ef00000000800 */
[----:B------:R-:W-:Y:S01]  /*df60*/  BAR.SYNC.DEFER_BLOCKING 0x1, 0x180 ;  /* 0x0046000000007b1d */ /* 0x000fe20000010000 */
[----:B------:R-:W-:Y:S01]  /*df70*/  LOP3.LUT R20, R20, R21, RZ, 0x3c, !PT ;  /* 0x0000001514147212 */ /* 0x000fe200078e3cff */
[----:B------:R-:W-:Y:S01]  /*df80*/  IMAD.X R21, RZ, RZ, R35, P4 ;  /* 0x000000ffff157224 */ /* 0x000fe200020e0623 */
[----:B------:R-:W-:Y:S01]  /*df90*/  UIMAD.WIDE.U32 UR6, UR11, UR8, URZ ;  /* 0x000000080b0672a5 */ /* 0x000fe2000f8e003f */
[----:B------:R-:W-:Y:S01]  /*dfa0*/  SHF.R.U64 R17, R17, 0x3, RZ ;  /* 0x0000000311117819 */ /* 0x000fe200000012ff */
[----:B------:R-:W-:-:S03]  /*dfb0*/  UIMAD UR5, UR11, UR9, UR5 ;  /* 0x000000090b0572a4 */ /* 0x000fc6000f8e0205 */
[----:B------:R-:W-:Y:S01]  /*dfc0*/  ULDC.64 UR10, c[0x0][0xaf0] ;  /* 0x0002bc00000a7ab9 */ /* 0x000fe20000000a00 */
[----:B------:R-:W-:Y:S01]  /*dfd0*/  UIADD3 UR7, UR7, UR5, URZ ;  /* 0x0000000507077290 */ /* 0x000fe2000fffe03f */
[----:B------:R-:W-:Y:S01]  /*dfe0*/  LOP3.LUT R34, R17, R34, RZ, 0x3c, !PT ;  /* 0x0000002211227212 */ /* 0x000fe200078e3cff */
[----:B------:R-:W-:Y:S01]  /*dff0*/  UIMAD UR8, UR12, UR10, URZ ;  /* 0x0000000a0c0872a4 */ /* 0x000fe2000f8e023f */
[----:B------:R-:W-:Y:S01]  /*e000*/  IMAD.X R17, RZ, RZ, R35, P5 ;  /* 0x000000ffff117224 */ /* 0x000fe200028e0623 */
[----:B0-----:R0:W-:Y:S04]  /*e010*/  @!P2 ST.E desc[UR14][R62.64], R3 ;  /* 0x000000033e00a985 */ /* 0x0011e8000c10190e */
[----:B-1----:R1:W-:Y:S04]  /*e020*/  @!P0 ST.E desc[UR14][R70.64], R72 ;  /* 0x0000004846008985 */ /* 0x0023e8000c10190e */
[----:B------:R4:W5:Y:S01]  /*e030*/  LD.E.128 R52, desc[UR14][R20.64] ;  /* 0x0000000e14347980 */ /* 0x000962000c101d00 */
[----:B0-----:R-:W-:Y:S01]  /*e040*/  IMAD R3, R147, 0x60, R148 ;  /* 0x0000006093037824 */ /* 0x001fe200078e0294 */
[----:B------:R-:W-:-:S02]  /*e050*/  UIMAD UR5, UR13, UR11, UR8 ;  /* 0x0000000b0d0572a4 */ /* 0x000fc4000f8e0208 */
[----:B------:R-:W5:Y:S01]  /*e060*/  LD.E.128 R44, desc[UR14][R34.64] ;  /* 0x0000000e222c7980 */ /* 0x000f62000c101d00 */
[----:B------:R-:W-:Y:S01]  /*e070*/  UIMAD.WIDE.U32 UR6, UR13, UR10, UR6 ;  /* 0x0000000a0d0672a5 */ /* 0x000fe2000f8e0006 */
[----:B------:R-:W-:Y:S01]  /*e080*/  ULDC.64 UR8, c[0x0][0xae0] ;  /* 0x0002b80000087ab9 */ /* 0x000fe20000000a00 */
[----:B----4-:R-:W-:Y:S01]  /*e090*/  VIADD R20, R3, UR61 ;  /* 0x0000003d03147c36 */ /* 0x010fe20008000000 */
[----:B------:R-:W5:Y:S03]  /*e0a0*/  LD.E.128 R40, desc[UR14][R32.64] ;  /* 0x0000000e20287980 */ /* 0x000f66000c101d00 */
[----:B--2---:R-:W-:Y:S01]  /*e0b0*/  @P1 IMAD.HI.U32 R12, R20, R13, RZ ;  /* 0x0000000d140c1227 */ /* 0x004fe200078e00ff */
[----:B------:R-:W5:Y:S03]  /*e0c0*/  LD.E.128 R48, desc[UR14][R30.64] ;  /* 0x0000000e1e307980 */ /* 0x000f66000c101d00 */
[----:B------:R-:W-:Y:S01]  /*e0d0*/  IMAD.MOV.U32 R3, RZ, RZ, R20 ;  /* 0x000000ffff037224 */ /* 0x000fe200078e0014 */
[----:B---3--:R-:W-:Y:S01]  /*e0e0*/  @P1 SHF.R.U32.HI R3, RZ, R15, R12 ;  /* 0x0000000fff031219 */ /* 0x008fe2000001160c */
[----:B------:R-:W-:Y:S01]  /*e0f0*/  UIADD3 UR5, UR7, UR5, URZ ;  /* 0x0000000507057290 */ /* 0x000fe2000fffe03f */
[----:B------:R-:W5:Y:S02]  /*e100*/  LD.E.128 R4, desc[UR14][R28.64] ;  /* 0x0000000e1c047980 */ /* 0x000f64000c101d00 */
[--C-:B------:R-:W-:Y:S01]  /*e110*/  SHF.R.S32.HI R14, RZ, 0x1f, R3.reuse ;  /* 0x0000001fff0e7819 */ /* 0x100fe20000011403 */
[----:B------:R-:W-:Y:S01]  /*e120*/  IMAD.MOV R15, RZ, RZ, -R3 ;  /* 0x000000ffff0f7224 */ /* 0x000fe200078e0a03 */
[----:B------:R0:W5:Y:S01]  /*e130*/  LD.E.128 R8, desc[UR14][R16.64] ;  /* 0x0000000e10087980 */ /* 0x000162000c101d00 */
[----:B------:R-:W-:-:S02]  /*e140*/  IMAD.U32 R13, RZ, RZ, UR7 ;  /* 0x00000007ff0d7e24 */ /* 0x000fc4000f8e00ff */
[----:B------:R-:W-:Y:S01]  /*e150*/  IMAD R15, R0, R15, R20 ;  /* 0x0000000f000f7224 */ /* 0x000fe200078e0214 */
[----:B------:R-:W-:Y:S01]  /*e160*/  @!PT LDS RZ, [RZ] ;  /* 0x00000000fffff984 */ /* 0x000fe20000000800 */
[----:B------:R-:W-:Y:S01]  /*e170*/  @!PT LDS RZ, [RZ] ;  /* 0x00000000fffff984 */ /* 0x000fe20000000800 */
[----:B------:R-:W-:Y:S01]  /*e180*/  @!PT LDS RZ, [RZ] ;  /* 0x00000000fffff984 */ /* 0x000fe20000000800 */
[----:B------:R-:W-:Y:S01]  /*e190*/  @!PT LDS RZ, [RZ] ;  /* 0x00000000fffff984 */ /* 0x000fe20000000800 */
[----:B------:R2:W-:Y:S06]  /*e1a0*/  MEMBAR.ALL.CTA ;  /* 0x0000000000007992 */ /* 0x0005ec0000008000 */
[----:B--2---:R-:W2:Y:S01]  /*e1b0*/  FENCE.VIEW.ASYNC.S ;  /* 0x00000000000073c6 */ /* 0x004ea20000000000 */
        /* <DEDUP_REMOVED lines=19> */
[----:B--2---:R1:W0:Y:S01]  /*e2f0*/  SHFL.IDX PT, R14, R0, RZ, 0x1c1f ;  /* 0x001c1fff000e7589 */ /* 0x00422200000e0000 */
[----:B------:R-:W-:Y:S01]  /*e300*/  BSSY B1, `(.L_x_1901) ;  /* 0x0000011000017945 */ /* 0x000fe20003800000 */
[----:B------:R-:W-:Y:S02]  /*e310*/  SYNCS.ARRIVE.TRANS64.RED.A1T0 RZ, [UR5], RZ ;  /* 0x000000ffffff79a7 */ /* 0x000fe40008100405 */
[----:B------:R1:W2:Y:S01]  /*e320*/  SHFL.IDX PT, R15, R24, RZ, 0x1c1f ;  /* 0x001c1fff180f7589 */ /* 0x0002a200000e0000 */
[----:B------:R-:W-:Y:S05]  /*e330*/  @P0 BRA `(.L_x_1902) ;  /* 0x0000000000340947 */ /* 0x000fea0003800000 */
[----:B------:R-:W-:Y:S01]  /*e340*/  ULDC UR5, c[0x0][0xac8] ;  /* 0x0002b20000057ab9 */ /* 0x000fe20000000800 */
[----:B------:R-:W-:Y:S01]  /*e350*/  ULDC.64 UR6, c[0x0][0x208] ;  /* 0x0000820000067ab9 */ /* 0x000fe20000000a00 */
[----:B------:R-:W-:Y:S02]  /*e360*/  ISETP.GE.AND P1, PT, R23, UR5, PT ;  /* 0x0000000517007c0c */ /* 0x000fe4000bf26270 */
[----:B------:R-:W-:Y:S02]  /*e370*/  ISETP.GE.AND P2, PT, R146, UR5, PT ;  /* 0x0000000592007c0c */ /* 0x000fe4000bf46270 */
[----:B------:R-:W-:-:S09]  /*e380*/  ISETP.GE.AND P0, PT, R22, UR5, PT ;  /* 0x0000000516007c0c */ /* 0x000fd2000bf06270 */
[CC--:B0-----:R-:W-:Y:S02]  /*e390*/  @!P1 LEA R16, P3, R23.reuse, R14.reuse, 0x1 ;  /* 0x0000000e17109211 */ /* 0x0c1fe400078608ff */
[----:B------:R-:W-:Y:S02]  /*e3a0*/  @!P2 LEA R20, P4, R146, R14, 0x1 ;  /* 0x0000000e9214a211 */ /* 0x000fe400078808ff */
[----:B--2---:R-:W-:Y:S01]  /*e3b0*/  @!P0 IMAD.WIDE R12, R22, 0x2, R14 ;  /* 0x00000002160c8825 */ /* 0x004fe200078e020e */
[-C--:B------:R-:W-:Y:S02]  /*e3c0*/  @!P1 LEA.HI.X R17, R23, R15.reuse, R156, 0x1, P3 ;  /* 0x0000000f17119211 */ /* 0x080fe400018f0c9c */
[----:B------:R-:W-:Y:S02]  /*e3d0*/  @!P2 LEA.HI.X R21, R146, R15, R155, 0x1, P4 ;  /* 0x0000000f9215a211 */ /* 0x000fe400020f0c9b */
[----:B-----5:R3:W-:Y:S04]  /*e3e0*/  @!P0 ST.E.128 desc[UR6][R12.64], R44 ;  /* 0x0000002c0c008985 */ /* 0x0207e8000c101d06 */
[----:B------:R3:W-:Y:S04]  /*e3f0*/  @!P1 ST.E.128 desc[UR6][R16.64], R48 ;  /* 0x0000003010009985 */ /* 0x0007e8000c101d06 */
[----:B------:R3:W-:Y:S02]  /*e400*/  @!P2 ST.E.128 desc[UR6][R20.64], R52 ;  /* 0x000000341400a985 */ /* 0x0007e4000c101d06 */
.L_x_1902:
[----:B------:R-:W-:Y:S05]  /*e410*/  BSYNC B1 ;  /* 0x0000000000017941 */ /* 0x000fea0003800000 */
.L_x_1901:
[----:B------:R-:W-:Y:S01]  /*e420*/  VIADD R3, R25, 0x60 ;  /* 0x0000006019037836 */ /* 0x000fe20000000000 */
[----:B--2---:R2:W4:Y:S04]  /*e430*/  SHFL.IDX PT, R15, R24, 0x1, 0x1c1f ;  /* 0x003c1f00180f7f89 */ /* 0x00452800000e0000 */
[----:B------:R-:W-:Y:S01]  /*e440*/  ISETP.GE.AND P0, PT, R3, R58, PT ;  /* 0x0000003a0300720c */ /* 0x000fe20003f06270 */
[----:B0-----:R2:W0:-:S12]  /*e450*/  SHFL.IDX PT, R14, R0, 0x1, 0x1c1f ;  /* 0x003c1f00000e7f89 */ /* 0x00141800000e0000 */
[----:B--2---:R-:W-:Y:S05]  /*e460*/  @P0 BRA `(.L_x_1903) ;  /* 0x0000000800500947 */ /* 0x004fea0003800000 */
[----:B------:R-:W-:Y:S01]  /*e470*/  ULDC UR5, c[0x0][0xac8] ;  /* 0x0002b20000057ab9 */ /* 0x000fe20000000800 */
[----:B------:R-:W-:Y:S01]  /*e480*/  ULDC.64 UR6, c[0x0][0x208] ;  /* 0x0000820000067ab9 */ /* 0x000fe20000000a00 */
[----:B------:R-:W-:Y:S02]  /*e490*/  ISETP.GE.AND P2, PT, R23, UR5, PT ;  /* 0x0000000517007c0c */ /* 0x000fe4000bf46270 */
[----:B------:R-:W-:-:S11]  /*e4a0*/  ISETP.GE.AND P1, PT, R22, UR5, PT ;  /* 0x0000000516007c0c */ /* 0x000fd6000bf26270 */
[C---:B0--3--:R-:W-:Y:S02]  /*e4b0*/  @!P2 LEA R16, P0, R23.reuse, R14, 0x1 ;  /* 0x0000000e1710a211 */ /* 0x049fe400078008ff */
[----:B----4-:R-:W-:Y:S02]  /*e4c0*/  @!P1 IMAD.WIDE R12, R22, 0x2, R14 ;  /* 0x00000002160c9825 */ /* 0x010fe400078e020e */
[----:B------:R-:W-:Y:S02]  /*e4d0*/  @!P2 LEA.HI.X R17, R23, R15, R156, 0x1, P0 ;  /* 0x0000000f1711a211 */ /* 0x000fe400000f0c9c */
[----:B------:R-:W-:Y:S01]  /*e4e0*/  ISETP.GE.AND P0, PT, R146, UR5, PT ;  /* 0x0000000592007c0c */ /* 0x000fe2000bf06270 */
[----:B-----5:R2:W-:Y:S04]  /*e4f0*/  @!P1 ST.E.128 desc[UR6][R12.64], R40 ;  /* 0x000000280c009985 */ /* 0x0205e8000c101d06 */
[----:B------:R2:W-:Y:S08]  /*e500*/  @!P2 ST.E.128 desc[UR6][R16.64], R4 ;  /* 0x000000041000a985 */ /* 0x0005f0000c101d06 */
[----:B------:R-:W-:Y:S05]  /*e510*/  @P0 BRA `(.L_x_1903) ;  /* 0x0000000800240947 */ /* 0x000fea0003800000 */
[----:B--2---:R-:W-:Y:S01]  /*e520*/  LEA R4, P0, R146, R14, 0x1 ;  /* 0x0000000e92047211 */ /* 0x004fe200078008ff */
[----:B------:R-:W-:-:S03]  /*e530*/  ULDC.64 UR6, c[0x0][0x208] ;  /* 0x0000820000067ab9 */ /* 0x000fc60000000a00 */
[----:B------:R-:W-:-:S05]  /*e540*/  LEA.HI.X R5, R146, R15, R155, 0x1, P0 ;  /* 0x0000000f92057211 */ /* 0x000fca00000f0c9b */
[----:B------:R0:W-:Y:S01]  /*e550*/  ST.E.128 desc[UR6][R4.64], R8 ;  /* 0x0000000804007985 */ /* 0x0001e2000c101d06 */
[----:B------:R-:W-:Y:S05]  /*e560*/  BRA `(.L_x_1903) ;  /* 0x0000000800107947 */ /* 0x000fea0003800000 */
.L_x_1900:
[----:B------:R-:W0:Y:S01]  /*e570*/  LDC R10, c[0x0][0xbe8] ;  /* 0x0002fa00ff0a7b82 */ /* 0x000e220000000800 */
[----:B------:R-:W-:Y:S01]  /*e580*/  R2UR UR6, R144 ;  /* 0x00000000900672ca */ /* 0x000fe200000e0000 */
[----:B------:R-:W-:Y:S01]  /*e590*/  BSSY B1, `(.L_x_1904) ;  /* 0x0000035000017945 */ /* 0x000fe20003800000 */
[----:B------:R-:W-:Y:S01]  /*e5a0*/  R2UR UR5, R145 ;  /* 0x00000000910572ca */ /* 0x000fe200000e0000 */
[----:B------:R-:W-:Y:S01]  /*e5b0*/  IMAD R8, R147, 0x60, R148 ;  /* 0x0000006093087824 */ /* 0x000fe200078e0294 */
[----:B------:R-:W-:-:S09]  /*e5c0*/  ISETP.GE.AND P0, PT, R157, 0xc0, PT ;  /* 0x000000c09d00780c */ /* 0x000fd20003f06270 */
[----:B------:R-:W-:Y:S02]  /*e5d0*/  USHF.R.S32.HI UR8, URZ, 0x1f, UR6 ;  /* 0x0000001f3f087899 */ /* 0x000fe40008011406 */
[----:B------:R-:W-:Y:S01]  /*e5e0*/  USHF.R.S32.HI UR9, URZ, 0x1f, UR5 ;  /* 0x0000001f3f097899 */ /* 0x000fe20008011405 */
        /* <DEDUP_REMOVED lines=14> */
[----:B------:R-:W-:Y:S01]  /*e6d0*/  R2UR UR13, R144 ;  /* 0x00000000900d72ca */ /* 0x000fe200000e0000 */
[----:B------:R-:W-:Y:S01]  /*e6e0*/  UIMAD UR5, UR8, UR10, URZ ;  /* 0x0000000a080572a4 */ /* 0x000fe2000f8e023f */
[----:B------:R-:W-:Y:S01]  /*e6f0*/  R2UR UR12, R145 ;  /* 0x00000000910c72ca */ /* 0x000fe200000e0000 */
[----:B------:R-:W-:-:S08]  /*e700*/  IMAD.MOV.U32 R4, RZ, RZ, R6 ;  /* 0x000000ffff047224 */ /* 0x000fd000078e0006 */
[----:B------:R-:W2:Y:S02]  /*e710*/  @P0 LDC R3, c[0x0][0xbec] ;  /* 0x0002fb00ff030b82 */ /* 0x000ea40000000800 */
[----:B------:R-:W-:Y:S02]  /*e720*/  UIMAD.WIDE.U32 UR6, UR13, UR10, URZ ;  /* 0x0000000a0d0672a5 */ /* 0x000fe4000f8e003f */
[----:B------:R-:W-:-:S03]  /*e730*/  UIMAD UR5, UR13, UR11, UR5 ;  /* 0x0000000b0d0572a4 */ /* 0x000fc6000f8e0205 */
[----:B------:R-:W-:Y:S01]  /*e740*/  ULDC.64 UR10, c[0x0][0xb98] ;  /* 0x0002e600000a7ab9 */ /* 0x000fe20000000a00 */
[----:B------:R-:W3:Y:S01]  /*e750*/  @P0 LDC R7, c[0x0][0xbf0] ;  /* 0x0002fc00ff070b82 */ /* 0x000ee20000000800 */
[----:B------:R-:W-:Y:S02]  /*e760*/  UIADD3 UR7, UR7, UR5, URZ ;  /* 0x0000000507077290 */ /* 0x000fe4000fffe03f */
[----:B------:R-:W-:Y:S02]  /*e770*/  UIMAD UR5, UR9, UR10, URZ ;  /* 0x0000000a090572a4 */ /* 0x000fe4000f8e023f */
[----:B------:R-:W-:Y:S02]  /*e780*/  UIMAD.WIDE.U32 UR6, UR12, UR10, UR6 ;  /* 0x0000000a0c0672a5 */ /* 0x000fe4000f8e0006 */
[----:B------:R-:W-:-:S03]  /*e790*/  UIMAD UR5, UR12, UR11, UR5 ;  /* 0x0000000b0c0572a4 */ /* 0x000fc6000f8e0205 */
[----:B------:R-:W-:Y:S01]  /*e7a0*/  ULDC.64 UR10, c[0x0][0xb88] ;  /* 0x0002e200000a7ab9 */ /* 0x000fe20000000a00 */
        /* <DEDUP_REMOVED lines=19> */
.L_x_1905:
[----:B------:R-:W-:Y:S05]  /*e8e0*/  BSYNC B1 ;  /* 0x0000000000017941 */ /* 0x000fea0003800000 */
.L_x_1904:
[----:B------:R-:W-:Y:S01]  /*e8f0*/  R2UR UR13, R144 ;  /* 0x00000000900d72ca */ /* 0x000fe200000e0000 */
[----:B------:R-:W-:Y:S01]  /*e900*/  ULDC.64 UR10, c[0x0][0xae8] ;  /* 0x0002ba00000a7ab9 */ /* 0x000fe20000000a00 */
[----:B------:R-:W-:Y:S01]  /*e910*/  R2UR UR12, R145 ;  /* 0x00000000910c72ca */ /* 0x000fe200000e0000 */
[----:B------:R-:W-:Y:S01]  /*e920*/  UIMAD UR5, UR8, UR10, URZ ;  /* 0x0000000a080572a4 */ /* 0x000fe2000f8e023f */
[----:B------:R-:W-:Y:S01]  /*e930*/  VIADD R8, R8, UR61 ;  /* 0x0000003d08087c36 */ /* 0x000fe20008000000 */
[----:B------:R-:W-:Y:S03]  /*e940*/  BSSY B1, `(.L_x_1906) ;  /* 0x0000034000017945 */ /* 0x000fe60003800000 */
[----:B0-----:R-:W-:-:S04]  /*e950*/  @P1 IMAD.HI.U32 R0, R8, R9, RZ ;  /* 0x0000000908001227 */ /* 0x001fc800078e00ff */
[----:B--2---:R-:W-:Y:S01]  /*e960*/  IMAD.MOV.U32 R3, RZ, RZ, R8 ;  /* 0x000000ffff037224 */ /* 0x004fe200078e0008 */
[----:B------:R-:W-:Y:S01]  /*e970*/  UIMAD.WIDE.U32 UR6, UR13, UR10, URZ ;  /* 0x0000000a0d0672a5 */ /* 0x000fe2000f8e003f */
[----:B-1----:R-:W-:Y:S01]  /*e980*/  @P1 SHF.R.U32.HI R3, RZ, R11, R0 ;  /* 0x0000000bff031219 */ /* 0x002fe20000011600 */
[----:B------:R-:W-:-:S03]  /*e990*/  UIMAD UR5, UR13, UR11, UR5 ;  /* 0x0000000b0d0572a4 */ /* 0x000fc6000f8e0205 */
[----:B------:R-:W-:Y:S01]  /*e9a0*/  ULDC.64 UR10, c[0x0][0xaf0] ;  /* 0x0002bc00000a7ab9 */ /* 0x000fe20000000a00 */
[----:B------:R-:W-:Y:S01]  /*e9b0*/  UIADD3 UR7, UR7, UR5, URZ ;  /* 0x0000000507077290 */ /* 0x000fe2000fffe03f */
[--C-:B------:R-:W-:Y:S01]  /*e9c0*/  SHF.R.S32.HI R0, RZ, 0x1f, R3.reuse ;  /* 0x0000001fff007819 */ /* 0x100fe20000011403 */
[----:B------:R-:W-:Y:S01]  /*e9d0*/  UIMAD UR5, UR9, UR10, URZ ;  /* 0x0000000a090572a4 */ /* 0x000fe2000f8e023f */
[----:B------:R-:W-:Y:S01]  /*e9e0*/  IMAD.MOV R7, RZ, RZ, -R3 ;  /* 0x000000ffff077224 */ /* 0x000fe200078e0a03 */
[----:B------:R-:W-:Y:S02]  /*e9f0*/  UIMAD.WIDE.U32 UR6, UR12, UR10, UR6 ;  /* 0x0000000a0c0672a5 */ /* 0x000fe4000f8e0006 */
[----:B------:R-:W-:Y:S01]  /*ea00*/  UIMAD UR5, UR12, UR11, UR5 ;  /* 0x0000000b0c0572a4 */ /* 0x000fe2000f8e0205 */
[----:B------:R-:W-:Y:S01]  /*ea10*/  IMAD R7, R10, R7, R8 ;  /* 0x000000070a077224 */ /* 0x000fe200078e0208 */
[----:B------:R-:W-:Y:S02]  /*ea20*/  ULDC.64 UR8, c[0x0][0xae0] ;  /* 0x0002b80000087ab9 */ /* 0x000fe40000000a00 */
[----:B------:R-:W-:Y:S01]  /*ea30*/  UIADD3 UR5, UR7, UR5, URZ ;  /* 0x0000000507057290 */ /* 0x000fe2000fffe03f */
[----:B------:R-:W-:-:S02]  /*ea40*/  IMAD R0, R0, UR8, RZ ;  /* 0x0000000800007c24 */ /* 0x000fc4000f8e02ff */
[----:B------:R-:W-:Y:S02]  /*ea50*/  IMAD.U32 R5, RZ, RZ, UR7 ;  /* 0x00000007ff057e24 */ /* 0x000fe4000f8e00ff */
        /* <DEDUP_REMOVED lines=21> */
[----:B------:R-:W-:Y:S01]  /*ebb0*/  ULDC UR5, c[0x0][0xac8] ;  /* 0x0002b20000057ab9 */ /* 0x000fe20000000800 */
[----:B------:R-:W-:Y:S01]  /*ebc0*/  ULDC.64 UR6, c[0x0][0x208] ;  /* 0x0000820000067ab9 */ /* 0x000fe20000000a00 */
        /* <DEDUP_REMOVED lines=11> */
.L_x_1907:
[----:B------:R-:W-:Y:S05]  /*ec80*/  BSYNC B1 ;  /* 0x0000000000017941 */ /* 0x000fea0003800000 */
.L_x_1906:
[----:B------:R-:W-:Y:S01]  /*ec90*/  VIADD R0, R0, 0x60 ;  /* 0x0000006000007836 */ /* 0x000fe20000000000 */
[----:B--2---:R2:W4:Y:S04]  /*eca0*/  SHFL.IDX PT, R5, R3, 0x1, 0x1c1f ;  /* 0x003c1f0003057f89 */ /* 0x00452800000e0000 */
[----:B------:R-:W-:Y:S01]  /*ecb0*/  ISETP.GE.AND P0, PT, R0, R7, PT ;  /* 0x000000070000720c */ /* 0x000fe20003f06270 */
[----:B-1----:R2:W1:-:S12]  /*ecc0*/  SHFL.IDX PT, R4, R6, 0x1, 0x1c1f ;  /* 0x003c1f0006047f89 */ /* 0x00245800000e0000 */
[----:B--2---:R-:W-:Y:S05]  /*ecd0*/  @P0 BRA `(.L_x_1903) ;  /* 0x0000000000340947 */ /* 0x004fea0003800000 */
[----:B------:R-:W-:Y:S01]  /*ece0*/  ULDC UR5, c[0x0][0xac8] ;  /* 0x0002b20000057ab9 */ /* 0x000fe20000000800 */
[----:B------:R-:W-:Y:S01]  /*ecf0*/  ULDC.64 UR6, c[0x0][0x208] ;  /* 0x0000820000067ab9 */ /* 0x000fe20000000a00 */
        /* <DEDUP_REMOVED lines=11> */
.L_x_1903:
[----:B------:R-:W-:Y:S05]  /*edb0*/  BSYNC B0 ;  /* 0x0000000000007941 */ /* 0x000fea0003800000 */
.L_x_1899:
[----:B------:R-:W-:Y:S02]  /*edc0*/  ULDC UR5, c[0x0][0xc38] ;  /* 0x00030e0000057ab9 */ /* 0x000fe40000000800 */
[----:B------:R-:W-:-:S06]  /*edd0*/  UISETP.GE.AND UP0, UPT, UR4, UR5, UPT ;  /* 0x000000050400728c */ /* 0x000fcc000bf06270 */
[----:B------:R-:W-:-:S13]  /*ede0*/  PLOP3.LUT P0, PT, PT, PT, UP0, 0x80, 0x0 ;  /* 0x000000000000781c */ /* 0x000fda0003f0f008 */
[----:B------:R-:W-:Y:S05]  /*edf0*/  @!P0 BRA `(.L_x_1908) ;  /* 0xffffff2000488947 */ /* 0x000fea000383ffff */
[----:B------:R-:W-:Y:S05]  /*ee00*/  EXIT ;  /* 0x000000000000794d */ /* 0x000fea0003800000 */
.L_x_1864:
[----:B------:R-:W-:-:S08]  /*ee10*/  NOP ;  /* 0x0000000000007918 */ /* 0x000fd00000000000 */
[----:B0-----:R-:W0:-:S00]  /*ee20*/  USETMAXREG.DEALLOC.CTAPOOL 0x20 ;  /* 0x00000020000079c8 */ /* 0x001e0000080e0500 */
[----:B0-----:R-:W-:-:S06]  /*ee30*/  LOP3.LUT R0, R0, 0x3, RZ, 0xc0, !PT ;  /* 0x0000000300007812 */ /* 0x001fcc00078ec0ff */
[----:B------:R-:W0:Y:S01]  /*ee40*/  S2UR UR6, SR_CTAID.X ;  /* 0x00000000000679c3 */ /* 0x000e220000002500 */
[----:B------:R-:W-:Y:S02]  /*ee50*/  IMAD.MOV.U32 R23, RZ, RZ, 0x1 ;  /* 0x00000001ff177424 */ /* 0x000fe400078e00ff */
[----:B------:R-:W-:Y:S01]  /*ee60*/  IMAD.MOV.U32 R16, RZ, RZ, RZ ;  /* 0x000000ffff107224 */ /* 0x000fe200078e00ff */
[----:B------:R1:W2:Y:S04]  /*ee70*/  SHFL.IDX PT, R2, R0, RZ, 0x1f ;  /* 0x00001fff00027589 */ /* 0x0002a800000e0000 */
[----:B-1----:R-:W0:Y:S01]  /*ee80*/  LDC R0, c[0x0][0xc38] ;  /* 0x00030e00ff007b82 */ /* 0x002e220000000800 */
[----:B--2---:R-:W-:-:S04]  /*ee90*/  ISETP.NE.AND P0, PT, R2, RZ, PT ;  /* 0x000000ff0200720c */ /* 0x004fc80003f05270 */
[----:B------:R-:W-:-:S05]  /*eea0*/  P2R R2, PR, RZ, 0x1 ;  /* 0x00000001ff027803 */ /* 0x000fca0000000000 */
[----:B------:R1:W-:Y:S04]  /*eeb0*/  STL [R1+0x4], R2 ;  /* 0x0000040201007387 */ /* 0x0003e80000100800 */
[----:B------:R1:W-:Y:S01]  /*eec0*/  STL [R1], RZ ;  /* 0x000000ff01007387 */ /* 0x0003e20000100800 */
[----:B------:R-:W-:Y:S06]  /*eed0*/  @P0 BAR.ARV 0x4, 0x200 ;  /* 0x0108000000000b1d */ /* 0x000fec0000002000 */
[----:B0-----:R-:W-:-:S13]  /*eee0*/  ISETP.LE.AND P0, PT, R0, UR6, PT ;  /* 0x0000000600007c0c */ /* 0x001fda000bf03270 */
[----:B-1----:R-:W-:Y:S05]  /*eef0*/  @P0 BRA `(.L_x_1909) ;  /* 0x0000004400ac0947 */ /* 0x002fea0003800000 */
[----:B------:R-:W0:Y:S01]  /*ef00*/  S2R R6, SR_TID.X ;  /* 0x0000000000067919 */ /* 0x000e220000002100 */
[----:B------:R-:W1:Y:S01]  /*ef10*/  S2UR UR5, SR_CgaCtaId ;  /* 0x00000000000579c3 */ /* 0x000e620000008800 */
[----:B------:R-:W-:Y:S01]  /*ef20*/  UMOV UR4, 0x400 ;  /* 0x0000040000047882 */ /* 0x000fe20000000000 */
[----:B------:R-:W-:Y:S01]  /*ef30*/  IMAD.U32 R28, RZ, RZ, UR6 ;  /* 0x00000006ff1c7e24 */ /* 0x000fe2000f8e00ff */
[----:B------:R2:W-:Y:S01]  /*ef40*/  STL [R1], RZ ;  /* 0x000000ff01007387 */ /* 0x0005e20000100800 */
[----:B------:R-:W-:Y:S01]  /*ef50*/  IMAD.MOV.U32 R23, RZ, RZ, 0x1 ;  /* 0x00000001ff177424 */ /* 0x000fe200078e00ff */
[----:B------:R-:W-:Y:S01]  /*ef60*/  ULDC UR46, c[0x0][0xc] ;  /* 0x00000300002e7ab9 */ /* 0x000fe20000000800 */
[----:B------:R-:W-:Y:S01]  /*ef70*/  IMAD.MOV.U32 R16, RZ, RZ, RZ ;  /* 0x000000ffff107224 */ /* 0x000fe200078e00ff */
[----:B------:R-:W-:Y:S01]  /*ef80*/  ULDC.64 UR38, c[0x0][0x198] ;  /* 0x0000660000267ab9 */ /* 0x000fe20000000a00 */
        /* <DEDUP_REMOVED lines=17> */
[----:B--2---:R-:W-:-:S07]  /*f0a0*/  LOP3.LUT R0, R0, 0x40, RZ, 0xfc, !PT ;  /* 0x0000004000007812 */ /* 0x004fce00078efcff */
.L_x_2001:
        /* <DEDUP_REMOVED lines=22> */
.L_x_1910:
[----:B------:R-:W-:Y:S01]  /*f210*/  ULDC UR9, c[0x0][0xc54] ;  /* 0x0003150000097ab9 */ /* 0x000fe20000000800 */
[----:B------:R-:W-:Y:S01]  /*f220*/  UMOV UR5, UR8 ;  /* 0x0000000800057c82 */ /* 0x000fe20008000000 */
[----:B------:R-:W-:-:S11]  /*f230*/  UISETP.NE.AND UP0, UPT, UR9, 0x1, UPT ;  /* 0x000000010900788c */ /* 0x000fd6000bf05270 */
[----:B------:R-:W-:Y:S02]  /*f240*/  @UP0 ULDC.64 UR10, c[0x0][0xc58] ;  /* 0x00031600000a0ab9 */ /* 0x000fe40000000a00 */
[----:B------:R-:W-:-:S04]  /*f250*/  UIMAD.WIDE.U32 UR6, UR8, UR10, URZ ;  /* 0x0000000a080672a5 */ /* 0x000fc8000f8e003f */
[----:B------:R-:W-:-:S04]  /*f260*/  @UP0 USHF.R.U32.HI UR5, URZ, UR11, UR7 ;  /* 0x0000000b3f050299 */ /* 0x000fc80008011607 */
[----:B------:R-:W-:-:S12]  /*f270*/  UIMAD UR6, UR5, UR9, URZ ;  /* 0x00000009050672a4 */ /* 0x000fd8000f8e023f */
.L_x_1911:
[----:B------:R-:W-:Y:S01]  /*f280*/  ULOP3.LUT UR44, URZ, UR5, URZ, 0x33, !UPT ;  /* 0x000000053f2c7292 */ /* 0x000fe2000f8e333f */
[----:B------:R-:W-:Y:S01]  /*f290*/  BSSY B7, `(.L_x_1912) ;  /* 0x0000417000077945 */ /* 0x000fe20003800000 */
[----:B------:R-:W-:Y:S01]  /*f2a0*/  ULDC UR7, c[0x0][0x448] ;  /* 0x0001120000077ab9 */ /* 0x000fe20000000800 */
[----:B------:R-:W-:Y:S01]  /*f2b0*/  ULDC UR5, c[0x0][0xc3c] ;  /* 0x00030f0000057ab9 */ /* 0x000fe20000000800 */
[----:B------:R-:W-:Y:S02]  /*f2c0*/  UISETP.NE.AND UP1, UPT, UR7, 0x1, UPT ;  /* 0x000000010700788c */ /* 0x000fe4000bf25270 */
[----:B------:R-:W-:Y:S01]  /*f2d0*/  UIADD3 UR44, UR44, UR5, URZ ;  /* 0x000000052c2c7290 */ /* 0x000fe2000fffe03f */
[----:B------:R-:W-:Y:S01]  /*f2e0*/  ULDC.64 UR10, c[0x0][0x418] ;  /* 0x00010600000a7ab9 */ /* 0x000fe20000000a00 */
[----:B------:R-:W-:Y:S02]  /*f2f0*/  UIADD3 UR5, UR8, -UR6, URZ ;  /* 0x8000000608057290 */ /* 0x000fe4000fffe03f */
[----:B------:R-:W-:-:S02]  /*f300*/  UISETP.NE.U32.AND UP0, UPT, UR10, URZ, UPT ;  /* 0x0000003f0a00728c */ /* 0x000fc4000bf05070 */
[----:B------:R-:W-:Y:S02]  /*f310*/  UIMAD UR8, UR44, 0xc0, URZ ;  /* 0x000000c02c0878a4 */ /* 0x000fe4000f8e023f */
[----:B------:R-:W-:Y:S01]  /*f320*/  UISETP.NE.AND.EX UP0, UPT, UR11, URZ, UPT, UP0 ;  /* 0x0000003f0b00728c */ /* 0x000fe2000bf05300 */
[----:B------:R-:W-:Y:S01]  /*f330*/  ULDC UR7, c[0x0][0x288] ;  /* 0x0000a20000077ab9 */ /* 0x000fe20000000800 */
[----:B------:R-:W-:Y:S01]  /*f340*/  UIADD3 UR8, UR8, 0xbf, URZ ;  /* 0x000000bf08087890 */ /* 0x000fe2000fffe03f */
[----:B------:R-:W-:Y:S01]  /*f350*/  ULDC UR6, c[0x0][0x424] ;  /* 0x0001090000067ab9 */ /* 0x000fe20000000800 */
[----:B------:R-:W-:Y:S02]  /*f360*/  UIADD3 UR13, -UR7, 0x90, URZ ;  /* 0x00000090070d7890 */ /* 0x000fe4000fffe13f */
[----:B------:R-:W-:Y:S01]  /*f370*/  USEL UR9, UR6, 0x1, UP0 ;  /* 0x0000000106097887 */ /* 0x000fe20008000000 */
[----:B------:R-:W-:Y:S01]  /*f380*/  @UP1 ULDC UR7, c[0x0][0x44c] ;  /* 0x0001130000071ab9 */ /* 0x000fe20000000800 */
[----:B------:R-:W-:Y:S01]  /*f390*/  ULDC UR12, c[0x0][0x2f0] ;  /* 0x0000bc00000c7ab9 */ /* 0x000fe20000000800 */
[----:B------:R-:W-:Y:S01]  /*f3a0*/  UIMAD.WIDE.U32 UR6, UR8, UR7, URZ ;  /* 0x00000007080672a5 */ /* 0x000fe2000f8e003f */
[----:B------:R-:W-:Y:S01]  /*f3b0*/  @UP1 ULDC UR14, c[0x0][0x450] ;  /* 0x00011400000e1ab9 */ /* 0x000fe20000000800 */
[----:B------:R-:W-:-:S02]  /*f3c0*/  UIMAD UR13, UR9, UR12, UR13 ;  /* 0x0000000c090d72a4 */ /* 0x000fc4000f8e020d */
[----:B------:R-:W-:Y:S02]  /*f3d0*/  @UP1 USHF.R.U32.HI UR8, URZ, UR14, UR7 ;  /* 0x0000000e3f081299 */ /* 0x000fe40008011607 */
[----:B------:R-:W-:Y:S02]  /*f3e0*/  UIMAD UR6, UR9, UR12, 0x8f ;  /* 0x0000008f090674a4 */ /* 0x000fe4000f8e020c */
[----:B------:R-:W-:Y:S02]  /*f3f0*/  UIADD3 UR8, UR13, UR8, URZ ;  /* 0x000000080d087290 */ /* 0x000fe4000fffe03f */
[----:B------:R-:W-:Y:S02]  /*f400*/  UIMAD.WIDE UR6, UR6, 0x38e38e39, URZ ;  /* 0x38e38e39060678a5 */ /* 0x000fe4000f8e023f */
[----:B------:R-:W-:Y:S02]  /*f410*/  UIMAD.WIDE UR8, UR8, 0x38e38e39, URZ ;  /* 0x38e38e39080878a5 */ /* 0x000fe4000f8e023f */
[----:B------:R-:W-:-:S02]  /*f420*/  USHF.R.U32.HI UR12, URZ, 0x1f, UR7 ;  /* 0x0000001f3f0c7899 */ /* 0x000fc40008011607 */
[----:B------:R-:W-:Y:S01]  /*f430*/  USHF.R.U32.HI UR6, URZ, 0x1f, UR9 ;  /* 0x0000001f3f067899 */ /* 0x000fe20008011609 */
[----:B------:R-:W-:Y:S01]  /*f440*/  ULDC UR11, c[0x0][0xc48] ;  /* 0x00031200000b7ab9 */ /* 0x000fe20000000800 */
[----:B------:R-:W-:Y:S02]  /*f450*/  ULEA.HI.SX32 UR12, UR7, UR12, 0x1b ;  /* 0x0000000c070c7291 */ /* 0x000fe4000f8fda3f */
[----:B------:R-:W-:Y:S02]  /*f460*/  ULEA.HI.SX32 UR6, UR9, UR6, 0x1b ;  /* 0x0000000609067291 */ /* 0x000fe4000f8fda3f */
[----:B------:R-:W-:Y:S02]  /*f470*/  UISETP.NE.AND UP0, UPT, UR11, 0x1, UPT ;  /* 0x000000010b00788c */ /* 0x000fe4000bf05270 */
[----:B------:R-:W-:Y:S01]  /*f480*/  UISETP.LT.AND UP1, UPT, UR12, UR6, UPT ;  /* 0x000000060c00728c */ /* 0x000fe2000bf21270 */
[----:B------:R-:W-:-:S03]  /*f490*/  ULDC UR10, c[0x0][0xc54] ;  /* 0x00031500000a7ab9 */ /* 0x000fc60000000800 */
[----:B------:R-:W-:Y:S02]  /*f4a0*/  USEL UR43, UR12, UR6, UP1 ;  /* 0x000000060c2b7287 */ /* 0x000fe40008800000 */
[----:B------:R-:W-:-:S03]  /*f4b0*/  UIMAD UR10, UR4, UR10, UR5 ;  /* 0x0000000a040a72a4 */ /* 0x000fc6000f8e0205 */
[----:B------:R-:W-:Y:S01]  /*f4c0*/  @UP0 ULDC UR4, c[0x0][0xc4c] ;  /* 0x0003130000040ab9 */ /* 0x000fe20000000800 */
[----:B------:R-:W-:Y:S01]  /*f4d0*/  ISETP.LT.AND P0, PT, RZ, UR43, PT ;  /* 0x0000002bff007c0c */ /* 0x000fe2000bf01270 */
[----:B------:R-:W-:Y:S01]  /*f4e0*/  UIMAD.WIDE.U32 UR4, UR10, UR4, URZ ;  /* 0x000000040a0472a5 */ /* 0x000fe2000f8e003f */
[----:B------:R-:W-:Y:S01]  /*f4f0*/  @UP0 ULDC UR7, c[0x0][0xc50] ;  /* 0x0003140000070ab9 */ /* 0x000fe20000000800 */
[----:B------:R-:W-:Y:S02]  /*f500*/  UMOV UR42, UR10 ;  /* 0x0000000a002a7c82 */ /* 0x000fe40008000000 */
[----:B------:R-:W-:-:S04]  /*f510*/  @UP0 USHF.R.U32.HI UR42, URZ, UR7, UR5 ;  /* 0x000000073f2a0299 */ /* 0x000fc80008011605 */
[----:B------:R-:W-:-:S04]  /*f520*/  UIADD3 UR36, -UR42, URZ, URZ ;  /* 0x0000003f2a247290 */ /* 0x000fc8000fffe13f */
[----:B------:R-:W-:Y:S01]  /*f530*/  UIMAD UR36, UR11, UR36, UR10 ;  /* 0x000000240b2472a4 */ /* 0x000fe2000f8e020a */
[----:B------:R-:W-:Y:S11]  /*f540*/  @P0 BRA `(.L_x_1913) ;  /* 0x0000000000480947 */ /* 0x000ff60003800000 */
[----:B------:R-:W0:Y:S02]  /*f550*/  S2R R0, SR_TID.X ;  /* 0x0000000000007919 */ /* 0x000e240000002100 */
[----:B0-----:R-:W-:-:S04]  /*f560*/  LOP3.LUT R0, R0, 0x7f, RZ, 0xc0, !PT ;  /* 0x0000007f00007812 */ /* 0x001fc800078ec0ff */
[----:B------:R-:W-:-:S13]  /*f570*/  ISETP.NE.AND P1, PT, R0, RZ, PT ;  /* 0x000000ff0000720c */ /* 0x000fda0003f25270 */
[----:B------:R-:W-:Y:S05]  /*f580*/  @P1 BRA `(.L_x_1914) ;  /* 0x0000003c009c1947 */ /* 0x000fea0003800000 */
[----:B------:R-:W0:Y:S01]  /*f590*/  S2R R5, SR_LANEID ;  /* 0x0000000000057919 */ /* 0x000e220000000000 */
[----:B------:R-:W-:Y:S01]  /*f5a0*/  VOTEU.ANY UR4, UPT, PT ;  /* 0x0000000000047886 */ /* 0x000fe200038e0100 */
[----:B------:R-:W1:Y:S01]  /*f5b0*/  LDC.64 R2, c[0x0][0xc80] ;  /* 0x00032000ff027b82 */ /* 0x000e620000000a00 */
[----:B------:R-:W0:Y:S01]  /*f5c0*/  FLO.U32 R0, UR4 ;  /* 0x0000000400007d00 */ /* 0x000e2200080e0000 */
[----:B------:R-:W-:Y:S01]  /*f5d0*/  ULDC.64 UR6, c[0x0][0x208] ;  /* 0x0000820000067ab9 */ /* 0x000fe20000000a00 */
        /* <DEDUP_REMOVED lines=9> */
.L_x_1913:
        /* <DEDUP_REMOVED lines=20> */
.L_x_1916:
[----:B------:R-:W-:Y:S05]  /*f7b0*/  BSYNC B6 ;  /* 0x0000000000067941 */ /* 0x000fea0003800000 */
.L_x_1915:
        /* <DEDUP_REMOVED lines=20> */
.L_x_1919:
        /* <DEDUP_REMOVED lines=15> */
.L_x_1918:
[----:B------:R-:W-:Y:S05]  /*f9f0*/  BSYNC B6 ;  /* 0x0000000000067941 */ /* 0x000fea0003800000 */
.L_x_1917:
[----:B------:R-:W-:Y:S01]  /*fa00*/  ULDC.64 UR4, c[0x0][0x9f8] ;  /* 0x00027e0000047ab9 */ /* 0x000fe20000000a00 */
[----:B------:R-:W-:Y:S01]  /*fa10*/  IMAD.U32 R22, RZ, RZ, UR42 ;  /* 0x0000002aff167e24 */ /* 0x000fe2000f8e00ff */
[----:B------:R-:W-:Y:S01]  /*fa20*/  UISETP.NE.U32.AND UP0, UPT, UR4, URZ, UPT ;  /* 0x0000003f0400728c */ /* 0x000fe2000bf05070 */
[----:B------:R-:W-:-:S03]  /*fa30*/  ULDC.64 UR6, c[0x0][0x208] ;  /* 0x0000820000067ab9 */ /* 0x000fc60000000a00 */
        /* <DEDUP_REMOVED lines=9> */
[----:B------:R-:W1:Y:S03]  /*fad0*/  S2R R18, SR_TID.X ;  /* 0x0000000000127919 */ /* 0x000e660000002100 */
[----:B------:R-:W-:Y:S01]  /*fae0*/  VIADD R19, R19, 0xffffffff ;  /* 0xffffffff13137836 */ /* 0x000fe20000000000 */
[----:B0-----:R-:W0:Y:S02]  /*faf0*/  LDC.64 R2, c[0x0][0x418] ;  /* 0x00010600ff027b82 */ /* 0x001e240000000a00 */
[----:B0-----:R-:W-:Y:S02]  /*fb00*/  ISETP.NE.U32.AND P0, PT, R2, RZ, PT ;  /* 0x000000ff0200720c */ /* 0x001fe40003f05070 */
[----:B-1----:R-:W-:-:S02]  /*fb10*/  SHF.R.U32.HI R20, RZ, 0x5, R18 ;  /* 0x00000005ff147819 */ /* 0x002fc40000011612 */
[----:B------:R-:W-:Y:S02]  /*fb20*/  ISETP.NE.AND.EX P1, PT, R3, RZ, PT, P0 ;  /* 0x000000ff0300720c */ /* 0x000fe40003f25300 */
[----:B------:R-:W-:Y:S02]  /*fb30*/  LOP3.LUT R20, R20, 0x3, RZ, 0xc0, !PT ;  /* 0x0000000314147812 */ /* 0x000fe400078ec0ff */
[----:B------:R-:W-:Y:S02]  /*fb40*/  P2R R26, PR, RZ, 0x2 ;  /* 0x00000002ff1a7803 */ /* 0x000fe40000000000 */
[----:B--2---:R-:W-:Y:S02]  /*fb50*/  SHF.R.S32.HI R24, RZ, 0x1f, R22 ;  /* 0x0000001fff187819 */ /* 0x004fe40000011416 */
[----:B------:R-:W-:Y:S01]  /*fb60*/  SEL R18, R22, RZ, !P1 ;  /* 0x000000ff16127207 */ /* 0x000fe20004800000 */
[----:B------:R-:W-:Y:S06]  /*fb70*/  BRA.DIV UR4, `(.L_x_1920) ;  /* 0x0000004204207947 */ /* 0x000fec000b800000 */
[----:B------:R0:W1:Y:S02]  /*fb80*/  SHFL.IDX PT, R14, R20, RZ, 0x1f ;  /* 0x00001fff140e7589 */ /* 0x00006400000e0000 */
.L_x_2016:
[----:B-1----:R-:W-:Y:S02]  /*fb90*/  ISETP.NE.AND P0, PT, R14, RZ, PT ;  /* 0x000000ff0e00720c */ /* 0x002fe40003f05270 */
[----:B------:R-:W-:-:S04]  /*fba0*/  PLOP3.LUT P2, PT, PT, PT, PT, 0x8, 0x0 ;  /* 0x000000000000781c */ /* 0x000fc80003f4e170 */
[----:B------:R-:W-:-:S07]  /*fbb0*/  P2R R25, PR, RZ, 0x4 ;  /* 0x00000004ff197803 */ /* 0x000fce0000000000 */
[----:B------:R-:W-:Y:S05]  /*fbc0*/  @P0 BRA `(.L_x_1921) ;  /* 0x0000000400140947 */ /* 0x000fea0003800000 */
[----:B------:R-:W-:-:S03]  /*fbd0*/  UMOV UR4, 0xffffffff ;  /* 0xffffffff00047882 */ /* 0x000fc60000000000 */
[----:B------:R-:W-:Y:S05]  /*fbe0*/  BRA.DIV UR4, `(.L_x_1922) ;  /* 0x0000004204247947 */ /* 0x000fea000b800000 */
[----:B------:R-:W-:-:S13]  /*fbf0*/  ELECT P6, URZ, PT ;  /* 0x00000000003f782f */ /* 0x000fda00038c0000 */
.L_x_2019:
[----:B------:R-:W-:Y:S05]  /*fc00*/  @!P6 BRA `(.L_x_1921) ;  /* 0x000000040004e947 */ /* 0x000fea0003800000 */
[----:B------:R-:W-:Y:S01]  /*fc10*/  IMAD.MOV.U32 R18, RZ, RZ, R22 ;  /* 0x000000ffff127224 */ /* 0x000fe200078e0016 */
[----:B------:R-:W-:Y:S06]  /*fc20*/  @!P1 BRA `(.L_x_1923) ;  /* 0x00000000004c9947 */ /* 0x000fec0003800000 */
[----:B------:R-:W1:Y:S01]  /*fc30*/  LDC R6, c[0x0][0x43c] ;  /* 0x00010f00ff067b82 */ /* 0x000e620000000800 */
[----:B------:R-:W-:Y:S01]  /*fc40*/  IMAD.MOV.U32 R0, RZ, RZ, R19 ;  /* 0x000000ffff007224 */ /* 0x000fe200078e0013 */
[----:B------:R-:W-:Y:S01]  /*fc50*/  ULDC.64 UR4, c[0x0][0x428] ;  /* 0x00010a0000047ab9 */ /* 0x000fe20000000a00 */
[----:B------:R-:W-:Y:S01]  /*fc60*/  ULDC.64 UR6, c[0x0][0x208] ;  /* 0x0000820000067ab9 */ /* 0x000fe20000000a00 */
        /* <DEDUP_REMOVED lines=15> */
.L_x_1923:
[----:B------:R-:W2:Y:S01]  /*fd60*/  S2R R0, SR_TID.X ;  /* 0x0000000000007919 */ /* 0x000ea20000002100 */
[----:B-1----:R-:W-:Y:S01]  /*fd70*/  IMAD R3, R16, 0x8, R17 ;  /* 0x0000000810037824 */ /* 0x002fe200078e0211 */
[----:B--2---:R-:W-:Y:S02]  /*fd80*/  LOP3.LUT R2, R0, 0x7f, RZ, 0xc0, !PT ;  /* 0x0000007f00027812 */ /* 0x004fe400078ec0ff */
[----:B------:R-:W-:Y:S02]  /*fd90*/  SHF.L.U32 R0, R23, 0x1f, RZ ;  /* 0x0000001f17007819 */ /* 0x000fe400000006ff */
[----:B------:R-:W-:Y:S02]  /*fda0*/  ISETP.NE.AND P1, PT, R2, RZ, PT ;  /* 0x000000ff0200720c */ /* 0x000fe40003f25270 */
[----:B------:R-:W1:Y:S02]  /*fdb0*/  SYNCS.PHASECHK.TRANS64.TRYWAIT P0, [R3+URZ+0x31c40], R0 ;  /* 0x031c4000030075a7 */ /* 0x000e64000800017f */
[----:B-1----:R-:W-:Y:S09]  /*fdc0*/  @!P0 BRA `(.L_x_1924) ;  /* 0x0000003c00cc8947 */ /* 0x002ff20003800000 */
.L_x_2020:
[----:B------:R-:W-:Y:S05]  /*fdd0*/  @P1 BRA `(.L_x_1925) ;  /* 0x0000000000141947 */ /* 0x000fea0003800000 */
[----:B------:R-:W-:Y:S01]  /*fde0*/  ISETP.NE.AND P0, PT, R29, RZ, PT ;  /* 0x000000ff1d00720c */ /* 0x000fe20003f05270 */
[----:B-1----:R-:W-:-:S04]  /*fdf0*/  IMAD.MOV.U32 R0, RZ, RZ, 0x6c00 ;  /* 0x00006c00ff007424 */ /* 0x002fc800078e00ff */
[----:B------:R2:W-:Y:S08]  /*fe00*/  SYNCS.ARRIVE.TRANS64 RZ, [R3+URZ+0x31c30], R0 ;  /* 0x031c300003ff79a7 */ /* 0x0005f0000800003f */
[----:B------:R-:W-:Y:S05]  /*fe10*/  @!P0 BRA `(.L_x_1925) ;  /* 0x0000000000048947 */ /* 0x000fea0003800000 */
[----:B------:R-:W-:Y:S01]  /*fe20*/  BPT.TRAP 0x1 ;  /* 0x000000040000795c */ /* 0x000fe20000300000 */
.L_x_1925:
        /* <DEDUP_REMOVED lines=16> */
[----:B------:R-:W-:-:S02]  /*ff30*/  UIMAD UR35, UR35, 0x90, URZ ;  /* 0x00000090232378a4 */ /* 0x000fc4000f8e023f */
[----:B------:R-:W-:Y:S01]  /*ff40*/  UIADD3 UR32, UR8, 0x16a00, URZ ;  /* 0x00016a0008207890 */ /* 0x000fe2000fffe03f */
[----:B------:R-:W-:Y:S01]  /*ff50*/  P2R R25, PR, RZ, 0x1 ;  /* 0x00000001ff197803 */ /* 0x000fe20000000000 */
        /* <DEDUP_REMOVED lines=9> */
[----:B------:R1:W-:Y:S01]  /*fff0*/  UTMALDG.4D [UR16], [UR4], desc[UR6] ;  /* 0x00000610040075b4 */ /* 0x0003e20008019000 */
[----:B------:R1:W-:Y:S02]  /*10000*/  UTMALDG.4D [UR8], [UR4], desc[UR6] ;  /* 0x00000608040075b4 */ /* 0x0003e40008019000 */
[----:B-1----:R-:W-:Y:S01]  /*10010*/  NOP ;  /* 0x0000000000007918 */ /* 0x002fe20000000000 */
.L_x_1921:
        /* <DEDUP_REMOVED lines=29> */
.L_x_1927:
[----:B------:R-:W-:Y:S05]  /*101f0*/  BSYNC B6 ;  /* 0x0000000000067941 */ /* 0x000fea0003800000 */
.L_x_1926:
[----:B------:R-:W1:Y:S01]  /*10200*/  LDC R9, c[0x0][0x448] ;  /* 0x00011200ff097b82 */ /* 0x000e620000000800 */
[----:B0-----:R-:W0:Y:S01]  /*10210*/  S2R R20, SR_TID.X ;  /* 0x0000000000147919 */ /* 0x001e220000002100 */
[----:B------:R-:W-:Y:S01]  /*10220*/  IMAD.U32 R6, RZ, RZ, UR44 ;  /* 0x0000002cff067e24 */ /* 0x000fe2000f8e00ff */
[----:B------:R-:W-:Y:S01]  /*10230*/  ULDC.64 UR8, c[0x0][0x2e0] ;  /* 0x0000b80000087ab9 */ /* 0x000fe20000000a00 */
[----:B------:R-:W-:Y:S01]  /*10240*/  UMOV UR4, UR40 ;  /* 0x0000002800047c82 */ /* 0x000fe20008000000 */
[----:B------:R-:W-:Y:S01]  /*10250*/  UIMAD UR6, UR45, UR8, URZ ;  /* 0x000000082d0672a4 */ /* 0x000fe2000f8e023f */
[----:B------:R-:W2:Y:S01]  /*10260*/  S2R R10, SR_TID.X ;  /* 0x00000000000a7919 */ /* 0x000ea20000002100 */
[----:B------:R-:W-:Y:S02]  /*10270*/  UMOV UR5, UR37 ;  /* 0x0000002500057c82 */ /* 0x000fe40008000000 */
        /* <DEDUP_REMOVED lines=16> */
[----:B------:R-:W-:-:S03]  /*10380*/  IMAD R6, R6, 0xc0, R20 ;  /* 0x000000c006067824 */ /* 0x000fc600078e0214 */
        /* <DEDUP_REMOVED lines=9> */
[--C-:B------:R-:W-:Y:S01]  /*10420*/  SHF.R.S32.HI R8, RZ, 0x1f, R7.reuse ;  /* 0x0000001fff087819 */ /* 0x100fe20000011407 */
[----:B------:R-:W-:Y:S02]  /*10430*/  IMAD.MOV R0, RZ, RZ, -R7 ;  /* 0x000000ffff007224 */ /* 0x000fe400078e0a07 */
[----:B------:R-:W-:-:S04]  /*10440*/  IMAD.WIDE.U32 R4, R7, UR8, R2 ;  /* 0x0000000807047c25 */ /* 0x000fc8000f8e0002 */
[----:B------:R-:W-:Y:S02]  /*10450*/  IMAD R8, R8, UR8, RZ ;  /* 0x0000000808087c24 */ /* 0x000fe4000f8e02ff */
[----:B------:R-:W-:Y:S02]  /*10460*/  IMAD R0, R9, R0, R6 ;  /* 0x0000000009007224 */ /* 0x000fe400078e0206 */
[----:B------:R-:W-:Y:S02]  /*10470*/  IMAD R8, R7, UR9, R8 ;  /* 0x0000000907087c24 */ /* 0x000fe4000f8e0208 */
[----:B-1----:R-:W-:Y:S01]  /*10480*/  IMAD.SHL.U32 R20, R21, 0x8, RZ ;  /* 0x0000000815147824 */ /* 0x002fe200078e00ff */
[----:B------:R-:W-:Y:S01]  /*10490*/  SHF.R.S32.HI R7, RZ, 0x1f, R0 ;  /* 0x0000001fff077819 */ /* 0x000fe20000011400 */
[----:B------:R-:W-:Y:S01]  /*104a0*/  IMAD.IADD R5, R5, 0x1, R8 ;  /* 0x0000000105057824 */ /* 0x000fe200078e0208 */
[----:B------:R-:W-:Y:S01]  /*104b0*/  LOP3.LUT R21, R21, 0x7f, RZ, 0xc0, !PT ;  /* 0x0000007f15157812 */ /* 0x000fe200078ec0ff */
[----:B------:R-:W0:Y:S01]  /*104c0*/  @P1 LDC R8, c[0x0][0x44c] ;  /* 0x00011300ff081b82 */ /* 0x000e220000000800 */
[----:B------:R-:W-:Y:S01]  /*104d0*/  LOP3.LUT R20, R20, 0x18, RZ, 0xc0, !PT ;  /* 0x0000001814147812 */ /* 0x000fe200078ec0ff */
[----:B------:R-:W-:Y:S01]  /*104e0*/  IMAD R7, R7, UR4, RZ ;  /* 0x0000000407077c24 */ /* 0x000fe2000f8e02ff */
[----:B------:R-:W-:Y:S01]  /*104f0*/  SHF.R.U32.HI R21, RZ, 0x2, R21 ;  /* 0x00000002ff157819 */ /* 0x000fe20000011615 */
[----:B------:R-:W-:-:S04]  /*10500*/  IMAD.WIDE.U32 R4, R0, UR4, R4 ;  /* 0x0000000400047c25 */ /* 0x000fc8000f8e0004 */
[----:B------:R-:W-:Y:S01]  /*10510*/  IMAD R7, R0, UR5, R7 ;  /* 0x0000000500077c24 */ /* 0x000fe2000f8e0207 */
[----:B------:R-:W-:-:S03]  /*10520*/  LEA R0, P0, R4, UR6, 0x1 ;  /* 0x0000000604007c11 */ /* 0x000fc6000f8008ff */
[----:B------:R-:W-:Y:S02]  /*10530*/  IMAD.IADD R7, R5, 0x1, R7 ;  /* 0x0000000105077824 */ /* 0x000fe400078e0207 */
[----:B------:R-:W1:Y:S03]  /*10540*/  @P1 LDC R5, c[0x0][0x450] ;  /* 0x00011400ff051b82 */ /* 0x000e660000000800 */
[----:B------:R-:W-:Y:S01]  /*10550*/  LEA.HI.X R4, R4, UR7, R7, 0x1, P0 ;  /* 0x0000000704047c11 */ /* 0x000fe200080f0c07 */
[----:B------:R-:W-:-:S04]  /*10560*/  VIADD R7, R6, 0x80 ;  /* 0x0000008006077836 */ /* 0x000fc80000000000 */
[----:B------:R-:W-:Y:S02]  /*10570*/  IMAD.MOV.U32 R6, RZ, RZ, R7 ;  /* 0x000000ffff067224 */ /* 0x000fe400078e0007 */
[----:B0-----:R-:W-:-:S05]  /*10580*/  @P1 IMAD.HI.U32 R8, R7, R8, RZ ;  /* 0x0000000807081227 */ /* 0x001fca00078e00ff */
        /* <DEDUP_REMOVED lines=10> */
[----:B------:R-:W-:Y:S01]  /*10630*/  IMAD.WIDE.U32 R2, R5, UR4, R2 ;  /* 0x0000000405027c25 */ /* 0x000fe2000f8e0002 */
        /* <DEDUP_REMOVED lines=11> */
[----:B------:R-:W-:Y:S01]  /*106f0*/  IMAD.U32 R6, RZ, RZ, UR44 ;  /* 0x0000002cff067e24 */ /* 0x000fe2000f8e00ff */
[----:B------:R-:W-:Y:S01]  /*10700*/  ULDC UR4, c[0x0][0x288] ;  /* 0x0000a20000047ab9 */ /* 0x000fe20000000800 */
[----:B------:R-:W-:Y:S01]  /*10710*/  ULDC.64 UR6, c[0x0][0x208] ;  /* 0x0000820000067ab9 */ /* 0x000fe20000000a00 */
[----:B------:R-:W1:Y:S01]  /*10720*/  SHFL.IDX PT, R2, R4, RZ, 0x1c1f ;  /* 0x001c1fff04027589 */ /* 0x000e6200000e0000 */
[----:B------:R-:W-:Y:S02]  /*10730*/  IMAD R5, R9, UR4, RZ ;  /* 0x0000000409057c24 */ /* 0x000fe4000f8e02ff */
[----:B------:R-:W-:Y:S01]  /*10740*/  IMAD R6, R6, 0xc0, R21 ;  /* 0x000000c006067824 */ /* 0x000fe200078e0215 */
[----:B------:R-:W-:Y:S03]  /*10750*/  SHFL.IDX PT, R14, R0, 0x3, 0x1c1f ;  /* 0x007c1f00000e7f89 */ /* 0x000fe600000e0000 */
[C---:B------:R-:W-:Y:S01]  /*10760*/  VIADD R10, R6.reuse, 0x20 ;  /* 0x00000020060a7836 */ /* 0x040fe20000000000 */
        /* <DEDUP_REMOVED lines=8> */
[----:B------:R0:W-:Y:S01]  /*107f0*/  @!P4 LDGSTS.E.BYPASS.LTC128B.128 [R27+0x13a00], desc[UR6][R2.64+0x80], !P2 ;  /* 0x13a00080021bcfae */ /* 0x0001e2000d101d46 */
[----:B------:R-:W-:Y:S01]  /*10800*/  ISETP.GE.AND P4, PT, R10, R5, PT ;  /* 0x000000050a00720c */ /* 0x000fe20003f86270 */
[----:B------:R-:W-:-:S02]  /*10810*/  VIADD R10, R6, 0x40 ;  /* 0x00000040060a7836 */ /* 0x000fc40000000000 */
[----:B0-----:R-:W0:Y:S04]  /*10820*/  SHFL.IDX PT, R3, R0, 0x1, 0x1c1f ;  /* 0x003c1f0000037f89 */ /* 0x001e2800000e0000 */
[----:B------:R-:W1:Y:S06]  /*10830*/  SHFL.IDX PT, R2, R4, 0x1, 0x1c1f ;  /* 0x003c1f0004027f89 */ /* 0x000e6c00000e0000 */
        /* <DEDUP_REMOVED lines=11> */
[----:B------:R-:W1:Y:S04]  /*108f0*/  SHFL.IDX PT, R2, R4, 0x2, 0x1c1f ;  /* 0x005c1f0004027f89 */ /* 0x000e6800000e0000 */
[----:B------:R-:W2:Y:S04]  /*10900*/  SHFL.IDX PT, R4, R4, 0x3, 0x1c1f ;  /* 0x007c1f0004047f89 */ /* 0x000ea800000e0000 */
[----:B------:R-:W-:Y:S04]  /*10910*/  SHFL.IDX PT, R0, R7, RZ, 0x1c1f ;  /* 0x001c1fff07007589 */ /* 0x000fe800000e0000 */
[----:B------:R-:W-:Y:S01]  /*10920*/  SHFL.IDX PT, R7, R7, 0x1, 0x1c1f ;  /* 0x003c1f0007077f89 */ /* 0x000fe200000e0000 */
        /* <DEDUP_REMOVED lines=9> */
[----:B------:R-:W-:-:S12]  /*109c0*/  VIADD R10, R6, 0x80 ;  /* 0x00000080060a7836 */ /* 0x000fd80000000000 */
[----:B------:R-:W-:-:S05]  /*109d0*/  @!P4 LEA R14, P3, R20, R14, 0x1 ;  /* 0x0000000e140ec211 */ /* 0x000fca00078608ff */
[----:B--2---:R-:W-:Y:S02]  /*109e0*/  @!P4 IMAD.X R9, RZ, RZ, R4, P3 ;  /* 0x000000ffff09c224 */ /* 0x004fe400018e0604 */
[----:B0-----:R-:W-:Y:S02]  /*109f0*/  @!P4 IMAD.MOV.U32 R2, RZ, RZ, R14 ;  /* 0x000000ffff02c224 */ /* 0x001fe400078e000e */
        /* <DEDUP_REMOVED lines=14> */
.L_x_2033:
[----:B------:R-:W-:Y:S01]  /*10ae0*/  VIADD R6, R6, 0xa0 ;  /* 0x000000a006067836 */ /* 0x000fe20000000000 */
[----:B------:R-:W-:Y:S01]  /*10af0*/  ULDC.64 UR4, c[0x0][0x208] ;  /* 0x0000820000047ab9 */ /* 0x000fe20000000a00 */
        /* <DEDUP_REMOVED lines=12> */
.L_x_1929:
[----:B------:R-:W-:Y:S02]  /*10bc0*/  PLOP3.LUT P1, PT, P1, P0, PT, 0xa2, 0x0 ;  /* 0x000000000000781c */ /* 0x000fe40000f21472 */
[----:B------:R-:W-:-:S08]  /*10bd0*/  @P0 R2UR P1, UR4, R17 ;  /* 0x00000000110402ca */ /* 0x000fd00000020000 */
[----:B------:R-:W-:-:S05]  /*10be0*/  @P0 PLOP3.LUT P0, PT, P1, PT, PT, 0x80, 0x0 ;  /* 0x000000000000081c */ /* 0x000fca0000f0f070 */
[----:B------:R-:W-:Y:S01]  /*10bf0*/  @!P1 SYNCS.ARRIVE.TRANS64.RED.A0T1 RZ, [UR4+0x31c00], RZ ;  /* 0x031c00ffffff99a7 */ /* 0x000fe20008200404 */
[----:B------:R-:W-:Y:S07]  /*10c00*/  @!P1 ARRIVES.LDGSTSBAR.64.TRANSCNT [UR4+0x31c00] ;  /* 0x031c0000ff0099b0 */ /* 0x000fee0008000a84 */
[----:B------:R-:W-:Y:S05]  /*10c10*/  @P0 BRA.U.ANY `(.L_x_1929) ;  /* 0xfffffffd00e80947 */ /* 0x000fea000393ffff */
[----:B0-----:R-:W2:Y:S02]  /*10c20*/  LDL.LU R3, [R1] ;  /* 0x0000000001037983 */ /* 0x001ea40000300800 */
[----:B--2---:R-:W-:-:S05]  /*10c30*/  VIADD R3, R3, 0x1 ;  /* 0x0000000103037836 */ /* 0x004fca0000000000 */
[----:B------:R0:W-:Y:S01]  /*10c40*/  STL [R1], R3 ;  /* 0x0000000301007387 */ /* 0x0001e20000100800 */
        /* <DEDUP_REMOVED lines=9> */
.L_x_2034:
[----:B------:R-:W-:Y:S05]  /*10ce0*/  BSYNC B0 ;  /* 0x0000000000007941 */ /* 0x000fea0003800000 */
.L_x_1930:
[----:B------:R-:W-:-:S06]  /*10cf0*/  UISETP.GE.AND UP0, UPT, UR43, 0x2, UPT ;  /* 0x000000022b00788c */ /* 0x000fcc000bf06270 */
[----:B------:R-:W-:-:S13]  /*10d00*/  PLOP3.LUT P0, PT, PT, PT, UP0, 0x80, 0x0 ;  /* 0x000000000000781c */ /* 0x000fda0003f0f008 */
[----:B------:R-:W-:Y:S05]  /*10d10*/  @!P0 BRA `(.L_x_1932) ;  /* 0x0000002000448947 */ /* 0x000fea0003800000 */
[----:B------:R-:W-:Y:S02]  /*10d20*/  ULOP3.LUT UR4, UR43, 0x1, URZ, 0xc0, !UPT ;  /* 0x000000012b047892 */ /* 0x000fe4000f8ec03f */
[----:B------:R-:W-:Y:S02]  /*10d30*/  IMAD.U32 R7, RZ, RZ, UR43 ;  /* 0x0000002bff077e24 */ /* 0x000fe4000f8e00ff */
[----:B------:R-:W-:Y:S02]  /*10d40*/  UISETP.NE.U32.AND UP0, UPT, UR4, 0x1, UPT ;  /* 0x000000010400788c */ /* 0x000fe4000bf05070 */
[----:B------:R-:W-:-:S04]  /*10d50*/  VIADD R7, R7, 0xfffffffe ;  /* 0xfffffffe07077836 */ /* 0x000fc80000000000 */
[----:B------:R-:W-:Y:S01]  /*10d60*/  IMAD.MOV.U32 R6, RZ, RZ, R7 ;  /* 0x000000ffff067224 */ /* 0x000fe200078e0007 */
[----:B------:R-:W-:-:S13]  /*10d70*/  PLOP3.LUT P0, PT, PT, PT, UP0, 0x80, 0x0 ;  /* 0x000000000000781c */ /* 0x000fda0003f0f008 */
[----:B------:R-:W-:Y:S05]  /*10d80*/  @!P0 BRA `(.L_x_1933) ;  /* 0x0000000800b88947 */ /* 0x000fea0003800000 */
[----:B------:R-:W-:Y:S01]  /*10d90*/  ISETP.NE.AND P1, PT, R25, RZ, PT ;  /* 0x000000ff1900720c */ /* 0x000fe20003f25270 */
[----:B------:R-:W-:Y:S01]  /*10da0*/  VIADD R6, R16, 0x1 ;  /* 0x0000000110067836 */ /* 0x000fe20000000000 */
[----:B------:R-:W-:Y:S04]  /*10db0*/  BSSY B0, `(.L_x_1934) ;  /* 0x00000a7000007945 */ /* 0x000fe80003800000 */
[----:B------:R-:W-:-:S04]  /*10dc0*/  ISETP.NE.AND P0, PT, R6, 0x2, PT ;  /* 0x000000020600780c */ /* 0x000fc80003f05270 */
[----:B------:R-:W-:Y:S02]  /*10dd0*/  SEL R8, RZ, 0x1, P0 ;  /* 0x00000001ff087807 */ /* 0x000fe40000000000 */
[----:B------:R-:W-:Y:S02]  /*10de0*/  SEL R6, R6, RZ, P0 ;  /* 0x000000ff06067207 */ /* 0x000fe40000000000 */
[----:B------:R-:W-:Y:S01]  /*10df0*/  LOP3.LUT R8, R23, R8, RZ, 0x3c, !PT ;  /* 0x0000000817087212 */ /* 0x000fe200078e3cff */
[----:B------:R-:W-:Y:S06]  /*10e00*/  @!P1 BRA `(.L_x_1935) ;  /* 0x0000000800849947 */ /* 0x000fec0003800000 */
[----:B------:R-:W-:Y:S01]  /*10e10*/  ISETP.NE.AND P1, PT, R26, RZ, PT ;  /* 0x000000ff1a00720c */ /* 0x000fe20003f25270 */
[----:B------:R-:W-:Y:S02]  /*10e20*/  IMAD.MOV.U32 R4, RZ, RZ, R18 ;  /* 0x000000ffff047224 */ /* 0x000fe400078e0012 */
[----:B------:R-:W-:-:S10]  /*10e30*/  IMAD.MOV.U32 R9, RZ, RZ, R7 ;  /* 0x000000ffff097224 */ /* 0x000fd400078e0007 */
[----:B------:R-:W-:Y:S05]  /*10e40*/  @!P1 BRA `(.L_x_1936) ;  /* 0x00000000004c9947 */ /* 0x000fea0003800000 */
[----:B------:R-:W1:Y:S01]  /*10e50*/  LDC R9, c[0x0][0x43c] ;  /* 0x00010f00ff097b82 */ /* 0x000e620000000800 */
[----:B------:R-:W-:Y:S01]  /*10e60*/  ULDC.64 UR4, c[0x0][0x428] ;  /* 0x00010a0000047ab9 */ /* 0x000fe20000000a00 */
[----:B------:R-:W-:Y:S01]  /*10e70*/  ULDC.64 UR6, c[0x0][0x208] ;  /* 0x0000820000067ab9 */ /* 0x000fe20000000a00 */
[----:B------:R-:W-:-:S04]  /*10e80*/  IMAD R10, R24, UR4, RZ ;  /* 0x00000004180a7c24 */ /* 0x000fc8000f8e02ff */
[----:B------:R-:W-:Y:S01]  /*10e90*/  IMAD R10, R22, UR5, R10 ;  /* 0x00000005160a7c24 */ /* 0x000fe2000f8e020a */
[----:B-1----:R-:W-:-:S13]  /*10ea0*/  ISETP.NE.AND P0, PT, R9, 0x1, PT ;  /* 0x000000010900780c */ /* 0x002fda0003f05270 */
[----:B0-----:R-:W0:Y:S02]  /*10eb0*/  @P0 LDC.64 R2, c[0x0][0x440] ;  /* 0x00011000ff020b82 */ /* 0x001e240000000a00 */
[----:B0-----:R-:W-:-:S04]  /*10ec0*/  @P0 IMAD.HI.U32 R4, R7, R2, RZ ;  /* 0x0000000207040227 */ /* 0x001fc800078e00ff */
[----:B------:R-:W-:Y:S01]  /*10ed0*/  IMAD.MOV.U32 R2, RZ, RZ, R7 ;  /* 0x000000ffff027224 */ /* 0x000fe200078e0007 */
[----:B------:R-:W-:-:S04]  /*10ee0*/  @P0 SHF.R.U32.HI R2, RZ, R3, R4 ;  /* 0x00000003ff020219 */ /* 0x000fc80000011604 */
[--C-:B------:R-:W-:Y:S01]  /*10ef0*/  SHF.R.S32.HI R3, RZ, 0x1f, R2.reuse ;  /* 0x0000001fff037819 */ /* 0x100fe20000011402 */
[----:B------:R-:W-:-:S04]  /*10f00*/  IMAD.MOV R4, RZ, RZ, -R2 ;  /* 0x000000ffff047224 */ /* 0x000fc800078e0a02 */
[----:B------:R-:W-:Y:S02]  /*10f10*/  IMAD R9, R9, R4, R7 ;  /* 0x0000000409097224 */ /* 0x000fe400078e0207 */
[----:B------:R-:W0:Y:S01]  /*10f20*/  LDC.64 R4, c[0x0][0x418] ;  /* 0x00010600ff047b82 */ /* 0x000e220000000a00 */
[----:B------:R-:W-:-:S04]  /*10f30*/  IMAD.WIDE.U32 R2, R22, UR4, R2 ;  /* 0x0000000416027c25 */ /* 0x000fc8000f8e0002 */
[----:B------:R-:W-:Y:S01]  /*10f40*/  IMAD.IADD R10, R10, 0x1, R3 ;  /* 0x000000010a0a7824 */ /* 0x000fe200078e0203 */
[----:B0-----:R-:W-:-:S04]  /*10f50*/  LEA R4, P0, R2, R4, 0x2 ;  /* 0x0000000402047211 */ /* 0x001fc800078010ff */
[----:B------:R-:W-:-:S05]  /*10f60*/  LEA.HI.X R5, R2, R5, R10, 0x2, P0 ;  /* 0x0000000502057211 */ /* 0x000fca00000f140a */
[----:B------:R1:W5:Y:S04]  /*10f70*/  LDG.E R4, desc[UR6][R4.64] ;  /* 0x0000000604047981 */ /* 0x000368000c1e1900 */
.L_x_1936:
[----:B0-----:R-:W1:Y:S01]  /*10f80*/  S2R R2, SR_TID.X ;  /* 0x0000000000027919 */ /* 0x001e620000002100 */
[----:B------:R-:W-:Y:S01]  /*10f90*/  SHF.L.U32 R3, R8, 0x1f, RZ ;  /* 0x0000001f08037819 */ /* 0x000fe200000006ff */
[----:B------:R-:W-:Y:S01]  /*10fa0*/  BSSY B1, `(.L_x_1937) ;  /* 0x0000006000017945 */ /* 0x000fe20003800000 */
[----:B-1----:R-:W-:Y:S01]  /*10fb0*/  LOP3.LUT R5, R2, 0x7f, RZ, 0xc0, !PT ;  /* 0x0000007f02057812 */ /* 0x002fe200078ec0ff */
[----:B------:R-:W-:-:S03]  /*10fc0*/  IMAD R2, R6, 0x8, R17 ;  /* 0x0000000806027824 */ /* 0x000fc600078e0211 */
[----:B------:R-:W-:Y:S01]  /*10fd0*/  ISETP.NE.AND P1, PT, R5, RZ, PT ;  /* 0x000000ff0500720c */ /* 0x000fe20003f25270 */
[----:B------:R-:W0:Y:S02]  /*10fe0*/  SYNCS.PHASECHK.TRANS64.TRYWAIT P0, [R2+URZ+0x31c40], R3 ;  /* 0x031c4003020075a7 */ /* 0x000e24000800017f */
[----:B0-----:R-:W-:Y:S10]  /*10ff0*/  @!P0 BRA `(.L_x_1938) ;  /* 0x00000034008c8947 */ /* 0x001ff40003800000 */
.L_x_2035:
[----:B------:R-:W-:Y:S05]  /*11000*/  BSYNC B1 ;  /* 0x0000000000017941 */ /* 0x000fea0003800000 */
.L_x_1937:
[----:B------:R-:W-:Y:S04]  /*11010*/  BSSY B1, `(.L_x_1939) ;  /* 0x0000007000017945 */ /* 0x000fe80003800000 */
[----:B------:R-:W-:Y:S05]  /*11020*/  @P1 BRA `(.L_x_1940) ;  /* 0x0000000000141947 */ /* 0x000fea0003800000 */
[----:B------:R-:W-:Y:S01]  /*11030*/  ISETP.NE.AND P0, PT, R29, RZ, PT ;  /* 0x000000ff1d00720c */ /* 0x000fe20003f05270 */
[----:B0-----:R-:W-:-:S04]  /*11040*/  IMAD.MOV.U32 R3, RZ, RZ, 0x6c00 ;  /* 0x00006c00ff037424 */ /* 0x001fc800078e00ff */
[----:B------:R1:W-:Y:S08]  /*11050*/  SYNCS.ARRIVE.TRANS64 RZ, [R2+URZ+0x31c30], R3 ;  /* 0x031c300302ff79a7 */ /* 0x0003f0000800003f */
[----:B------:R-:W-:Y:S05]  /*11060*/  @!P0 BRA `(.L_x_1940) ;  /* 0x0000000000048947 */ /* 0x000fea0003800000 */
[----:B------:R-:W-:Y:S01]  /*11070*/  BPT.TRAP 0x1 ;  /* 0x000000040000795c */ /* 0x000fe20000300000 */
.L_x_1940:
[----:B------:R-:W-:Y:S05]  /*11080*/  BSYNC B1 ;  /* 0x0000000000017941 */ /* 0x000fea0003800000 */
.L_x_1939:
[----:B------:R-:W-:Y:S01]  /*11090*/  IMAD.MOV.U32 R10, RZ, RZ, RZ ;  /* 0x000000ffff0a7224 */ /* 0x000fe200078e00ff */
[----:B------:R-:W-:Y:S01]  /*110a0*/  R2UR UR11, R9 ;  /* 0x00000000090b72ca */ /* 0x000fe200000e0000 */
[----:B01----:R-:W-:Y:S01]  /*110b0*/  IMAD R3, R6, 0x6c00, R17 ;  /* 0x00006c0006037824 */ /* 0x003fe200078e0211 */
[----:B------:R-:W-:Y:S01]  /*110c0*/  UIADD3 UR4, UP0, UR38, 0x370, URZ ;  /* 0x0000037026047890 */ /* 0x000fe2000ff1e03f */
[----:B------:R-:W-:Y:S01]  /*110d0*/  PLOP3.LUT P0, PT, PT, PT, PT, 0x80, 0x0 ;  /* 0x000000000000781c */ /* 0x000fe20003f0f070 */
[----:B------:R-:W-:Y:S01]  /*110e0*/  VIADD R2, R2, 0x31c30 ;  /* 0x00031c3002027836 */ /* 0x000fe20000000000 */
[----:B------:R-:W-:Y:S01]  /*110f0*/  R2UR UR10, R10 ;  /* 0x000000000a0a72ca */ /* 0x000fe200000e0000 */
[----:B------:R-:W-:Y:S01]  /*11100*/  VIADD R5, R3, 0x16a00 ;  /* 0x00016a0003057836 */ /* 0x000fe20000000000 */
[----:B------:R-:W-:Y:S01]  /*11110*/  UIADD3.X UR5, URZ, UR39, URZ, UP0, !UPT ;  /* 0x000000273f057290 */ /* 0x000fe200087fe43f */
[----:B------:R-:W-:Y:S01]  /*11120*/  UMOV UR6, 0x0 ;  /* 0x0000000000067882 */ /* 0x000fe20000000000 */
[----:B------:R-:W-:-:S04]  /*11130*/  UMOV UR7, 0x14f00000 ;  /* 0x14f0000000077882 */ /* 0x000fc80000000000 */
[----:B------:R-:W-:-:S12]  /*11140*/  UIMAD UR11, UR11, 0x90, URZ ;  /* 0x000000900b0b78a4 */ /* 0x000fd8000f8e023f */
.L_x_1941:
[----:B------:R-:W-:-:S13]  /*11150*/  @P0 ELECT P2, URZ, PT ;  /* 0x00000000003f082f */ /* 0x000fda0003840000 */
[----:B-----5:R-:W-:Y:S01]  /*11160*/  @P2 R2UR UR13, R4 ;  /* 0x00000000040d22ca */ /* 0x020fe200000e0000 */
[----:B------:R-:W-:Y:S01]  /*11170*/  UMOV UR12, UR36 ;  /* 0x00000024000c7c82 */ /* 0x000fe20008000000 */
        /* <DEDUP_REMOVED lines=12> */
.L_x_1942:
[----:B------:R-:W-:-:S13]  /*11240*/  @P0 ELECT P2, URZ, PT ;  /* 0x00000000003f082f */ /* 0x000fda0003840000 */
[----:B------:R-:W-:Y:S01]  /*11250*/  @P2 R2UR UR13, R4 ;  /* 0x00000000040d22ca */ /* 0x000fe200000e0000 */
        /* <DEDUP_REMOVED lines=13> */
.L_x_1943:
        /* <DEDUP_REMOVED lines=14> */
.L_x_2036:
[----:B------:R-:W-:Y:S05]  /*11410*/  BSYNC B1 ;  /* 0x0000000000017941 */ /* 0x000fea0003800000 */
.L_x_1944:
        /* <DEDUP_REMOVED lines=10> */
.L_x_1947:
[----:B------:R-:W-:Y:S05]  /*114c0*/  BSYNC B1 ;  /* 0x0000000000017941 */ /* 0x000fea0003800000 */
.L_x_1946:
[----:B------:R-:W-:Y:S01]  /*114d0*/  R2UR UR6, R2 ;  /* 0x00000000020672ca */ /* 0x000fe200000e0000 */
[--C-:B0-----:R-:W-:Y:S01]  /*114e0*/  IMAD R5, R16, 0x8, R17.reuse ;  /* 0x0000000810057824 */ /* 0x101fe200078e0211 */
[----:B------:R-:W-:Y:S01]  /*114f0*/  R2UR UR7, R3 ;  /* 0x00000000030772ca */ /* 0x000fe200000e0000 */
[----:B------:R-:W-:Y:S01]  /*11500*/  UIADD3 UR4, UP0, UR38, 0x470, URZ ;  /* 0x0000047026047890 */ /* 0x000fe2000ff1e03f */
[----:B------:R-:W-:Y:S01]  /*11510*/  R2UR UR10, R10 ;  /* 0x000000000a0a72ca */ /* 0x000fe200000e0000 */
[----:B------:R-:W-:Y:S01]  /*11520*/  IMAD R10, R16, 0x6c00, R17 ;  /* 0x00006c00100a7824 */ /* 0x000fe200078e0211 */
[----:B------:R-:W-:Y:S01]  /*11530*/  PLOP3.LUT P0, PT, PT, PT, PT, 0x80, 0x0 ;  /* 0x000000000000781c */ /* 0x000fe20003f0f070 */
[----:B------:R-:W-:Y:S01]  /*11540*/  IMAD R11, R19, 0x90, RZ ;  /* 0x00000090130b7824 */ /* 0x000fe200078e02ff */
[----:B------:R-:W-:Y:S01]  /*11550*/  UIADD3.X UR5, URZ, UR39, URZ, UP0, !UPT ;  /* 0x000000273f057290 */ /* 0x000fe200087fe43f */
[----:B------:R-:W-:Y:S02]  /*11560*/  VIADD R5, R5, 0x31c50 ;  /* 0x00031c5005057836 */ /* 0x000fe40000000000 */
[----:B------:R-:W-:-:S09]  /*11570*/  VIADD R12, R10, 0x200 ;  /* 0x000002000a0c7836 */ /* 0x000fd20000000000 */
.L_x_1948:
        /* <DEDUP_REMOVED lines=15> */
.L_x_1949:
        /* <DEDUP_REMOVED lines=15> */
.L_x_1950:
        /* <DEDUP_REMOVED lines=12> */
.L_x_1935:
[----:B------:R-:W-:Y:S05]  /*11820*/  BSYNC B0 ;  /* 0x0000000000007941 */ /* 0x000fea0003800000 */
.L_x_1934:
[----:B------:R-:W-:Y:S01]  /*11830*/  UIADD3 UR4, UR43, -0x3, URZ ;  /* 0xfffffffd2b047890 */ /* 0x000fe2000fffe03f */
[----:B------:R-:W-:Y:S02]  /*11840*/  IMAD.MOV.U32 R16, RZ, RZ, R6 ;  /* 0x000000ffff107224 */ /* 0x000fe400078e0006 */
[----:B------:R-:W-:-:S03]  /*11850*/  IMAD.MOV.U32 R23, RZ, RZ, R8 ;  /* 0x000000ffff177224 */ /* 0x000fc600078e0008 */
[----:B------:R-:W-:-:S07]  /*11860*/  IMAD.U32 R6, RZ, RZ, UR4 ;  /* 0x00000004ff067e24 */ /* 0x000fce000f8e00ff */
.L_x_1933:
[----:B------:R-:W-:Y:S01]  /*11870*/  ISETP.NE.AND P0, PT, R7, RZ, PT ;  /* 0x000000ff0700720c */ /* 0x000fe20003f05270 */
[----:B------:R-:W-:-:S12]  /*11880*/  BSSY B0, `(.L_x_1932) ;  /* 0x000015a000007945 */ /* 0x000fd80003800000 */
[----:B------:R-:W-:Y:S05]  /*11890*/  @!P0 BRA `(.L_x_1951) ;  /* 0x0000001400608947 */ /* 0x000fea0003800000 */
[----:B------:R-:W-:-:S07]  /*118a0*/  IMAD.MOV.U32 R4, RZ, RZ, R18 ;  /* 0x000000ffff047224 */ /* 0x000fce00078e0012 */
.L_x_1986:
[----:B------:R-:W-:Y:S01]  /*118b0*/  ISETP.NE.AND P1, PT, R25, RZ, PT ;  /* 0x000000ff1900720c */ /* 0x000fe20003f25270 */
        /* <DEDUP_REMOVED lines=8> */
[----:B------:R-:W-:Y:S01]  /*11940*/  ISETP.NE.AND P1, PT, R26, RZ, PT ;  /* 0x000000ff1a00720c */ /* 0x000fe20003f25270 */
[----:B------:R-:W-:-:S12]  /*11950*/  IMAD.MOV.U32 R9, RZ, RZ, R6 ;  /* 0x000000ffff097224 */ /* 0x000fd800078e0006 */
[----:B------:R-:W-:Y:S05]  /*11960*/  @!P1 BRA `(.L_x_1954) ;  /* 0x00000000004c9947 */ /* 0x000fea0003800000 */
[----:B------:R-:W1:Y:S01]  /*11970*/  LDC R9, c[0x0][0x43c] ;  /* 0x00010f00ff097b82 */ /* 0x000e620000000800 */
[----:B------:R-:W-:Y:S01]  /*11980*/  ULDC.64 UR4, c[0x0][0x428] ;  /* 0x00010a0000047ab9 */ /* 0x000fe20000000a00 */
[----:B------:R-:W-:Y:S01]  /*11990*/  ULDC.64 UR6, c[0x0][0x208] ;  /* 0x0000820000067ab9 */ /* 0x000fe20000000a00 */
[----:B-1----:R-:W-:-:S13]  /*119a0*/  ISETP.NE.AND P0, PT, R9, 0x1, PT ;  /* 0x000000010900780c */ /* 0x002fda0003f05270 */
[----:B0-----:R-:W0:Y:S02]  /*119b0*/  @P0 LDC.64 R2, c[0x0][0x440] ;  /* 0x00011000ff020b82 */ /* 0x001e240000000a00 */
        /* <DEDUP_REMOVED lines=14> */
.L_x_1954:
[----:B0-----:R-:W1:Y:S01]  /*11aa0*/  S2R R2, SR_TID.X ;  /* 0x0000000000027919 */ /* 0x001e620000002100 */
[----:B------:R-:W-:Y:S01]  /*11ab0*/  IMAD R3, R7, 0x8, R17 ;  /* 0x0000000807037824 */ /* 0x000fe200078e0211 */
[----:B------:R-:W-:Y:S01]  /*11ac0*/  BSSY B2, `(.L_x_1955) ;  /* 0x0000006000027945 */ /* 0x000fe20003800000 */
[----:B-1----:R-:W-:Y:S02]  /*11ad0*/  LOP3.LUT R5, R2, 0x7f, RZ, 0xc0, !PT ;  /* 0x0000007f02057812 */ /* 0x002fe400078ec0ff */
[----:B------:R-:W-:Y:S02]  /*11ae0*/  SHF.L.U32 R2, R8, 0x1f, RZ ;  /* 0x0000001f08027819 */ /* 0x000fe400000006ff */
[----:B------:R-:W-:Y:S02]  /*11af0*/  ISETP.NE.AND P1, PT, R5, RZ, PT ;  /* 0x000000ff0500720c */ /* 0x000fe40003f25270 */
[----:B------:R-:W0:Y:S02]  /*11b00*/  SYNCS.PHASECHK.TRANS64.TRYWAIT P0, [R3+URZ+0x31c40], R2 ;  /* 0x031c4002030075a7 */ /* 0x000e24000800017f */
[----:B0-----:R-:W-:Y:S09]  /*11b10*/  @!P0 BRA `(.L_x_1956) ;  /* 0x0000002800ec8947 */ /* 0x001ff20003800000 */
.L_x_2037:
[----:B------:R-:W-:Y:S05]  /*11b20*/  BSYNC B2 ;  /* 0x0000000000027941 */ /* 0x000fea0003800000 */
.L_x_1955:
[----:B------:R-:W-:Y:S04]  /*11b30*/  BSSY B2, `(.L_x_1957) ;  /* 0x0000007000027945 */ /* 0x000fe80003800000 */
[----:B------:R-:W-:Y:S05]  /*11b40*/  @P1 BRA `(.L_x_1958) ;  /* 0x0000000000141947 */ /* 0x000fea0003800000 */
[----:B------:R-:W-:Y:S01]  /*11b50*/  ISETP.NE.AND P0, PT, R29, RZ, PT ;  /* 0x000000ff1d00720c */ /* 0x000fe20003f05270 */
[----:B0-----:R-:W-:-:S04]  /*11b60*/  IMAD.MOV.U32 R2, RZ, RZ, 0x6c00 ;  /* 0x00006c00ff027424 */ /* 0x001fc800078e00ff */
[----:B------:R1:W-:Y:S08]  /*11b70*/  SYNCS.ARRIVE.TRANS64 RZ, [R3+URZ+0x31c30], R2 ;  /* 0x031c300203ff79a7 */ /* 0x0003f0000800003f */
[----:B------:R-:W-:Y:S05]  /*11b80*/  @!P0 BRA `(.L_x_1958) ;  /* 0x0000000000048947 */ /* 0x000fea0003800000 */
[----:B------:R-:W-:Y:S01]  /*11b90*/  BPT.TRAP 0x1 ;  /* 0x000000040000795c */ /* 0x000fe20000300000 */
.L_x_1958:
[----:B------:R-:W-:Y:S05]  /*11ba0*/  BSYNC B2 ;  /* 0x0000000000027941 */ /* 0x000fea0003800000 */
.L_x_1957:
[----:B------:R-:W-:Y:S01]  /*11bb0*/  IMAD.MOV.U32 R5, RZ, RZ, RZ ;  /* 0x000000ffff057224 */ /* 0x000fe200078e00ff */
[----:B------:R-:W-:Y:S01]  /*11bc0*/  UIADD3 UR4, UP0, UR38, 0x370, URZ ;  /* 0x0000037026047890 */ /* 0x000fe2000ff1e03f */
[----:B------:R-:W-:Y:S01]  /*11bd0*/  IMAD R12, R7, 0x6c00, R17 ;  /* 0x00006c00070c7824 */ /* 0x000fe200078e0211 */
[----:B------:R-:W-:Y:S01]  /*11be0*/  PLOP3.LUT P0, PT, PT, PT, PT, 0x80, 0x0 ;  /* 0x000000000000781c */ /* 0x000fe20003f0f070 */
[----:B01----:R-:W-:Y:S01]  /*11bf0*/  VIADD R3, R3, 0x31c30 ;  /* 0x00031c3003037836 */ /* 0x003fe20000000000 */
[----:B------:R-:W-:Y:S01]  /*11c00*/  R2UR UR10, R5 ;  /* 0x00000000050a72ca */ /* 0x000fe200000e0000 */
[----:B------:R-:W-:Y:S01]  /*11c10*/  IMAD R2, R9, 0x90, RZ ;  /* 0x0000009009027824 */ /* 0x000fe200078e02ff */
[----:B------:R-:W-:Y:S01]  /*11c20*/  UIADD3.X UR5, URZ, UR39, URZ, UP0, !UPT ;  /* 0x000000273f057290 */ /* 0x000fe200087fe43f */
[----:B------:R-:W-:Y:S01]  /*11c30*/  VIADD R10, R12, 0x16a00 ;  /* 0x00016a000c0a7836 */ /* 0x000fe20000000000 */
[----:B------:R-:W-:Y:S01]  /*11c40*/  UMOV UR6, 0x0 ;  /* 0x0000000000067882 */ /* 0x000fe20000000000 */
[----:B------:R-:W-:-:S10]  /*11c50*/  UMOV UR7, 0x14f00000 ;  /* 0x14f0000000077882 */ /* 0x000fd40000000000 */
.L_x_1959:
        /* <DEDUP_REMOVED lines=16> */
.L_x_1960:
        /* <DEDUP_REMOVED lines=16> */
.L_x_1961:
        /* <DEDUP_REMOVED lines=15> */
.L_x_2038:
[----:B------:R-:W-:Y:S05]  /*11f50*/  BSYNC B2 ;  /* 0x0000000000027941 */ /* 0x000fea0003800000 */
.L_x_1962:
[----:B------:R-:W-:Y:S01]  /*11f60*/  BSSY B2, `(.L_x_1964) ;  /* 0x0000009000027945 */ /* 0x000fe20003800000 */
[----:B------:R-:W-:Y:S02]  /*11f70*/  IMAD.MOV.U32 R2, RZ, RZ, 0x0 ;  /* 0x00000000ff027424 */ /* 0x000fe400078e00ff */
[----:B------:R-:W-:Y:S01]  /*11f80*/  IMAD.MOV.U32 R3, RZ, RZ, 0x14f00000 ;  /* 0x14f00000ff037424 */ /* 0x000fe200078e00ff */
[----:B------:R-:W-:Y:S06]  /*11f90*/  @P1 BRA `(.L_x_1965) ;  /* 0x0000000000141947 */ /* 0x000fec0003800000 */
[----:B------:R-:W-:Y:S01]  /*11fa0*/  ISETP.NE.AND P0, PT, R29, RZ, PT ;  /* 0x000000ff1d00720c */ /* 0x000fe20003f05270 */
[----:B------:R-:W-:-:S04]  /*11fb0*/  IMAD.MOV.U32 R13, RZ, RZ, 0x6c00 ;  /* 0x00006c00ff0d7424 */ /* 0x000fc800078e00ff */
[----:B------:R1:W-:Y:S08]  /*11fc0*/  SYNCS.ARRIVE.TRANS64 RZ, [R12+URZ+0x50], R13 ;  /* 0x0000500d0cff79a7 */ /* 0x0003f0000800003f */
[----:B------:R-:W-:Y:S05]  /*11fd0*/  @!P0 BRA `(.L_x_1965) ;  /* 0x0000000000048947 */ /* 0x000fea0003800000 */
[----:B------:R-:W-:Y:S01]  /*11fe0*/  BPT.TRAP 0x1 ;  /* 0x000000040000795c */ /* 0x000fe20000300000 */
.L_x_1965:
[----:B------:R-:W-:Y:S05]  /*11ff0*/  BSYNC B2 ;  /* 0x0000000000027941 */ /* 0x000fea0003800000 */
.L_x_1964:
[----:B------:R-:W-:Y:S01]  /*12000*/  R2UR UR6, R2 ;  /* 0x00000000020672ca */ /* 0x000fe200000e0000 */
[----:B------:R-:W-:Y:S01]  /*12010*/  IMAD R16, R16, 0x6c00, R17 ;  /* 0x00006c0010107824 */ /* 0x000fe200078e0211 */
[----:B------:R-:W-:Y:S01]  /*12020*/  R2UR UR7, R3 ;  /* 0x00000000030772ca */ /* 0x000fe200000e0000 */
[----:B------:R-:W-:Y:S01]  /*12030*/  UIADD3 UR4, UP0, UR38, 0x470, URZ ;  /* 0x0000047026047890 */ /* 0x000fe2000ff1e03f */
[----:B------:R-:W-:Y:S01]  /*12040*/  R2UR UR10, R5 ;  /* 0x00000000050a72ca */ /* 0x000fe200000e0000 */
[----:B------:R-:W-:Y:S01]  /*12050*/  IMAD R5, R19, 0x90, RZ ;  /* 0x0000009013057824 */ /* 0x000fe200078e02ff */
[----:B------:R-:W-:Y:S01]  /*12060*/  PLOP3.LUT P0, PT, PT, PT, PT, 0x80, 0x0 ;  /* 0x000000000000781c */ /* 0x000fe20003f0f070 */
[----:B01----:R-:W-:Y:S01]  /*12070*/  VIADD R12, R12, 0x50 ;  /* 0x000000500c0c7836 */ /* 0x003fe20000000000 */
[----:B------:R-:W-:Y:S01]  /*12080*/  UIADD3.X UR5, URZ, UR39, URZ, UP0, !UPT ;  /* 0x000000273f057290 */ /* 0x000fe200087fe43f */
[----:B------:R-:W-:-:S11]  /*12090*/  VIADD R13, R16, 0x200 ;  /* 0x00000200100d7836 */ /* 0x000fd60000000000 */
.L_x_1966:
        /* <DEDUP_REMOVED lines=15> */
.L_x_1967:
        /* <DEDUP_REMOVED lines=15> */
.L_x_1968:
        /* <DEDUP_REMOVED lines=12> */
.L_x_1953:
[----:B------:R-:W-:Y:S05]  /*12340*/  BSYNC B1 ;  /* 0x0000000000017941 */ /* 0x000fea0003800000 */
.L_x_1952:
        /* <DEDUP_REMOVED lines=9> */
[----:B------:R-:W-:-:S12]  /*123e0*/  VIADD R9, R6, 0xffffffff ;  /* 0xffffffff06097836 */ /* 0x000fd80000000000 */
        /* <DEDUP_REMOVED lines=20> */
.L_x_1971:
        /* <DEDUP_REMOVED lines=8> */
.L_x_2039:
[----:B------:R-:W-:Y:S05]  /*125b0*/  BSYNC B2 ;  /* 0x0000000000027941 */ /* 0x000fea0003800000 */
.L_x_1972:
[----:B------:R-:W-:Y:S04]  /*125c0*/  BSSY B2, `(.L_x_1974) ;  /* 0x0000007000027945 */ /* 0x000fe80003800000 */
[----:B------:R-:W-:Y:S05]  /*125d0*/  @P1 BRA `(.L_x_1975) ;  /* 0x0000000000141947 */ /* 0x000fea0003800000 */
[----:B------:R-:W-:Y:S01]  /*125e0*/  ISETP.NE.AND P0, PT, R29, RZ, PT ;  /* 0x000000ff1d00720c */ /* 0x000fe20003f05270 */
[----:B0-----:R-:W-:-:S04]  /*125f0*/  IMAD.MOV.U32 R3, RZ, RZ, 0x6c00 ;  /* 0x00006c00ff037424 */ /* 0x001fc800078e00ff */
[----:B------:R1:W-:Y:S08]  /*12600*/  SYNCS.ARRIVE.TRANS64 RZ, [R2+URZ+0x31c30], R3 ;  /* 0x031c300302ff79a7 */ /* 0x0003f0000800003f */
[----:B------:R-:W-:Y:S05]  /*12610*/  @!P0 BRA `(.L_x_1975) ;  /* 0x0000000000048947 */ /* 0x000fea0003800000 */
[----:B------:R-:W-:Y:S01]  /*12620*/  BPT.TRAP 0x1 ;  /* 0x000000040000795c */ /* 0x000fe20000300000 */
.L_x_1975:
[----:B------:R-:W-:Y:S05]  /*12630*/  BSYNC B2 ;  /* 0x0000000000027941 */ /* 0x000fea0003800000 */
.L_x_1974:
        /* <DEDUP_REMOVED lines=12> */
.L_x_1976:
        /* <DEDUP_REMOVED lines=16> */
.L_x_1977:
        /* <DEDUP_REMOVED lines=16> */
.L_x_1978:
        /* <DEDUP_REMOVED lines=15> */
.L_x_2040:
[----:B------:R-:W-:Y:S05]  /*129f0*/  BSYNC B2 ;  /* 0x0000000000027941 */ /* 0x000fea0003800000 */
.L_x_1979:
        /* <DEDUP_REMOVED lines=9> */
.L_x_1982:
[----:B------:R-:W-:Y:S05]  /*12a90*/  BSYNC B2 ;  /* 0x0000000000027941 */ /* 0x000fea0003800000 */
.L_x_1981:
        /* <DEDUP_REMOVED lines=10> */
.L_x_1983:
        /* <DEDUP_REMOVED lines=15> */
.L_x_1984:
        /* <DEDUP_REMOVED lines=15> */
.L_x_1985:
        /* <DEDUP_REMOVED lines=12> */
.L_x_1970:
[----:B------:R-:W-:Y:S05]  /*12de0*/  BSYNC B1 ;  /* 0x0000000000017941 */ /* 0x000fea0003800000 */
.L_x_1969:
[C---:B------:R-:W-:Y:S01]  /*12df0*/  ISETP.GT.AND P0, PT, R6.reuse, 0x1, PT ;  /* 0x000000010600780c */ /* 0x040fe20003f04270 */
[----:B------:R-:W-:-:S12]  /*12e00*/  VIADD R6, R6, 0xfffffffe ;  /* 0xfffffffe06067836 */ /* 0x000fd80000000000 */
[----:B------:R-:W-:Y:S05]  /*12e10*/  @P0 BRA `(.L_x_1986) ;  /* 0xffffffe800a40947 */ /* 0x000fea000383ffff */
.L_x_1951:
[----:B------:R-:W-:Y:S05]  /*12e20*/  BSYNC B0 ;  /* 0x0000000000007941 */ /* 0x000fea0003800000 */
.L_x_1932:
        /* <DEDUP_REMOVED lines=8> */
[----:B------:R-:W1:Y:S01]  /*12eb0*/  FLO.U32 R0, UR4 ;  /* 0x0000000400007d00 */ /* 0x000e6200080e0000 */
[----:B------:R-:W-:Y:S01]  /*12ec0*/  ULDC.64 UR6, c[0x0][0x208] ;  /* 0x0000820000067ab9 */ /* 0x000fe20000000a00 */
        /* <DEDUP_REMOVED lines=8> */
.L_x_1988:
[----:B------:R-:W-:Y:S05]  /*12f50*/  BSYNC B0 ;  /* 0x0000000000007941 */ /* 0x000fea0003800000 */
.L_x_1987:
[----:B------:R-:W-:Y:S01]  /*12f60*/  ISETP.NE.AND P0, PT, R25, RZ, PT ;  /* 0x000000ff1900720c */ /* 0x000fe20003f05270 */
        /* <DEDUP_REMOVED lines=8> */
.L_x_2041:
[----:B------:R-:W-:Y:S05]  /*12ff0*/  BSYNC B1 ;  /* 0x0000000000017941 */ /* 0x000fea0003800000 */
.L_x_1991:
[----:B------:R-:W-:Y:S04]  /*13000*/  BSSY B1, `(.L_x_1993) ;  /* 0x0000007000017945 */ /* 0x000fe80003800000 */
[----:B------:R-:W-:Y:S05]  /*13010*/  @P2 BRA `(.L_x_1994) ;  /* 0x0000000000142947 */ /* 0x000fea0003800000 */
[----:B------:R-:W-:Y:S01]  /*13020*/  ISETP.NE.AND P0, PT, R29, RZ, PT ;  /* 0x000000ff1d00720c */ /* 0x000fe20003f05270 */
[----:B-1----:R-:W-:-:S04]  /*13030*/  IMAD.MOV.U32 R0, RZ, RZ, 0x6c00 ;  /* 0x00006c00ff007424 */ /* 0x002fc800078e00ff */
[----:B------:R2:W-:Y:S08]  /*13040*/  SYNCS.ARRIVE.TRANS64 RZ, [R3+URZ+0x31c50], R0 ;  /* 0x031c500003ff79a7 */ /* 0x0005f0000800003f */
[----:B------:R-:W-:Y:S05]  /*13050*/  @!P0 BRA `(.L_x_1994) ;  /* 0x0000000000048947 */ /* 0x000fea0003800000 */
[----:B------:R-:W-:Y:S01]  /*13060*/  BPT.TRAP 0x1 ;  /* 0x000000040000795c */ /* 0x000fe20000300000 */
.L_x_1994:
[----:B------:R-:W-:Y:S05]  /*13070*/  BSYNC B1 ;  /* 0x0000000000017941 */ /* 0x000fea0003800000 */
.L_x_1993:
[----:B-12---:R-:W-:Y:S01]  /*13080*/  IMAD R0, R16, 0x6c00, R17 ;  /* 0x00006c0010007824 */ /* 0x006fe200078e0211 */
        /* <DEDUP_REMOVED lines=9> */
.L_x_1995:
        /* <DEDUP_REMOVED lines=15> */
.L_x_1996:
        /* <DEDUP_REMOVED lines=15> */
.L_x_1997:
        /* <DEDUP_REMOVED lines=10> */
.L_x_1990:
[----:B------:R-:W-:Y:S05]  /*133a0*/  BSYNC B0 ;  /* 0x0000000000007941 */ /* 0x000fea0003800000 */
.L_x_1989:
[----:B------:R-:W-:-:S05]  /*133b0*/  VIADD R16, R16, 0x1 ;  /* 0x0000000110107836 */ /* 0x000fca0000000000 */
[----:B------:R-:W-:-:S04]  /*133c0*/  ISETP.NE.AND P0, PT, R16, 0x2, PT ;  /* 0x000000021000780c */ /* 0x000fc80003f05270 */
[----:B------:R-:W-:Y:S02]  /*133d0*/  SEL R0, RZ, 0x1, P0 ;  /* 0x00000001ff007807 */ /* 0x000fe40000000000 */
[----:B------:R-:W-:Y:S02]  /*133e0*/  SEL R16, R16, RZ, P0 ;  /* 0x000000ff10107207 */ /* 0x000fe40000000000 */
[----:B------:R-:W-:-:S07]  /*133f0*/  LOP3.LUT R23, R23, R0, RZ, 0x3c, !PT ;  /* 0x0000000017177212 */ /* 0x000fce00078e3cff */
.L_x_1914:
[----:B------:R-:W-:Y:S05]  /*13400*/  BSYNC B7 ;  /* 0x0000000000077941 */ /* 0x000fea0003800000 */
.L_x_1912:
[----:B------:R-:W2:Y:S02]  /*13410*/  LDL R0, [R1+0x4] ;  /* 0x0000040001007983 */ /* 0x000ea40000100800 */
[----:B--2---:R-:W-:-:S13]  /*13420*/  ISETP.NE.AND P0, PT, R0, RZ, PT ;  /* 0x000000ff0000720c */ /* 0x004fda0003f05270 */
        /* <DEDUP_REMOVED lines=10> */
.L_x_1998:
[----:B------:R-:W-:-:S03]  /*134d0*/  UMOV UR4, 0xffffffff ;  /* 0xffffffff00047882 */ /* 0x000fc60000000000 */
[----:B------:R-:W-:Y:S05]  /*134e0*/  BRA.DIV UR4, `(.L_x_2000) ;  /* 0x0000001204dc7947 */ /* 0x000fea000b800000 */
[----:B------:R1:W2:Y:S02]  /*134f0*/  SHFL.IDX PT, R14, R28, RZ, 0x1f ;  /* 0x00001fff1c0e7589 */ /* 0x0002a400000e0000 */
.L_x_2044:
        /* <DEDUP_REMOVED lines=8> */
.L_x_1999:
[----:B------:R-:W-:Y:S02]  /*13580*/  ULDC UR4, c[0x0][0xc38] ;  /* 0x00030e0000047ab9 */ /* 0x000fe40000000800 */
[----:B-1----:R-:W-:-:S13]  /*13590*/  ISETP.GE.AND P0, PT, R28, UR4, PT ;  /* 0x000000041c007c0c */ /* 0x002fda000bf06270 */
[----:B------:R-:W-:Y:S05]  /*135a0*/  @!P0 BRA `(.L_x_2001) ;  /* 0xffffffb800c08947 */ /* 0x000fea000383ffff */
.L_x_1909:
[----:B------:R-:W2:Y:S01]  /*135b0*/  LDL.LU R0, [R1] ;  /* 0x0000000001007983 */ /* 0x000ea20000300800 */
[----:B------:R-:W-:Y:S01]  /*135c0*/  BSSY B0, `(.L_x_2002) ;  /* 0x000000b000007945 */ /* 0x000fe20003800000 */
[----:B------:R-:W1:Y:S01]  /*135d0*/  S2R R5, SR_CgaCtaId ;  /* 0x0000000000057919 */ /* 0x000e620000008800 */
[----:B--2---:R-:W-:-:S05]  /*135e0*/  VIADD R0, R0, 0x1 ;  /* 0x0000000100007836 */ /* 0x004fca0000000000 */
        /* <DEDUP_REMOVED lines=8> */
.L_x_2045:
[----:B------:R-:W-:Y:S05]  /*13670*/  BSYNC B0 ;  /* 0x0000000000007941 */ /* 0x000fea0003800000 */
.L_x_2002:
[----:B------:R-:W-:-:S03]  /*13680*/  UMOV UR4, 0xffffffff ;  /* 0xffffffff00047882 */ /* 0x000fc60000000000 */
[----:B------:R-:W-:Y:S05]  /*13690*/  BRA.DIV UR4, `(.L_x_2004) ;  /* 0x0000001204ac7947 */ /* 0x000fea000b800000 */
[----:B-1----:R-:W1:Y:S02]  /*136a0*/  S2R R0, SR_TID.X ;  /* 0x0000000000007919 */ /* 0x002e640000002100 */
[----:B-1----:R-:W-:-:S04]  /*136b0*/  SHF.R.U32.HI R0, RZ, 0x5, R0 ;  /* 0x00000005ff007819 */ /* 0x002fc80000011600 */
[----:B------:R-:W-:-:S05]  /*136c0*/  LOP3.LUT R0, R0, 0x3, RZ, 0xc0, !PT ;  /* 0x0000000300007812 */ /* 0x000fca00078ec0ff */
[----:B------:R1:W2:Y:S02]  /*136d0*/  SHFL.IDX PT, R14, R0, RZ, 0x1f ;  /* 0x00001fff000e7589 */ /* 0x0002a400000e0000 */
.L_x_2048:
[----:B--2---:R-:W-:Y:S01]  /*136e0*/  ISETP.NE.AND P0, PT, R14, RZ, PT ;  /* 0x000000ff0e00720c */ /* 0x004fe20003f05270 */
[----:B------:R-:W-:-:S12]  /*136f0*/  BSSY B0, `(.L_x_2005) ;  /* 0x0000026000007945 */ /* 0x000fd80003800000 */
[----:B------:R-:W-:Y:S05]  /*13700*/  @P0 BRA `(.L_x_2006) ;  /* 0x0000000000900947 */ /* 0x000fea0003800000 */
[----:B------:R-:W-:-:S03]  /*13710*/  UMOV UR4, 0xffffffff ;  /* 0xffffffff00047882 */ /* 0x000fc60000000000 */
[----:B------:R-:W-:Y:S05]  /*13720*/  BRA.DIV UR4, `(.L_x_2007) ;  /* 0x0000001204bc7947 */ /* 0x000fea000b800000 */
[----:B------:R-:W-:-:S13]  /*13730*/  ELECT P6, URZ, PT ;  /* 0x00000000003f782f */ /* 0x000fda00038c0000 */
.L_x_2051:
[----:B------:R-:W-:Y:S05]  /*13740*/  @!P6 BRA `(.L_x_2006) ;  /* 0x000000000080e947 */ /* 0x000fea0003800000 */
[----:B-1----:R-:W2:Y:S02]  /*13750*/  LDL R0, [R1+0x8] ;  /* 0x0000080001007983 */ /* 0x002ea40000100800 */
[----:B--2---:R-:W-:-:S13]  /*13760*/  R2UR UR4, R0 ;  /* 0x00000000000472ca */ /* 0x004fda00000e0000 */
[----:B------:R-:W-:-:S06]  /*13770*/  ULOP3.LUT UR4, UR4, 0x2, URZ, 0xfc, !UPT ;  /* 0x0000000204047892 */ /* 0x000fcc000f8efc3f */
[----:B------:R-:W-:-:S05]  /*13780*/  IMAD.U32 R0, RZ, RZ, UR4 ;  /* 0x00000004ff007e24 */ /* 0x000fca000f8e00ff */
[----:B------:R-:W-:-:S13]  /*13790*/  ISETP.NE.AND P2, PT, R0, 0x3, PT ;  /* 0x000000030000780c */ /* 0x000fda0003f45270 */
[----:B------:R-:W-:Y:S05]  /*137a0*/  @!P2 BRA `(.L_x_2008) ;  /* 0x000000000004a947 */ /* 0x000fea0003800000 */
[----:B------:R-:W-:Y:S01]  /*137b0*/  BPT.TRAP 0x1 ;  /* 0x000000040000795c */ /* 0x000fe20000300000 */
.L_x_2008:
        /* <DEDUP_REMOVED lines=12> */
.L_x_2052:
[----:B------:R-:W2:Y:S02]  /*13880*/  SYNCS.PHASECHK.TRANS64.TRYWAIT P0, [R3+URZ], R0 ;  /* 0x00000000030075a7 */ /* 0x000ea4000800017f */
[----:B--2---:R-:W-:Y:S05]  /*13890*/  @!P0 BRA `(.L_x_2010) ;  /* 0x0000001000948947 */ /* 0x004fea0003800000 */
.L_x_2053:
[----:B------:R-:W-:Y:S05]  /*138a0*/  @!P2 BRA `(.L_x_2011) ;  /* 0x000000000004a947 */ /* 0x000fea0003800000 */
[----:B------:R-:W-:Y:S01]  /*138b0*/  BPT.TRAP 0x1 ;  /* 0x000000040000795c */ /* 0x000fe20000300000 */
.L_x_2011:
[----:B--2---:R-:W-:-:S04]  /*138c0*/  VIADD R3, R7, 0x31c60 ;  /* 0x00031c6007037836 */ /* 0x004fc80000000000 */
[----:B-1----:R-:W-:-:S04]  /*138d0*/  IMAD R5, R16, 0x8, R3 ;  /* 0x0000000810057824 */ /* 0x002fc800078e0203 */
[----:B------:R-:W1:Y:S02]  /*138e0*/  SYNCS.PHASECHK.TRANS64.TRYWAIT P0, [R5+URZ], R4 ;  /* 0x00000004050075a7 */ /* 0x000e64000800017f */
[----:B-1----:R-:W-:Y:S05]  /*138f0*/  @!P0 BRA `(.L_x_2012) ;  /* 0x0000001000908947 */ /* 0x002fea0003800000 */
.L_x_2054:
[----:B------:R-:W-:-:S07]  /*13900*/  IMAD R3, R6, 0x8, R3 ;  /* 0x0000000806037824 */ /* 0x000fce00078e0203 */
.L_x_2013:
[----:B--2---:R2:W3:Y:S02]  /*13910*/  SYNCS.PHASECHK.TRANS64.TRYWAIT P0, [R3+URZ], R0 ;  /* 0x00000000030075a7 */ /* 0x0044e4000800017f */
[----:B---3--:R-:W-:Y:S05]  /*13920*/  @!P0 NANOSLEEP.SYNCS 0x989680 ;  /* 0x009896800000895d */ /* 0x008fea0003900000 */
[----:B------:R-:W3:Y:S02]  /*13930*/  @!P0 SYNCS.PHASECHK.TRANS64 P0, [R3+URZ], R0 ;  /* 0x00000000030085a7 */ /* 0x000ee4000800007f */
[----:B---3--:R-:W-:Y:S05]  /*13940*/  @!P0 BRA `(.L_x_2013) ;  /* 0xfffffffc00f08947 */ /* 0x008fea000383ffff */
.L_x_2006:
[----:B------:R-:W-:Y:S05]  /*13950*/  BSYNC B0 ;  /* 0x0000000000007941 */ /* 0x000fea0003800000 */
.L_x_2005:
[----:B------:R-:W-:Y:S05]  /*13960*/  EXIT ;  /* 0x000000000000794d */ /* 0x000fea0003800000 */
.L_x_1870:
[----:B0-----:R-:W-:-:S04]  /*13970*/  IMAD.U32 R3, RZ, RZ, UR37 ;  /* 0x00000025ff037e24 */ /* 0x001fc8000f8e00ff */
[----:B------:R0:W1:Y:S03]  /*13980*/  SYNCS.PHASECHK.TRANS64.TRYWAIT P1, [R3+URZ+0x31c00], R0 ;  /* 0x031c0000030075a7 */ /* 0x000066000802017f */
[----:B-1----:R-:W-:Y:S05]  /*13990*/  @!P1 NANOSLEEP.SYNCS 0x989680 ;  /* 0x009896800000995d */ /* 0x002fea0003900000 */
[----:B------:R-:W1:Y:S02]  /*139a0*/  @!P1 SYNCS.PHASECHK.TRANS64 P1, [R3+URZ+0x31c00], R0 ;  /* 0x031c0000030095a7 */ /* 0x000e64000802007f */
[----:B-1----:R-:W-:Y:S05]  /*139b0*/  @!P1 BRA `(.L_x_1870) ;  /* 0xfffffffc00ec9947 */ /* 0x002fea000383ffff */
[----:B------:R-:W-:Y:S05]  /*139c0*/  BRA `(.L_x_2014) ;  /* 0xfffffedc00a47947 */ /* 0x000fea000383ffff */
.L_x_1874:
[----:B-1----:R1:W2:Y:S02]  /*139d0*/  SYNCS.PHASECHK.TRANS64.TRYWAIT P2, [R3+URZ+0x31c30], R0 ;  /* 0x031c3000030075a7 */ /* 0x0022a4000804017f */
[----:B--2---:R-:W-:Y:S05]  /*139e0*/  @!P2 NANOSLEEP.SYNCS 0x989680 ;  /* 0x009896800000a95d */ /* 0x004fea0003900000 */
[----:B------:R-:W2:Y:S02]  /*139f0*/  @!P2 SYNCS.PHASECHK.TRANS64 P2, [R3+URZ+0x31c30], R0 ;  /* 0x031c30000300a5a7 */ /* 0x000ea4000804007f */
[----:B--2---:R-:W-:Y:S05]  /*13a00*/  @!P2 BRA `(.L_x_1874) ;  /* 0xfffffffc00f0a947 */ /* 0x004fea000383ffff */
[----:B------:R-:W-:Y:S05]  /*13a10*/  BRA `(.L_x_1873) ;  /* 0xfffffedc00c87947 */ /* 0x000fea000383ffff */
.L_x_1879:
[----:B-1----:R-:W-:-:S04]  /*13a20*/  IMAD.U32 R5, RZ, RZ, UR4 ;  /* 0x00000004ff057e24 */ /* 0x002fc8000f8e00ff */
[----:B------:R1:W2:Y:S03]  /*13a30*/  SYNCS.PHASECHK.TRANS64.TRYWAIT P3, [R5+URZ+0x31c30], R0 ;  /* 0x031c3000050075a7 */ /* 0x0002a6000806017f */
[----:B--2---:R-:W-:Y:S05]  /*13a40*/  @!P3 NANOSLEEP.SYNCS 0x989680 ;  /* 0x009896800000b95d */ /* 0x004fea0003900000 */
[----:B------:R-:W2:Y:S02]  /*13a50*/  @!P3 SYNCS.PHASECHK.TRANS64 P3, [R5+URZ+0x31c30], R0 ;  /* 0x031c30000500b5a7 */ /* 0x000ea4000806007f */
[----:B--2---:R-:W-:Y:S05]  /*13a60*/  @!P3 BRA `(.L_x_1879) ;  /* 0xfffffffc00ecb947 */ /* 0x004fea000383ffff */
[----:B------:R-:W-:Y:S05]  /*13a70*/  BRA `(.L_x_1876) ;  /* 0xffffff18001c7947 */ /* 0x000fea000383ffff */
.L_x_1883:
[----:B-1----:R-:W-:-:S04]  /*13a80*/  IMAD.U32 R5, RZ, RZ, UR4 ;  /* 0x00000004ff057e24 */ /* 0x002fc8000f8e00ff */
[----:B------:R1:W2:Y:S03]  /*13a90*/  SYNCS.PHASECHK.TRANS64.TRYWAIT P3, [R5+URZ+0x31c50], R0 ;  /* 0x031c5000050075a7 */ /* 0x0002a6000806017f */
[----:B--2---:R-:W-:Y:S05]  /*13aa0*/  @!P3 NANOSLEEP.SYNCS 0x989680 ;  /* 0x009896800000b95d */ /* 0x004fea0003900000 */
[----:B------:R-:W2:Y:S02]  /*13ab0*/  @!P3 SYNCS.PHASECHK.TRANS64 P3, [R5+URZ+0x31c50], R0 ;  /* 0x031c50000500b5a7 */ /* 0x000ea4000806007f */
[----:B--2---:R-:W-:Y:S05]  /*13ac0*/  @!P3 BRA `(.L_x_1883) ;  /* 0xfffffffc00ecb947 */ /* 0x004fea000383ffff */
[----:B------:R-:W-:Y:S05]  /*13ad0*/  BRA `(.L_x_1880) ;  /* 0xffffff2c00b87947 */ /* 0x000fea000383ffff */
.L_x_1889:
[----:B-1----:R-:W-:-:S04]  /*13ae0*/  IMAD.U32 R5, RZ, RZ, UR4 ;  /* 0x00000004ff057e24 */ /* 0x002fc8000f8e00ff */
[----:B------:R1:W2:Y:S03]  /*13af0*/  SYNCS.PHASECHK.TRANS64.TRYWAIT P2, [R5+URZ+0x31c30], R0 ;  /* 0x031c3000050075a7 */ /* 0x0002a6000804017f */
[----:B--2---:R-:W-:Y:S05]  /*13b00*/  @!P2 NANOSLEEP.SYNCS 0x989680 ;  /* 0x009896800000a95d */ /* 0x004fea0003900000 */
[----:B------:R-:W2:Y:S02]  /*13b10*/  @!P2 SYNCS.PHASECHK.TRANS64 P2, [R5+URZ+0x31c30], R0 ;  /* 0x031c30000500a5a7 */ /* 0x000ea4000804007f */
[----:B--2---:R-:W-:Y:S05]  /*13b20*/  @!P2 BRA `(.L_x_1889) ;  /* 0xfffffffc00eca947 */ /* 0x004fea000383ffff */
[----:B------:R-:W-:Y:S05]  /*13b30*/  BRA `(.L_x_1886) ;  /* 0xffffff5800747947 */ /* 0x000fea000383ffff */
.L_x_1893:
[----:B-1----:R-:W-:-:S04]  /*13b40*/  IMAD.U32 R5, RZ, RZ, UR4 ;  /* 0x00000004ff057e24 */ /* 0x002fc8000f8e00ff */
[----:B------:R1:W2:Y:S03]  /*13b50*/  SYNCS.PHASECHK.TRANS64.TRYWAIT P2, [R5+URZ+0x31c50], R0 ;  /* 0x031c5000050075a7 */ /* 0x0002a6000804017f */
[----:B--2---:R-:W-:Y:S05]  /*13b60*/  @!P2 NANOSLEEP.SYNCS 0x989680 ;  /* 0x009896800000a95d */ /* 0x004fea0003900000 */
[----:B------:R-:W2:Y:S02]  /*13b70*/  @!P2 SYNCS.PHASECHK.TRANS64 P2, [R5+URZ+0x31c50], R0 ;  /* 0x031c50000500a5a7 */ /* 0x000ea4000804007f */
[----:B--2---:R-:W-:Y:S05]  /*13b80*/  @!P2 BRA `(.L_x_1893) ;  /* 0xfffffffc00eca947 */ /* 0x004fea000383ffff */
[----:B------:R-:W-:Y:S05]  /*13b90*/  BRA `(.L_x_1890) ;  /* 0xffffff7000107947 */ /* 0x000fea000383ffff */
.L_x_1898:
[----:B-1----:R-:W-:-:S04]  /*13ba0*/  IMAD.U32 R7, RZ, RZ, UR5 ;  /* 0x00000005ff077e24 */ /* 0x002fc8000f8e00ff */
[----:B------:R1:W3:Y:S03]  /*13bb0*/  SYNCS.PHASECHK.TRANS64.TRYWAIT P0, [R7+URZ+0x31c50], R6 ;  /* 0x031c5006070075a7 */ /* 0x0002e6000800017f */
[----:B---3--:R-:W-:Y:S05]  /*13bc0*/  @!P0 NANOSLEEP.SYNCS 0x989680 ;  /* 0x009896800000895d */ /* 0x008fea0003900000 */
[----:B------:R-:W3:Y:S02]  /*13bd0*/  @!P0 SYNCS.PHASECHK.TRANS64 P0, [R7+URZ+0x31c50], R6 ;  /* 0x031c5006070085a7 */ /* 0x000ee4000800007f */
[----:B---3--:R-:W-:Y:S05]  /*13be0*/  @!P0 BRA `(.L_x_1898) ;  /* 0xfffffffc00ec8947 */ /* 0x008fea000383ffff */
[----:B------:R-:W-:Y:S05]  /*13bf0*/  BRA `(.L_x_1897) ;  /* 0xffffff8c00f47947 */ /* 0x000fea000383ffff */
.L_x_1920:
[----:B------:R-:W-:Y:S02]  /*13c00*/  IMAD.MOV.U32 R13, RZ, RZ, R20 ;  /* 0x000000ffff0d7224 */ /* 0x000fe400078e0014 */
[----:B------:R-:W-:Y:S02]  /*13c10*/  IMAD.MOV.U32 R12, RZ, RZ, RZ ;  /* 0x000000ffff0c7224 */ /* 0x000fe400078e00ff */
[----:B------:R-:W-:Y:S02]  /*13c20*/  IMAD.MOV.U32 R11, RZ, RZ, 0x1f ;  /* 0x0000001fff0b7424 */ /* 0x000fe400078e00ff */
[----:B------:R-:W-:-:S07]  /*13c30*/  IMAD.MOV.U32 R15, RZ, RZ, -0x1 ;  /* 0xffffffffff0f7424 */ /* 0x000fce00078e00ff */
[----:B------:R-:W-:Y:S05]  /*13c40*/  WARPSYNC.COLLECTIVE R15, `(.L_x_2015) ;  /* 0x000000000f087348 */ /* 0x000fea0003c00000 */
[----:B------:R0:W1:Y:S02]  /*13c50*/  SHFL.IDX P6, R14, R13, R12, R11 ;  /* 0x0000000c0d0e7389 */ /* 0x00006400000c000b */
[----:B01----:R-:W-:Y:S01]  /*13c60*/  ENDCOLLECTIVE ;  /* 0x000000000000791b */ /* 0x003fe20003800000 */
.L_x_2015:
[----:B------:R-:W-:Y:S05]  /*13c70*/  BRA `(.L_x_2016) ;  /* 0xffffffbc00c47947 */ /* 0x000fea000383ffff */
.L_x_1922:
[----:B------:R-:W-:Y:S01]  /*13c80*/  BSSY B0, `(.L_x_2017) ;  /* 0x0000006000007945 */ /* 0x000fe20003800000 */
[----:B------:R-:W-:-:S07]  /*13c90*/  IMAD.MOV.U32 R15, RZ, RZ, -0x1 ;  /* 0xffffffffff0f7424 */ /* 0x000fce00078e00ff */
[----:B0-----:R-:W-:Y:S05]  /*13ca0*/  WARPSYNC.COLLECTIVE R15, `(.L_x_2018) ;  /* 0x000000000f0c7348 */ /* 0x001fea0003c00000 */
[----:B------:R-:W-:Y:S02]  /*13cb0*/  ELECT P6, UR62, PT ;  /* 0x00000000003e782f */ /* 0x000fe400038c0000 */
[----:B------:R-:W-:Y:S01]  /*13cc0*/  MOV R14, UR62 ;  /* 0x0000003e000e7c02 */ /* 0x000fe20008000f00 */
[----:B0-----:R-:W-:Y:S10]  /*13cd0*/  ENDCOLLECTIVE ;  /* 0x000000000000791b */ /* 0x001ff40003800000 */
.L_x_2018:
[----:B------:R-:W-:Y:S05]  /*13ce0*/  BSYNC B0 ;  /* 0x0000000000007941 */ /* 0x000fea0003800000 */
.L_x_2017:
[----:B------:R-:W-:Y:S05]  /*13cf0*/  BRA `(.L_x_2019) ;  /* 0xffffffbc00c07947 */ /* 0x000fea000383ffff */
.L_x_1924:
[----:B-1----:R1:W2:Y:S02]  /*13d00*/  SYNCS.PHASECHK.TRANS64.TRYWAIT P0, [R3+URZ+0x31c40], R0 ;  /* 0x031c4000030075a7 */ /* 0x0022a4000800017f */
[----:B--2---:R-:W-:Y:S05]  /*13d10*/  @!P0 NANOSLEEP.SYNCS 0x989680 ;  /* 0x009896800000895d */ /* 0x004fea0003900000 */
[----:B------:R-:W2:Y:S02]  /*13d20*/  @!P0 SYNCS.PHASECHK.TRANS64 P0, [R3+URZ+0x31c40], R0 ;  /* 0x031c4000030085a7 */ /* 0x000ea4000800007f */
[----:B--2---:R-:W-:Y:S05]  /*13d30*/  @!P0 BRA `(.L_x_1924) ;  /* 0xfffffffc00f08947 */ /* 0x004fea000383ffff */
[----:B------:R-:W-:Y:S05]  /*13d40*/  BRA `(.L_x_2020) ;  /* 0xffffffc000207947 */ /* 0x000fea000383ffff */
.L_x_1928:
[----:B------:R-:W-:Y:S02]  /*13d50*/  IMAD.MOV.U32 R13, RZ, RZ, R4 ;  /* 0x000000ffff0d7224 */ /* 0x000fe400078e0004 */
[----:B------:R-:W-:Y:S02]  /*13d60*/  IMAD.MOV.U32 R12, RZ, RZ, RZ ;  /* 0x000000ffff0c7224 */ /* 0x000fe400078e00ff */
[----:B------:R-:W-:Y:S02]  /*13d70*/  IMAD.MOV.U32 R11, RZ, RZ, 0x1c1f ;  /* 0x00001c1fff0b7424 */ /* 0x000fe400078e00ff */
[----:B------:R-:W-:Y:S02]  /*13d80*/  IMAD.MOV.U32 R15, RZ, RZ, -0x1 ;  /* 0xffffffffff0f7424 */ /* 0x000fe400078e00ff */
[----:B------:R-:W-:-:S07]  /*13d90*/  IMAD.U32 R6, RZ, RZ, UR44 ;  /* 0x0000002cff067e24 */ /* 0x000fce000f8e00ff */
[----:B------:R-:W-:Y:S05]  /*13da0*/  WARPSYNC.COLLECTIVE R15, `(.L_x_2021) ;  /* 0x000000000f087348 */ /* 0x000fea0003c00000 */
[----:B------:R0:W1:Y:S02]  /*13db0*/  SHFL.IDX P6, R14, R13, R12, R11 ;  /* 0x0000000c0d0e7389 */ /* 0x00006400000c000b */
[----:B01----:R-:W-:Y:S01]  /*13dc0*/  ENDCOLLECTIVE ;  /* 0x000000000000791b */ /* 0x003fe20003800000 */
.L_x_2021:
[----:B------:R-:W-:-:S04]  /*13dd0*/  IMAD R6, R6, 0xc0, R21 ;  /* 0x000000c006067824 */ /* 0x000fc800078e0215 */
[----:B------:R-:W-:Y:S02]  /*13de0*/  VIADD R10, R6, 0x20 ;  /* 0x00000020060a7836 */ /* 0x000fe40000000000 */
[----:B------:R-:W-:Y:S02]  /*13df0*/  IMAD.MOV.U32 R13, RZ, RZ, R0 ;  /* 0x000000ffff0d7224 */ /* 0x000fe400078e0000 */
[----:B------:R-:W-:-:S07]  /*13e00*/  IMAD.MOV.U32 R2, RZ, RZ, R14 ;  /* 0x000000ffff027224 */ /* 0x000fce00078e000e */
[----:B------:R-:W-:Y:S05]  /*13e10*/  WARPSYNC.COLLECTIVE R15, `(.L_x_2022) ;  /* 0x000000000f087348 */ /* 0x000fea0003c00000 */
[----:B------:R0:W1:Y:S02]  /*13e20*/  SHFL.IDX P6, R14, R13, R12, R11 ;  /* 0x0000000c0d0e7389 */ /* 0x00006400000c000b */
[----:B01----:R-:W-:Y:S01]  /*13e30*/  ENDCOLLECTIVE ;  /* 0x000000000000791b */ /* 0x003fe20003800000 */
.L_x_2022:
[----:B------:R-:W-:Y:S01]  /*13e40*/  ULDC UR4, c[0x0][0x288] ;  /* 0x0000a20000047ab9 */ /* 0x000fe20000000800 */
[----:B------:R-:W-:Y:S01]  /*13e50*/  ULDC.64 UR6, c[0x0][0x208] ;  /* 0x0000820000067ab9 */ /* 0x000fe20000000a00 */
[----:B------:R-:W-:-:S05]  /*13e60*/  IMAD R5, R9, UR4, RZ ;  /* 0x0000000409057c24 */ /* 0x000fca000f8e02ff */
[----:B------:R-:W-:Y:S01]  /*13e70*/  ISETP.GE.AND P4, PT, R6, R5, PT ;  /* 0x000000050600720c */ /* 0x000fe20003f86270 */
[----:B------:R-:W-:Y:S02]  /*13e80*/  IMAD.MOV.U32 R13, RZ, RZ, R4 ;  /* 0x000000ffff0d7224 */ /* 0x000fe400078e0004 */
[----:B------:R-:W-:Y:S02]  /*13e90*/  IMAD.MOV.U32 R12, RZ, RZ, 0x1 ;  /* 0x00000001ff0c7424 */ /* 0x000fe400078e00ff */
[----:B------:R-:W-:-:S08]  /*13ea0*/  IMAD.MOV.U32 R3, RZ, RZ, R14 ;  /* 0x000000ffff037224 */ /* 0x000fd000078e000e */
[----:B------:R-:W-:-:S05]  /*13eb0*/  @!P4 LEA R3, P3, R20, R3, 0x1 ;  /* 0x000000031403c211 */ /* 0x000fca00078608ff */
[----:B------:R-:W-:-:S05]  /*13ec0*/  @!P4 IMAD.X R2, RZ, RZ, R2, P3 ;  /* 0x000000ffff02c224 */ /* 0x000fca00018e0602 */
[----:B------:R-:W-:-:S04]  /*13ed0*/  @!P4 LOP3.LUT R3, R3, R2, RZ, 0x3c, !PT ;  /* 0x000000020303c212 */ /* 0x000fc800078e3cff */
[----:B------:R-:W-:-:S04]  /*13ee0*/  @!P4 LOP3.LUT R2, R3, R2, RZ, 0x3c, !PT ;  /* 0x000000020302c212 */ /* 0x000fc800078e3cff */
[----:B------:R-:W-:-:S05]  /*13ef0*/  @!P4 LOP3.LUT R3, R3, R2, RZ, 0x3c, !PT ;  /* 0x000000020303c212 */ /* 0x000fca00078e3cff */
[----:B------:R-:W-:Y:S01]  /*13f00*/  @!PT LDS RZ, [RZ] ;  /* 0x00000000fffff984 */ /* 0x000fe20000000800 */
[----:B------:R-:W-:Y:S01]  /*13f10*/  @!PT LDS RZ, [RZ] ;  /* 0x00000000fffff984 */ /* 0x000fe20000000800 */
[----:B------:R-:W-:Y:S01]  /*13f20*/  @!PT LDS RZ, [RZ] ;  /* 0x00000000fffff984 */ /* 0x000fe20000000800 */
[----:B------:R0:W-:Y:S04]  /*13f30*/  @!P4 LDGSTS.E.BYPASS.LTC128B.128 [R27+0xda00], desc[UR6][R2.64], !P0 ;  /* 0x0da00000021bcfae */ /* 0x0001e8000c101d46 */
[----:B------:R0:W-:Y:S04]  /*13f40*/  @!P4 LDGSTS.E.BYPASS.LTC128B.128 [R27+0x10a00], desc[UR6][R2.64+0x40], !P1 ;  /* 0x10a00040021bcfae */ /* 0x0001e8000c901d46 */
[----:B------:R0:W-:Y:S01]  /*13f50*/  @!P4 LDGSTS.E.BYPASS.LTC128B.128 [R27+0x13a00], desc[UR6][R2.64+0x80], !P2 ;  /* 0x13a00080021bcfae */ /* 0x0001e2000d101d46 */
[----:B------:R-:W-:Y:S01]  /*13f60*/  ISETP.GE.AND P4, PT, R10, R5, PT ;  /* 0x000000050a00720c */ /* 0x000fe20003f86270 */
[----:B------:R-:W-:-:S12]  /*13f70*/  VIADD R10, R6, 0x40 ;  /* 0x00000040060a7836 */ /* 0x000fd80000000000 */
[----:B0-----:R-:W-:Y:S05]  /*13f80*/  WARPSYNC.COLLECTIVE R15, `(.L_x_2023) ;  /* 0x000000000f087348 */ /* 0x001fea0003c00000 */
[----:B------:R1:W2:Y:S02]  /*13f90*/  SHFL.IDX P6, R14, R13, R12, R11 ;  /* 0x0000000c0d0e7389 */ /* 0x0002a400000c000b */
[----:B012---:R-:W-:Y:S01]  /*13fa0*/  ENDCOLLECTIVE ;  /* 0x000000000000791b */ /* 0x007fe20003800000 */
.L_x_2023:
[----:B------:R-:W-:Y:S02]  /*13fb0*/  IMAD.MOV.U32 R13, RZ, RZ, R0 ;  /* 0x000000ffff0d7224 */ /* 0x000fe400078e0000 */
[----:B------:R-:W-:-:S07]  /*13fc0*/  IMAD.MOV.U32 R2, RZ, RZ, R14 ;  /* 0x000000ffff027224 */ /* 0x000fce00078e000e */
[----:B------:R-:W-:Y:S05]  /*13fd0*/  WARPSYNC.COLLECTIVE R15, `(.L_x_2024) ;  /* 0x000000000f087348 */ /* 0x000fea0003c00000 */
[----:B------:R0:W1:Y:S02]  /*13fe0*/  SHFL.IDX P6, R14, R13, R12, R11 ;  /* 0x0000000c0d0e7389 */ /* 0x00006400000c000b */
[----:B01----:R-:W-:Y:S01]  /*13ff0*/  ENDCOLLECTIVE ;  /* 0x000000000000791b */ /* 0x003fe20003800000 */
.L_x_2024:
[----:B------:R-:W-:Y:S01]  /*14000*/  ULDC.64 UR4, c[0x0][0x208] ;  /* 0x0000820000047ab9 */ /* 0x000fe20000000a00 */
[----:B------:R-:W-:Y:S02]  /*14010*/  IMAD.MOV.U32 R13, RZ, RZ, R4 ;  /* 0x000000ffff0d7224 */ /* 0x000fe400078e0004 */
[----:B------:R-:W-:Y:S02]  /*14020*/  IMAD.MOV.U32 R12, RZ, RZ, 0x2 ;  /* 0x00000002ff0c7424 */ /* 0x000fe400078e00ff */
[----:B------:R-:W-:-:S05]  /*14030*/  IMAD.MOV.U32 R3, RZ, RZ, R14 ;  /* 0x000000ffff037224 */ /* 0x000fca00078e000e */
        /* <DEDUP_REMOVED lines=11> */
[----:B------:R-:W-:-:S13]  /*140f0*/  ISETP.GE.AND P4, PT, R10, R5, PT ;  /* 0x000000050a00720c */ /* 0x000fda0003f86270 */
[----:B0-----:R-:W-:Y:S05]  /*14100*/  WARPSYNC.COLLECTIVE R15, `(.L_x_2025) ;  /* 0x000000000f087348 */ /* 0x001fea0003c00000 */
[----:B------:R1:W2:Y:S02]  /*14110*/  SHFL.IDX P6, R14, R13, R12, R11 ;  /* 0x0000000c0d0e7389 */ /* 0x0002a400000c000b */
[----:B012---:R-:W-:Y:S01]  /*14120*/  ENDCOLLECTIVE ;  /* 0x000000000000791b */ /* 0x007fe20003800000 */
.L_x_2025:
[----:B------:R-:W-:Y:S02]  /*14130*/  IMAD.MOV.U32 R13, RZ, RZ, R0 ;  /* 0x000000ffff0d7224 */ /* 0x000fe400078e0000 */
[----:B------:R-:W-:-:S07]  /*14140*/  IMAD.MOV.U32 R2, RZ, RZ, R14 ;  /* 0x000000ffff027224 */ /* 0x000fce00078e000e */
[----:B------:R-:W-:Y:S05]  /*14150*/  WARPSYNC.COLLECTIVE R15, `(.L_x_2026) ;  /* 0x000000000f087348 */ /* 0x000fea0003c00000 */
[----:B------:R0:W1:Y:S02]  /*14160*/  SHFL.IDX P6, R14, R13, R12, R11 ;  /* 0x0000000c0d0e7389 */ /* 0x00006400000c000b */
[----:B01----:R-:W-:Y:S01]  /*14170*/  ENDCOLLECTIVE ;  /* 0x000000000000791b */ /* 0x003fe20003800000 */
.L_x_2026:
        /* <DEDUP_REMOVED lines=14> */
[----:B------:R0:W-:Y:S02]  /*14260*/  @!P4 LDGSTS.E.BYPASS.LTC128B.128 [R27+0x14a00], desc[UR4][R2.64+0x80], !P2 ;  /* 0x14a00080021bcfae */ /* 0x0001e4000d101d44 */
[----:B0-----:R-:W-:Y:S05]  /*14270*/  WARPSYNC.COLLECTIVE R15, `(.L_x_2027) ;  /* 0x000000000f087348 */ /* 0x001fea0003c00000 */
[----:B------:R1:W2:Y:S02]  /*14280*/  SHFL.IDX P6, R14, R13, R12, R11 ;  /* 0x0000000c0d0e7389 */ /* 0x0002a400000c000b */
[----:B012---:R-:W-:Y:S01]  /*14290*/  ENDCOLLECTIVE ;  /* 0x000000000000791b */ /* 0x007fe20003800000 */
.L_x_2027:
[----:B------:R-:W-:Y:S02]  /*142a0*/  IMAD.MOV.U32 R13, RZ, RZ, R0 ;  /* 0x000000ffff0d7224 */ /* 0x000fe400078e0000 */
[----:B------:R-:W-:-:S05]  /*142b0*/  VIADD R0, R6, 0x60 ;  /* 0x0000006006007836 */ /* 0x000fca0000000000 */
[----:B------:R-:W-:Y:S01]  /*142c0*/  ISETP.GE.AND P4, PT, R0, R5, PT ;  /* 0x000000050000720c */ /* 0x000fe20003f86270 */
[----:B------:R-:W-:Y:S02]  /*142d0*/  VIADD R0, R6, 0x80 ;  /* 0x0000008006007836 */ /* 0x000fe40000000000 */
[----:B------:R-:W-:-:S10]  /*142e0*/  IMAD.MOV.U32 R4, RZ, RZ, R14 ;  /* 0x000000ffff047224 */ /* 0x000fd400078e000e */
[----:B------:R-:W-:Y:S05]  /*142f0*/  WARPSYNC.COLLECTIVE R15, `(.L_x_2028) ;  /* 0x000000000f087348 */ /* 0x000fea0003c00000 */
[----:B------:R0:W1:Y:S02]  /*14300*/  SHFL.IDX P6, R14, R13, R12, R11 ;  /* 0x0000000c0d0e7389 */ /* 0x00006400000c000b */
[----:B01----:R-:W-:Y:S01]  /*14310*/  ENDCOLLECTIVE ;  /* 0x000000000000791b */ /* 0x003fe20003800000 */
.L_x_2028:
[----:B------:R-:W-:Y:S01]  /*14320*/  ULDC.64 UR4, c[0x0][0x208] ;  /* 0x0000820000047ab9 */ /* 0x000fe20000000a00 */
[----:B------:R-:W-:Y:S02]  /*14330*/  IMAD.MOV.U32 R13, RZ, RZ, R7 ;  /* 0x000000ffff0d7224 */ /* 0x000fe400078e0007 */
[----:B------:R-:W-:Y:S01]  /*14340*/  IMAD.MOV.U32 R12, RZ, RZ, RZ ;  /* 0x000000ffff0c7224 */ /* 0x000fe200078e00ff */
[----:B------:R-:W-:-:S05]  /*14350*/  @!P4 LEA R14, P3, R20, R14, 0x1 ;  /* 0x0000000e140ec211 */ /* 0x000fca00078608ff */
[----:B------:R-:W-:Y:S02]  /*14360*/  @!P4 IMAD.X R9, RZ, RZ, R4, P3 ;  /* 0x000000ffff09c224 */ /* 0x000fe400018e0604 */
[----:B------:R-:W-:Y:S02]  /*14370*/  @!P4 IMAD.MOV.U32 R2, RZ, RZ, R14 ;  /* 0x000000ffff02c224 */ /* 0x000fe400078e000e */
[----:B------:R-:W-:-:S05]  /*14380*/  @!P4 IMAD.MOV.U32 R3, RZ, RZ, R9 ;  /* 0x000000ffff03c224 */ /* 0x000fca00078e0009 */
        /* <DEDUP_REMOVED lines=10> */
.L_x_2029:
[----:B------:R-:W-:Y:S02]  /*14430*/  IMAD.MOV.U32 R13, RZ, RZ, R8 ;  /* 0x000000ffff0d7224 */ /* 0x000fe400078e0008 */
[----:B------:R-:W-:-:S07]  /*14440*/  IMAD.MOV.U32 R0, RZ, RZ, R14 ;  /* 0x000000ffff007224 */ /* 0x000fce00078e000e */
[----:B------:R-:W-:Y:S05]  /*14450*/  WARPSYNC.COLLECTIVE R15, `(.L_x_2030) ;  /* 0x000000000f087348 */ /* 0x000fea0003c00000 */
[----:B------:R0:W1:Y:S02]  /*14460*/  SHFL.IDX P6, R14, R13, R12, R11 ;  /* 0x0000000c0d0e7389 */ /* 0x00006400000c000b */
[----:B01----:R-:W-:Y:S01]  /*14470*/  ENDCOLLECTIVE ;  /* 0x000000000000791b */ /* 0x003fe20003800000 */
.L_x_2030:
[----:B------:R-:W-:Y:S01]  /*14480*/  ULDC.64 UR4, c[0x0][0x208] ;  /* 0x0000820000047ab9 */ /* 0x000fe20000000a00 */
[----:B------:R-:W-:Y:S02]  /*14490*/  IMAD.MOV.U32 R13, RZ, RZ, R7 ;  /* 0x000000ffff0d7224 */ /* 0x000fe400078e0007 */
[----:B------:R-:W-:Y:S01]  /*144a0*/  IMAD.MOV.U32 R12, RZ, RZ, 0x1 ;  /* 0x00000001ff0c7424 */ /* 0x000fe200078e00ff */
        /* <DEDUP_REMOVED lines=13> */
.L_x_2031:
[----:B------:R-:W-:Y:S02]  /*14580*/  IMAD.MOV.U32 R13, RZ, RZ, R8 ;  /* 0x000000ffff0d7224 */ /* 0x000fe400078e0008 */
[----:B------:R-:W-:-:S07]  /*14590*/  IMAD.MOV.U32 R7, RZ, RZ, R14 ;  /* 0x000000ffff077224 */ /* 0x000fce00078e000e */
[----:B------:R-:W-:Y:S05]  /*145a0*/  WARPSYNC.COLLECTIVE R15, `(.L_x_2032) ;  /* 0x000000000f087348 */ /* 0x000fea0003c00000 */
[----:B------:R0:W1:Y:S02]  /*145b0*/  SHFL.IDX P6, R14, R13, R12, R11 ;  /* 0x0000000c0d0e7389 */ /* 0x00006400000c000b */
[----:B01----:R-:W-:Y:S01]  /*145c0*/  ENDCOLLECTIVE ;  /* 0x000000000000791b */ /* 0x003fe20003800000 */
.L_x_2032:
[----:B------:R-:W-:Y:S05]  /*145d0*/  BRA `(.L_x_2033) ;  /* 0xffffffc400407947 */ /* 0x000fea000383ffff */
.L_x_1931:
[----:B0-----:R0:W1:Y:S02]  /*145e0*/  SYNCS.PHASECHK.TRANS64.TRYWAIT P0, [R17+URZ+0x31c20], R2 ;  /* 0x031c2002110075a7 */ /* 0x001064000800017f */
[----:B-1----:R-:W-:Y:S05]  /*145f0*/  @!P0 NANOSLEEP.SYNCS 0x989680 ;  /* 0x009896800000895d */ /* 0x002fea0003900000 */
[----:B------:R-:W1:Y:S02]  /*14600*/  @!P0 SYNCS.PHASECHK.TRANS64 P0, [R17+URZ+0x31c20], R2 ;  /* 0x031c2002110085a7 */ /* 0x000e64000800007f */
[----:B-1----:R-:W-:Y:S05]  /*14610*/  @!P0 BRA `(.L_x_1931) ;  /* 0xfffffffc00f08947 */ /* 0x002fea000383ffff */
[----:B------:R-:W-:Y:S05]  /*14620*/  BRA `(.L_x_2034) ;  /* 0xffffffc400ac7947 */ /* 0x000fea000383ffff */
.L_x_1938:
[----:B0-----:R0:W1:Y:S02]  /*14630*/  SYNCS.PHASECHK.TRANS64.TRYWAIT P0, [R2+URZ+0x31c40], R3 ;  /* 0x031c4003020075a7 */ /* 0x001064000800017f */
[----:B-1----:R-:W-:Y:S05]  /*14640*/  @!P0 NANOSLEEP.SYNCS 0x989680 ;  /* 0x009896800000895d */ /* 0x002fea0003900000 */
[----:B------:R-:W1:Y:S02]  /*14650*/  @!P0 SYNCS.PHASECHK.TRANS64 P0, [R2+URZ+0x31c40], R3 ;  /* 0x031c4003020085a7 */ /* 0x000e64000800007f */
[----:B-1----:R-:W-:Y:S05]  /*14660*/  @!P0 BRA `(.L_x_1938) ;  /* 0xfffffffc00f08947 */ /* 0x002fea000383ffff */
[----:B------:R-:W-:Y:S05]  /*14670*/  BRA `(.L_x_2035) ;  /* 0xffffffc800607947 */ /* 0x000fea000383ffff */
.L_x_1945:
[----:B0-----:R0:W1:Y:S02]  /*14680*/  SYNCS.PHASECHK.TRANS64.TRYWAIT P0, [R3+URZ+0x60], R2 ;  /* 0x00006002030075a7 */ /* 0x001064000800017f */
[----:B-1----:R-:W-:Y:S05]  /*14690*/  @!P0 NANOSLEEP.SYNCS 0x989680 ;  /* 0x009896800000895d */ /* 0x002fea0003900000 */
[----:B------:R-:W1:Y:S02]  /*146a0*/  @!P0 SYNCS.PHASECHK.TRANS64 P0, [R3+URZ+0x60], R2 ;  /* 0x00006002030085a7 */ /* 0x000e64000800007f */
[----:B-1----:R-:W-:Y:S05]  /*146b0*/  @!P0 BRA `(.L_x_1945) ;  /* 0xfffffffc00f08947 */ /* 0x002fea000383ffff */
[----:B------:R-:W-:Y:S05]  /*146c0*/  BRA `(.L_x_2036) ;  /* 0xffffffcc00507947 */ /* 0x000fea000383ffff */
.L_x_1956:
[----:B0-----:R0:W1:Y:S02]  /*146d0*/  SYNCS.PHASECHK.TRANS64.TRYWAIT P0, [R3+URZ+0x31c40], R2 ;  /* 0x031c4002030075a7 */ /* 0x001064000800017f */
[----:B-1----:R-:W-:Y:S05]  /*146e0*/  @!P0 NANOSLEEP.SYNCS 0x989680 ;  /* 0x009896800000895d */ /* 0x002fea0003900000 */
[----:B------:R-:W1:Y:S02]  /*146f0*/  @!P0 SYNCS.PHASECHK.TRANS64 P0, [R3+URZ+0x31c40], R2 ;  /* 0x031c4002030085a7 */ /* 0x000e64000800007f */
[----:B-1----:R-:W-:Y:S05]  /*14700*/  @!P0 BRA `(.L_x_1956) ;  /* 0xfffffffc00f08947 */ /* 0x002fea000383ffff */
[----:B------:R-:W-:Y:S05]  /*14710*/  BRA `(.L_x_2037) ;  /* 0xffffffd400007947 */ /* 0x000fea000383ffff */
.L_x_1963:
[----:B0-----:R0:W1:Y:S02]  /*14720*/  SYNCS.PHASECHK.TRANS64.TRYWAIT P0, [R12+URZ+0x60], R23 ;  /* 0x000060170c0075a7 */ /* 0x001064000800017f */
[----:B-1----:R-:W-:Y:S05]  /*14730*/  @!P0 NANOSLEEP.SYNCS 0x989680 ;  /* 0x009896800000895d */ /* 0x002fea0003900000 */
[----:B------:R-:W1:Y:S02]  /*14740*/  @!P0 SYNCS.PHASECHK.TRANS64 P0, [R12+URZ+0x60], R23 ;  /* 0x000060170c0085a7 */ /* 0x000e64000800007f */
[----:B-1----:R-:W-:Y:S05]  /*14750*/  @!P0 BRA `(.L_x_1963) ;  /* 0xfffffffc00f08947 */ /* 0x002fea000383ffff */
[----:B------:R-:W-:Y:S05]  /*14760*/  BRA `(.L_x_2038) ;  /* 0xffffffd400f87947 */ /* 0x000fea000383ffff */
.L_x_1973:
[----:B0-----:R0:W1:Y:S02]  /*14770*/  SYNCS.PHASECHK.TRANS64.TRYWAIT P0, [R2+URZ+0x31c40], R3 ;  /* 0x031c4003020075a7 */ /* 0x001064000800017f */
[----:B-1----:R-:W-:Y:S05]  /*14780*/  @!P0 NANOSLEEP.SYNCS 0x989680 ;  /* 0x009896800000895d */ /* 0x002fea0003900000 */
[----:B------:R-:W1:Y:S02]  /*14790*/  @!P0 SYNCS.PHASECHK.TRANS64 P0, [R2+URZ+0x31c40], R3 ;  /* 0x031c4003020085a7 */ /* 0x000e64000800007f */
[----:B-1----:R-:W-:Y:S05]  /*147a0*/  @!P0 BRA `(.L_x_1973) ;  /* 0xfffffffc00f08947 */ /* 0x002fea000383ffff */
[----:B------:R-:W-:Y:S05]  /*147b0*/  BRA `(.L_x_2039) ;  /* 0xffffffdc007c7947 */ /* 0x000fea000383ffff */
.L_x_1980:
[----:B0-----:R0:W1:Y:S02]  /*147c0*/  SYNCS.PHASECHK.TRANS64.TRYWAIT P0, [R8+URZ+0x60], R2 ;  /* 0x00006002080075a7 */ /* 0x001064000800017f */
[----:B-1----:R-:W-:Y:S05]  /*147d0*/  @!P0 NANOSLEEP.SYNCS 0x989680 ;  /* 0x009896800000895d */ /* 0x002fea0003900000 */
[----:B------:R-:W1:Y:S02]  /*147e0*/  @!P0 SYNCS.PHASECHK.TRANS64 P0, [R8+URZ+0x60], R2 ;  /* 0x00006002080085a7 */ /* 0x000e64000800007f */
[----:B-1----:R-:W-:Y:S05]  /*147f0*/  @!P0 BRA `(.L_x_1980) ;  /* 0xfffffffc00f08947 */ /* 0x002fea000383ffff */
[----:B------:R-:W-:Y:S05]  /*14800*/  BRA `(.L_x_2040) ;  /* 0xffffffe000787947 */ /* 0x000fea000383ffff */
.L_x_1992:
[----:B-1----:R1:W2:Y:S02]  /*14810*/  SYNCS.PHASECHK.TRANS64.TRYWAIT P0, [R3+URZ+0x31c60], R0 ;  /* 0x031c6000030075a7 */ /* 0x0022a4000800017f */
[----:B--2---:R-:W-:Y:S05]  /*14820*/  @!P0 NANOSLEEP.SYNCS 0x989680 ;  /* 0x009896800000895d */ /* 0x004fea0003900000 */
[----:B------:R-:W2:Y:S02]  /*14830*/  @!P0 SYNCS.PHASECHK.TRANS64 P0, [R3+URZ+0x31c60], R0 ;  /* 0x031c6000030085a7 */ /* 0x000ea4000800007f */
[----:B--2---:R-:W-:Y:S05]  /*14840*/  @!P0 BRA `(.L_x_1992) ;  /* 0xfffffffc00f08947 */ /* 0x004fea000383ffff */
[----:B------:R-:W-:Y:S05]  /*14850*/  BRA `(.L_x_2041) ;  /* 0xffffffe400e47947 */ /* 0x000fea000383ffff */
.L_x_2000:
        /* <DEDUP_REMOVED lines=8> */
.L_x_2043:
[----:B------:R-:W-:Y:S05]  /*148e0*/  BSYNC B0 ;  /* 0x0000000000007941 */ /* 0x000fea0003800000 */
.L_x_2042:
[----:B------:R-:W-:Y:S05]  /*148f0*/  BRA `(.L_x_2044) ;  /* 0xffffffec00007947 */ /* 0x000fea000383ffff */
.L_x_2003:
[----:B-1----:R1:W2:Y:S02]  /*14900*/  SYNCS.PHASECHK.TRANS64.TRYWAIT P0, [R7+URZ+0x31c20], R0 ;  /* 0x031c2000070075a7 */ /* 0x0022a4000800017f */
[----:B--2---:R-:W-:Y:S05]  /*14910*/  @!P0 NANOSLEEP.SYNCS 0x989680 ;  /* 0x009896800000895d */ /* 0x004fea0003900000 */
[----:B------:R-:W2:Y:S02]  /*14920*/  @!P0 SYNCS.PHASECHK.TRANS64 P0, [R7+URZ+0x31c20], R0 ;  /* 0x031c2000070085a7 */ /* 0x000ea4000800007f */
[----:B--2---:R-:W-:Y:S05]  /*14930*/  @!P0 BRA `(.L_x_2003) ;  /* 0xfffffffc00f08947 */ /* 0x004fea000383ffff */
[----:B------:R-:W-:Y:S05]  /*14940*/  BRA `(.L_x_2045) ;  /* 0xffffffec00487947 */ /* 0x000fea000383ffff */
.L_x_2004:
        /* <DEDUP_REMOVED lines=11> */
.L_x_2047:
[----:B------:R-:W-:Y:S05]  /*14a00*/  BSYNC B0 ;  /* 0x0000000000007941 */ /* 0x000fea0003800000 */
.L_x_2046:
[----:B------:R-:W-:Y:S05]  /*14a10*/  BRA `(.L_x_2048) ;  /* 0xffffffec00307947 */ /* 0x000fea000383ffff */
.L_x_2007:
[----:B------:R-:W-:Y:S01]  /*14a20*/  BSSY B1, `(.L_x_2049) ;  /* 0x0000006000017945 */ /* 0x000fe20003800000 */
[----:B------:R-:W-:-:S07]  /*14a30*/  IMAD.MOV.U32 R15, RZ, RZ, -0x1 ;  /* 0xffffffffff0f7424 */ /* 0x000fce00078e00ff */
[----:B01----:R-:W-:Y:S05]  /*14a40*/  WARPSYNC.COLLECTIVE R15, `(.L_x_2050) ;  /* 0x000000000f0c7348 */ /* 0x003fea0003c00000 */
[----:B------:R-:W-:Y:S02]  /*14a50*/  ELECT P6, UR62, PT ;  /* 0x00000000003e782f */ /* 0x000fe400038c0000 */
[----:B------:R-:W-:Y:S01]  /*14a60*/  MOV R14, UR62 ;  /* 0x0000003e000e7c02 */ /* 0x000fe20008000f00 */
[----:B01----:R-:W-:Y:S10]  /*14a70*/  ENDCOLLECTIVE ;  /* 0x000000000000791b */ /* 0x003ff40003800000 */
.L_x_2050:
[----:B------:R-:W-:Y:S05]  /*14a80*/  BSYNC B1 ;  /* 0x0000000000017941 */ /* 0x000fea0003800000 */
.L_x_2049:
[----:B------:R-:W-:Y:S05]  /*14a90*/  BRA `(.L_x_2051) ;  /* 0xffffffec00287947 */ /* 0x000fea000383ffff */
.L_x_2009:
[----:B-1----:R1:W2:Y:S02]  /*14aa0*/  SYNCS.PHASECHK.TRANS64.TRYWAIT P0, [R5+URZ], R4 ;  /* 0x00000004050075a7 */ /* 0x0022a4000800017f */
[----:B--2---:R-:W-:Y:S05]  /*14ab0*/  @!P0 NANOSLEEP.SYNCS 0x989680 ;  /* 0x009896800000895d */ /* 0x004fea0003900000 */
[----:B------:R-:W2:Y:S02]  /*14ac0*/  @!P0 SYNCS.PHASECHK.TRANS64 P0, [R5+URZ], R4 ;  /* 0x00000004050085a7 */ /* 0x000ea4000800007f */
[----:B--2---:R-:W-:Y:S05]  /*14ad0*/  @!P0 BRA `(.L_x_2009) ;  /* 0xfffffffc00f08947 */ /* 0x004fea000383ffff */
[----:B------:R-:W-:Y:S05]  /*14ae0*/  BRA `(.L_x_2052) ;  /* 0xffffffec00647947 */ /* 0x000fea000383ffff */
.L_x_2010:
[----:B--2---:R2:W3:Y:S02]  /*14af0*/  SYNCS.PHASECHK.TRANS64.TRYWAIT P0, [R3+URZ], R0 ;  /* 0x00000000030075a7 */ /* 0x0044e4000800017f */
[----:B---3--:R-:W-:Y:S05]  /*14b00*/  @!P0 NANOSLEEP.SYNCS 0x989680 ;  /* 0x009896800000895d */ /* 0x008fea0003900000 */
[----:B------:R-:W3:Y:S02]  /*14b10*/  @!P0 SYNCS.PHASECHK.TRANS64 P0, [R3+URZ], R0 ;  /* 0x00000000030085a7 */ /* 0x000ee4000800007f */
[----:B---3--:R-:W-:Y:S05]  /*14b20*/  @!P0 BRA `(.L_x_2010) ;  /* 0xfffffffc00f08947 */ /* 0x008fea000383ffff */
[----:B------:R-:W-:Y:S05]  /*14b30*/  BRA `(.L_x_2053) ;  /* 0xffffffec00587947 */ /* 0x000fea000383ffff */
.L_x_2012:
[----:B-1----:R1:W2:Y:S02]  /*14b40*/  SYNCS.PHASECHK.TRANS64.TRYWAIT P0, [R5+URZ], R4 ;  /* 0x00000004050075a7 */ /* 0x0022a4000800017f */
[----:B--2---:R-:W-:Y:S05]  /*14b50*/  @!P0 NANOSLEEP.SYNCS 0x989680 ;  /* 0x009896800000895d */ /* 0x004fea0003900000 */
[----:B------:R-:W2:Y:S02]  /*14b60*/  @!P0 SYNCS.PHASECHK.TRANS64 P0, [R5+URZ], R4 ;  /* 0x00000004050085a7 */ /* 0x000ea4000800007f */
[----:B--2---:R-:W-:Y:S05]  /*14b70*/  @!P0 BRA `(.L_x_2012) ;  /* 0xfffffffc00f08947 */ /* 0x004fea000383ffff */
[----:B------:R-:W-:Y:S05]  /*14b80*/  BRA `(.L_x_2054) ;  /* 0xffffffec005c7947 */ /* 0x000fea000383ffff */
.L_x_2055:
        /* <DEDUP_REMOVED lines=15> */
.L_x_2730:


//--------------------- .text._ZN7cutlass13device_kernelIN5flash11enable_sm90INS1_16FlashAttnFwdSm90INS1_25CollectiveMainloopFwdSm90ILi2EN4cute5tupleIJNS5_1CILi1EEES8_S8_EEENS6_IJNS7_ILi192EEENS7_ILi144EEENS7_ILi96EEEEEELi96ENS_6half_tEfNS_4arch4Sm90ELb1ELb0ELb0ELb1ELb0ELb0ELb0ELb0ELb1ELb1ELb0ELb0EEENS1_21CollectiveEpilogueFwdINS6_IJSA_SC_SB_EEES9_SE_SG_Li384ELb1ELb1ELb0ELb0EEENS1_36VarlenDynamicPersistentTileSchedulerILi192ELi144ELi384ELi128ELb0ELb1ELb1ELb1ELb1ELb1EEEEEEEEEvNT_6ParamsE --------------------------
	.section	.text._ZN7cutlass13device_kernelIN5flash11enable_sm90INS1_16FlashAttnFwdSm90INS1_25CollectiveMainloopFwdSm90ILi2EN4cute5tupleIJNS5_1CILi1EEES8_S8_EEENS6_IJNS7_ILi192EEENS7_ILi144EEENS7_ILi96EEEEEELi96ENS_6half_tEfNS_4arch4Sm90ELb1ELb0ELb0ELb1ELb0ELb0ELb0ELb0ELb1ELb1ELb0ELb0EEENS1_21CollectiveEpilogueFwdINS6_IJSA_SC_SB_EEES9_SE_SG_Li384ELb1ELb1ELb0ELb0EEENS1_36VarlenDynamicPersistentTileSchedulerILi192ELi144ELi384ELi128ELb0ELb1ELb1ELb1ELb1ELb1EEEEEEEEEvNT_6ParamsE,"ax",@progbits
	.align	128
.text._ZN7cutlass13device_kernelIN5flash11enable_sm90INS1_16FlashAttnFwdSm90INS1_25CollectiveMainloopFwdSm90ILi2EN4cute5tupleIJNS5_1CILi1EEES8_S8_EEENS6_IJNS7_ILi192EEENS7_ILi144EEENS7_ILi96EEEEEELi96ENS_6half_tEfNS_4arch4Sm90ELb1ELb0ELb0ELb1ELb0ELb0ELb0ELb0ELb1ELb1ELb0ELb0EEENS1_21CollectiveEpilogueFwdINS6_IJSA_SC_SB_EEES9_SE_SG_Li384ELb1ELb1ELb0ELb0EEENS1_36VarlenDynamicPersistentTileSchedulerILi192ELi144ELi384ELi128ELb0ELb1ELb1ELb1ELb1ELb1EEEEEEEEEvNT_6ParamsE:
        .type           _ZN7cutlass13device_kernelIN5flash11enable_sm90INS1_16FlashAttnFwdSm90INS1_25CollectiveMainloopFwdSm90ILi2EN4cute5tupleIJNS5_1CILi1EEES8_S8_EEENS6_IJNS7_ILi192EEENS7_ILi144EEENS7_ILi96EEEEEELi96ENS_6half_tEfNS_4arch4Sm90ELb1ELb0ELb0ELb1ELb0ELb0ELb0ELb0ELb1ELb1ELb0ELb0EEENS1_21CollectiveEpilogueFwdINS6_IJSA_SC_SB_EEES9_SE_SG_Li384ELb1ELb1ELb0ELb0EEENS1_36VarlenDynamicPersistentTileSchedulerILi192ELi144ELi384ELi128ELb0ELb1ELb1ELb1ELb1ELb1EEEEEEEEEvNT_6ParamsE,@function
        .size           _ZN7cutlass13device_kernelIN5flash11enable_sm90INS1_16FlashAttnFwdSm90INS1_25CollectiveMainloopFwdSm90ILi2EN4cute5tupleIJNS5_1CILi1EEES8_S8_EEENS6_IJNS7_ILi192EEENS7_ILi144EEENS7_ILi96EEEEEELi96ENS_6half_tEfNS_4arch4Sm90ELb1ELb0ELb0ELb1ELb0ELb0ELb0ELb0ELb1ELb1ELb0ELb0EEENS1_21CollectiveEpilogueFwdINS6_IJSA_SC_SB_EEES9_SE_SG_Li384ELb1ELb1ELb0ELb0EEENS1_36VarlenDynamicPersistentTileSchedulerILi192ELi144ELi384ELi128ELb0ELb1ELb1ELb1ELb1ELb1EEEEEEEEEvNT_6ParamsE,(.L_x_2731 - _ZN7cutlass13device_kernelIN5flash11enable_sm90INS1_16FlashAttnFwdSm90INS1_25CollectiveMainloopFwdSm90ILi2EN4cute5tupleIJNS5_1CILi1EEES8_S8_EEENS6_IJNS7_ILi192EEENS7_ILi144EEENS7_ILi96EEEEEELi96ENS_6half_tEfNS_4arch4Sm90ELb1ELb0ELb0ELb1ELb0ELb0ELb0ELb0ELb1ELb1ELb0ELb0EEENS1_21CollectiveEpilogueFwdINS6_IJSA_SC_SB_EEES9_SE_SG_Li384ELb1ELb1ELb0ELb0EEENS1_36VarlenDynamicPersistentTileSchedulerILi192ELi144ELi384ELi128ELb0ELb1ELb1ELb1ELb1ELb1EEEEEEEEEvNT_6ParamsE)
        .other          _ZN7cutlass13device_kernelIN5flash11enable_sm90INS1_16FlashAttnFwdSm90INS1_25CollectiveMainloopFwdSm90ILi2EN4cute5tupleIJNS5_1CILi1EEES8_S8_EEENS6_IJNS7_ILi192EEENS7_ILi144EEENS7_ILi96EEEEEELi96ENS_6half_tEfNS_4arch4Sm90ELb1ELb0ELb0ELb1ELb0ELb0ELb0ELb0ELb1ELb1ELb0ELb0EEENS1_21CollectiveEpilogueFwdINS6_IJSA_SC_SB_EEES9_SE_SG_Li384ELb1ELb1ELb0ELb0EEENS1_36VarlenDynamicPersistentTileSchedulerILi192ELi144ELi384ELi128ELb0ELb1ELb1ELb1ELb1ELb1EEEEEEEEEvNT_6ParamsE,@"STO_CUDA_ENTRY STV_DEFAULT"
_ZN7cutlass13device_kernelIN5flash11enable_sm90INS1_16FlashAttnFwdSm90INS1_25CollectiveMainloopFwdSm90ILi2EN4cute5tupleIJNS5_1CILi1EEES8_S8_EEENS6_IJNS7_ILi192EEENS7_ILi144EEENS7_ILi96EEEEEELi96ENS_6half_tEfNS_4arch4Sm90ELb1ELb0ELb0ELb1ELb0ELb0ELb0ELb0ELb1ELb1ELb0ELb0EEENS1_21CollectiveEpilogueFwdINS6_IJSA_SC_SB_EEES9_SE_SG_Li384ELb1ELb1ELb0ELb0EEENS1_36VarlenDynamicPersistentTileSchedulerILi192ELi144ELi384ELi128ELb0ELb1ELb1ELb1ELb1ELb1EEEEEEEEEvNT_6ParamsE:
        /* <DEDUP_REMOVED lines=18> */
.L_x_2057:
[----:B------:R-:W-:Y:S05]  /*0120*/  BSYNC B0 ;  /* 0x0000000000007941 */ /* 0x000fea0003800000 */
.L_x_2056:
        /* <DEDUP_REMOVED lines=41> */
.L_x_2058:
        /* <DEDUP_REMOVED lines=22> */
.L_x_2059:
        /* <DEDUP_REMOVED lines=18> */
.L_x_2060:
        /* <DEDUP_REMOVED lines=22> */
.L_x_2061:
        /* <DEDUP_REMOVED lines=22> */
.L_x_2062:
        /* <DEDUP_REMOVED lines=8> */
.L_x_2064:
[----:B------:R-:W-:-:S08]  /*0980*/  NOP ;  /* 0x0000000000007918 */ /* 0x000fd00000000000 */
[----:B------:R-:W1:Y:S02]  /*0990*/  USETMAXREG.TRY_ALLOC.CTAPOOL UP0, 0xa0 ;  /* 0x000000a0000079c8 */ /* 0x000e640008000600 */
[----:B-1----:R-:W-:-:S13]  /*09a0*/  PLOP3.LUT P0, PT, PT, PT, UP0, 0x80, 0x0 ;  /* 0x000000000000781c */ /* 0x002fda0003f0f008 */
[----:B------:R-:W-:Y:S05]  /*09b0*/  @!P0 BRA `(.L_x_2064) ;  /* 0xfffffffc00f08947 */ /* 0x000fea000383ffff */
[----:B------:R-:W1:Y:S01]  /*09c0*/  S2R R0, SR_TID.X ;  /* 0x0000000000007919 */ /* 0x000e620000002100 */
[----:B------:R-:W2:Y:S01]  /*09d0*/  S2UR UR4, SR_CgaCtaId ;  /* 0x00000000000479c3 */ /* 0x000ea20000008800 */
[----:B------:R-:W-:-:S07]  /*09e0*/  UMOV UR37, 0x400 ;  /* 0x0000040000257882 */ /* 0x000fce0000000000 */
[----:B------:R-:W-:Y:S06]  /*09f0*/  BAR.ARV 0x8, 0x200 ;  /* 0x0208000000007b1d */ /* 0x000fec0000002000 */
[----:B--2---:R-:W-:-:S03]  /*0a00*/  ULEA UR37, UR4, UR37, 0x18 ;  /* 0x0000002504257291 */ /* 0x004fc6000f8ec03f */
[----:B------:R-:W-:Y:S01]  /*0a10*/  ULDC UR4, c[0x0][0xc3c] ;  /* 0x00030f0000047ab9 */ /* 0x000fe20000000800 */
[----:B-1----:R-:W-:-:S04]  /*0a20*/  SHF.R.U32.HI R0, RZ, 0x7, R0 ;  /* 0x00000007ff007819 */ /* 0x002fc80000011600 */
[----:B------:R-:W-:-:S13]  /*0a30*/  ISETP.NE.AND P0, PT, R0, 0x1, PT ;  /* 0x000000010000780c */ /* 0x000fda0003f05270 */
[----:B------:R-:W-:Y:S08]  /*0a40*/  @!P0 BAR.ARV 0x9, 0x100 ;  /* 0x0244000000008b1d */ /* 0x000ff00000002000 */
[----:B------:R-:W-:Y:S06]  /*0a50*/  BAR.SYNC.DEFER_BLOCKING 0x5, 0x200 ;  /* 0x0148000000007b1d */ /* 0x000fec0000010000 */
[----:B------:R-:W1:Y:S02]  /*0a60*/  LDS.128 R32, [UR37+0x31cd0] ;  /* 0x031cd025ff207984 */ /* 0x000e640008000c00 */
[----:B------:R-:W-:Y:S06]  /*0a70*/  BAR.ARV 0x4, 0x200 ;  /* 0x0108000000007b1d */ /* 0x000fec0000002000 */
[----:B-1----:R-:W-:-:S13]  /*0a80*/  ISETP.GE.AND P0, PT, R35, UR4, PT ;  /* 0x0000000423007c0c */ /* 0x002fda000bf06270 */
[----:B------:R-:W-:Y:S05]  /*0a90*/  @P0 EXIT ;  /* 0x000000000000094d */ /* 0x000fea0003800000 */
[----:B0-----:R-:W2:Y:S01]  /*0aa0*/  LDL R2, [R1+0x34] ;  /* 0x0000340001027983 */ /* 0x001ea20000100800 */
[----:B------:R-:W-:Y:S01]  /*0ab0*/  R2UR UR5, R33 ;  /* 0x00000000210572ca */ /* 0x000fe200000e0000 */
[----:B------:R-:W-:Y:S01]  /*0ac0*/  UMOV UR38, URZ ;  /* 0x0000003f00267c82 */ /* 0x000fe20008000000 */
[----:B------:R-:W-:Y:S01]  /*0ad0*/  R2UR UR6, R34 ;  /* 0x00000000220672ca */ /* 0x000fe200000e0000 */
[----:B------:R-:W0:Y:S01]  /*0ae0*/  S2R R0, SR_TID.X ;  /* 0x0000000000007919 */ /* 0x000e220000002100 */
[----:B------:R-:W-:Y:S01]  /*0af0*/  UMOV UR36, URZ ;  /* 0x0000003f00247c82 */ /* 0x000fe20008000000 */
[----:B0-----:R-:W-:-:S05]  /*0b00*/  VIADD R10, R0, 0xffffff80 ;  /* 0xffffff80000a7836 */ /* 0x001fca0000000000 */
[----:B------:R-:W-:-:S04]  /*0b10*/  SHF.R.S32.HI R0, RZ, 0x1f, R10 ;  /* 0x0000001fff007819 */ /* 0x000fc8000001140a */
[CC--:B------:R-:W-:Y:S02]  /*0b20*/  LEA.HI R5, R0.reuse, R10.reuse, RZ, 0x5 ;  /* 0x0000000a00057211 */ /* 0x0c0fe400078f28ff */
[CC--:B------:R-:W-:Y:S02]  /*0b30*/  LEA.HI R153, R0.reuse, R10.reuse, RZ, 0x7 ;  /* 0x0000000a00997211 */ /* 0x0c0fe400078f38ff */
[----:B------:R-:W-:Y:S02]  /*0b40*/  SHF.R.S32.HI R8, RZ, 0x5, R5 ;  /* 0x00000005ff087819 */ /* 0x000fe40000011405 */
[----:B------:R-:W-:Y:S02]  /*0b50*/  LOP3.LUT R152, R153, 0xffffff80, RZ, 0xc0, !PT ;  /* 0xffffff8099987812 */ /* 0x000fe400078ec0ff */
[----:B------:R-:W-:Y:S02]  /*0b60*/  SHF.R.S32.HI R153, RZ, 0x7, R153 ;  /* 0x00000007ff997819 */ /* 0x000fe40000011499 */
[----:B------:R-:W-:Y:S01]  /*0b70*/  LEA.HI R150, R0, R10, RZ, 0x2 ;  /* 0x0000000a00967211 */ /* 0x000fe200078f10ff */
[----:B------:R-:W-:-:S03]  /*0b80*/  IMAD.IADD R152, R10, 0x1, -R152 ;  /* 0x000000010a987824 */ /* 0x000fc600078e0a98 */
[----:B------:R-:W-:Y:S02]  /*0b90*/  LOP3.LUT R148, R150, 0xfffffffc, RZ, 0xc0, !PT ;  /* 0xfffffffc96947812 */ /* 0x000fe400078ec0ff */
[----:B------:R-:W-:Y:S02]  /*0ba0*/  SHF.R.S32.HI R9, RZ, 0x1f, R152 ;  /* 0x0000001fff097819 */ /* 0x000fe40000011498 */
[----:B------:R-:W-:Y:S01]  /*0bb0*/  SHF.R.S32.HI R150, RZ, 0x2, R150 ;  /* 0x00000002ff967819 */ /* 0x000fe20000011496 */
[----:B------:R-:W-:-:S04]  /*0bc0*/  IMAD.IADD R148, R10, 0x1, -R148 ;  /* 0x000000010a947824 */ /* 0x000fc800078e0a94 */
[----:B------:R-:W-:-:S04]  /*0bd0*/  IMAD.SHL.U32 R23, R148, 0x8, RZ ;  /* 0x0000000894177824 */ /* 0x000fc800078e00ff */
[C---:B------:R-:W-:Y:S02]  /*0be0*/  VIADD R145, R23.reuse, 0x20 ;  /* 0x0000002017917836 */ /* 0x040fe40000000000 */
[----:B------:R-:W-:-:S05]  /*0bf0*/  VIADD R147, R23, 0x40 ;  /* 0x0000004017937836 */ /* 0x000fca0000000000 */
[----:B------:R-:W-:Y:S02]  /*0c00*/  SHF.R.S32.HI R157, RZ, 0x1f, R147 ;  /* 0x0000001fff9d7819 */ /* 0x000fe40000011493 */
[----:B--2---:R-:W-:Y:S02]  /*0c10*/  R2UR UR4, R2 ;  /* 0x00000000020472ca */ /* 0x004fe400000e0000 */
[----:B------:R-:W-:-:S04]  /*0c20*/  LEA.HI R2, R0, R10, RZ, 0x4 ;  /* 0x0000000a00027211 */ /* 0x000fc800078f20ff */
[----:B------:R-:W-:Y:S02]  /*0c30*/  LOP3.LUT R3, R2, 0xfffffff0, RZ, 0xc0, !PT ;  /* 0xfffffff002037812 */ /* 0x000fe400078ec0ff */
[----:B------:R-:W-:-:S03]  /*0c40*/  SHF.R.S32.HI R5, RZ, 0x4, R2 ;  /* 0x00000004ff057819 */ /* 0x000fc60000011402 */
[----:B------:R-:W-:Y:S01]  /*0c50*/  IMAD.IADD R3, R10, 0x1, -R3 ;  /* 0x000000010a037824 */ /* 0x000fe200078e0a03 */
[----:B------:R-:W-:Y:S01]  /*0c60*/  LEA.HI R2, R2, R5, RZ, 0x1 ;  /* 0x0000000502027211 */ /* 0x000fe200078f08ff */
[----:B------:R-:W-:-:S03]  /*0c70*/  ULOP3.LUT UR4, UR4, 0x1, URZ, 0xfc, !UPT ;  /* 0x0000000104047892 */ /* 0x000fc6000f8efc3f */
[----:B------:R-:W-:Y:S02]  /*0c80*/  SHF.R.S32.HI R4, RZ, 0x1f, R3 ;  /* 0x0000001fff047819 */ /* 0x000fe40000011403 */
[----:B------:R-:W-:Y:S01]  /*0c90*/  LOP3.LUT R2, R2, 0x1ffffffe, RZ, 0xc0, !PT ;  /* 0x1ffffffe02027812 */ /* 0x000fe200078ec0ff */
[----:B------:R-:W-:Y:S01]  /*0ca0*/  IMAD.U32 R156, RZ, RZ, UR4 ;  /* 0x00000004ff9c7e24 */ /* 0x000fe2000f8e00ff */
[CC--:B------:R-:W-:Y:S01]  /*0cb0*/  LEA.HI R6, R4.reuse, R3.reuse, RZ, 0x3 ;  /* 0x0000000304067211 */ /* 0x0c0fe200078f18ff */
[----:B------:R-:W-:Y:S01]  /*0cc0*/  UMOV UR4, URZ ;  /* 0x0000003f00047c82 */ /* 0x000fe20008000000 */
[----:B------:R-:W-:Y:S01]  /*0cd0*/  LEA.HI R4, R4, R3, RZ, 0x2 ;  /* 0x0000000304047211 */ /* 0x000fe200078f10ff */
[----:B------:R-:W-:Y:S01]  /*0ce0*/  IMAD.IADD R2, R5, 0x1, -R2 ;  /* 0x0000000105027824 */ /* 0x000fe200078e0a02 */
[----:B------:R-:W-:Y:S01]  /*0cf0*/  LEA.HI R5, R9, R152, RZ, 0x2 ;  /* 0x0000009809057211 */ /* 0x000fe200078f10ff */
[----:B------:R-:W-:Y:S01]  /*0d00*/  IMAD.SHL.U32 R7, R6, 0x10, RZ ;  /* 0x0000001006077824 */ /* 0x000fe200078e00ff */
[----:B------:R-:W-:Y:S01]  /*0d10*/  LOP3.LUT R6, R4, 0x7fffffc, RZ, 0xc0, !PT ;  /* 0x07fffffc04067812 */ /* 0x000fe200078ec0ff */
[----:B------:R-:W-:Y:S01]  /*0d20*/  IMAD.SHL.U32 R155, R2, 0x8, RZ ;  /* 0x00000008029b7824 */ /* 0x000fe200078e00ff */
[----:B------:R-:W-:Y:S01]  /*0d30*/  SHF.R.S32.HI R4, RZ, 0x2, R4 ;  /* 0x00000002ff047819 */ /* 0x000fe20000011404 */
[----:B------:R-:W-:Y:S01]  /*0d40*/  IMAD.HI R2, R153, 0x55555556, RZ ;  /* 0x5555555699027827 */ /* 0x000fe200078e02ff */
[----:B------:R-:W-:-:S02]  /*0d50*/  LOP3.LUT R7, R7, 0x7fffff80, RZ, 0xc0, !PT ;  /* 0x7fffff8007077812 */ /* 0x000fc400078ec0ff */
[----:B------:R-:W-:Y:S01]  /*0d60*/  LEA.HI R9, R9, R152, RZ, 0x5 ;  /* 0x0000009809097211 */ /* 0x000fe200078f28ff */
[----:B------:R-:W-:Y:S01]  /*0d70*/  IMAD.IADD R6, R3, 0x1, -R6 ;  /* 0x0000000103067824 */ /* 0x000fe200078e0a06 */
[----:B------:R-:W-:Y:S01]  /*0d80*/  LEA.HI R2, R2, R2, RZ, 0x1 ;  /* 0x0000000202027211 */ /* 0x000fe200078f08ff */
[C---:B------:R-:W-:Y:S01]  /*0d90*/  IMAD R7, R8.reuse, 0x100, R7 ;  /* 0x0000010008077824 */ /* 0x040fe200078e0207 */
[----:B------:R-:W-:Y:S01]  /*0da0*/  SHF.R.S32.HI R9, RZ, 0x5, R9 ;  /* 0x00000005ff097819 */ /* 0x000fe20000011409 */
[----:B------:R-:W-:Y:S01]  /*0db0*/  IMAD R8, R8, 0x10, R3 ;  /* 0x0000001008087824 */ /* 0x000fe200078e0203 */
[----:B------:R-:W-:Y:S01]  /*0dc0*/  SHF.R.S32.HI R3, RZ, 0x1f, R5 ;  /* 0x0000001fff037819 */ /* 0x000fe20000011405 */
[----:B------:R-:W-:Y:S01]  /*0dd0*/  IMAD R7, R6, 0x10, R7 ;  /* 0x0000001006077824 */ /* 0x000fe200078e0207 */
[----:B------:R-:W-:Y:S01]  /*0de0*/  SHF.R.S32.HI R6, RZ, 0x2, R5 ;  /* 0x00000002ff067819 */ /* 0x000fe20000011405 */
[----:B------:R-:W-:Y:S01]  /*0df0*/  IMAD.SHL.U32 R4, R4, 0x40, RZ ;  /* 0x0000004004047824 */ /* 0x000fe200078e00ff */
[----:B------:R-:W-:Y:S01]  /*0e00*/  LOP3.LUT R19, R5, 0x7ffffffc, RZ, 0xc0, !PT ;  /* 0x7ffffffc05137812 */ /* 0x000fe200078ec0ff */
[----:B------:R-:W-:Y:S01]  /*0e10*/  IMAD R2, R2, -0x3, R153 ;  /* 0xfffffffd02027824 */ /* 0x000fe200078e0299 */
[----:B------:R-:W-:Y:S01]  /*0e20*/  LEA.HI R3, R3, R6, RZ, 0x3 ;  /* 0x0000000603037211 */ /* 0x000fe200078f18ff */
[----:B------:R-:W-:Y:S01]  /*0e30*/  IMAD.U32 R151, RZ, RZ, UR4 ;  /* 0x00000004ff977e24 */ /* 0x000fe2000f8e00ff */
[----:B------:R-:W-:Y:S01]  /*0e40*/  LOP3.LUT R4, R4, 0x40, RZ, 0xc0, !PT ;  /* 0x0000004004047812 */ /* 0x000fe200078ec0ff */
[----:B------:R-:W-:Y:S01]  /*0e50*/  IMAD.IADD R19, R152, 0x1, -R19 ;  /* 0x0000000198137824 */ /* 0x000fe200078e0a13 */
[----:B------:R-:W-:-:S02]  /*0e60*/  LOP3.LUT R11, R3, 0xfffffff8, RZ, 0xc0, !PT ;  /* 0xfffffff8030b7812 */ /* 0x000fc400078ec0ff */
[--C-:B------:R-:W-:Y:S01]  /*0e70*/  LOP3.LUT R0, R4, 0x8, R155.reuse, 0xf8, !PT ;  /* 0x0000000804007812 */ /* 0x100fe200078ef89b */
[----:B------:R-:W-:Y:S01]  /*0e80*/  IMAD.U32 R155, R8, 0x20, R155 ;  /* 0x00000020089b7824 */ /* 0x000fe200078e009b */
[----:B------:R-:W-:Y:S01]  /*0e90*/  SHF.R.U32.HI R3, RZ, 0x3, R4 ;  /* 0x00000003ff037819 */ /* 0x000fe20000011604 */
[----:B------:R-:W-:-:S03]  /*0ea0*/  IMAD.IADD R6, R6, 0x1, -R11 ;  /* 0x0000000106067824 */ /* 0x000fc600078e0a0b */
[----:B------:R-:W-:Y:S01]  /*0eb0*/  LOP3.LUT R0, R0, R3, RZ, 0x3c, !PT ;  /* 0x0000000300007212 */ /* 0x000fe200078e3cff */
[----:B------:R-:W-:-:S04]  /*0ec0*/  IMAD R9, R9, 0x10, R6 ;  /* 0x0000001009097824 */ /* 0x000fc800078e0206 */
[----:B------:R-:W-:Y:S01]  /*0ed0*/  IMAD R154, R2, 0x40, R9 ;  /* 0x00000040029a7824 */ /* 0x000fe200078e0209 */
[----:B------:R-:W-:Y:S01]  /*0ee0*/  LEA.HI R2, R148, R148, RZ, 0x1 ;  /* 0x0000009494027211 */ /* 0x000fe200078f08ff */
[----:B------:R-:W-:-:S03]  /*0ef0*/  IMAD.IADD R0, R0, 0x1, R7 ;  /* 0x0000000100007824 */ /* 0x000fc600078e0207 */
[----:B------:R-:W-:Y:S02]  /*0f00*/  LOP3.LUT R3, R2, 0x1ffffffe, RZ, 0xc0, !PT ;  /* 0x1ffffffe02037812 */ /* 0x000fe400078ec0ff */
[----:B------:R-:W-:Y:S02]  /*0f10*/  SHF.R.S32.HI R2, RZ, 0x1f, R145 ;  /* 0x0000001fff027819 */ /* 0x000fe40000011491 */
[----:B------:R-:W-:Y:S01]  /*0f20*/  LEA R2, R0, UR37, 0x1 ;  /* 0x0000002500027c11 */ /* 0x000fe2000f8e08ff */
[----:B------:R-:W-:-:S04]  /*0f30*/  IMAD.IADD R3, R148, 0x1, -R3 ;  /* 0x0000000194037824 */ /* 0x000fc800078e0a03 */
[----:B------:R-:W-:-:S07]  /*0f40*/  IMAD R22, R3, 0x8, R154 ;  /* 0x0000000803167824 */ /* 0x000fce00078e029a */
.L_x_2110:
[----:B01--4-:R-:W0:Y:S01]  /*0f50*/  LDC.64 R4, c[0x0][0xc88] ;  /* 0x00032200ff047b82 */ /* 0x013e220000000a00 */
[----:B------:R-:W-:Y:S01]  /*0f60*/  ULDC.64 UR12, c[0x0][0x208] ;  /* 0x00008200000c7ab9 */ /* 0x000fe20000000a00 */
[----:B------:R-:W-:Y:S01]  /*0f70*/  ULDC.64 UR8, c[0x0][0xa28] ;  /* 0x00028a0000087ab9 */ /* 0x000fe20000000a00 */
[----:B------:R-:W-:Y:S01]  /*0f80*/  ULDC.64 UR10, c[0x0][0xa18] ;  /* 0x00028600000a7ab9 */ /* 0x000fe20000000a00 */
[----:B0-----:R-:W-:-:S06]  /*0f90*/  IMAD.WIDE R4, R35, 0x4, R4 ;  /* 0x0000000423047825 */ /* 0x001fcc00078e0204 */
[----:B--2---:R-:W2:Y:S01]  /*0fa0*/  LDG.E R4, desc[UR12][R4.64] ;  /* 0x0000000c04047981 */ /* 0x004ea2000c1e1900 */
[----:B------:R-:W-:Y:S02]  /*0fb0*/  UISETP.NE.U32.AND UP0, UPT, UR8, URZ, UPT ;  /* 0x0000003f0800728c */ /* 0x000fe4000bf05070 */
[----:B------:R-:W-:Y:S02]  /*0fc0*/  UISETP.NE.U32.AND UP1, UPT, UR10, URZ, UPT ;  /* 0x0000003f0a00728c */ /* 0x000fe4000bf25070 */
[----:B------:R-:W-:Y:S02]  /*0fd0*/  UISETP.NE.AND.EX UP0, UPT, UR9, URZ, UPT, UP0 ;  /* 0x0000003f0900728c */ /* 0x000fe4000bf05300 */
[----:B------:R-:W-:-:S04]  /*0fe0*/  UISETP.NE.AND.EX UP1, UPT, UR11, URZ, UPT, UP1 ;  /* 0x0000003f0b00728c */ /* 0x000fc8000bf25310 */
[----:B------:R-:W-:Y:S02]  /*0ff0*/  PLOP3.LUT P0, PT, PT, PT, UP0, 0x80, 0x0 ;  /* 0x000000000000781c */ /* 0x000fe40003f0f008 */
[----:B------:R-:W-:Y:S02]  /*1000*/  PLOP3.LUT P2, PT, PT, PT, UP1, 0x80, 0x0 ;  /* 0x000000000000781c */ /* 0x000fe40003f4f018 */
[----:B--2---:R-:W-:-:S13]  /*1010*/  R2UR UR4, R4 ;  /* 0x00000000040472ca */ /* 0x004fda00000e0000 */
[----:B------:R-:W-:Y:S02]  /*1020*/  USHF.R.S32.HI UR7, URZ, 0x1f, UR4 ;  /* 0x0000001f3f077899 */ /* 0x000fe40008011404 */
[----:B------:R-:W-:Y:S01]  /*1030*/  IMAD.U32 R144, RZ, RZ, UR4 ;  /* 0x00000004ff907e24 */ /* 0x000fe2000f8e00ff */
[----:B------:R-:W-:-:S04]  /*1040*/  @UP0 ULEA UR8, UP2, UR4, UR8, 0x2 ;  /* 0x0000000804080291 */ /* 0x000fc8000f84103f */
[----:B------:R-:W-:Y:S02]  /*1050*/  @UP0 ULEA.HI.X UR9, UR4, UR9, UR7, 0x2, UP2 ;  /* 0x0000000904090291 */ /* 0x000fe400090f1407 */
[----:B------:R-:W-:Y:S01]  /*1060*/  IMAD.U32 R149, RZ, RZ, UR7 ;  /* 0x00000007ff957e24 */ /* 0x000fe2000f8e00ff */
[----:B------:R-:W-:Y:S01]  /*1070*/  @UP1 ULEA UR10, UP0, UR4, UR10, 0x2 ;  /* 0x0000000a040a1291 */ /* 0x000fe2000f80103f */
[----:B------:R-:W-:-:S03]  /*1080*/  IMAD.U32 R4, RZ, RZ, UR8 ;  /* 0x00000008ff047e24 */ /* 0x000fc6000f8e00ff */
[----:B------:R-:W-:Y:S01]  /*1090*/  @UP1 ULEA.HI.X UR11, UR4, UR11, UR7, 0x2, UP0 ;  /* 0x0000000b040b1291 */ /* 0x000fe200080f1407 */
[----:B------:R-:W-:Y:S01]  /*10a0*/  IMAD.U32 R5, RZ, RZ, UR9 ;  /* 0x00000009ff057e24 */ /* 0x000fe2000f8e00ff */
[----:B------:R-:W-:Y:S01]  /*10b0*/  ULDC.64 UR8, c[0x0][0x418] ;  /* 0x0001060000087ab9 */ /* 0x000fe20000000a00 */
[----:B------:R-:W-:Y:S01]  /*10c0*/  IMAD.U32 R6, RZ, RZ, UR10 ;  /* 0x0000000aff067e24 */ /* 0x000fe2000f8e00ff */
[----:B------:R-:W-:Y:S02]  /*10d0*/  ULDC UR7, c[0x0][0x424] ;  /* 0x0001090000077ab9 */ /* 0x000fe40000000800 */
[----:B------:R-:W-:Y:S01]  /*10e0*/  IMAD.U32 R7, RZ, RZ, UR11 ;  /* 0x0000000bff077e24 */ /* 0x000fe2000f8e00ff */
[----:B------:R-:W2:Y:S01]  /*10f0*/  @P0 LDG.E R4, desc[UR12][R4.64] ;  /* 0x0000000c04040981 */ /* 0x000ea2000c1e1900 */
[----:B------:R-:W-:Y:S01]  /*1100*/  UISETP.NE.U32.AND UP0, UPT, UR8, URZ, UPT ;  /* 0x0000003f0800728c */ /* 0x000fe2000bf05070 */
[----:B------:R-:W-:Y:S02]  /*1110*/  ULDC.64 UR10, c[0x0][0xa20] ;  /* 0x00028800000a7ab9 */ /* 0x000fe40000000a00 */
[----:B---3--:R-:W3:Y:S01]  /*1120*/  @P2 LDG.E R6, desc[UR12][R6.64] ;  /* 0x0000000c06062981 */ /* 0x008ee2000c1e1900 */
[----:B------:R-:W-:Y:S01]  /*1130*/  UISETP.NE.AND.EX UP0, UPT, UR9, URZ, UPT, UP0 ;  /* 0x0000003f0900728c */ /* 0x000fe2000bf05300 */
[----:B------:R-:W-:Y:S01]  /*1140*/  ISETP.NE.U32.AND P1, PT, RZ, UR10, PT ;  /* 0x0000000aff007c0c */ /* 0x000fe2000bf25070 */
[----:B------:R-:W-:Y:S01]  /*1150*/  ULDC UR8, c[0x0][0x2f0] ;  /* 0x0000bc0000087ab9 */ /* 0x000fe20000000800 */
[----:B------:R-:W-:Y:S01]  /*1160*/  UMOV UR4, URZ ;  /* 0x0000003f00047c82 */ /* 0x000fe20008000000 */
[----:B------:R-:W-:Y:S01]  /*1170*/  USEL UR7, UR7, 0x1, UP0 ;  /* 0x0000000107077887 */ /* 0x000fe20008000000 */
[----:B------:R-:W-:Y:S01]  /*1180*/  ISETP.NE.AND.EX P1, PT, RZ, UR11, PT, P1 ;  /* 0x0000000bff007c0c */ /* 0x000fe2000bf25310 */
[----:B------:R-:W-:Y:S01]  /*1190*/  ULDC UR61, c[0x0][0x288] ;  /* 0x0000a200003d7ab9 */ /* 0x000fe20000000800 */
[----:B------:R-:W-:Y:S01]  /*11a0*/  IMAD.U32 R146, RZ, RZ, UR6 ;  /* 0x00000006ff927e24 */ /* 0x000fe2000f8e00ff */
[----:B------:R-:W-:Y:S01]  /*11b0*/  UIMAD UR8, UR7, UR8, URZ ;  /* 0x00000008070872a4 */ /* 0x000fe2000f8e023f */
[----:B--2---:R-:W-:-:S02]  /*11c0*/  @P0 R2UR UR4, R4 ;  /* 0x00000000040402ca */ /* 0x004fc400000e0000 */
[----:B---3--:R-:W-:Y:S01]  /*11d0*/  @P2 R2UR UR61, R6 ;  /* 0x00000000063d22ca */ /* 0x008fe200000e0000 */
[----:B------:R-:W-:-:S14]  /*11e0*/  @P2 BRA `(.L_x_2065) ;  /* 0x00000000003c2947 */ /* 0x000fdc0003800000 */
[----:B------:R-:W-:Y:S02]  /*11f0*/  ULDC.64 UR6, c[0x0][0xa00] ;  /* 0x0002800000067ab9 */ /* 0x000fe40000000a00 */
[----:B------:R-:W-:-:S04]  /*1200*/  ISETP.NE.U32.AND P0, PT, RZ, UR6, PT ;  /* 0x00000006ff007c0c */ /* 0x000fc8000bf05070 */
[----:B------:R-:W-:-:S13]  /*1210*/  ISETP.NE.AND.EX P0, PT, RZ, UR7, PT, P0 ;  /* 0x00000007ff007c0c */ /* 0x000fda000bf05300 */
[----:B------:R-:W-:Y:S05]  /*1220*/  @!P0 BRA `(.L_x_2065) ;  /* 0x00000000002c8947 */ /* 0x000fea0003800000 */
[----:B------:R-:W-:Y:S01]  /*1230*/  R2UR UR9, R144 ;  /* 0x00000000900972ca */ /* 0x000fe200000e0000 */
[----:B------:R-:W-:Y:S01]  /*1240*/  ULDC.64 UR6, c[0x0][0xa00] ;  /* 0x0002800000067ab9 */ /* 0x000fe20000000a00 */
[----:B------:R-:W-:-:S11]  /*1250*/  ULDC.64 UR12, c[0x0][0x208] ;  /* 0x00008200000c7ab9 */ /* 0x000fd60000000a00 */
        /* <DEDUP_REMOVED lines=8> */
.L_x_2065:
[----:B------:R-:W-:Y:S05]  /*12e0*/  @!P1 BRA `(.L_x_2066) ;  /* 0x0000000000289947 */ /* 0x000fea0003800000 */
[----:B------:R-:W-:Y:S01]  /*12f0*/  R2UR UR7, R144 ;  /* 0x00000000900772ca */ /* 0x000fe200000e0000 */
[----:B------:R-:W-:Y:S01]  /*1300*/  ULDC.64 UR8, c[0x0][0x208] ;  /* 0x0000820000087ab9 */ /* 0x000fe20000000a00 */
[----:B------:R-:W-:-:S11]  /*1310*/  R2UR UR12, R149 ;  /* 0x00000000950c72ca */ /* 0x000fd600000e0000 */
[----:B------:R-:W-:-:S04]  /*1320*/  ULEA UR6, UP0, UR7, UR10, 0x2 ;  /* 0x0000000a07067291 */ /* 0x000fc8000f80103f */
[----:B------:R-:W-:Y:S02]  /*1330*/  ULEA.HI.X UR7, UR7, UR11, UR12, 0x2, UP0 ;  /* 0x0000000b07077291 */ /* 0x000fe400080f140c */
[----:B------:R-:W-:-:S04]  /*1340*/  IMAD.U32 R4, RZ, RZ, UR6 ;  /* 0x00000006ff047e24 */ /* 0x000fc8000f8e00ff */
[----:B------:R-:W-:-:S05]  /*1350*/  IMAD.U32 R5, RZ, RZ, UR7 ;  /* 0x00000007ff057e24 */ /* 0x000fca000f8e00ff */
[----:B------:R-:W2:Y:S02]  /*1360*/  LDG.E R4, desc[UR8][R4.64] ;  /* 0x0000000804047981 */ /* 0x000ea4000c1e1900 */
[----:B--2---:R-:W-:Y:S01]  /*1370*/  R2UR UR8, R4 ;  /* 0x00000000040872ca */ /* 0x004fe200000e0000 */
[----:B------:R-:W-:-:S14]  /*1380*/  BRA `(.L_x_2067) ;  /* 0x00000000003c7947 */ /* 0x000fdc0003800000 */
.L_x_2066:
        /* <DEDUP_REMOVED lines=15> */
.L_x_2067:
[----:B------:R-:W-:Y:S01]  /*1480*/  UIADD3 UR9, -UR4, UR8, URZ ;  /* 0x0000000804097290 */ /* 0x000fe2000fffe13f */
[----:B------:R-:W-:Y:S01]  /*1490*/  PLOP3.LUT P0, PT, PT, PT, PT, 0x80, 0x0 ;  /* 0x000000000000781c */ /* 0x000fe20003f0f070 */
[----:B------:R-:W-:Y:S01]  /*14a0*/  UIMAD UR5, UR5, 0xc0, URZ ;  /* 0x000000c0050578a4 */ /* 0x000fe2000f8e023f */
[----:B------:R-:W-:Y:S01]  /*14b0*/  IMAD.MOV.U32 R3, RZ, RZ, RZ ;  /* 0x000000ffff037224 */ /* 0x000fe200078e00ff */
[----:B------:R-:W-:Y:S01]  /*14c0*/  ULDC UR4, c[0x0][0x448] ;  /* 0x0001120000047ab9 */ /* 0x000fe20000000800 */
[----:B------:R-:W-:Y:S02]  /*14d0*/  UIADD3 UR7, UR9, 0x90, -UR61 ;  /* 0x0000009009077890 */ /* 0x000fe4000fffe83d */
[----:B------:R-:W-:Y:S01]  /*14e0*/  IMAD.U32 R17, RZ, RZ, UR9 ;  /* 0x00000009ff117e24 */ /* 0x000fe2000f8e00ff */
[----:B------:R-:W-:Y:S01]  /*14f0*/  UISETP.NE.AND UP0, UPT, UR4, 0x1, UPT ;  /* 0x000000010400788c */ /* 0x000fe2000bf05270 */
[----:B------:R-:W-:Y:S01]  /*1500*/  IMAD.U32 R18, RZ, RZ, UR5 ;  /* 0x00000005ff127e24 */ /* 0x000fe2000f8e00ff */
[----:B------:R-:W-:Y:S01]  /*1510*/  UIADD3 UR6, UR5, 0xbf, URZ ;  /* 0x000000bf05067890 */ /* 0x000fe2000fffe03f */
[----:B------:R-:W-:Y:S01]  /*1520*/  IMAD.MOV.U32 R16, RZ, RZ, RZ ;  /* 0x000000ffff107224 */ /* 0x000fe200078e00ff */
[----:B------:R-:W-:-:S02]  /*1530*/  CS2R R70, SRZ ;  /* 0x0000000000467805 */ /* 0x000fc4000001ff00 */
[----:B------:R-:W-:Y:S02]  /*1540*/  CS2R R68, SRZ ;  /* 0x0000000000447805 */ /* 0x000fe4000001ff00 */
[----:B------:R-:W-:Y:S02]  /*1550*/  CS2R R66, SRZ ;  /* 0x0000000000427805 */ /* 0x000fe4000001ff00 */
[----:B------:R-:W-:Y:S02]  /*1560*/  CS2R R64, SRZ ;  /* 0x0000000000407805 */ /* 0x000fe4000001ff00 */
[----:B------:R-:W-:Y:S01]  /*1570*/  CS2R R26, SRZ ;  /* 0x00000000001a7805 */ /* 0x000fe2000001ff00 */
[----:B------:R-:W-:Y:S01]  /*1580*/  IMAD.MOV.U32 R62, RZ, RZ, RZ ;  /* 0x000000ffff3e7224 */ /* 0x000fe200078e00ff */
[----:B------:R-:W-:Y:S01]  /*1590*/  CS2R R60, SRZ ;  /* 0x00000000003c7805 */ /* 0x000fe2000001ff00 */
[----:B------:R-:W-:Y:S01]  /*15a0*/  @UP0 ULDC UR4, c[0x0][0x44c] ;  /* 0x0001130000040ab9 */ /* 0x000fe20000000800 */
[----:B------:R-:W-:Y:S01]  /*15b0*/  @UP0 ULDC UR8, c[0x0][0x450] ;  /* 0x0001140000080ab9 */ /* 0x000fe20000000800 */
[----:B------:R-:W-:Y:S01]  /*15c0*/  UIMAD.WIDE.U32 UR4, UR6, UR4, URZ ;  /* 0x00000004060472a5 */ /* 0x000fe2000f8e003f */
[----:B------:R-:W-:Y:S01]  /*15d0*/  CS2R R58, SRZ ;  /* 0x00000000003a7805 */ /* 0x000fe2000001ff00 */
[----:B------:R-:W-:Y:S01]  /*15e0*/  UIADD3 UR4, UR9, 0x8f, URZ ;  /* 0x0000008f09047890 */ /* 0x000fe2000fffe03f */
[----:B------:R-:W-:Y:S01]  /*15f0*/  CS2R R56, SRZ ;  /* 0x0000000000387805 */ /* 0x000fe2000001ff00 */
[----:B------:R-:W-:Y:S01]  /*1600*/  @UP0 USHF.R.U32.HI UR6, URZ, UR8, UR5 ;  /* 0x000000083f060299 */ /* 0x000fe20008011605 */
[----:B------:R-:W-:Y:S01]  /*1610*/  CS2R R54, SRZ ;  /* 0x0000000000367805 */ /* 0x000fe2000001ff00 */
[----:B------:R-:W-:Y:S01]  /*1620*/  UIMAD.WIDE UR4, UR4, 0x38e38e39, URZ ;  /* 0x38e38e39040478a5 */ /* 0x000fe2000f8e023f */
[----:B------:R-:W-:Y:S01]  /*1630*/  CS2R R52, SRZ ;  /* 0x0000000000347805 */ /* 0x000fe2000001ff00 */
[----:B------:R-:W-:Y:S01]  /*1640*/  UIADD3 UR6, UR7, UR6, URZ ;  /* 0x0000000607067290 */ /* 0x000fe2000fffe03f */
[----:B------:R-:W-:Y:S01]  /*1650*/  CS2R R50, SRZ ;  /* 0x0000000000327805 */ /* 0x000fe2000001ff00 */
[----:B------:R-:W-:Y:S01]  /*1660*/  USHF.R.U32.HI UR4, URZ, 0x1f, UR5 ;  /* 0x0000001f3f047899 */ /* 0x000fe20008011605 */
[----:B------:R-:W-:Y:S01]  /*1670*/  CS2R R48, SRZ ;  /* 0x0000000000307805 */ /* 0x000fe2000001ff00 */
[----:B------:R-:W-:Y:S01]  /*1680*/  UIMAD.WIDE UR6, UR6, 0x38e38e39, URZ ;  /* 0x38e38e39060678a5 */ /* 0x000fe2000f8e023f */
[----:B------:R-:W-:Y:S01]  /*1690*/  CS2R R46, SRZ ;  /* 0x00000000002e7805 */ /* 0x000fe2000001ff00 */
[----:B------:R-:W-:Y:S01]  /*16a0*/  ULEA.HI.SX32 UR4, UR5, UR4, 0x1b ;  /* 0x0000000405047291 */ /* 0x000fe2000f8fda3f */
[----:B------:R-:W-:Y:S01]  /*16b0*/  CS2R R44, SRZ ;  /* 0x00000000002c7805 */ /* 0x000fe2000001ff00 */
[----:B------:R-:W-:Y:S01]  /*16c0*/  USHF.R.U32.HI UR6, URZ, 0x1f, UR7 ;  /* 0x0000001f3f067899 */ /* 0x000fe20008011607 */
[----:B------:R-:W-:-:S02]  /*16d0*/  CS2R R42, SRZ ;  /* 0x00000000002a7805 */ /* 0x000fc4000001ff00 */
[----:B------:R-:W-:Y:S02]  /*16e0*/  CS2R R40, SRZ ;  /* 0x0000000000287805 */ /* 0x000fe4000001ff00 */
[----:B------:R-:W-:Y:S01]  /*16f0*/  CS2R R38, SRZ ;  /* 0x0000000000267805 */ /* 0x000fe2000001ff00 */
[----:B------:R-:W-:Y:S01]  /*1700*/  ULEA.HI.SX32 UR6, UR7, UR6, 0x1b ;  /* 0x0000000607067291 */ /* 0x000fe2000f8fda3f */
[----:B------:R-:W-:Y:S01]  /*1710*/  CS2R R36, SRZ ;  /* 0x0000000000247805 */ /* 0x000fe2000001ff00 */
[----:B------:R-:W-:Y:S01]  /*1720*/  IMAD.MOV.U32 R31, RZ, RZ, RZ ;  /* 0x000000ffff1f7224 */ /* 0x000fe200078e00ff */
[----:B------:R-:W-:Y:S01]  /*1730*/  CS2R R6, SRZ ;  /* 0x0000000000067805 */ /* 0x000fe2000001ff00 */
[----:B------:R-:W-:Y:S01]  /*1740*/  UISETP.LT.AND UP0, UPT, UR4, UR6, UPT ;  /* 0x000000060400728c */ /* 0x000fe2000bf01270 */
[----:B------:R-:W-:Y:S02]  /*1750*/  IMAD.MOV.U32 R29, RZ, RZ, RZ ;  /* 0x000000ffff1d7224 */ /* 0x000fe400078e00ff */
[----:B------:R-:W-:Y:S01]  /*1760*/  IMAD.MOV.U32 R0, RZ, RZ, RZ ;  /* 0x000000ffff007224 */ /* 0x000fe200078e00ff */
[----:B------:R-:W-:Y:S01]  /*1770*/  USEL UR39, UR4, UR6, UP0 ;  /* 0x0000000604277287 */ /* 0x000fe20008000000 */
[----:B------:R-:W-:-:S02]  /*1780*/  IMAD.MOV.U32 R12, RZ, RZ, RZ ;  /* 0x000000ffff0c7224 */ /* 0x000fc400078e00ff */
[----:B------:R-:W-:Y:S01]  /*1790*/  IMAD.MOV.U32 R73, RZ, RZ, RZ ;  /* 0x000000ffff497224 */ /* 0x000fe200078e00ff */
[----:B------:R-:W-:Y:S01]  /*17a0*/  UISETP.GE.AND UP0, UPT, UR39, 0x1, UPT ;  /* 0x000000012700788c */ /* 0x000fe2000bf06270 */
[----:B------:R-:W-:Y:S02]  /*17b0*/  IMAD.MOV.U32 R14, RZ, RZ, RZ ;  /* 0x000000ffff0e7224 */ /* 0x000fe400078e00ff */
[----:B------:R-:W-:Y:S02]  /*17c0*/  IMAD.MOV.U32 R75, RZ, RZ, RZ ;  /* 0x000000ffff4b7224 */ /* 0x000fe400078e00ff */
[----:B------:R-:W-:Y:S01]  /*17d0*/  IMAD.MOV.U32 R24, RZ, RZ, RZ ;  /* 0x000000ffff187224 */ /* 0x000fe200078e00ff */
[----:B------:R-:W-:Y:S01]  /*17e0*/  PLOP3.LUT P1, PT, PT, PT, UP0, 0x80, 0x0 ;  /* 0x000000000000781c */ /* 0x000fe20003f2f008 */
[----:B------:R-:W-:-:S12]  /*17f0*/  IMAD.MOV.U32 R77, RZ, RZ, RZ ;  /* 0x000000ffff4d7224 */ /* 0x000fd800078e00ff */
        /* <DEDUP_REMOVED lines=34> */
.L_x_2069:
        /* <DEDUP_REMOVED lines=11> */
.L_x_2237:
[----:B------:R-:W-:Y:S05]  /*1ad0*/  @!P0 BRA `(.L_x_2071) ;  /* 0x0000000000048947 */ /* 0x000fea0003800000 */
[----:B------:R-:W-:Y:S01]  /*1ae0*/  BPT.TRAP 0x1 ;  /* 0x000000040000795c */ /* 0x000fe20000300000 */
.L_x_2071:
[----:B0-----:R-:W-:Y:S02]  /*1af0*/  IMAD.U32 R3, RZ, RZ, UR36 ;  /* 0x00000024ff037e24 */ /* 0x001fe4000f8e00ff */
[----:B------:R-:W-:-:S03]  /*1b00*/  IMAD.U32 R0, RZ, RZ, UR38 ;  /* 0x00000026ff007e24 */ /* 0x000fc6000f8e00ff */
[----:B------:R-:W-:Y:S02]  /*1b10*/  LEA R3, R3, UR37, 0x3 ;  /* 0x0000002503037c11 */ /* 0x000fe4000f8e18ff */
[----:B------:R-:W-:-:S04]  /*1b20*/  SHF.L.U32 R0, R0, 0x1f, RZ ;  /* 0x0000001f00007819 */ /* 0x000fc800000006ff */
[----:B------:R0:W1:Y:S01]  /*1b30*/  SYNCS.PHASECHK.TRANS64.TRYWAIT P2, [R3+URZ+0x31c30], R0 ;  /* 0x031c3000030075a7 */ /* 0x000062000804017f */
[----:B------:R-:W-:Y:S05]  /*1b40*/  @!P0 BRA `(.L_x_2072) ;  /* 0x0000000000048947 */ /* 0x000fea0003800000 */
[----:B------:R-:W-:Y:S01]  /*1b50*/  BPT.TRAP 0x1 ;  /* 0x000000040000795c */ /* 0x000fe20000300000 */
.L_x_2072:
[----:B------:R-:W2:Y:S02]  /*1b60*/  S2R R4, SR_TID.X ;  /* 0x0000000000047919 */ /* 0x000ea40000002100 */
[----:B--2---:R-:W-:Y:S01]  /*1b70*/  LOP3.LUT P1, RZ, R4, 0x7f, RZ, 0xc0, !PT ;  /* 0x0000007f04ff7812 */ /* 0x004fe2000782c0ff */
[----:B-1----:R-:W-:-:S12]  /*1b80*/  @P2 BRA `(.L_x_2073) ;  /* 0x0000000000082947 */ /* 0x002fd80003800000 */
[----:B------:R-:W1:Y:S02]  /*1b90*/  SYNCS.PHASECHK.TRANS64.TRYWAIT P2, [R3+URZ+0x31c30], R0 ;  /* 0x031c3000030075a7 */ /* 0x000e64000804017f */
[----:B-1----:R-:W-:Y:S05]  /*1ba0*/  @!P2 BRA `(.L_x_2074) ;  /* 0x0000013c00fca947 */ /* 0x002fea0003800000 */
.L_x_2073:
[----:B------:R-:W-:Y:S05]  /*1bb0*/  WARPSYNC.ALL ;  /* 0x0000000000007948 */ /* 0x000fea0003800000 */
[----:B------:R-:W-:Y:S01]  /*1bc0*/  UIADD3 UR4, UR37, 0x16a00, URZ ;  /* 0x00016a0025047890 */ /* 0x000fe2000fffe03f */
[----:B------:R-:W-:Y:S01]  /*1bd0*/  WARPGROUP.ARRIVE ;  /* 0x00000000000079c5 */ /* 0x000fe20000000000 */
[----:B------:R-:W-:Y:S01]  /*1be0*/  ULOP3.LUT UR6, UR40, 0x10000, URZ, 0xfc, !UPT ;  /* 0x0001000028067892 */ /* 0x000fe2000f8efc3f */
[----:B------:R-:W-:Y:S01]  /*1bf0*/  R2UR UR53, R18 ;  /* 0x00000000123572ca */ /* 0x000fe200000e0000 */
        /* <DEDUP_REMOVED lines=11> */
[----:B------:R-:W-:Y:S01]  /*1cb0*/  UIMAD UR4, UR36, 0x6c0, UR5 ;  /* 0x000006c0240478a4 */ /* 0x000fe2000f8e0205 */
[----:B------:R-:W-:Y:S01]  /*1cc0*/  VIADD R12, R22, UR53 ;  /* 0x00000035160c7c36 */ /* 0x000fe20008000000 */
[----:B------:R-:W-:Y:S01]  /*1cd0*/  UMOV UR12, UR28 ;  /* 0x0000001c000c7c82 */ /* 0x000fe20008000000 */
[----:B------:R-:W-:Y:S01]  /*1ce0*/  UMOV UR13, UR29 ;  /* 0x0000001d000d7c82 */ /* 0x000fe20008000000 */
[----:B------:R-:W-:Y:S02]  /*1cf0*/  UIADD3 UR10, UR4, 0x40, URZ ;  /* 0x00000040040a7890 */ /* 0x000fe4000fffe03f */
[----:B------:R-:W-:Y:S02]  /*1d00*/  UIADD3 UR14, UR4, 0xc0, URZ ;  /* 0x000000c0040e7890 */ /* 0x000fe4000fffe03f */
[----:B------:R-:W-:Y:S01]  /*1d10*/  UMOV UR30, UR4 ;  /* 0x00000004001e7c82 */ /* 0x000fe20008000000 */
[----:B------:R-:W-:Y:S01]  /*1d20*/  UMOV UR15, 0x80000020 ;  /* 0x80000020000f7882 */ /* 0x000fe20000000000 */
[----:B------:R-:W-:Y:S01]  /*1d30*/  HGMMA.64x16x16.F32 R88, gdesc[UR28], RZ, !UPT, gsb0 ;  /* 0x002000001c5879f0 */ /* 0x000fe2000c0008ff */
        /* <DEDUP_REMOVED lines=13> */
[----:B------:R-:W-:Y:S01]  /*1e10*/  UMOV UR31, 0x80000020 ;  /* 0x80000020001f7882 */ /* 0x000fe20000000000 */
[----:B------:R-:W-:-:S02]  /*1e20*/  UIADD3 UR7, UR6, 0x2, URZ ;  /* 0x0000000206077890 */ /* 0x000fc4000fffe03f */
        /* <DEDUP_REMOVED lines=25> */
[----:B------:R-:W-:Y:S02]  /*1fc0*/  UIADD3 UR12, UR4, 0x2, URZ ;  /* 0x00000002040c7890 */ /* 0x000fe4000fffe03f */
[----:B------:R-:W-:Y:S01]  /*1fd0*/  UIADD3 UR14, UR4, 0xc2, URZ ;  /* 0x000000c2040e7890 */ /* 0x000fe2000fffe03f */
[----:B------:R-:W-:Y:S01]  /*1fe0*/  UMOV UR15, 0x80000020 ;  /* 0x80000020000f7882 */ /* 0x000fe20000000000 */
[----:B------:R-:W-:Y:S02]  /*1ff0*/  WARPGROUP.DEPBAR.LE gsb0, 0x0 ;  /* 0x00008000000079c5 */ /* 0x000fe40000010000 */
        /* <DEDUP_REMOVED lines=16> */
[----:B------:R-:W-:Y:S03]  /*2100*/  HGMMA.64x16x16.F32 R32, gdesc[UR28], RZ, !UPT, gsb0 ;  /* 0x002000001c2079f0 */ /* 0x000fe6000c0008ff */
[----:B------:R-:W-:Y:S02]  /*2110*/  WARPGROUP.DEPBAR.LE gsb0, 0x0 ;  /* 0x00008000000079c5 */ /* 0x000fe40000010000 */
[----:B------:R-:W-:-:S06]  /*2120*/  WARPGROUP.ARRIVE ;  /* 0x00000000000079c5 */ /* 0x000fcc0000000000 */
[----:B------:R-:W-:Y:S01]  /*2130*/  HGMMA.64x16x16.F32 R24, gdesc[UR8], RZ, !UPT, gsb0 ;  /* 0x00200000081879f0 */ /* 0x000fe2000c0008ff */
[----:B------:R-:W-:Y:S01]  /*2140*/  UMOV UR8, UR7 ;  /* 0x0000000700087c82 */ /* 0x000fe20008000000 */
[----:B------:R-:W-:Y:S01]  /*2150*/  UMOV UR9, 0x80000020 ;  /* 0x8000002000097882 */ /* 0x000fe20000000000 */
[----:B------:R-:W-:Y:S01]  /*2160*/  UMOV UR10, UR12 ;  /* 0x0000000c000a7c82 */ /* 0x000fe20008000000 */
[----:B------:R-:W-:Y:S01]  /*2170*/  UMOV UR11, 0x80000020 ;  /* 0x80000020000b7882 */ /* 0x000fe20000000000 */
[----:B------:R-:W-:Y:S01]  /*2180*/  UMOV UR12, UR8 ;  /* 0x00000008000c7c82 */ /* 0x000fe20008000000 */
        /* <DEDUP_REMOVED lines=9> */
[----:B------:R-:W-:Y:S01]  /*2220*/  UIADD3 UR7, UR6, 0x300, URZ ;  /* 0x0000030006077890 */ /* 0x000fe2000fffe03f */
[----:B------:R-:W-:-:S02]  /*2230*/  WARPGROUP.DEPBAR.LE gsb0, 0x0 ;  /* 0x00008000000079c5 */ /* 0x000fc40000010000 */
        /* <DEDUP_REMOVED lines=19> */
[----:B------:R-:W-:Y:S01]  /*2370*/  UMOV UR13, 0x80000020 ;  /* 0x80000020000d7882 */ /* 0x000fe20000000000 */
[----:B------:R-:W-:Y:S01]  /*2380*/  UMOV UR15, 0x80000020 ;  /* 0x80000020000f7882 */ /* 0x000fe20000000000 */
[----:B------:R-:W-:Y:S01]  /*2390*/  UMOV UR40, UR12 ;  /* 0x0000000c00287c82 */ /* 0x000fe20008000000 */
[----:B------:R-:W-:Y:S01]  /*23a0*/  UMOV UR41, UR13 ;  /* 0x0000000d00297c82 */ /* 0x000fe20008000000 */
[----:B------:R-:W-:Y:S01]  /*23b0*/  UIADD3 UR7, UR6, 0x302, URZ ;  /* 0x0000030206077890 */ /* 0x000fe2000fffe03f */
        /* <DEDUP_REMOVED lines=55> */
[----:B------:R-:W-:Y:S02]  /*2730*/  UIADD3 UR7, UR6, 0x600, URZ ;  /* 0x0000060006077890 */ /* 0x000fe4000fffe03f */
[----:B------:R-:W-:Y:S01]  /*2740*/  UIADD3 UR6, UR6, 0x602, URZ ;  /* 0x0000060206067890 */ /* 0x000fe2000fffe03f */
[----:B------:R-:W-:-:S02]  /*2750*/  WARPGROUP.DEPBAR.LE gsb0, 0x0 ;  /* 0x00008000000079c5 */ /* 0x000fc40000010000 */
        /* <DEDUP_REMOVED lines=54> */
[----:B------:R-:W-:Y:S02]  /*2ac0*/  ULDC UR7, c[0x0][0x448] ;  /* 0x0001120000077ab9 */ /* 0x000fe40000000800 */
[----:B------:R-:W-:-:S03]  /*2ad0*/  UISETP.NE.AND UP0, UPT, UR7, 0x1, UPT ;  /* 0x000000010700788c */ /* 0x000fc6000bf05270 */
[----:B------:R-:W-:Y:S02]  /*2ae0*/  UMOV UR7, 0xffffff70 ;  /* 0xffffff7000077882 */ /* 0x000fe40000000000 */
[----:B------:R-:W-:Y:S01]  /*2af0*/  UIMAD UR7, UR39, UR7, 0x91 ;  /* 0x00000091270774a4 */ /* 0x000fe2000f8e0207 */
[----:B------:R-:W-:-:S05]  /*2b00*/  PLOP3.LUT P2, PT, PT, PT, UP0, 0x80, 0x0 ;  /* 0x000000000000781c */ /* 0x000fca0003f4f008 */
[----:B------:R-:W-:Y:S01]  /*2b10*/  IMAD.U32 R4, RZ, RZ, UR7 ;  /* 0x00000007ff047e24 */ /* 0x000fe2000f8e00ff */
[----:B------:R-:W-:Y:S01]  /*2b20*/  @UP0 ULDC UR10, c[0x0][0x44c] ;  /* 0x00011300000a0ab9 */ /* 0x000fe20000000800 */
[----:B------:R-:W-:Y:S01]  /*2b30*/  @UP0 ULDC UR14, c[0x0][0x450] ;  /* 0x00011400000e0ab9 */ /* 0x000fe20000000800 */
[----:B------:R-:W-:Y:S01]  /*2b40*/  UIMAD.WIDE.U32 UR10, UR53, UR10, URZ ;  /* 0x0000000a350a72a5 */ /* 0x000fe2000f8e003f */
[----:B------:R-:W-:Y:S01]  /*2b50*/  IMAD R7, R19, -0x2, R4 ;  /* 0xfffffffe13077824 */ /* 0x000fe200078e0204 */
[----:B------:R-:W-:Y:S01]  /*2b60*/  UIADD3 UR7, UR39, -0x2, URZ ;  /* 0xfffffffe27077890 */ /* 0x000fe2000fffe03f */
[----:B------:R-:W-:-:S05]  /*2b70*/  IMAD.U32 R4, RZ, RZ, UR61 ;  /* 0x0000003dff047e24 */ /* 0x000fca000f8e00ff */
[----:B------:R-:W-:Y:S01]  /*2b80*/  IADD3 R7, -R4, UR52, R7 ;  /* 0x0000003404077c10 */ /* 0x000fe2000fffe107 */
        /* <DEDUP_REMOVED lines=53> */
[----:B------:R-:W-:Y:S02]  /*2ee0*/  @UP0 ULDC UR6, c[0x0][0x44c] ;  /* 0x0001130000060ab9 */ /* 0x000fe40000000800 */
[----:B------:R-:W-:Y:S01]  /*2ef0*/  @P2 IMAD.HI.U32 R0, R12, UR6, RZ ;  /* 0x000000060c002c27 */ /* 0x000fe2000f8e00ff */
[----:B------:R-:W-:-:S04]  /*2f00*/  @UP0 ULDC UR6, c[0x0][0x450] ;  /* 0x0001140000060ab9 */ /* 0x000fc80000000800 */
[----:B------:R-:W-:Y:S01]  /*2f10*/  @P2 SHF.R.U32.HI R12, RZ, UR6, R0 ;  /* 0x00000006ff0c2c19 */ /* 0x000fe20008011600 */
[----:B------:R-:W-:-:S04]  /*2f20*/  UIMAD UR6, UR39, -0x90, UR52 ;  /* 0xffffff70270678a4 */ /* 0x000fc8000f8e0234 */
[----:B------:R-:W0:Y:S01]  /*2f30*/  SHFL.IDX PT, R0, R12, RZ, 0x1c1f ;  /* 0x001c1fff0c007589 */ /* 0x000e2200000e0000 */
[----:B------:R-:W-:-:S06]  /*2f40*/  UIADD3 UR6, UR6, 0x90, URZ ;  /* 0x0000009006067890 */ /* 0x000fcc000fffe03f */
[----:B------:R-:W-:Y:S01]  /*2f50*/  IMAD.U32 R6, RZ, RZ, UR6 ;  /* 0x00000006ff067e24 */ /* 0x000fe2000f8e00ff */
[----:B------:R-:W-:Y:S01]  /*2f60*/  UMOV UR6, UR53 ;  /* 0x0000003500067c82 */ /* 0x000fe20008000000 */
[----:B------:R-:W-:Y:S02]  /*2f70*/  @UP0 USHF.R.U32.HI UR6, URZ, UR14, UR11 ;  /* 0x0000000e3f060299 */ /* 0x000fe4000801160b */
[----:B------:R-:W-:Y:S02]  /*2f80*/  IMAD R6, R19, -0x2, R6 ;  /* 0xfffffffe13067824 */ /* 0x000fe400078e0206 */
[----:B------:R-:W-:-:S04]  /*2f90*/  UIADD3 UR10, UR6, UR52, -UR61 ;  /* 0x00000034060a7290 */ /* 0x000fc8000fffe83d */
[----:B------:R-:W-:-:S04]  /*2fa0*/  UIMAD.WIDE UR10, UR10, 0x38e38e39, URZ ;  /* 0x38e38e390a0a78a5 */ /* 0x000fc8000f8e023f */
[----:B------:R-:W-:Y:S01]  /*2fb0*/  USHF.R.U32.HI UR6, URZ, 0x1f, UR11 ;  /* 0x0000001f3f067899 */ /* 0x000fe2000801160b */
[----:B0-----:R-:W-:-:S03]  /*2fc0*/  VIADDMNMX R0, R0, R7, R6, PT ;  /* 0x0000000700007246 */ /* 0x001fc60003800106 */
[----:B------:R-:W-:Y:S01]  /*2fd0*/  ULEA.HI.SX32 UR6, UR11, UR6, 0x1b ;  /* 0x000000060b067291 */ /* 0x000fe2000f8fda3f */
[----:B------:R-:W-:-:S03]  /*2fe0*/  ISETP.GT.AND P3, PT, R0, RZ, PT ;  /* 0x000000ff0000720c */ /* 0x000fc60003f64270 */
[----:B------:R-:W-:Y:S01]  /*2ff0*/  UISETP.LT.AND UP1, UPT, URZ, UR6, UPT ;  /* 0x000000063f00728c */ /* 0x000fe2000bf21270 */
[C---:B------:R-:W-:Y:S02]  /*3000*/  ISETP.GT.AND P4, PT, R0.reuse, 0x1, PT ;  /* 0x000000010000780c */ /* 0x040fe40003f84270 */
[----:B------:R-:W-:Y:S01]  /*3010*/  ISETP.GT.AND P5, PT, R0, 0x8, PT ;  /* 0x000000080000780c */ /* 0x000fe20003fa4270 */
[----:B------:R-:W-:Y:S01]  /*3020*/  USEL UR14, URZ, UR6, !UP1 ;  /* 0x000000063f0e7287 */ /* 0x000fe2000c800000 */
[----:B------:R-:W-:Y:S02]  /*3030*/  WARPGROUP.DEPBAR.LE gsb0, 0x0 ;  /* 0x00008000000079c5 */ /* 0x000fe40000010000 */
[----:B------:R-:W-:Y:S01]  /*3040*/  WARPGROUP.ARRIVE ;  /* 0x00000000000079c5 */ /* 0x000fe20000000000 */
[----:B------:R-:W-:-:S05]  /*3050*/  UISETP.GE.AND UP1, UPT, UR7, UR14, UPT ;  /* 0x0000000e0700728c */ /* 0x000fca000bf26270 */
        /* <DEDUP_REMOVED lines=112> */
[----:B------:R-:W-:Y:S01]  /*3760*/  FMNMX.FTZ R4, R49, R4, !PT ;  /* 0x0000000431047209 */ /* 0x000fe20007810000 */
[----:B------:R-:W0:Y:S01]  /*3770*/  SHFL.IDX PT, R52, R12, 0x1, 0x1c1f ;  /* 0x003c1f000c347f89 */ /* 0x000e2200000e0000 */
[----:B------:R-:W-:-:S02]  /*3780*/  ISETP.GT.AND P4, PT, R0, 0x60, PT ;  /* 0x000000600000780c */ /* 0x000fc40003f84270 */
[----:B------:R-:W-:Y:S02]  /*3790*/  FSEL R53, R53, -INF , P3 ;  /* 0xff80000035357808 */ /* 0x000fe40001800000 */
[----:B------:R-:W-:Y:S02]  /*37a0*/  FMNMX.FTZ R4, R13, R4, !PT ;  /* 0x000000040d047209 */ /* 0x000fe40007810000 */
[----:B------:R-:W-:Y:S02]  /*37b0*/  ISETP.GT.AND P3, PT, R0, 0x61, PT ;  /* 0x000000610000780c */ /* 0x000fe40003f64270 */
[----:B------:R-:W-:Y:S02]  /*37c0*/  FMNMX.FTZ R4, R53, R4, !PT ;  /* 0x0000000435047209 */ /* 0x000fe40007810000 */
[----:B0-----:R-:W-:-:S04]  /*37d0*/  VIADDMNMX R52, R52, R7, R6, PT ;  /* 0x0000000734347246 */ /* 0x001fc80003800106 */
[----:B------:R-:W-:-:S04]  /*37e0*/  ISETP.GT.AND P5, PT, R52, 0x8, PT ;  /* 0x000000083400780c */ /* 0x000fc80003fa4270 */
[----:B------:R-:W-:Y:S01]  /*37f0*/  FSEL R94, R94, -INF , P5 ;  /* 0xff8000005e5e7808 */ /* 0x000fe20002800000 */
[----:B------:R-:W-:Y:S02]  /*3800*/  WARPGROUP.DEPBAR.LE gsb0, 0x0 ;  /* 0x00008000000079c5 */ /* 0x000fe40000010000 */
[----:B------:R-:W-:Y:S01]  /*3810*/  WARPGROUP.ARRIVE ;  /* 0x00000000000079c5 */ /* 0x000fe20000000000 */
[----:B------:R-:W-:Y:S02]  /*3820*/  FSEL R15, R40, -INF , P4 ;  /* 0xff800000280f7808 */ /* 0x000fe40002000000 */
[C---:B------:R-:W-:Y:S02]  /*3830*/  ISETP.GT.AND P4, PT, R0.reuse, 0x68, PT ;  /* 0x000000680000780c */ /* 0x040fe40003f84270 */
        /* <DEDUP_REMOVED lines=9> */
[C---:B------:R-:W-:Y:S02]  /*38d0*/  ISETP.GT.AND P4, PT, R0.reuse, 0x70, PT ;  /* 0x000000700000780c */ /* 0x040fe40003f84270 */
[----:B------:R-:W-:Y:S02]  /*38e0*/  FSEL R45, R45, -INF , P3 ;  /* 0xff8000002d2d7808 */ /* 0x000fe40001800000 */
[----:B------:R-:W-:Y:S02]  /*38f0*/  FMNMX.FTZ R4, R21, R4, !PT ;  /* 0x0000000415047209 */ /* 0x000fe40007810000 */
[----:B------:R-:W-:Y:S02]  /*3900*/  ISETP.GT.AND P3, PT, R0, 0x71, PT ;  /* 0x000000710000780c */ /* 0x000fe40003f64270 */
[----:B------:R-:W-:Y:S01]  /*3910*/  FMNMX.FTZ R4, R45, R4, !PT ;  /* 0x000000042d047209 */ /* 0x000fe20007810000 */
[----:B------:R-:W-:-:S02]  /*3920*/  WARPGROUP.DEPBAR.LE gsb0, 0x0 ;  /* 0x00008000000079c5 */ /* 0x000fc40000010000 */
[----:B------:R-:W-:Y:S01]  /*3930*/  WARPGROUP.ARRIVE ;  /* 0x00000000000079c5 */ /* 0x000fe20000000000 */
[----:B------:R-:W-:Y:S02]  /*3940*/  FSEL R65, R32, -INF , P4 ;  /* 0xff80000020417808 */ /* 0x000fe40002000000 */
[C---:B------:R-:W-:Y:S02]  /*3950*/  ISETP.GT.AND P4, PT, R0.reuse, 0x78, PT ;  /* 0x000000780000780c */ /* 0x040fe40003f84270 */
[----:B------:R-:W-:Y:S01]  /*3960*/  FSEL R33, R33, -INF , P3 ;  /* 0xff80000021217808 */ /* 0x000fe20001800000 */
[----:B------:R-:W-:Y:S01]  /*3970*/  HGMMA.64x16x16.F32 R24, gdesc[UR24], R24, gsb0 ;  /* 0x00200000181879f0 */ /* 0x000fe20008000818 */
[----:B------:R-:W-:Y:S02]  /*3980*/  FMNMX.FTZ R4, R65, R4, !PT ;  /* 0x0000000441047209 */ /* 0x000fe40007810000 */
[----:B------:R-:W-:Y:S02]  /*3990*/  ISETP.GT.AND P3, PT, R0, 0x79, PT ;  /* 0x000000790000780c */ /* 0x000fe40003f64270 */
        /* <DEDUP_REMOVED lines=8> */
[----:B------:R-:W-:Y:S02]  /*3a20*/  FSEL R73, R24, -INF , P4 ;  /* 0xff80000018497808 */ /* 0x000fe40002000000 */
[C---:B------:R-:W-:Y:S02]  /*3a30*/  ISETP.GT.AND P4, PT, R0.reuse, 0x88, PT ;  /* 0x000000880000780c */ /* 0x040fe40003f84270 */
        /* <DEDUP_REMOVED lines=20> */
[----:B0-----:R-:W-:Y:S02]  /*3b80*/  FMNMX.FTZ R77, R10, R77, !PT ;  /* 0x0000004d0a4d7209 */ /* 0x001fe40007810000 */
[----:B------:R-:W-:Y:S02]  /*3b90*/  FSEL R44, R67, -INF , P4 ;  /* 0xff800000432c7808 */ /* 0x000fe40002000000 */
[----:B------:R-:W-:Y:S01]  /*3ba0*/  ISETP.GT.AND P4, PT, R52, 0x39, PT ;  /* 0x000000393400780c */ /* 0x000fe20003f84270 */
[----:B------:R-:W0:Y:S03]  /*3bb0*/  SHFL.BFLY PT, R0, R77, 0x1, 0x1f ;  /* 0x0c201f004d007f89 */ /* 0x000e2600000e0000 */
[----:B------:R-:W-:-:S02]  /*3bc0*/  FSEL R71, R71, -INF , P4 ;  /* 0xff80000047477808 */ /* 0x000fc40002000000 */
        /* <DEDUP_REMOVED lines=9> */
[C---:B------:R-:W-:Y:S01]  /*3c60*/  FSETP.NEU.FTZ.AND P3, PT, R0.reuse, -INF , PT ;  /* 0xff8000000000780b */ /* 0x040fe20003f7d000 */
[----:B------:R-:W-:Y:S01]  /*3c70*/  FMUL.FTZ R4, R0, UR4 ;  /* 0x0000000400047c20 */ /* 0x000fe20008410000 */
[----:B------:R-:W-:-:S04]  /*3c80*/  ISETP.GT.AND P4, PT, R52, 0x61, PT ;  /* 0x000000613400780c */ /* 0x000fc80003f84270 */
[----:B------:R-:W-:Y:S02]  /*3c90*/  FSEL R4, R4, RZ, P3 ;  /* 0x000000ff04047208 */ /* 0x000fe40001800000 */
[----:B------:R-:W-:Y:S02]  /*3ca0*/  ISETP.GT.AND P3, PT, R52, RZ, PT ;  /* 0x000000ff3400720c */ /* 0x000fe40003f64270 */
[----:B------:R-:W-:Y:S01]  /*3cb0*/  FSEL R76, R43, -INF , P4 ;  /* 0xff8000002b4c7808 */ /* 0x000fe20002000000 */
        /* <DEDUP_REMOVED lines=18> */
[----:B------:R-:W-:Y:S01]  /*3de0*/  MUFU.EX2 R8, R8 ;  /* 0x0000000800087308 */ /* 0x000fe20000000800 */
[----:B------:R-:W-:Y:S01]  /*3df0*/  FMNMX.FTZ R109, R82, R109, !PT ;  /* 0x0000006d526d7209 */ /* 0x000fe20007810000 */
[--C-:B------:R-:W-:Y:S01]  /*3e00*/  FFMA.FTZ R117, R117, UR4, -R4.reuse ;  /* 0x0000000475757c23 */ /* 0x100fe20008010804 */
[----:B------:R-:W-:Y:S01]  /*3e10*/  FSEL R86, R86, -INF , P3 ;  /* 0xff80000056567808 */ /* 0x000fe20001800000 */
[--C-:B------:R-:W-:Y:S01]  /*3e20*/  FFMA.FTZ R12, R115, UR4, -R4.reuse ;  /* 0x00000004730c7c23 */ /* 0x100fe20008010804 */
[----:B------:R-:W-:Y:S01]  /*3e30*/  FMNMX.FTZ R109, R20, R109, !PT ;  /* 0x0000006d146d7209 */ /* 0x000fe20007810000 */
[--C-:B------:R-:W-:Y:S01]  /*3e40*/  FFMA.FTZ R57, R57, UR4, -R4.reuse ;  /* 0x0000000439397c23 */ /* 0x100fe20008010804 */
[----:B------:R-:W-:Y:S01]  /*3e50*/  ISETP.GT.AND P3, PT, R52, 0x20, PT ;  /* 0x000000203400780c */ /* 0x000fe20003f64270 */
[----:B------:R-:W0:Y:S01]  /*3e60*/  MUFU.EX2 R9, R9 ;  /* 0x0000000900097308 */ /* 0x000e220000000800 */
[----:B------:R-:W-:Y:S01]  /*3e70*/  FMNMX.FTZ R6, R86, R109, !PT ;  /* 0x0000006d56067209 */ /* 0x000fe20007810000 */
[--C-:B------:R-:W-:Y:S01]  /*3e80*/  FFMA.FTZ R25, R25, UR4, -R4.reuse ;  /* 0x0000000419197c23 */ /* 0x100fe20008010804 */
[----:B------:R-:W-:Y:S01]  /*3e90*/  FSEL R74, R74, -INF , P3 ;  /* 0xff8000004a4a7808 */ /* 0x000fe20001800000 */
[--C-:B------:R-:W-:Y:S01]  /*3ea0*/  FFMA.FTZ R56, R33, UR4, -R4.reuse ;  /* 0x0000000421387c23 */ /* 0x100fe20008010804 */
[----:B------:R-:W-:Y:S01]  /*3eb0*/  FMNMX.FTZ R105, R87, R6, !PT ;  /* 0x0000000657697209 */ /* 0x000fe20007810000 */
[--C-:B------:R-:W-:Y:S01]  /*3ec0*/  FFMA.FTZ R83, R107, UR4, -R4.reuse ;  /* 0x000000046b537c23 */ /* 0x100fe20008010804 */
[----:B------:R-:W-:Y:S01]  /*3ed0*/  ISETP.GT.AND P3, PT, R52, 0x28, PT ;  /* 0x000000283400780c */ /* 0x000fe20003f64270 */
[----:B------:R1:W-:Y:S01]  /*3ee0*/  MUFU.EX2 R6, R32 ;  /* 0x0000002000067308 */ /* 0x0003e20000000800 */
[----:B------:R-:W-:Y:S01]  /*3ef0*/  FMNMX.FTZ R105, R74, R105, !PT ;  /* 0x000000694a697209 */ /* 0x000fe20007810000 */
[--C-:B------:R-:W-:Y:S01]  /*3f00*/  FFMA.FTZ R33, R69, UR4, -R4.reuse ;  /* 0x0000000445217c23 */ /* 0x100fe20008010804 */
[----:B------:R-:W-:Y:S01]  /*3f10*/  FSEL R78, R78, -INF , P3 ;  /* 0xff8000004e4e7808 */ /* 0x000fe20001800000 */
[--C-:B------:R-:W-:Y:S01]  /*3f20*/  FFMA.FTZ R75, R103, UR4, -R4.reuse ;  /* 0x00000004674b7c23 */ /* 0x100fe20008010804 */
[----:B------:R-:W-:Y:S01]  /*3f30*/  FMNMX.FTZ R105, R36, R105, !PT ;  /* 0x0000006924697209 */ /* 0x000fe20007810000 */
[--C-:B------:R-:W-:Y:S01]  /*3f40*/  FFMA.FTZ R67, R99, UR4, -R4.reuse ;  /* 0x0000000463437c23 */ /* 0x100fe20008010804 */
[----:B------:R-:W-:Y:S01]  /*3f50*/  ISETP.GT.AND P3, PT, R52, 0x30, PT ;  /* 0x000000303400780c */ /* 0x000fe20003f64270 */
[----:B------:R-:W2:Y:S01]  /*3f60*/  MUFU.EX2 R10, R10 ;  /* 0x0000000a000a7308 */ /* 0x000ea20000000800 */
[----:B------:R-:W-:Y:S01]  /*3f70*/  FMNMX.FTZ R24, R78, R105, !PT ;  /* 0x000000694e187209 */ /* 0x000fe20007810000 */
[--C-:B------:R-:W-:Y:S01]  /*3f80*/  FFMA.FTZ R59, R93, UR4, -R4.reuse ;  /* 0x000000045d3b7c23 */ /* 0x100fe20008010804 */
[----:B------:R-:W-:Y:S01]  /*3f90*/  FSEL R66, R66, -INF , P3 ;  /* 0xff80000042427808 */ /* 0x000fe20001800000 */
[----:B------:R-:W-:Y:S01]  /*3fa0*/  FFMA.FTZ R64, R53, UR4, -R4 ;  /* 0x0000000435407c23 */ /* 0x000fe20008010804 */
[----:B------:R-:W-:-:S02]  /*3fb0*/  FMNMX.FTZ R101, R79, R24, !PT ;  /* 0x000000184f657209 */ /* 0x000fc40007810000 */
[----:B------:R-:W-:Y:S01]  /*3fc0*/  ISETP.GT.AND P3, PT, R52, 0x38, PT ;  /* 0x000000383400780c */ /* 0x000fe20003f64270 */
[----:B------:R3:W-:Y:S01]  /*3fd0*/  MUFU.EX2 R24, R40 ;  /* 0x0000002800187308 */ /* 0x0007e20000000800 */
[----:B------:R-:W-:Y:S02]  /*3fe0*/  FMNMX.FTZ R101, R66, R101, !PT ;  /* 0x0000006542657209 */ /* 0x000fe40007810000 */
[----:B------:R-:W-:Y:S02]  /*3ff0*/  FSEL R70, R70, -INF , P3 ;  /* 0xff80000046467808 */ /* 0x000fe40001800000 */
[----:B------:R-:W-:Y:S02]  /*4000*/  FMNMX.FTZ R101, R44, R101, !PT ;  /* 0x000000652c657209 */ /* 0x000fe40007810000 */
[----:B------:R-:W-:Y:S01]  /*4010*/  ISETP.GT.AND P3, PT, R52, 0x40, PT ;  /* 0x000000403400780c */ /* 0x000fe20003f64270 */
[----:B------:R-:W4:Y:S01]  /*4020*/  MUFU.EX2 R7, R117 ;  /* 0x0000007500077308 */ /* 0x000f220000000800 */
[----:B-1----:R-:W-:Y:S01]  /*4030*/  FMNMX.FTZ R32, R70, R101, !PT ;  /* 0x0000006546207209 */ /* 0x002fe20007810000 */
[----:B---3--:R-:W-:Y:S01]  /*4040*/  FFMA.FTZ R40, R97, UR4, -R4 ;  /* 0x0000000461287c23 */ /* 0x008fe20008010804 */
[----:B------:R-:W-:-:S02]  /*4050*/  FSEL R58, R58, -INF , P3 ;  /* 0xff8000003a3a7808 */ /* 0x000fc40001800000 */
[----:B------:R-:W-:Y:S02]  /*4060*/  FMNMX.FTZ R97, R71, R32, !PT ;  /* 0x0000002047617209 */ /* 0x000fe40007810000 */
[----:B------:R-:W-:Y:S01]  /*4070*/  ISETP.GT.AND P3, PT, R52, 0x48, PT ;  /* 0x000000483400780c */ /* 0x000fe20003f64270 */
[----:B------:R1:W-:Y:S01]  /*4080*/  MUFU.EX2 R32, R40 ;  /* 0x0000002800207308 */ /* 0x0003e20000000800 */
[----:B------:R-:W-:Y:S02]  /*4090*/  FMNMX.FTZ R97, R58, R97, !PT ;  /* 0x000000613a617209 */ /* 0x000fe40007810000 */
[----:B------:R-:W-:Y:S02]  /*40a0*/  FSEL R62, R62, -INF , P3 ;  /* 0xff8000003e3e7808 */ /* 0x000fe40001800000 */
[----:B------:R-:W-:Y:S02]  /*40b0*/  FMNMX.FTZ R97, R48, R97, !PT ;  /* 0x0000006130617209 */ /* 0x000fe40007810000 */
[----:B------:R-:W-:Y:S01]  /*40c0*/  ISETP.GT.AND P3, PT, R52, 0x50, PT ;  /* 0x000000503400780c */ /* 0x000fe20003f64270 */
[----:B------:R-:W-:Y:S01]  /*40d0*/  MUFU.EX2 R12, R12 ;  /* 0x0000000c000c7308 */ /* 0x000fe20000000800 */
[----:B------:R-:W-:Y:S01]  /*40e0*/  FMNMX.FTZ R97, R62, R97, !PT ;  /* 0x000000613e617209 */ /* 0x000fe20007810000 */
[----:B-1----:R-:W-:Y:S01]  /*40f0*/  FFMA.FTZ R40, R89, UR4, -R4 ;  /* 0x0000000459287c23 */ /* 0x002fe20008010804 */
[----:B------:R-:W-:-:S02]  /*4100*/  FSEL R68, R50, -INF , P3 ;  /* 0xff80000032447808 */ /* 0x000fc40001800000 */
[----:B------:R-:W-:Y:S02]  /*4110*/  FMNMX.FTZ R97, R80, R97, !PT ;  /* 0x0000006150617209 */ /* 0x000fe40007810000 */
[----:B------:R-:W-:Y:S01]  /*4120*/  ISETP.GT.AND P3, PT, R52, 0x58, PT ;  /* 0x000000583400780c */ /* 0x000fe20003f64270 */
[----:B------:R-:W-:Y:S01]  /*4130*/  MUFU.EX2 R77, R77 ;  /* 0x0000004d004d7308 */ /* 0x000fe20000000800 */
[----:B------:R-:W-:Y:S02]  /*4140*/  FMNMX.FTZ R97, R68, R97, !PT ;  /* 0x0000006144617209 */ /* 0x000fe40007810000 */
[----:B------:R-:W-:Y:S02]  /*4150*/  FSEL R54, R54, -INF , P3 ;  /* 0xff80000036367808 */ /* 0x000fe40001800000 */
[----:B------:R-:W-:Y:S02]  /*4160*/  FMNMX.FTZ R97, R72, R97, !PT ;  /* 0x0000006148617209 */ /* 0x000fe40007810000 */
[----:B------:R-:W-:Y:S01]  /*4170*/  ISETP.GT.AND P3, PT, R52, 0x60, PT ;  /* 0x000000603400780c */ /* 0x000fe20003f64270 */
[----:B------:R-:W-:Y:S01]  /*4180*/  MUFU.EX2 R14, R14 ;  /* 0x0000000e000e7308 */ /* 0x000fe20000000800 */
[----:B------:R-:W-:-:S02]  /*4190*/  FMNMX.FTZ R50, R54, R97, !PT ;  /* 0x0000006136327209 */ /* 0x000fc40007810000 */
[----:B------:R-:W-:Y:S01]  /*41a0*/  FSEL R63, R42, -INF , P3 ;  /* 0xff8000002a3f7808 */ /* 0x000fe20001800000 */
[----:B------:R-:W-:Y:S01]  /*41b0*/  FFMA.FTZ R42, R81, UR4, -R4 ;  /* 0x00000004512a7c23 */ /* 0x000fe20008010804 */
[----:B------:R-:W-:Y:S02]  /*41c0*/  FMNMX.FTZ R50, R55, R50, !PT ;  /* 0x0000003237327209 */ /* 0x000fe40007810000 */
[C---:B------:R-:W-:Y:S01]  /*41d0*/  ISETP.GT.AND P3, PT, R52.reuse, 0x68, PT ;  /* 0x000000683400780c */ /* 0x040fe20003f64270 */
[----:B------:R-:W-:Y:S01]  /*41e0*/  MUFU.EX2 R83, R83 ;  /* 0x0000005300537308 */ /* 0x000fe20000000800 */
[----:B------:R-:W-:Y:S02]  /*41f0*/  FMNMX.FTZ R43, R63, R50, !PT ;  /* 0x000000323f2b7209 */ /* 0x000fe40007810000 */
[----:B------:R-:W-:Y:S02]  /*4200*/  ISETP.GT.AND P4, PT, R52, 0x69, PT ;  /* 0x000000693400780c */ /* 0x000fe40003f84270 */
[----:B------:R-:W-:-:S02]  /*4210*/  FSEL R81, R46, -INF , P3 ;  /* 0xff8000002e517808 */ /* 0x000fc40001800000 */
[----:B------:R-:W-:Y:S01]  /*4220*/  FMNMX.FTZ R46, R76, R43, !PT ;  /* 0x0000002b4c2e7209 */ /* 0x000fe20007810000 */
[----:B------:R-:W-:Y:S01]  /*4230*/  MUFU.EX2 R75, R75 ;  /* 0x0000004b004b7308 */ /* 0x000fe20000000800 */
[----:B------:R-:W-:Y:S02]  /*4240*/  FSEL R84, R47, -INF , P4 ;  /* 0xff8000002f547808 */ /* 0x000fe40002000000 */
[C---:B------:R-:W-:Y:S02]  /*4250*/  ISETP.GT.AND P3, PT, R52.reuse, 0x70, PT ;  /* 0x000000703400780c */ /* 0x040fe40003f64270 */
[----:B------:R-:W-:Y:S02]  /*4260*/  FMNMX.FTZ R47, R81, R46, !PT ;  /* 0x0000002e512f7209 */ /* 0x000fe40007810000 */
[----:B------:R-:W-:Y:S01]  /*4270*/  ISETP.GT.AND P4, PT, R52, 0x71, PT ;  /* 0x000000713400780c */ /* 0x000fe20003f84270 */
[----:B------:R1:W-:Y:S01]  /*4280*/  MUFU.EX2 R43, R57 ;  /* 0x00000039002b7308 */ /* 0x0003e20000000800 */
[----:B------:R-:W-:Y:S01]  /*4290*/  FSEL R85, R34, -INF , P3 ;  /* 0xff80000022557808 */ /* 0x000fe20001800000 */
[--C-:B------:R-:W-:Y:S01]  /*42a0*/  FFMA.FTZ R34, R5, UR4, -R4.reuse ;  /* 0x0000000405227c23 */ /* 0x100fe20008010804 */
[----:B------:R-:W-:Y:S01]  /*42b0*/  FMNMX.FTZ R46, R84, R47, !PT ;  /* 0x0000002f542e7209 */ /* 0x000fe20007810000 */
[----:B------:R-:W-:Y:S01]  /*42c0*/  FFMA.FTZ R47, R13, UR4, -R4 ;  /* 0x000000040d2f7c23 */ /* 0x000fe20008010804 */
[----:B------:R-:W-:-:S02]  /*42d0*/  ISETP.GT.AND P3, PT, R52, 0x78, PT ;  /* 0x000000783400780c */ /* 0x000fc40003f64270 */
[----:B------:R-:W-:Y:S01]  /*42e0*/  FSEL R88, R35, -INF , P4 ;  /* 0xff80000023587808 */ /* 0x000fe20002000000 */
[--C-:B------:R-:W-:Y:S01]  /*42f0*/  FFMA.FTZ R35, R61, UR4, -R4.reuse ;  /* 0x000000043d237c23 */ /* 0x100fe20008010804 */
[----:B------:R-:W-:Y:S01]  /*4300*/  FMNMX.FTZ R5, R85, R46, !PT ;  /* 0x0000002e55057209 */ /* 0x000fe20007810000 */
[--C-:B-1----:R-:W-:Y:S01]  /*4310*/  FFMA.FTZ R57, R49, UR4, -R4.reuse ;  /* 0x0000000431397c23 */ /* 0x102fe20008010804 */
[----:B------:R-:W-:Y:S01]  /*4320*/  FSEL R89, R38, -INF , P3 ;  /* 0xff80000026597808 */ /* 0x000fe20001800000 */
[--C-:B------:R-:W-:Y:S01]  /*4330*/  FFMA.FTZ R49, R41, UR4, -R4.reuse ;  /* 0x0000000429317c23 */ /* 0x100fe20008010804 */
[----:B------:R-:W-:Y:S01]  /*4340*/  ISETP.GT.AND P4, PT, R52, 0x79, PT ;  /* 0x000000793400780c */ /* 0x000fe20003f84270 */
[--C-:B------:R-:W-:Y:S01]  /*4350*/  FFMA.FTZ R41, R21, UR4, -R4.reuse ;  /* 0x0000000415297c23 */ /* 0x100fe20008010804 */
[----:B------:R-:W-:Y:S01]  /*4360*/  FMNMX.FTZ R38, R88, R5, !PT ;  /* 0x0000000558267209 */ /* 0x000fe20007810000 */
[--C-:B------:R-:W-:Y:S01]  /*4370*/  FFMA.FTZ R21, R73, UR4, -R4.reuse ;  /* 0x0000000449157c23 */ /* 0x100fe20008010804 */
[----:B------:R-:W-:Y:S01]  /*4380*/  FSEL R61, R39, -INF , P4 ;  /* 0xff800000273d7808 */ /* 0x000fe20002000000 */
[----:B0-----:R-:W-:Y:S01]  /*4390*/  FADD.FTZ R73, R8, R9 ;  /* 0x0000000908497221 */ /* 0x001fe20000010000 */
[C---:B------:R-:W-:Y:S01]  /*43a0*/  ISETP.GT.AND P3, PT, R52.reuse, 0x80, PT ;  /* 0x000000803400780c */ /* 0x040fe20003f64270 */
        /* <DEDUP_REMOVED lines=10> */
[----:B------:R-:W-:Y:S01]  /*4450*/  ISETP.GT.AND P4, PT, R52, 0x89, PT ;  /* 0x000000893400780c */ /* 0x000fe20003f84270 */
[----:B------:R-:W-:Y:S01]  /*4460*/  FFMA.FTZ R52, R45, UR4, -R4 ;  /* 0x000000042d347c23 */ /* 0x000fe20008010804 */
[----:B------:R-:W-:Y:S01]  /*4470*/  FSEL R30, R30, -INF , P3 ;  /* 0xff8000001e1e7808 */ /* 0x000fe20001800000 */
[----:B------:R-:W-:Y:S01]  /*4480*/  MUFU.EX2 R59, R59 ;  /* 0x0000003b003b7308 */ /* 0x000fe20000000800 */
[----:B------:R-:W-:-:S02]  /*4490*/  FMNMX.FTZ R5, R27, R46, !PT ;  /* 0x0000002e1b057209 */ /* 0x000fc40007810000 */
[----:B------:R-:W-:Y:S02]  /*44a0*/  FSEL R31, R31, -INF , P4 ;  /* 0xff8000001f1f7808 */ /* 0x000fe40002000000 */
[----:B------:R-:W-:Y:S02]  /*44b0*/  FMNMX.FTZ R46, R30, R5, !PT ;  /* 0x000000051e2e7209 */ /* 0x000fe40007810000 */
[----:B------:R-:W-:Y:S01]  /*44c0*/  F2FP.F16.F32.PACK_AB R8, R9, R8 ;  /* 0x000000080908723e */ /* 0x000fe200000000ff */
[----:B------:R-:W-:Y:S01]  /*44d0*/  MUFU.EX2 R40, R40 ;  /* 0x0000002800287308 */ /* 0x000fe20000000800 */
[----:B------:R-:W-:Y:S01]  /*44e0*/  FMNMX.FTZ R5, R31, R46, !PT ;  /* 0x0000002e1f057209 */ /* 0x000fe20007810000 */
[----:B------:R-:W-:-:S04]  /*44f0*/  FFMA.FTZ R46, R15, UR4, -R4 ;  /* 0x000000040f2e7c23 */ /* 0x000fc80008010804 */
[----:B------:R-:W0:Y:S02]  /*4500*/  SHFL.BFLY PT, R50, R5, 0x2, 0x1f ;  /* 0x0c401f0005327f89 */ /* 0x000e2400000e0000 */
[----:B------:R-:W-:Y:S08]  /*4510*/  MUFU.EX2 R51, R51 ;  /* 0x0000003300337308 */ /* 0x000ff00000000800 */
[----:B------:R-:W-:Y:S08]  /*4520*/  MUFU.EX2 R42, R42 ;  /* 0x0000002a002a7308 */ /* 0x000ff00000000800 */
[----:B------:R-:W-:Y:S01]  /*4530*/  MUFU.EX2 R34, R34 ;  /* 0x0000002200227308 */ /* 0x000fe20000000800 */
[----:B0-----:R-:W-:Y:S01]  /*4540*/  FMNMX.FTZ R11, R5, R50, !PT ;  /* 0x00000032050b7209 */ /* 0x001fe20007810000 */
[--C-:B------:R-:W-:Y:S01]  /*4550*/  FFMA.FTZ R50, R37, UR4, -R4.reuse ;  /* 0x0000000425327c23 */ /* 0x100fe20008010804 */
[--C-:B------:R-:W-:Y:S01]  /*4560*/  FFMA.FTZ R37, R28, UR4, -R4.reuse ;  /* 0x000000041c257c23 */ /* 0x100fe20008010804 */
[----:B------:R-:W-:-:S04]  /*4570*/  FFMA.FTZ R4, R29, UR4, -R4 ;  /* 0x000000041d047c23 */ /* 0x000fc80008010804 */
[----:B------:R-:W-:Y:S01]  /*4580*/  MUFU.EX2 R35, R35 ;  /* 0x0000002300237308 */ /* 0x000fe20000000800 */
[----:B------:R-:W0:Y:S07]  /*4590*/  SHFL.BFLY PT, R60, R11, 0x1, 0x1f ;  /* 0x0c201f000b3c7f89 */ /* 0x000e2e00000e0000 */
[----:B------:R-:W-:Y:S08]  /*45a0*/  MUFU.EX2 R57, R57 ;  /* 0x0000003900397308 */ /* 0x000ff00000000800 */
[----:B------:R-:W-:Y:S08]  /*45b0*/  MUFU.EX2 R47, R47 ;  /* 0x0000002f002f7308 */ /* 0x000ff00000000800 */
[----:B------:R-:W-:Y:S01]  /*45c0*/  MUFU.EX2 R64, R64 ;  /* 0x0000004000407308 */ /* 0x000fe20000000800 */
[----:B0-----:R-:W-:-:S02]  /*45d0*/  FMNMX.FTZ R5, R11, R60, !PT ;  /* 0x0000003c0b057209 */ /* 0x001fc40007810000 */
[----:B------:R-:W-:Y:S02]  /*45e0*/  @!P1 PRMT R11, RZ, 0x654, R3 ;  /* 0x00000654ff0b9816 */ /* 0x000fe40000000003 */
[C---:B------:R-:W-:Y:S01]  /*45f0*/  FSETP.NEU.FTZ.AND P3, PT, R5.reuse, -INF , PT ;  /* 0xff8000000500780b */ /* 0x040fe20003f7d000 */
[----:B------:R-:W-:Y:S01]  /*4600*/  FMUL.FTZ R13, R5, UR4 ;  /* 0x00000004050d7c20 */ /* 0x000fe20008410000 */
[----:B------:R0:W-:Y:S01]  /*4610*/  @!P1 SYNCS.ARRIVE.TRANS64.RED.A1T0 RZ, [R11+URZ], RZ ;  /* 0x000000ff0bff99a7 */ /* 0x0001e2000810043f */
[----:B------:R1:W-:Y:S03]  /*4620*/  MUFU.EX2 R60, R25 ;  /* 0x00000019003c7308 */ /* 0x0003e60000000800 */
[----:B------:R-:W-:Y:S02]  /*4630*/  FSEL R13, R13, RZ, P3 ;  /* 0x000000ff0d0d7208 */ /* 0x000fe40001800000 */
[----:B------:R-:W-:-:S03]  /*4640*/  PLOP3.LUT P3, PT, PT, PT, UP1, 0x80, 0x0 ;  /* 0x000000000000781c */ /* 0x000fc60003f6f018 */
        /* <DEDUP_REMOVED lines=10> */
[--C-:B-1----:R-:W-:Y:S01]  /*46f0*/  FFMA.FTZ R25, R87, UR4, -R13.reuse ;  /* 0x0000000457197c23 */ /* 0x102fe2000801080d */
        /* <DEDUP_REMOVED lines=8> */
[C---:B----4-:R-:W-:Y:S01]  /*4780*/  FADD.FTZ R73, R7.reuse, R62 ;  /* 0x0000003e07497221 */ /* 0x050fe20000010000 */
[----:B------:R-:W-:Y:S01]  /*4790*/  F2FP.F16.F32.PACK_AB R10, R7, R10 ;  /* 0x0000000a070a723e */ /* 0x000fe200000000ff */
        /* <DEDUP_REMOVED lines=9> */
[----:B------:R-:W2:Y:S01]  /*4830*/  MUFU.EX2 R95, R95 ;  /* 0x0000005f005f7308 */ /* 0x000ea20000000800 */
[----:B0-----:R-:W-:Y:S01]  /*4840*/  FADD.FTZ R11, R90, R91 ;  /* 0x0000005b5a0b7221 */ /* 0x001fe20000010000 */
        /* <DEDUP_REMOVED lines=8> */
[----:B------:R-:W-:Y:S01]  /*48d0*/  FFMA.FTZ R89, R89, UR4, -R13 ;  /* 0x0000000459597c23 */ /* 0x000fe2000801080d */
[----:B------:R-:W-:-:S05]  /*48e0*/  F2FP.F16.F32.PACK_AB R9, R91, R90 ;  /* 0x0000005a5b09723e */ /* 0x000fca00000000ff */
[----:B------:R-:W1:Y:S01]  /*48f0*/  MUFU.EX2 R28, R28 ;  /* 0x0000001c001c7308 */ /* 0x000e620000000800 */
[C---:B--2---:R-:W-:Y:S01]  /*4900*/  FADD.FTZ R72, R95.reuse, R72 ;  /* 0x000000485f487221 */ /* 0x044fe20000010000 */
[----:B------:R-:W-:-:S05]  /*4910*/  F2FP.F16.F32.PACK_AB R11, R95, R94 ;  /* 0x0000005e5f0b723e */ /* 0x000fca00000000ff */
[----:B------:R2:W-:Y:S01]  /*4920*/  STSM.16.M88.4 [R2+0x24300], R8 ;  /* 0x0243000802007844 */ /* 0x0005e20000000200 */
[----:B------:R-:W3:Y:S01]  /*4930*/  MUFU.EX2 R20, R20 ;  /* 0x0000001400147308 */ /* 0x000ee20000000800 */
[----:B0-----:R-:W-:Y:S01]  /*4940*/  FADD.FTZ R63, R15, R72 ;  /* 0x000000480f3f7221 */ /* 0x001fe20000010000 */
[----:B------:R-:W-:-:S06]  /*4950*/  FFMA.FTZ R72, R81, UR4, -R13 ;  /* 0x0000000451487c23 */ /* 0x000fcc000801080d */
[----:B------:R-:W0:Y:S01]  /*4960*/  MUFU.EX2 R25, R25 ;  /* 0x0000001900197308 */ /* 0x000e220000000800 */
[----:B-1----:R-:W-:Y:S01]  /*4970*/  FADD.FTZ R63, R28, R63 ;  /* 0x0000003f1c3f7221 */ /* 0x002fe20000010000 */
[----:B--2---:R-:W-:-:S06]  /*4980*/  F2FP.F16.F32.PACK_AB R8, R75, R6 ;  /* 0x000000064b08723e */ /* 0x004fcc00000000ff */
[----:B------:R1:W-:Y:S01]  /*4990*/  MUFU.EX2 R3, R68 ;  /* 0x0000004400037308 */ /* 0x0003e20000000800 */
[----:B---3--:R-:W-:-:S07]  /*49a0*/  FADD.FTZ R76, R20, R63 ;  /* 0x0000003f144c7221 */ /* 0x008fce0000010000 */
[----:B------:R-:W2:Y:S01]  /*49b0*/  MUFU.EX2 R29, R29 ;  /* 0x0000001d001d7308 */ /* 0x000ea20000000800 */
[----:B-1----:R-:W-:Y:S01]  /*49c0*/  FADD.FTZ R68, R12, R73 ;  /* 0x000000490c447221 */ /* 0x002fe20000010000 */
[----:B------:R-:W-:-:S03]  /*49d0*/  F2FP.F16.F32.PACK_AB R12, R77, R12 ;  /* 0x0000000c4d0c723e */ /* 0x000fc600000000ff */
[----:B------:R-:W-:-:S03]  /*49e0*/  FADD.FTZ R73, R77, R68 ;  /* 0x000000444d497221 */ /* 0x000fc60000010000 */
[----:B------:R-:W1:Y:S01]  /*49f0*/  MUFU.EX2 R74, R74 ;  /* 0x0000004a004a7308 */ /* 0x000e620000000800 */
[----:B------:R-:W-:Y:S01]  /*4a00*/  FADD.FTZ R68, R14, R73 ;  /* 0x000000490e447221 */ /* 0x000fe20000010000 */
[----:B------:R-:W-:-:S03]  /*4a10*/  F2FP.F16.F32.PACK_AB R14, R83, R14 ;  /* 0x0000000e530e723e */ /* 0x000fc600000000ff */
[----:B------:R-:W-:Y:S01]  /*4a20*/  FADD.FTZ R63, R83, R68 ;  /* 0x00000044533f7221 */ /* 0x000fe20000010000 */
[----:B0-----:R-:W-:Y:S01]  /*4a30*/  FADD.FTZ R68, R25, R76 ;  /* 0x0000004c19447221 */ /* 0x001fe20000010000 */
[----:B------:R-:W-:Y:S01]  /*4a40*/  FFMA.FTZ R76, R61, UR4, -R13 ;  /* 0x000000043d4c7c23 */ /* 0x000fe2000801080d */
[----:B------:R-:W0:Y:S01]  /*4a50*/  MUFU.EX2 R36, R36 ;  /* 0x0000002400247308 */ /* 0x000e220000000800 */
[----:B------:R-:W-:Y:S01]  /*4a60*/  FADD.FTZ R80, R6, R63 ;  /* 0x0000003f06507221 */ /* 0x000fe20000010000 */
[----:B--2---:R-:W-:Y:S01]  /*4a70*/  FADD.FTZ R63, R29, R68 ;  /* 0x000000441d3f7221 */ /* 0x004fe20000010000 */
[--C-:B------:R-:W-:Y:S01]  /*4a80*/  FFMA.FTZ R68, R30, UR4, -R13.reuse ;  /* 0x000000041e447c23 */ /* 0x100fe2000801080d */
[----:B------:R-:W-:Y:S01]  /*4a90*/  FFMA.FTZ R61, R27, UR4, -R13 ;  /* 0x000000041b3d7c23 */ /* 0x000fe2000801080d */
[----:B------:R-:W-:-:S03]  /*4aa0*/  FADD.FTZ R73, R75, R80 ;  /* 0x000000504b497221 */ /* 0x000fc60000010000 */
[----:B------:R-:W2:Y:S01]  /*4ab0*/  MUFU.EX2 R53, R53 ;  /* 0x0000003500357308 */ /* 0x000ea20000000800 */
[----:B-1----:R-:W-:Y:S01]  /*4ac0*/  FADD.FTZ R63, R74, R63 ;  /* 0x0000003f4a3f7221 */ /* 0x002fe20000010000 */
[----:B------:R-:W-:Y:S01]  /*4ad0*/  FADD.FTZ R26, R24, R73 ;  /* 0x00000049181a7221 */ /* 0x000fe20000010000 */
[----:B------:R-:W-:-:S05]  /*4ae0*/  F2FP.F16.F32.PACK_AB R9, R74, R29 ;  /* 0x0000001d4a09723e */ /* 0x000fca00000000ff */
[----:B------:R-:W1:Y:S01]  /*4af0*/  MUFU.EX2 R45, R45 ;  /* 0x0000002d002d7308 */ /* 0x000e620000000800 */
[----:B0-----:R-:W-:Y:S01]  /*4b00*/  FADD.FTZ R30, R36, R63 ;  /* 0x0000003f241e7221 */ /* 0x001fe20000010000 */
[----:B------:R-:W-:Y:S01]  /*4b10*/  FFMA.FTZ R63, R31, UR4, -R13 ;  /* 0x000000041f3f7c23 */ /* 0x000fe2000801080d */
[----:B------:R-:W-:-:S04]  /*4b20*/  FADD.FTZ R13, R67, R26 ;  /* 0x0000001a430d7221 */ /* 0x000fc80000010000 */
[----:B------:R-:W-:Y:S01]  /*4b30*/  FADD.FTZ R26, R32, R13 ;  /* 0x0000000d201a7221 */ /* 0x000fe20000010000 */
[----:B------:R-:W0:Y:S01]  /*4b40*/  MUFU.EX2 R66, R66 ;  /* 0x0000004200427308 */ /* 0x000e220000000800 */
[----:B--2---:R-:W-:Y:S01]  /*4b50*/  FADD.FTZ R30, R53, R30 ;  /* 0x0000001e351e7221 */ /* 0x004fe20000010000 */
[----:B------:R-:W-:Y:S01]  /*4b60*/  F2FP.F16.F32.PACK_AB R13, R28, R15 ;  /* 0x0000000f1c0d723e */ /* 0x000fe200000000ff */
[----:B------:R-:W-:Y:S01]  /*4b70*/  FADD.FTZ R15, R59, R26 ;  /* 0x0000001a3b0f7221 */ /* 0x000fe20000010000 */
[----:B------:R-:W-:-:S03]  /*4b80*/  F2FP.F16.F32.PACK_AB R28, R43, R42 ;  /* 0x0000002a2b1c723e */ /* 0x000fc600000000ff */
[----:B------:R-:W-:Y:S01]  /*4b90*/  FADD.FTZ R10, R40, R15 ;  /* 0x0000000f280a7221 */ /* 0x000fe20000010000 */
[----:B------:R-:W2:Y:S01]  /*4ba0*/  MUFU.EX2 R65, R65 ;  /* 0x0000004100417308 */ /* 0x000ea20000000800 */
[----:B-1----:R-:W-:Y:S01]  /*4bb0*/  FADD.FTZ R27, R45, R30 ;  /* 0x0000001e2d1b7221 */ /* 0x002fe20000010000 */
[----:B------:R-:W-:Y:S01]  /*4bc0*/  F2FP.F16.F32.PACK_AB R15, R25, R20 ;  /* 0x00000014190f723e */ /* 0x000fe200000000ff */
[----:B------:R-:W-:Y:S01]  /*4bd0*/  FADD.FTZ R25, R51, R10 ;  /* 0x0000000a33197221 */ /* 0x000fe20000010000 */
[----:B------:R-:W-:Y:S02]  /*4be0*/  F2FP.F16.F32.PACK_AB R10, R67, R24 ;  /* 0x00000018430a723e */ /* 0x000fe400000000ff */
[----:B------:R-:W-:Y:S01]  /*4bf0*/  F2FP.F16.F32.PACK_AB R24, R59, R32 ;  /* 0x000000203b18723e */ /* 0x000fe200000000ff */
[----:B------:R-:W-:Y:S01]  /*4c00*/  FADD.FTZ R6, R42, R25 ;  /* 0x000000192a067221 */ /* 0x000fe20000010000 */
[----:B------:R-:W1:Y:S01]  /*4c10*/  MUFU.EX2 R70, R70 ;  /* 0x0000004600467308 */ /* 0x000e620000000800 */
[----:B0-----:R-:W-:Y:S01]  /*4c20*/  FADD.FTZ R26, R66, R27 ;  /* 0x0000001b421a7221 */ /* 0x001fe20000010000 */
[----:B------:R-:W-:Y:S01]  /*4c30*/  STSM.16.M88.4 [R2+0x25b00], R12 ;  /* 0x025b000c02007844 */ /* 0x000fe20000000200 */
[----:B------:R-:W-:Y:S01]  /*4c40*/  FADD.FTZ R25, R43, R6 ;  /* 0x000000062b197221 */ /* 0x000fe20000010000 */
[----:B------:R-:W-:-:S03]  /*4c50*/  F2FP.F16.F32.PACK_AB R30, R35, R34 ;  /* 0x00000022231e723e */ /* 0x000fc600000000ff */
[----:B------:R-:W-:Y:S01]  /*4c60*/  FADD.FTZ R6, R34, R25 ;  /* 0x0000001922067221 */ /* 0x000fe20000010000 */
[----:B------:R-:W0:Y:S01]  /*4c70*/  MUFU.EX2 R44, R44 ;  /* 0x0000002c002c7308 */ /* 0x000e220000000800 */
[----:B--2---:R-:W-:Y:S01]  /*4c80*/  FADD.FTZ R11, R65, R26 ;  /* 0x0000001a410b7221 */ /* 0x004fe20000010000 */
[----:B------:R-:W-:Y:S01]  /*4c90*/  F2FP.F16.F32.PACK_AB R26, R51, R40 ;  /* 0x00000028331a723e */ /* 0x000fe200000000ff */
[----:B------:R-:W-:Y:S01]  /*4ca0*/  FADD.FTZ R29, R35, R6 ;  /* 0x00000006231d7221 */ /* 0x000fe20000010000 */
[----:B------:R-:W-:Y:S02]  /*4cb0*/  F2FP.F16.F32.PACK_AB R25, R66, R45 ;  /* 0x0000002d4219723e */ /* 0x000fe400000000ff */
[----:B------:R-:W-:Y:S02]  /*4cc0*/  CS2R R66, SRZ ;  /* 0x0000000000427805 */ /* 0x000fe4000001ff00 */
[----:B------:R-:W-:Y:S01]  /*4cd0*/  CS2R R34, SRZ ;  /* 0x0000000000227805 */ /* 0x000fe2000001ff00 */
[----:B------:R-:W-:Y:S01]  /*4ce0*/  FADD.FTZ R6, R38, R29 ;  /* 0x0000001d26067221 */ /* 0x000fe20000010000 */
[----:B------:R-:W2:Y:S01]  /*4cf0*/  MUFU.EX2 R69, R69 ;  /* 0x0000004500457308 */ /* 0x000ea20000000800 */
[----:B-1----:R-:W-:-:S02]  /*4d00*/  FADD.FTZ R11, R70, R11 ;  /* 0x0000000b460b7221 */ /* 0x002fc40000010000 */
[----:B------:R-:W-:-:S04]  /*4d10*/  FADD.FTZ R6, R57, R6 ;  /* 0x0000000639067221 */ /* 0x000fc80000010000 */
[----:B------:R-:W-:Y:S01]  /*4d20*/  FADD.FTZ R31, R47, R6 ;  /* 0x000000062f1f7221 */ /* 0x000fe20000010000 */
[----:B------:R-:W1:Y:S01]  /*4d30*/  MUFU.EX2 R48, R48 ;  /* 0x0000003000307308 */ /* 0x000e620000000800 */
[----:B0-----:R-:W-:Y:S01]  /*4d40*/  FADD.FTZ R20, R44, R11 ;  /* 0x0000000b2c147221 */ /* 0x001fe20000010000 */
[----:B------:R-:W-:Y:S01]  /*4d50*/  F2FP.F16.F32.PACK_AB R11, R53, R36 ;  /* 0x00000024350b723e */ /* 0x000fe200000000ff */
[----:B------:R-:W-:-:S04]  /*4d60*/  FADD.FTZ R31, R64, R31 ;  /* 0x0000001f401f7221 */ /* 0x000fc80000010000 */
[----:B------:R0:W-:Y:S01]  /*4d70*/  STSM.16.M88.4 [R2+0x27300], R8 ;  /* 0x0273000802007844 */ /* 0x0001e20000000200 */
[----:B------:R-:W3:Y:S01]  /*4d80*/  MUFU.EX2 R71, R71 ;  /* 0x0000004700477308 */ /* 0x000ee20000000800 */
[----:B--2---:R-:W-:-:S07]  /*4d90*/  FADD.FTZ R27, R69, R20 ;  /* 0x00000014451b7221 */ /* 0x004fce0000010000 */
[----:B------:R-:W2:Y:S01]  /*4da0*/  MUFU.EX2 R58, R58 ;  /* 0x0000003a003a7308 */ /* 0x000ea20000000800 */
[----:B-1----:R-:W-:Y:S01]  /*4db0*/  FADD.FTZ R20, R48, R27 ;  /* 0x0000001b30147221 */ /* 0x002fe20000010000 */
[----:B------:R-:W-:-:S05]  /*4dc0*/  F2FP.F16.F32.PACK_AB R27, R70, R65 ;  /* 0x00000041461b723e */ /* 0x000fca00000000ff */
[----:B------:R1:W-:Y:S01]  /*4dd0*/  STSM.16.M88.4 [R2+0x28b00], R24 ;  /* 0x028b001802007844 */ /* 0x0003e20000000200 */
[----:B------:R-:W4:Y:S01]  /*4de0*/  MUFU.EX2 R7, R7 ;  /* 0x0000000700077308 */ /* 0x000f220000000800 */
[----:B---3--:R-:W-:Y:S01]  /*4df0*/  FADD.FTZ R20, R71, R20 ;  /* 0x0000001447147221 */ /* 0x008fe20000010000 */
[----:B0-----:R-:W-:-:S03]  /*4e00*/  F2FP.F16.F32.PACK_AB R8, R57, R38 ;  /* 0x000000263908723e */ /* 0x001fc600000000ff */
[----:B------:R-:W-:-:S03]  /*4e10*/  FADD.FTZ R29, R3, R20 ;  /* 0x00000014031d7221 */ /* 0x000fc60000010000 */
[----:B------:R-:W0:Y:S01]  /*4e20*/  MUFU.EX2 R54, R54 ;  /* 0x0000003600367308 */ /* 0x000e220000000800 */
[C---:B--2---:R-:W-:Y:S01]  /*4e30*/  FADD.FTZ R20, R58.reuse, R29 ;  /* 0x0000001d3a147221 */ /* 0x044fe20000010000 */
[----:B------:R-:W-:Y:S02]  /*4e40*/  F2FP.F16.F32.PACK_AB R9, R58, R3 ;  /* 0x000000033a09723e */ /* 0x000fe400000000ff */
[----:B------:R-:W-:Y:S02]  /*4e50*/  CS2R R58, SRZ ;  /* 0x00000000003a7805 */ /* 0x000fe4000001ff00 */
[----:B------:R-:W-:Y:S02]  /*4e60*/  F2FP.F16.F32.PACK_AB R29, R69, R44 ;  /* 0x0000002c451d723e */ /* 0x000fe400000000ff */
[----:B------:R-:W-:Y:S02]  /*4e70*/  CS2R R44, SRZ ;  /* 0x00000000002c7805 */ /* 0x000fe4000001ff00 */
[----:B-1----:R-:W-:Y:S01]  /*4e80*/  CS2R R26, SRZ ;  /* 0x00000000001a7805 */ /* 0x002fe2000001ff00 */
[----:B------:R-:W1:Y:S01]  /*4e90*/  MUFU.EX2 R46, R46 ;  /* 0x0000002e002e7308 */ /* 0x000e620000000800 */
[----:B----4-:R-:W-:-:S07]  /*4ea0*/  FADD.FTZ R43, R7, R20 ;  /* 0x00000014072b7221 */ /* 0x010fce0000010000 */
[----:B------:R-:W2:Y:S01]  /*4eb0*/  MUFU.EX2 R55, R55 ;  /* 0x0000003700377308 */ /* 0x000ea20000000800 */
[----:B0-----:R-:W-:Y:S01]  /*4ec0*/  FADD.FTZ R6, R54, R43 ;  /* 0x0000002b36067221 */ /* 0x001fe20000010000 */
[----:B------:R-:W-:-:S06]  /*4ed0*/  CS2R R42, SRZ ;  /* 0x00000000002a7805 */ /* 0x000fcc000001ff00 */
[----:B------:R-:W0:Y:S01]  /*4ee0*/  MUFU.EX2 R49, R49 ;  /* 0x0000003100317308 */ /* 0x000e220000000800 */
[----:B-1----:R-:W-:Y:S01]  /*4ef0*/  FADD.FTZ R10, R46, R31 ;  /* 0x0000001f2e0a7221 */ /* 0x002fe20000010000 */
[----:B------:R-:W-:Y:S02]  /*4f00*/  F2FP.F16.F32.PACK_AB R31, R71, R48 ;  /* 0x00000030471f723e */ /* 0x000fe400000000ff */
[----:B------:R-:W-:-:S03]  /*4f10*/  CS2R R70, SRZ ;  /* 0x0000000000467805 */ /* 0x000fc6000001ff00 */
[----:B------:R1:W-:Y:S01]  /*4f20*/  STSM.16.M88.4 [R2+0x2a300], R28 ;  /* 0x02a3001c02007844 */ /* 0x0003e20000000200 */
[----:B------:R-:W3:Y:S01]  /*4f30*/  MUFU.EX2 R62, R62 ;  /* 0x0000003e003e7308 */ /* 0x000ee20000000800 */
[----:B--2---:R-:W-:-:S07]  /*4f40*/  FADD.FTZ R11, R55, R6 ;  /* 0x00000006370b7221 */ /* 0x004fce0000010000 */
[----:B------:R-:W2:Y:S01]  /*4f50*/  MUFU.EX2 R41, R41 ;  /* 0x0000002900297308 */ /* 0x000ea20000000800 */
[----:B0-----:R-:W-:Y:S01]  /*4f60*/  FADD.FTZ R10, R49, R10 ;  /* 0x0000000a310a7221 */ /* 0x001fe20000010000 */
[----:B-1----:R-:W-:-:S06]  /*4f70*/  CS2R R30, SRZ ;  /* 0x00000000001e7805 */ /* 0x002fcc000001ff00 */
[----:B------:R-:W0:Y:S01]  /*4f80*/  MUFU.EX2 R72, R72 ;  /* 0x0000004800487308 */ /* 0x000e220000000800 */
[C---:B---3--:R-:W-:Y:S01]  /*4f90*/  FADD.FTZ R11, R62.reuse, R11 ;  /* 0x0000000b3e0b7221 */ /* 0x048fe20000010000 */
[----:B------:R-:W-:Y:S02]  /*4fa0*/  F2FP.F16.F32.PACK_AB R13, R62, R55 ;  /* 0x000000373e0d723e */ /* 0x000fe400000000ff */
[----:B------:R-:W-:-:S04]  /*4fb0*/  CS2R R28, SRZ ;  /* 0x00000000001c7805 */ /* 0x000fc8000001ff00 */
[----:B------:R-:W1:Y:S01]  /*4fc0*/  MUFU.EX2 R52, R52 ;  /* 0x0000003400347308 */ /* 0x000e620000000800 */
[----:B--2---:R-:W-:Y:S01]  /*4fd0*/  FADD.FTZ R3, R41, R10 ;  /* 0x0000000a29037221 */ /* 0x004fe20000010000 */
[----:B------:R-:W-:Y:S02]  /*4fe0*/  F2FP.F16.F32.PACK_AB R10, R64, R47 ;  /* 0x0000002f400a723e */ /* 0x000fe400000000ff */
[----:B------:R-:W-:-:S04]  /*4ff0*/  CS2R R64, SRZ ;  /* 0x0000000000407805 */ /* 0x000fc8000001ff00 */
[----:B------:R-:W2:Y:S01]  /*5000*/  MUFU.EX2 R73, R84 ;  /* 0x0000005400497308 */ /* 0x000ea20000000800 */
[----:B0-----:R-:W-:Y:S01]  /*5010*/  FADD.FTZ R6, R72, R11 ;  /* 0x0000000b48067221 */ /* 0x001fe20000010000 */
[----:B------:R-:W-:Y:S02]  /*5020*/  F2FP.F16.F32.PACK_AB R11, R54, R7 ;  /* 0x00000007360b723e */ /* 0x000fe400000000ff */
[----:B------:R-:W-:-:S03]  /*5030*/  CS2R R54, SRZ ;  /* 0x0000000000367805 */ /* 0x000fc6000001ff00 */
[----:B------:R0:W-:Y:S01]  /*5040*/  STSM.16.M88.4 [R2+0x2bb00], R8 ;  /* 0x02bb000802007844 */ /* 0x0001e20000000200 */
[----:B------:R-:W3:Y:S01]  /*5050*/  MUFU.EX2 R39, R39 ;  /* 0x0000002700277308 */ /* 0x000ee20000000800 */
[C---:B-1----:R-:W-:Y:S01]  /*5060*/  FADD.FTZ R12, R52.reuse, R3 ;  /* 0x00000003340c7221 */ /* 0x042fe20000010000 */
[----:B------:R-:W-:Y:S02]  /*5070*/  F2FP.F16.F32.PACK_AB R14, R52, R41 ;  /* 0x00000029340e723e */ /* 0x000fe400000000ff */
[----:B------:R-:W-:Y:S02]  /*5080*/  CS2R R52, SRZ ;  /* 0x0000000000347805 */ /* 0x000fe4000001ff00 */
[----:B------:R-:W-:Y:S02]  /*5090*/  CS2R R40, SRZ ;  /* 0x0000000000287805 */ /* 0x000fe4000001ff00 */
[----:B------:R-:W1:Y:S01]  /*50a0*/  MUFU.EX2 R85, R85 ;  /* 0x0000005500557308 */ /* 0x000e620000000800 */
[C---:B--2---:R-:W-:Y:S01]  /*50b0*/  FADD.FTZ R6, R73.reuse, R6 ;  /* 0x0000000649067221 */ /* 0x044fe20000010000 */
[----:B------:R-:W-:-:S06]  /*50c0*/  F2FP.F16.F32.PACK_AB R15, R73, R72 ;  /* 0x00000048490f723e */ /* 0x000fcc00000000ff */
[----:B------:R-:W2:Y:S01]  /*50d0*/  MUFU.EX2 R56, R56 ;  /* 0x0000003800387308 */ /* 0x000ea20000000800 */
[----:B---3--:R-:W-:Y:S01]  /*50e0*/  FADD.FTZ R3, R39, R12 ;  /* 0x0000000c27037221 */ /* 0x008fe20000010000 */
[----:B------:R-:W-:Y:S02]  /*50f0*/  F2FP.F16.F32.PACK_AB R12, R49, R46 ;  /* 0x0000002e310c723e */ /* 0x000fe400000000ff */
[----:B------:R-:W-:-:S03]  /*5100*/  CS2R R46, SRZ ;  /* 0x00000000002e7805 */ /* 0x000fc6000001ff00 */
[----:B------:R-:W-:Y:S01]  /*5110*/  STSM.16.M88.4 [R2+0x2d300], R12 ;  /* 0x02d3000c02007844 */ /* 0x000fe20000000200 */
[----:B------:R-:W3:Y:S01]  /*5120*/  MUFU.EX2 R88, R88 ;  /* 0x0000005800587308 */ /* 0x000ee20000000800 */
[----:B-1----:R-:W-:-:S07]  /*5130*/  FADD.FTZ R7, R85, R6 ;  /* 0x0000000655077221 */ /* 0x002fce0000010000 */
[----:B------:R-:W1:Y:S01]  /*5140*/  MUFU.EX2 R33, R33 ;  /* 0x0000002100217308 */ /* 0x000e620000000800 */
[C---:B--2---:R-:W-:Y:S01]  /*5150*/  FADD.FTZ R6, R56.reuse, R3 ;  /* 0x0000000338067221 */ /* 0x044fe20000010000 */
[----:B------:R-:W-:Y:S02]  /*5160*/  F2FP.F16.F32.PACK_AB R48, R56, R39 ;  /* 0x000000273830723e */ /* 0x000fe400000000ff */
[----:B------:R-:W-:Y:S02]  /*5170*/  CS2R R56, SRZ ;  /* 0x0000000000387805 */ /* 0x000fe4000001ff00 */
[----:B------:R-:W-:Y:S02]  /*5180*/  CS2R R38, SRZ ;  /* 0x0000000000267805 */ /* 0x000fe4000001ff00 */
[----:B------:R-:W2:Y:S01]  /*5190*/  MUFU.EX2 R51, R89 ;  /* 0x0000005900337308 */ /* 0x000ea20000000800 */
[C---:B---3--:R-:W-:Y:S01]  /*51a0*/  FADD.FTZ R20, R88.reuse, R7 ;  /* 0x0000000758147221 */ /* 0x048fe20000010000 */
[----:B------:R-:W-:-:S06]  /*51b0*/  F2FP.F16.F32.PACK_AB R49, R88, R85 ;  /* 0x000000555831723e */ /* 0x000fcc00000000ff */
[----:B------:R-:W3:Y:S01]  /*51c0*/  MUFU.EX2 R50, R50 ;  /* 0x0000003200327308 */ /* 0x000ee20000000800 */
[----:B-1----:R-:W-:-:S07]  /*51d0*/  FADD.FTZ R7, R33, R6 ;  /* 0x0000000621077221 */ /* 0x002fce0000010000 */
[----:B------:R-:W1:Y:S01]  /*51e0*/  MUFU.EX2 R76, R76 ;  /* 0x0000004c004c7308 */ /* 0x000e620000000800 */
[----:B--2---:R-:W-:-:S07]  /*51f0*/  FADD.FTZ R25, R51, R20 ;  /* 0x0000001433197221 */ /* 0x004fce0000010000 */
[----:B------:R-:W2:Y:S01]  /*5200*/  MUFU.EX2 R21, R21 ;  /* 0x0000001500157308 */ /* 0x000ea20000000800 */
[C---:B---3--:R-:W-:Y:S01]  /*5210*/  FADD.FTZ R6, R50.reuse, R7 ;  /* 0x0000000732067221 */ /* 0x048fe20000010000 */
[----:B------:R-:W-:Y:S02]  /*5220*/  F2FP.F16.F32.PACK_AB R50, R50, R33 ;  /* 0x000000213232723e */ /* 0x000fe400000000ff */
[----:B------:R-:W-:-:S04]  /*5230*/  CS2R R32, SRZ ;  /* 0x0000000000207805 */ /* 0x000fc8000001ff00 */
[----:B------:R-:W3:Y:S01]  /*5240*/  MUFU.EX2 R78, R78 ;  /* 0x0000004e004e7308 */ /* 0x000ee20000000800 */
[C---:B-1----:R-:W-:Y:S01]  /*5250*/  FADD.FTZ R25, R76.reuse, R25 ;  /* 0x000000194c197221 */ /* 0x042fe20000010000 */
[----:B------:R-:W-:-:S05]  /*5260*/  F2FP.F16.F32.PACK_AB R51, R76, R51 ;  /* 0x000000334c33723e */ /* 0x000fca00000000ff */
[----:B------:R1:W-:Y:S01]  /*5270*/  STSM.16.M88.4 [R2+0x2eb00], R48 ;  /* 0x02eb003002007844 */ /* 0x0003e20000000200 */
[----:B------:R-:W4:Y:S01]  /*5280*/  MUFU.EX2 R61, R61 ;  /* 0x0000003d003d7308 */ /* 0x000f220000000800 */
[----:B--2---:R-:W-:-:S04]  /*5290*/  FADD.FTZ R7, R21, R6 ;  /* 0x0000000615077221 */ /* 0x004fc80000010000 */
[C---:B0-----:R-:W-:Y:S01]  /*52a0*/  FADD.FTZ R8, R60.reuse, R7 ;  /* 0x000000073c087221 */ /* 0x041fe20000010000 */
[----:B------:R-:W-:Y:S02]  /*52b0*/  F2FP.F16.F32.PACK_AB R60, R60, R21 ;  /* 0x000000153c3c723e */ /* 0x000fe400000000ff */
[----:B------:R-:W-:Y:S01]  /*52c0*/  MUFU.EX2 R37, R37 ;  /* 0x0000002500257308 */ /* 0x000fe20000000800 */
[----:B---3--:R-:W-:Y:S01]  /*52d0*/  FADD.FTZ R6, R78, R25 ;  /* 0x000000194e067221 */ /* 0x008fe20000010000 */
[----:B------:R-:W-:Y:S02]  /*52e0*/  CS2R R24, SRZ ;  /* 0x0000000000187805 */ /* 0x000fe4000001ff00 */
[----:B-1----:R-:W-:-:S04]  /*52f0*/  CS2R R50, SRZ ;  /* 0x0000000000327805 */ /* 0x002fc8000001ff00 */
[----:B------:R-:W0:Y:S01]  /*5300*/  MUFU.EX2 R4, R4 ;  /* 0x0000000400047308 */ /* 0x000e220000000800 */
[C---:B----4-:R-:W-:Y:S01]  /*5310*/  FADD.FTZ R7, R61.reuse, R6 ;  /* 0x000000063d077221 */ /* 0x050fe20000010000 */
[----:B------:R-:W-:Y:S02]  /*5320*/  F2FP.F16.F32.PACK_AB R61, R61, R78 ;  /* 0x0000004e3d3d723e */ /* 0x000fe400000000ff */
[----:B------:R-:W-:-:S04]  /*5330*/  CS2R R48, SRZ ;  /* 0x0000000000307805 */ /* 0x000fc8000001ff00 */
[----:B------:R-:W-:Y:S08]  /*5340*/  MUFU.EX2 R68, R68 ;  /* 0x0000004400447308 */ /* 0x000ff00000000800 */
[----:B------:R-:W1:Y:S01]  /*5350*/  MUFU.EX2 R3, R63 ;  /* 0x0000003f00037308 */ /* 0x000e620000000800 */
[----:B0-----:R-:W-:Y:S01]  /*5360*/  F2FP.F16.F32.PACK_AB R62, R4, R37 ;  /* 0x00000025043e723e */ /* 0x001fe200000000ff */
[----:B------:R-:W-:Y:S01]  /*5370*/  FADD.FTZ R37, R37, R8 ;  /* 0x0000000825257221 */ /* 0x000fe20000010000 */
[----:B------:R-:W-:-:S03]  /*5380*/  IMAD.U32 R8, RZ, RZ, UR14 ;  /* 0x0000000eff087e24 */ /* 0x000fc6000f8e00ff */
[----:B------:R-:W-:Y:S01]  /*5390*/  FADD.FTZ R4, R4, R37 ;  /* 0x0000002504047221 */ /* 0x000fe20000010000 */
[----:B------:R-:W-:Y:S02]  /*53a0*/  CS2R R36, SRZ ;  /* 0x0000000000247805 */ /* 0x000fe4000001ff00 */
[----:B-1----:R-:W-:Y:S01]  /*53b0*/  F2FP.F16.F32.PACK_AB R63, R3, R68 ;  /* 0x00000044033f723e */ /* 0x002fe200000000ff */
[----:B------:R-:W-:-:S04]  /*53c0*/  FADD.FTZ R68, R68, R7 ;  /* 0x0000000744447221 */ /* 0x000fc80000010000 */
        /* <DEDUP_REMOVED lines=14> */
.L_x_2084:
        /* <DEDUP_REMOVED lines=10> */
.L_x_2077:
[----:B------:R-:W-:Y:S01]  /*5550*/  ULEA UR4, UR36, UR37, 0x3 ;  /* 0x0000002524047291 */ /* 0x000fe2000f8e183f */
[----:B------:R-:W-:-:S05]  /*5560*/  IMAD.U32 R0, RZ, RZ, UR38 ;  /* 0x00000026ff007e24 */ /* 0x000fca000f8e00ff */
[----:B------:R-:W-:-:S04]  /*5570*/  SHF.L.U32 R0, R0, 0x1f, RZ ;  /* 0x0000001f00007819 */ /* 0x000fc800000006ff */
[----:B------:R0:W1:Y:S01]  /*5580*/  SYNCS.PHASECHK.TRANS64.TRYWAIT P3, [UR4+0x31c30], R0 ;  /* 0x031c3000ff0075a7 */ /* 0x0000620008060144 */
[----:B------:R-:W-:Y:S05]  /*5590*/  @!P0 BRA `(.L_x_2078) ;  /* 0x0000000000048947 */ /* 0x000fea0003800000 */
[----:B------:R-:W-:Y:S01]  /*55a0*/  BPT.TRAP 0x1 ;  /* 0x000000040000795c */ /* 0x000fe20000300000 */
.L_x_2078:
[----:B-1----:R-:W-:Y:S05]  /*55b0*/  @P3 BRA `(.L_x_2076) ;  /* 0x0000000000083947 */ /* 0x002fea0003800000 */
[----:B------:R-:W1:Y:S02]  /*55c0*/  SYNCS.PHASECHK.TRANS64.TRYWAIT P3, [UR4+0x31c30], R0 ;  /* 0x031c3000ff0075a7 */ /* 0x000e640008060144 */
[----:B-1----:R-:W-:Y:S05]  /*55d0*/  @!P3 BRA `(.L_x_2079) ;  /* 0x000001040084b947 */ /* 0x002fea0003800000 */
.L_x_2076:
        /* <DEDUP_REMOVED lines=356> */
.L_x_2081:
[----:B------:R-:W-:Y:S01]  /*6c20*/  ULEA UR4, UR6, UR37, 0x3 ;  /* 0x0000002506047291 */ /* 0x000fe2000f8e183f */
[----:B------:R-:W-:-:S05]  /*6c30*/  IMAD.U32 R0, RZ, RZ, UR39 ;  /* 0x00000027ff007e24 */ /* 0x000fca000f8e00ff */
[----:B------:R-:W-:-:S04]  /*6c40*/  SHF.L.U32 R0, R0, 0x1f, RZ ;  /* 0x0000001f00007819 */ /* 0x000fc800000006ff */
[----:B------:R0:W1:Y:S01]  /*6c50*/  SYNCS.PHASECHK.TRANS64.TRYWAIT P3, [UR4+0x31c50], R0 ;  /* 0x031c5000ff0075a7 */ /* 0x0000620008060144 */
[----:B------:R-:W-:Y:S05]  /*6c60*/  @!P0 BRA `(.L_x_2082) ;  /* 0x0000000000048947 */ /* 0x000fea0003800000 */
[----:B------:R-:W-:Y:S01]  /*6c70*/  BPT.TRAP 0x1 ;  /* 0x000000040000795c */ /* 0x000fe20000300000 */
.L_x_2082:
[----:B-1----:R-:W-:Y:S05]  /*6c80*/  @P3 BRA `(.L_x_2080) ;  /* 0x0000000000083947 */ /* 0x002fea0003800000 */
[----:B------:R-:W1:Y:S02]  /*6c90*/  SYNCS.PHASECHK.TRANS64.TRYWAIT P3, [UR4+0x31c50], R0 ;  /* 0x031c5000ff0075a7 */ /* 0x000e640008060144 */
[----:B-1----:R-:W-:Y:S05]  /*6ca0*/  @!P3 BRA `(.L_x_2083) ;  /* 0x000000ec00e8b947 */ /* 0x002fea0003800000 */
.L_x_2080:
        /* <DEDUP_REMOVED lines=9> */
[----:B------:R-:W-:Y:S01]  /*6d40*/  IMAD.MOV.U32 R12, RZ, RZ, -0x2 ;  /* 0xfffffffeff0c7424 */ /* 0x000fe200078e00ff */
[----:B------:R-:W-:Y:S01]  /*6d50*/  UMOV UR32, UR10 ;  /* 0x0000000a00207c82 */ /* 0x000fe20008000000 */
[----:B------:R-:W-:Y:S01]  /*6d60*/  UMOV UR39, UR38 ;  /* 0x0000002600277c82 */ /* 0x000fe20008000000 */
[----:B------:R-:W-:-:S04]  /*6d70*/  ULOP3.LUT UR4, UR4, 0x2400000, URZ, 0xfc, !UPT ;  /* 0x0240000004047892 */ /* 0x000fc8000f8efc3f */
[----:B------:R-:W-:Y:S01]  /*6d80*/  UIMAD UR11, UR6, 0x6c0, UR4 ;  /* 0x000006c0060b78a4 */ /* 0x000fe2000f8e0204 */
[----:B01----:R-:W-:Y:S02]  /*6d90*/  VIADD R0, R22, UR15 ;  /* 0x0000000f16007c36 */ /* 0x003fe40008000000 */
        /* <DEDUP_REMOVED lines=10> */
[----:B------:R-:W0:Y:S01]  /*6e40*/  SHFL.IDX PT, R10, R0, 0x1, 0x1c1f ;  /* 0x003c1f00000a7f89 */ /* 0x000e2200000e0000 */
[----:B------:R-:W-:Y:S02]  /*6e50*/  UMOV UR4, 0x1 ;  /* 0x0000000100047882 */ /* 0x000fe40000000000 */
[----:B------:R-:W-:Y:S01]  /*6e60*/  UIMAD UR4, UR7, -0x90, UR4 ;  /* 0xffffff70070478a4 */ /* 0x000fe2000f8e0204 */
[----:B------:R-:W1:Y:S05]  /*6e70*/  SHFL.IDX PT, R0, R0, RZ, 0x1c1f ;  /* 0x001c1fff00007589 */ /* 0x000e6a00000e0000 */
[----:B------:R-:W-:Y:S01]  /*6e80*/  IMAD R9, R19, R12, UR4 ;  /* 0x0000000413097e24 */ /* 0x000fe2000f8e020c */
[----:B------:R-:W-:Y:S01]  /*6e90*/  ULDC UR4, c[0x0][0x988] ;  /* 0x0002620000047ab9 */ /* 0x000fe20000000800 */
[----:B------:R-:W-:-:S05]  /*6ea0*/  IMAD.U32 R12, RZ, RZ, UR61 ;  /* 0x0000003dff0c7e24 */ /* 0x000fca000f8e00ff */
[----:B------:R-:W-:Y:S02]  /*6eb0*/  IADD3 R9, -R12, UR14, R9 ;  /* 0x0000000e0c097c10 */ /* 0x000fe4000fffe109 */
[----:B------:R-:W-:-:S03]  /*6ec0*/  R2UR UR14, R8 ;  /* 0x00000000080e72ca */ /* 0x000fc600000e0000 */
[C---:B0-----:R-:W-:Y:S02]  /*6ed0*/  IMAD.IADD R5, R9.reuse, 0x1, R10 ;  /* 0x0000000109057824 */ /* 0x041fe400078e020a */
[----:B-1----:R-:W-:-:S03]  /*6ee0*/  IMAD.IADD R9, R9, 0x1, R0 ;  /* 0x0000000109097824 */ /* 0x002fc600078e0200 */
[C---:B------:R-:W-:Y:S02]  /*6ef0*/  ISETP.GT.AND P3, PT, R5.reuse, RZ, PT ;  /* 0x000000ff0500720c */ /* 0x040fe40003f64270 */
[----:B------:R-:W-:-:S03]  /*6f00*/  ISETP.GT.AND P4, PT, R5, 0x1, PT ;  /* 0x000000010500780c */ /* 0x000fc60003f84270 */
[----:B------:R-:W-:Y:S01]  /*6f10*/  UISETP.GT.AND UP1, UPT, UR7, UR14, UPT ;  /* 0x0000000e0700728c */ /* 0x000fe2000bf24270 */
        /* <DEDUP_REMOVED lines=30> */
[----:B------:R-:W-:Y:S01]  /*7100*/  FMNMX.FTZ R11, R123, R10, !PT ;  /* 0x0000000a7b0b7209 */ /* 0x000fe20007810000 */
[----:B------:R-:W-:Y:S02]  /*7110*/  WARPGROUP.DEPBAR.LE gsb0, 0x0 ;  /* 0x00008000000079c5 */ /* 0x000fe40000010000 */
[----:B------:R-:W-:Y:S01]  /*7120*/  WARPGROUP.ARRIVE ;  /* 0x00000000000079c5 */ /* 0x000fe20000000000 */
[----:B------:R-:W-:Y:S02]  /*7130*/  ISETP.GT.AND P3, PT, R5, 0x30, PT ;  /* 0x000000300500780c */ /* 0x000fe40003f64270 */
        /* <DEDUP_REMOVED lines=56> */
[----:B------:R-:W-:Y:S01]  /*74c0*/  FSEL R82, R82, -INF , P3 ;  /* 0xff80000052527808 */ /* 0x000fe20001800000 */
[----:B------:R-:W-:Y:S02]  /*74d0*/  WARPGROUP.DEPBAR.LE gsb0, 0x0 ;  /* 0x00008000000079c5 */ /* 0x000fe40000010000 */
[----:B------:R-:W-:Y:S01]  /*74e0*/  WARPGROUP.ARRIVE ;  /* 0x00000000000079c5 */ /* 0x000fe20000000000 */
[----:B------:R-:W-:-:S02]  /*74f0*/  FMNMX.FTZ R11, R95, R10, !PT ;  /* 0x0000000a5f0b7209 */ /* 0x000fc40007810000 */
[----:B------:R-:W-:Y:S02]  /*7500*/  ISETP.GT.AND P3, PT, R5, 0x78, PT ;  /* 0x000000780500780c */ /* 0x000fe40003f64270 */
[----:B------:R-:W-:Y:S01]  /*7510*/  FSEL R83, R83, -INF , P4 ;  /* 0xff80000053537808 */ /* 0x000fe20002000000 */
[----:B------:R-:W-:Y:S01]  /*7520*/  HGMMA.64x96x16.F32 R24, gdesc[UR32].tnspB, R24, gsb0 ;  /* 0x41600000201879f0 */ /* 0x000fe20008000818 */
[----:B------:R-:W-:Y:S01]  /*7530*/  UIADD3 UR32, UR10, 0x480, URZ ;  /* 0x000004800a207890 */ /* 0x000fe2000fffe03f */
[----:B------:R-:W-:Y:S01]  /*7540*/  FMNMX.FTZ R10, R82, R11, !PT ;  /* 0x0000000b520a7209 */ /* 0x000fe20007810000 */
[----:B------:R-:W-:Y:S01]  /*7550*/  UIADD3 UR34, UR11, 0xc0, URZ ;  /* 0x000000c00b227890 */ /* 0x000fe2000fffe03f */
[----:B------:R-:W-:Y:S01]  /*7560*/  ISETP.GT.AND P4, PT, R5, 0x79, PT ;  /* 0x000000790500780c */ /* 0x000fe20003f84270 */
[----:B------:R-:W-:Y:S01]  /*7570*/  UMOV UR33, 0xc0000010 ;  /* 0xc000001000217882 */ /* 0x000fe20000000000 */
[----:B------:R-:W-:Y:S01]  /*7580*/  UMOV UR35, 0x80000020 ;  /* 0x8000002000237882 */ /* 0x000fe20000000000 */
        /* <DEDUP_REMOVED lines=16> */
[----:B------:R-:W-:Y:S02]  /*7690*/  ISETP.GT.AND P6, PT, R9, RZ, PT ;  /* 0x000000ff0900720c */ /* 0x000fe40003fc4270 */
[----:B------:R-:W-:Y:S02]  /*76a0*/  FMNMX.FTZ R10, R79, R10, !PT ;  /* 0x0000000a4f0a7209 */ /* 0x000fe40007810000 */
[----:B------:R-:W-:-:S02]  /*76b0*/  ISETP.GT.AND P5, PT, R9, 0x1, PT ;  /* 0x000000010900780c */ /* 0x000fc40003fa4270 */
[----:B------:R-:W-:Y:S01]  /*76c0*/  FSEL R136, R136, -INF , P6 ;  /* 0xff80000088887808 */ /* 0x000fe20003000000 */
[----:B------:R-:W0:Y:S01]  /*76d0*/  SHFL.BFLY PT, R5, R10, 0x2, 0x1f ;  /* 0x0c401f000a057f89 */ /* 0x000e2200000e0000 */
[----:B------:R-:W-:Y:S02]  /*76e0*/  ISETP.GT.AND P4, PT, R9, 0x8, PT ;  /* 0x000000080900780c */ /* 0x000fe40003f84270 */
[----:B------:R-:W-:Y:S02]  /*76f0*/  FSEL R137, R137, -INF , P5 ;  /* 0xff80000089897808 */ /* 0x000fe40002800000 */
[----:B------:R-:W-:Y:S02]  /*7700*/  FMNMX.FTZ R0, R136, R6, !PT ;  /* 0x0000000688007209 */ /* 0x000fe40007810000 */
[----:B------:R-:W-:Y:S02]  /*7710*/  ISETP.GT.AND P6, PT, R9, 0x9, PT ;  /* 0x000000090900780c */ /* 0x000fe40003fc4270 */
[----:B------:R-:W-:-:S02]  /*7720*/  FSEL R140, R140, -INF , P4 ;  /* 0xff8000008c8c7808 */ /* 0x000fc40002000000 */
[----:B------:R-:W-:Y:S02]  /*7730*/  FSEL R141, R141, -INF , P6 ;  /* 0xff8000008d8d7808 */ /* 0x000fe40003000000 */
[C---:B------:R-:W-:Y:S02]  /*7740*/  ISETP.GT.AND P6, PT, R9.reuse, 0x10, PT ;  /* 0x000000100900780c */ /* 0x040fe40003fc4270 */
[C---:B------:R-:W-:Y:S02]  /*7750*/  ISETP.GT.AND P5, PT, R9.reuse, 0x11, PT ;  /* 0x000000110900780c */ /* 0x040fe40003fa4270 */
[----:B------:R-:W-:Y:S02]  /*7760*/  FSEL R128, R128, -INF , P6 ;  /* 0xff80000080807808 */ /* 0x000fe40003000000 */
[----:B------:R-:W-:Y:S02]  /*7770*/  ISETP.GT.AND P4, PT, R9, 0x18, PT ;  /* 0x000000180900780c */ /* 0x000fe40003f84270 */
[----:B------:R-:W-:-:S02]  /*7780*/  FSEL R129, R129, -INF , P5 ;  /* 0xff80000081817808 */ /* 0x000fc40002800000 */
[----:B------:R-:W-:Y:S02]  /*7790*/  ISETP.GT.AND P6, PT, R9, 0x19, PT ;  /* 0x000000190900780c */ /* 0x000fe40003fc4270 */
[----:B0-----:R-:W-:Y:S02]  /*77a0*/  FMNMX.FTZ R11, R10, R5, !PT ;  /* 0x000000050a0b7209 */ /* 0x001fe40007810000 */
[----:B------:R-:W-:Y:S02]  /*77b0*/  FSEL R132, R132, -INF , P4 ;  /* 0xff80000084847808 */ /* 0x000fe40002000000 */
[----:B------:R-:W-:Y:S01]  /*77c0*/  FSEL R133, R133, -INF , P6 ;  /* 0xff80000085857808 */ /* 0x000fe20003000000 */
[----:B------:R-:W0:Y:S01]  /*77d0*/  SHFL.BFLY PT, R12, R11, 0x1, 0x1f ;  /* 0x0c201f000b0c7f89 */ /* 0x000e2200000e0000 */
[C---:B------:R-:W-:Y:S02]  /*77e0*/  ISETP.GT.AND P6, PT, R9.reuse, 0x20, PT ;  /* 0x000000200900780c */ /* 0x040fe40003fc4270 */
[----:B------:R-:W-:-:S02]  /*77f0*/  ISETP.GT.AND P5, PT, R9, 0x21, PT ;  /* 0x000000210900780c */ /* 0x000fc40003fa4270 */
[----:B------:R-:W-:Y:S02]  /*7800*/  ISETP.GT.AND P4, PT, R9, 0x28, PT ;  /* 0x000000280900780c */ /* 0x000fe40003f84270 */
[----:B------:R-:W-:Y:S02]  /*7810*/  FSEL R121, R121, -INF , P5 ;  /* 0xff80000079797808 */ /* 0x000fe40002800000 */
[----:B------:R-:W-:Y:S02]  /*7820*/  FSEL R124, R124, -INF , P4 ;  /* 0xff8000007c7c7808 */ /* 0x000fe40002000000 */
[C---:B------:R-:W-:Y:S02]  /*7830*/  ISETP.GT.AND P5, PT, R9.reuse, 0x31, PT ;  /* 0x000000310900780c */ /* 0x040fe40003fa4270 */
[----:B------:R-:W-:-:S04]  /*7840*/  ISETP.GT.AND P4, PT, R9, 0x38, PT ;  /* 0x000000380900780c */ /* 0x000fc80003f84270 */
[----:B------:R-:W-:Y:S02]  /*7850*/  FSEL R116, R116, -INF , P4 ;  /* 0xff80000074747808 */ /* 0x000fe40002000000 */
[----:B------:R-:W-:-:S04]  /*7860*/  ISETP.GT.AND P4, PT, R9, 0x48, PT ;  /* 0x000000480900780c */ /* 0x000fc80003f84270 */
[----:B------:R-:W-:Y:S02]  /*7870*/  FSEL R108, R108, -INF , P4 ;  /* 0xff8000006c6c7808 */ /* 0x000fe40002000000 */
[----:B0-----:R-:W-:Y:S01]  /*7880*/  FMNMX.FTZ R5, R11, R12, !PT ;  /* 0x0000000c0b057209 */ /* 0x001fe20007810000 */
[----:B------:R-:W-:Y:S02]  /*7890*/  WARPGROUP.DEPBAR.LE gsb0, 0x0 ;  /* 0x00008000000079c5 */ /* 0x000fe40000010000 */
[----:B------:R-:W-:Y:S01]  /*78a0*/  WARPGROUP.ARRIVE ;  /* 0x00000000000079c5 */ /* 0x000fe20000000000 */
[C---:B------:R-:W-:Y:S01]  /*78b0*/  FSETP.NEU.FTZ.AND P3, PT, R5.reuse, -INF , PT ;  /* 0xff8000000500780b */ /* 0x040fe20003f7d000 */
[----:B------:R-:W-:Y:S01]  /*78c0*/  FMUL.FTZ R10, R5, UR4 ;  /* 0x00000004050a7c20 */ /* 0x000fe20008410000 */
[----:B------:R-:W-:-:S03]  /*78d0*/  ISETP.GT.AND P4, PT, R9, 0x58, PT ;  /* 0x000000580900780c */ /* 0x000fc60003f84270 */
        /* <DEDUP_REMOVED lines=23> */
[--C-:B------:R-:W-:Y:S01]  /*7a50*/  FFMA.FTZ R14, R143, UR4, -R10.reuse ;  /* 0x000000048f0e7c23 */ /* 0x100fe2000801080a */
[----:B------:R-:W-:Y:S01]  /*7a60*/  FMNMX.FTZ R131, R129, R0, !PT ;  /* 0x0000000081837209 */ /* 0x000fe20007810000 */
[----:B------:R0:W-:Y:S01]  /*7a70*/  MUFU.EX2 R11, R138 ;  /* 0x0000008a000b7308 */ /* 0x0001e20000000800 */
[----:B------:R-:W-:Y:S01]  /*7a80*/  FSEL R112, R112, -INF , P6 ;  /* 0xff80000070707808 */ /* 0x000fe20003000000 */
[----:B------:R-:W1:Y:S01]  /*7a90*/  S2R R143, SR_TID.X ;  /* 0x00000000008f7919 */ /* 0x000e620000002100 */
[----:B------:R-:W-:Y:S01]  /*7aa0*/  FMNMX.FTZ R0, R132, R131, !PT ;  /* 0x0000008384007209 */ /* 0x000fe20007810000 */
[--C-:B------:R-:W-:Y:S01]  /*7ab0*/  FFMA.FTZ R13, R142, UR4, -R10.reuse ;  /* 0x000000048e0d7c23 */ /* 0x100fe2000801080a */
[----:B------:R-:W-:Y:S01]  /*7ac0*/  ISETP.GT.AND P6, PT, R9, 0x39, PT ;  /* 0x000000390900780c */ /* 0x000fe20003fc4270 */
[--C-:B------:R-:W-:Y:S01]  /*7ad0*/  FFMA.FTZ R122, R122, UR4, -R10.reuse ;  /* 0x000000047a7a7c23 */ /* 0x100fe2000801080a */
[----:B------:R-:W-:Y:S01]  /*7ae0*/  FMNMX.FTZ R131, R133, R0, !PT ;  /* 0x0000000085837209 */ /* 0x000fe20007810000 */
[--C-:B------:R-:W-:Y:S01]  /*7af0*/  FFMA.FTZ R123, R123, UR4, -R10.reuse ;  /* 0x000000047b7b7c23 */ /* 0x100fe2000801080a */
[----:B------:R-:W-:Y:S01]  /*7b00*/  FSEL R126, R113, -INF , P5 ;  /* 0xff800000717e7808 */ /* 0x000fe20002800000 */
[--C-:B0-----:R-:W-:Y:S01]  /*7b10*/  FFMA.FTZ R138, R106, UR4, -R10.reuse ;  /* 0x000000046a8a7c23 */ /* 0x101fe2000801080a */
[----:B------:R-:W-:Y:S01]  /*7b20*/  FMNMX.FTZ R0, R130, R131, !PT ;  /* 0x0000008382007209 */ /* 0x000fe20007810000 */
[----:B------:R0:W-:Y:S01]  /*7b30*/  MUFU.EX2 R113, R134 ;  /* 0x0000008600717308 */ /* 0x0001e20000000800 */
        /* <DEDUP_REMOVED lines=11> */
[--C-:B------:R-:W-:Y:S01]  /*7bf0*/  FFMA.FTZ R87, R87, UR4, -R10.reuse ;  /* 0x0000000457577c23 */ /* 0x100fe2000801080a */
[C---:B------:R-:W-:Y:S01]  /*7c00*/  ISETP.GT.AND P6, PT, R9.reuse, 0x49, PT ;  /* 0x000000490900780c */ /* 0x040fe20003fc4270 */
[----:B------:R-:W-:Y:S01]  /*7c10*/  FFMA.FTZ R78, R78, UR4, -R10 ;  /* 0x000000044e4e7c23 */ /* 0x000fe2000801080a */
[----:B------:R-:W-:Y:S01]  /*7c20*/  FMNMX.FTZ R131, R112, R131, !PT ;  /* 0x0000008370837209 */ /* 0x000fe20007810000 */
[----:B------:R-:W-:Y:S01]  /*7c30*/  MUFU.EX2 R12, R12 ;  /* 0x0000000c000c7308 */ /* 0x000fe20000000800 */
[----:B------:R-:W-:-:S02]  /*7c40*/  ISETP.GT.AND P5, PT, R9, 0x41, PT ;  /* 0x000000410900780c */ /* 0x000fc40003fa4270 */
[----:B------:R-:W-:Y:S02]  /*7c50*/  FMNMX.FTZ R135, R126, R131, !PT ;  /* 0x000000837e877209 */ /* 0x000fe40007810000 */
[----:B------:R-:W-:Y:S01]  /*7c60*/  FSEL R131, R109, -INF , P6 ;  /* 0xff8000006d837808 */ /* 0x000fe20003000000 */
[----:B------:R-:W-:Y:S01]  /*7c70*/  FFMA.FTZ R109, R115, UR4, -R10 ;  /* 0x00000004736d7c23 */ /* 0x000fe2000801080a */
[----:B------:R-:W-:Y:S01]  /*7c80*/  FMNMX.FTZ R0, R116, R135, !PT ;  /* 0x0000008774007209 */ /* 0x000fe20007810000 */
[----:B------:R-:W-:Y:S01]  /*7c90*/  MUFU.EX2 R13, R13 ;  /* 0x0000000d000d7308 */ /* 0x000fe20000000800 */
[----:B------:R-:W-:Y:S02]  /*7ca0*/  ISETP.GT.AND P6, PT, R9, 0x50, PT ;  /* 0x000000500900780c */ /* 0x000fe40003fc4270 */
[----:B------:R-:W-:Y:S02]  /*7cb0*/  FMNMX.FTZ R135, R117, R0, !PT ;  /* 0x0000000075877209 */ /* 0x000fe40007810000 */
[----:B------:R-:W-:-:S02]  /*7cc0*/  FSEL R114, R105, -INF , P5 ;  /* 0xff80000069727808 */ /* 0x000fc40002800000 */
[----:B------:R-:W-:Y:S01]  /*7cd0*/  ISETP.GT.AND P5, PT, R9, 0x51, PT ;  /* 0x000000510900780c */ /* 0x000fe20003fa4270 */
[----:B------:R0:W-:Y:S01]  /*7ce0*/  MUFU.EX2 R105, R134 ;  /* 0x0000008600697308 */ /* 0x0001e20000000800 */
[----:B------:R-:W-:Y:S02]  /*7cf0*/  FMNMX.FTZ R135, R104, R135, !PT ;  /* 0x0000008768877209 */ /* 0x000fe40007810000 */
[----:B------:R-:W-:Y:S01]  /*7d00*/  FSEL R115, R96, -INF , P6 ;  /* 0xff80000060737808 */ /* 0x000fe20003000000 */
[--C-:B------:R-:W-:Y:S01]  /*7d10*/  FFMA.FTZ R96, R118, UR4, -R10.reuse ;  /* 0x0000000476607c23 */ /* 0x100fe2000801080a */
[----:B------:R-:W-:Y:S02]  /*7d20*/  FSEL R118, R97, -INF , P5 ;  /* 0xff80000061767808 */ /* 0x000fe40002800000 */
[----:B------:R-:W-:Y:S01]  /*7d30*/  FMNMX.FTZ R97, R114, R135, !PT ;  /* 0x0000008772617209 */ /* 0x000fe20007810000 */
[----:B------:R-:W-:Y:S01]  /*7d40*/  MUFU.EX2 R14, R14 ;  /* 0x0000000e000e7308 */ /* 0x000fe20000000800 */
[----:B------:R-:W-:Y:S01]  /*7d50*/  ISETP.GT.AND P6, PT, R9, 0x59, PT ;  /* 0x000000590900780c */ /* 0x000fe20003fc4270 */
[----:B0-----:R-:W-:Y:S01]  /*7d60*/  FFMA.FTZ R134, R119, UR4, -R10 ;  /* 0x0000000477867c23 */ /* 0x001fe2000801080a */
[----:B------:R-:W-:-:S02]  /*7d70*/  FMNMX.FTZ R0, R108, R97, !PT ;  /* 0x000000616c007209 */ /* 0x000fc40007810000 */
[----:B------:R-:W-:Y:S02]  /*7d80*/  ISETP.GT.AND P5, PT, R9, 0x61, PT ;  /* 0x000000610900780c */ /* 0x000fe40003fa4270 */
[----:B------:R-:W-:Y:S01]  /*7d90*/  FMNMX.FTZ R0, R131, R0, !PT ;  /* 0x0000000083007209 */ /* 0x000fe20007810000 */
[----:B------:R0:W-:Y:S01]  /*7da0*/  MUFU.EX2 R97, R134 ;  /* 0x0000008600617308 */ /* 0x0001e20000000800 */
[----:B------:R-:W-:Y:S02]  /*7db0*/  FSEL R101, R101, -INF , P6 ;  /* 0xff80000065657808 */ /* 0x000fe40003000000 */
[----:B------:R-:W-:Y:S02]  /*7dc0*/  FMNMX.FTZ R135, R115, R0, !PT ;  /* 0x0000000073877209 */ /* 0x000fe40007810000 */
[----:B------:R-:W-:Y:S02]  /*7dd0*/  ISETP.GT.AND P6, PT, R9, 0x60, PT ;  /* 0x000000600900780c */ /* 0x000fe40003fc4270 */
[----:B------:R-:W-:Y:S01]  /*7de0*/  FMNMX.FTZ R135, R118, R135, !PT ;  /* 0x0000008776877209 */ /* 0x000fe20007810000 */
[----:B------:R-:W-:Y:S01]  /*7df0*/  MUFU.EX2 R15, R15 ;  /* 0x0000000f000f7308 */ /* 0x000fe20000000800 */
[----:B------:R-:W-:Y:S01]  /*7e00*/  FSEL R119, R89, -INF , P5 ;  /* 0xff80000059777808 */ /* 0x000fe20002800000 */
[--C-:B------:R-:W-:Y:S01]  /*7e10*/  FFMA.FTZ R89, R107, UR4, -R10.reuse ;  /* 0x000000046b597c23 */ /* 0x100fe2000801080a */
[----:B------:R-:W-:Y:S01]  /*7e20*/  FMNMX.FTZ R0, R100, R135, !PT ;  /* 0x0000008764007209 */ /* 0x000fe20007810000 */
[--C-:B0-----:R-:W-:Y:S01]  /*7e30*/  FFMA.FTZ R134, R110, UR4, -R10.reuse ;  /* 0x000000046e867c23 */ /* 0x101fe2000801080a */
[----:B------:R-:W-:Y:S01]  /*7e40*/  FSEL R106, R88, -INF , P6 ;  /* 0xff800000586a7808 */ /* 0x000fe20003000000 */
[----:B------:R-:W-:Y:S01]  /*7e50*/  FFMA.FTZ R135, R111, UR4, -R10 ;  /* 0x000000046f877c23 */ /* 0x000fe2000801080a */
[----:B------:R-:W-:Y:S01]  /*7e60*/  FMNMX.FTZ R107, R101, R0, !PT ;  /* 0x00000000656b7209 */ /* 0x000fe20007810000 */
[----:B------:R-:W-:Y:S01]  /*7e70*/  MUFU.EX2 R88, R138 ;  /* 0x0000008a00587308 */ /* 0x000fe20000000800 */
[----:B------:R-:W-:-:S02]  /*7e80*/  WARPGROUP.DEPBAR.LE gsb0, 0x0 ;  /* 0x00008000000079c5 */ /* 0x000fc40000010000 */
[----:B------:R-:W-:Y:S01]  /*7e90*/  WARPGROUP.ARRIVE ;  /* 0x00000000000079c5 */ /* 0x000fe20000000000 */
[C---:B------:R-:W-:Y:S02]  /*7ea0*/  ISETP.GT.AND P4, PT, R9.reuse, 0x68, PT ;  /* 0x000000680900780c */ /* 0x040fe40003f84270 */
        /* <DEDUP_REMOVED lines=9> */
[----:B------:R-:W-:Y:S01]  /*7f40*/  FSEL R93, R93, -INF , P6 ;  /* 0xff8000005d5d7808 */ /* 0x000fe20003000000 */
[----:B------:R-:W-:Y:S01]  /*7f50*/  MUFU.EX2 R20, R20 ;  /* 0x0000001400147308 */ /* 0x000fe20000000800 */
[----:B------:R-:W-:-:S02]  /*7f60*/  ISETP.GT.AND P6, PT, R9, 0x70, PT ;  /* 0x000000700900780c */ /* 0x000fc40003fc4270 */
[----:B------:R-:W-:Y:S02]  /*7f70*/  FMNMX.FTZ R0, R92, R139, !PT ;  /* 0x0000008b5c007209 */ /* 0x000fe40007810000 */
[----:B------:R-:W-:Y:S02]  /*7f80*/  ISETP.GT.AND P5, PT, R9, 0x71, PT ;  /* 0x000000710900780c */ /* 0x000fe40003fa4270 */
[----:B------:R-:W-:Y:S01]  /*7f90*/  FSEL R107, R80, -INF , P6 ;  /* 0xff800000506b7808 */ /* 0x000fe20003000000 */
[----:B------:R-:W-:Y:S01]  /*7fa0*/  MUFU.EX2 R21, R21 ;  /* 0x0000001500157308 */ /* 0x000fe20000000800 */
[----:B------:R-:W-:Y:S02]  /*7fb0*/  FMNMX.FTZ R0, R93, R0, !PT ;  /* 0x000000005d007209 */ /* 0x000fe40007810000 */
[----:B------:R-:W-:Y:S02]  /*7fc0*/  ISETP.GT.AND P4, PT, R9, 0x78, PT ;  /* 0x000000780900780c */ /* 0x000fe40003f84270 */
[----:B------:R-:W-:-:S02]  /*7fd0*/  FSEL R110, R81, -INF , P5 ;  /* 0xff800000516e7808 */ /* 0x000fc40002800000 */
[----:B------:R-:W-:Y:S01]  /*7fe0*/  FMNMX.FTZ R139, R107, R0, !PT ;  /* 0x000000006b8b7209 */ /* 0x000fe20007810000 */
[----:B------:R0:W-:Y:S01]  /*7ff0*/  MUFU.EX2 R80, R134 ;  /* 0x0000008600507308 */ /* 0x0001e20000000800 */
[----:B------:R-:W-:Y:S02]  /*8000*/  ISETP.GT.AND P6, PT, R9, 0x79, PT ;  /* 0x000000790900780c */ /* 0x000fe40003fc4270 */
[----:B------:R-:W-:Y:S01]  /*8010*/  FSEL R111, R84, -INF , P4 ;  /* 0xff800000546f7808 */ /* 0x000fe20002000000 */
[--C-:B------:R-:W-:Y:S01]  /*8020*/  FFMA.FTZ R84, R98, UR4, -R10.reuse ;  /* 0x0000000462547c23 */ /* 0x100fe2000801080a */
[----:B------:R-:W-:Y:S01]  /*8030*/  FMNMX.FTZ R0, R110, R139, !PT ;  /* 0x0000008b6e007209 */ /* 0x000fe20007810000 */
[--C-:B------:R-:W-:Y:S01]  /*8040*/  FFMA.FTZ R98, R99, UR4, -R10.reuse ;  /* 0x0000000463627c23 */ /* 0x100fe2000801080a */
[----:B------:R-:W-:Y:S01]  /*8050*/  ISETP.GT.AND P5, PT, R9, 0x81, PT ;  /* 0x000000810900780c */ /* 0x000fe20003fa4270 */
[----:B------:R2:W-:Y:S01]  /*8060*/  MUFU.EX2 R81, R135 ;  /* 0x0000008700517308 */ /* 0x0005e20000000800 */
[----:B0-----:R-:W-:Y:S01]  /*8070*/  FSEL R134, R85, -INF , P6 ;  /* 0xff80000055867808 */ /* 0x001fe20003000000 */
[----:B------:R-:W-:Y:S01]  /*8080*/  FFMA.FTZ R139, R102, UR4, -R10 ;  /* 0x00000004668b7c23 */ /* 0x000fe2000801080a */
[----:B------:R-:W-:-:S02]  /*8090*/  ISETP.GT.AND P6, PT, R9, 0x80, PT ;  /* 0x000000800900780c */ /* 0x000fc40003fc4270 */
[----:B------:R-:W-:Y:S02]  /*80a0*/  FMNMX.FTZ R85, R111, R0, !PT ;  /* 0x000000006f557209 */ /* 0x000fe40007810000 */
[----:B------:R-:W-:Y:S01]  /*80b0*/  FSEL R99, R72, -INF , P6 ;  /* 0xff80000048637808 */ /* 0x000fe20003000000 */
[----:B------:R-:W-:Y:S01]  /*80c0*/  MUFU.EX2 R122, R122 ;  /* 0x0000007a007a7308 */ /* 0x000fe20000000800 */
[----:B------:R-:W-:Y:S01]  /*80d0*/  FMNMX.FTZ R0, R134, R85, !PT ;  /* 0x0000005586007209 */ /* 0x000fe20007810000 */
[--C-:B------:R-:W-:Y:S01]  /*80e0*/  FFMA.FTZ R85, R90, UR4, -R10.reuse ;  /* 0x000000045a557c23 */ /* 0x100fe2000801080a */
[----:B------:R-:W-:Y:S01]  /*80f0*/  ISETP.GT.AND P4, PT, R9, 0x88, PT ;  /* 0x000000880900780c */ /* 0x000fe20003f84270 */
[--C-:B------:R-:W-:Y:S01]  /*8100*/  FFMA.FTZ R90, R91, UR4, -R10.reuse ;  /* 0x000000045b5a7c23 */ /* 0x100fe2000801080a */
[----:B--2---:R-:W-:Y:S01]  /*8110*/  FSEL R135, R73, -INF , P5 ;  /* 0xff80000049877808 */ /* 0x004fe20002800000 */
[--C-:B------:R-:W-:Y:S01]  /*8120*/  FFMA.FTZ R91, R94, UR4, -R10.reuse ;  /* 0x000000045e5b7c23 */ /* 0x100fe2000801080a */
[----:B------:R-:W-:Y:S01]  /*8130*/  FMNMX.FTZ R0, R99, R0, !PT ;  /* 0x0000000063007209 */ /* 0x000fe20007810000 */
[--C-:B------:R-:W-:Y:S01]  /*8140*/  FFMA.FTZ R94, R95, UR4, -R10.reuse ;  /* 0x000000045f5e7c23 */ /* 0x100fe2000801080a */
[----:B------:R-:W-:Y:S01]  /*8150*/  ISETP.GT.AND P6, PT, R9, 0x89, PT ;  /* 0x000000890900780c */ /* 0x000fe20003fc4270 */
[----:B------:R-:W-:Y:S01]  /*8160*/  FFMA.FTZ R95, R74, UR4, -R10 ;  /* 0x000000044a5f7c23 */ /* 0x000fe2000801080a */
[----:B------:R-:W-:Y:S01]  /*8170*/  FSEL R102, R76, -INF , P4 ;  /* 0xff8000004c667808 */ /* 0x000fe20002000000 */
[----:B------:R0:W-:Y:S01]  /*8180*/  MUFU.EX2 R9, R98 ;  /* 0x0000006200097308 */ /* 0x0001e20000000800 */
[----:B------:R-:W-:-:S02]  /*8190*/  FMNMX.FTZ R73, R135, R0, !PT ;  /* 0x0000000087497209 */ /* 0x000fc40007810000 */
[----:B------:R-:W-:Y:S01]  /*81a0*/  FSEL R138, R77, -INF , P6 ;  /* 0xff8000004d8a7808 */ /* 0x000fe20003000000 */
[--C-:B------:R-:W-:Y:S01]  /*81b0*/  FFMA.FTZ R77, R103, UR4, -R10.reuse ;  /* 0x00000004674d7c23 */ /* 0x100fe2000801080a */
[----:B------:R-:W-:Y:S02]  /*81c0*/  FMNMX.FTZ R73, R102, R73, !PT ;  /* 0x0000004966497209 */ /* 0x000fe40007810000 */
[----:B-1----:R-:W-:Y:S01]  /*81d0*/  SHF.R.U32.HI R142, RZ, 0x7, R143 ;  /* 0x00000007ff8e7819 */ /* 0x002fe2000001168f */
[----:B------:R1:W-:Y:S01]  /*81e0*/  MUFU.EX2 R76, R139 ;  /* 0x0000008b004c7308 */ /* 0x0003e20000000800 */
[----:B------:R-:W-:Y:S01]  /*81f0*/  FMNMX.FTZ R0, R138, R73, !PT ;  /* 0x000000498a007209 */ /* 0x000fe20007810000 */
[--C-:B0-----:R-:W-:Y:S01]  /*8200*/  FFMA.FTZ R98, R75, UR4, -R10.reuse ;  /* 0x000000044b627c23 */ /* 0x101fe2000801080a */
[----:B------:R-:W-:Y:S01]  /*8210*/  FFMA.FTZ R10, R79, UR4, -R10 ;  /* 0x000000044f0a7c23 */ /* 0x000fe2000801080a */
[----:B------:R-:W-:Y:S01]  /*8220*/  VIADD R73, R142, 0x9 ;  /* 0x000000098e497836 */ /* 0x000fe20000000000 */
[----:B------:R-:W-:Y:S01]  /*8230*/  ISETP.GE.U32.AND P4, PT, R143, 0x180, PT ;  /* 0x000001808f00780c */ /* 0x000fe20003f86070 */
[----:B------:R-:W0:Y:S01]  /*8240*/  SHFL.BFLY PT, R72, R0, 0x2, 0x1f ;  /* 0x0c401f0000487f89 */ /* 0x000e2200000e0000 */
[----:B------:R-:W-:Y:S01]  /*8250*/  IMAD.U32 R75, RZ, RZ, UR36 ;  /* 0x00000024ff4b7e24 */ /* 0x000fe2000f8e00ff */
[----:B------:R-:W-:Y:S04]  /*8260*/  MUFU.EX2 R123, R123 ;  /* 0x0000007b007b7308 */ /* 0x000fe80000000800 */
[----:B------:R-:W-:-:S04]  /*8270*/  @!P1 LEA R75, R75, UR37, 0x3 ;  /* 0x000000254b4b9c11 */ /* 0x000fc8000f8e18ff */
[----:B------:R-:W-:Y:S01]  /*8280*/  MUFU.EX2 R127, R127 ;  /* 0x0000007f007f7308 */ /* 0x000fe20000000800 */
[----:B------:R-:W-:-:S05]  /*8290*/  @!P1 VIADD R75, R75, 0x31c40 ;  /* 0x00031c404b4b9836 */ /* 0x000fca0000000000 */
[----:B------:R-:W-:Y:S02]  /*82a0*/  @!P1 PRMT R75, RZ, 0x654, R75 ;  /* 0x00000654ff4b9816 */ /* 0x000fe4000000004b */
[----:B------:R-:W-:Y:S01]  /*82b0*/  MUFU.EX2 R109, R109 ;  /* 0x0000006d006d7308 */ /* 0x000fe20000000800 */
[----:B0-----:R-:W-:-:S07]  /*82c0*/  FMNMX.FTZ R0, R0, R72, !PT ;  /* 0x0000004800007209 */ /* 0x001fce0007810000 */
[----:B------:R-:W-:Y:S01]  /*82d0*/  MUFU.EX2 R96, R96 ;  /* 0x0000006000607308 */ /* 0x000fe20000000800 */
[----:B------:R-:W0:Y:S07]  /*82e0*/  SHFL.BFLY PT, R72, R0, 0x1, 0x1f ;  /* 0x0c201f0000487f89 */ /* 0x000e2e00000e0000 */
[----:B------:R-:W-:Y:S01]  /*82f0*/  MUFU.EX2 R89, R89 ;  /* 0x0000005900597308 */ /* 0x000fe20000000800 */
[----:B------:R-:W-:Y:S02]  /*8300*/  WARPGROUP.DEPBAR.LE gsb0, 0x0 ;  /* 0x00008000000079c5 */ /* 0x000fe40000010000 */
        /* <DEDUP_REMOVED lines=8> */
[----:B0-----:R-:W-:-:S04]  /*8390*/  FMNMX.FTZ R0, R0, R72, !PT ;  /* 0x0000004800007209 */ /* 0x001fc80007810000 */
[C---:B------:R-:W-:Y:S01]  /*83a0*/  FSETP.NEU.FTZ.AND P5, PT, R0.reuse, -INF , PT ;  /* 0xff8000000000780b */ /* 0x040fe20003fbd000 */
[----:B------:R-:W-:Y:S02]  /*83b0*/  FMUL.FTZ R72, R0, UR4 ;  /* 0x0000000400487c20 */ /* 0x000fe40008410000 */
[----:B------:R-:W-:Y:S03]  /*83c0*/  MUFU.EX2 R85, R85 ;  /* 0x0000005500557308 */ /* 0x000fe60000000800 */
[----:B------:R-:W-:-:S05]  /*83d0*/  FSEL R79, R72, RZ, P5 ;  /* 0x000000ff484f7208 */ /* 0x000fca0002800000 */
        /* <DEDUP_REMOVED lines=8> */
[----:B------:R-:W-:Y:S01]  /*8460*/  FSEL R104, R5, RZ, P3 ;  /* 0x000000ff05687208 */ /* 0x000fe20001800000 */
[----:B------:R-:W-:Y:S01]  /*8470*/  FFMA.FTZ R72, R136, UR4, -R79 ;  /* 0x0000000488487c23 */ /* 0x000fe2000801084f */
[----:B------:R-:W-:Y:S01]  /*8480*/  SEL R124, R73, 0x9, !P4 ;  /* 0x00000009497c7807 */ /* 0x000fe20006000000 */
[----:B------:R-:W-:Y:S01]  /*8490*/  MUFU.EX2 R74, R74 ;  /* 0x0000004a004a7308 */ /* 0x000fe20000000800 */
[----:B------:R-:W-:Y:S01]  /*84a0*/  FSEL R73, R0, RZ, P5 ;  /* 0x000000ff00497208 */ /* 0x000fe20002800000 */
[----:B------:R-:W-:Y:S01]  /*84b0*/  FADD.FTZ R7, -R104, R7 ;  /* 0x0000000768077221 */ /* 0x000fe20000010100 */
[--C-:B------:R-:W-:Y:S01]  /*84c0*/  FFMA.FTZ R136, R141, UR4, -R79.reuse ;  /* 0x000000048d887c23 */ /* 0x100fe2000801084f */
[--C-:B------:R-:W-:Y:S01]  /*84d0*/  FFMA.FTZ R141, R129, UR4, -R79.reuse ;  /* 0x00000004818d7c23 */ /* 0x100fe2000801084f */
[--C-:B------:R-:W-:Y:S01]  /*84e0*/  FFMA.FTZ R132, R132, UR4, -R79.reuse ;  /* 0x0000000484847c23 */ /* 0x100fe2000801084f */
[----:B------:R-:W-:Y:S01]  /*84f0*/  FADD.FTZ R73, -R73, R6 ;  /* 0x0000000649497221 */ /* 0x000fe20000010100 */
[----:B------:R-:W-:Y:S01]  /*8500*/  FMUL.FTZ R6, R7, UR4 ;  /* 0x0000000407067c20 */ /* 0x000fe20008410000 */
[----:B------:R-:W-:Y:S01]  /*8510*/  MUFU.EX2 R72, R72 ;  /* 0x0000004800487308 */ /* 0x000fe20000000800 */
[----:B------:R-:W-:Y:S01]  /*8520*/  FFMA.FTZ R133, R133, UR4, -R79 ;  /* 0x0000000485857c23 */ /* 0x000fe2000801084f */
[----:B------:R-:W-:Y:S01]  /*8530*/  FMUL.FTZ R7, R73, UR4 ;  /* 0x0000000449077c20 */ /* 0x000fe20008410000 */
[----:B------:R-:W-:-:S02]  /*8540*/  IMAD.U32 R73, RZ, RZ, UR6 ;  /* 0x00000006ff497e24 */ /* 0x000fc4000f8e00ff */
[--C-:B-1----:R-:W-:Y:S01]  /*8550*/  FFMA.FTZ R139, R125, UR4, -R79.reuse ;  /* 0x000000047d8b7c23 */ /* 0x102fe2000801084f */
[--C-:B------:R-:W-:Y:S01]  /*8560*/  FFMA.FTZ R129, R130, UR4, -R79.reuse ;  /* 0x0000000482817c23 */ /* 0x100fe2000801084f */
[--C-:B------:R-:W-:Y:S01]  /*8570*/  FFMA.FTZ R115, R115, UR4, -R79.reuse ;  /* 0x0000000473737c23 */ /* 0x100fe2000801084f */
[--C-:B------:R-:W-:Y:S01]  /*8580*/  FFMA.FTZ R130, R126, UR4, -R79.reuse ;  /* 0x000000047e827c23 */ /* 0x100fe2000801084f */
[----:B------:R-:W-:Y:S01]  /*8590*/  MUFU.EX2 R6, R6 ;  /* 0x0000000600067308 */ /* 0x000fe20000000800 */
[----:B------:R-:W-:Y:S01]  /*85a0*/  @!P1 LEA R73, R73, UR37, 0x3 ;  /* 0x0000002549499c11 */ /* 0x000fe2000f8e18ff */
[--C-:B------:R-:W-:Y:S01]  /*85b0*/  FFMA.FTZ R116, R116, UR4, -R79.reuse ;  /* 0x0000000474747c23 */ /* 0x100fe2000801084f */
[--C-:B------:R-:W-:Y:S01]  /*85c0*/  FFMA.FTZ R117, R117, UR4, -R79.reuse ;  /* 0x0000000475757c23 */ /* 0x100fe2000801084f */
[--C-:B------:R-:W-:Y:S01]  /*85d0*/  FFMA.FTZ R114, R114, UR4, -R79.reuse ;  /* 0x0000000472727c23 */ /* 0x100fe2000801084f */
[----:B------:R-:W-:Y:S01]  /*85e0*/  FFMA.FTZ R108, R108, UR4, -R79 ;  /* 0x000000046c6c7c23 */ /* 0x000fe2000801084f */
[----:B------:R-:W-:-:S02]  /*85f0*/  @!P1 VIADD R73, R73, 0x31c60 ;  /* 0x00031c6049499836 */ /* 0x000fc40000000000 */
[--C-:B------:R-:W-:Y:S01]  /*8600*/  FFMA.FTZ R119, R119, UR4, -R79.reuse ;  /* 0x0000000477777c23 */ /* 0x100fe2000801084f */
[----:B------:R-:W-:Y:S01]  /*8610*/  MUFU.EX2 R7, R7 ;  /* 0x0000000700077308 */ /* 0x000fe20000000800 */
[--C-:B------:R-:W-:Y:S01]  /*8620*/  FFMA.FTZ R131, R131, UR4, -R79.reuse ;  /* 0x0000000483837c23 */ /* 0x100fe2000801084f */
[----:B------:R-:W-:Y:S01]  /*8630*/  FFMA.FTZ R106, R106, UR4, -R79 ;  /* 0x000000046a6a7c23 */ /* 0x000fe2000801084f */
[----:B------:R-:W-:Y:S01]  /*8640*/  @!P1 PRMT R73, RZ, 0x654, R73 ;  /* 0x00000654ff499816 */ /* 0x000fe20000000049 */
[--C-:B------:R-:W-:Y:S01]  /*8650*/  FFMA.FTZ R107, R107, UR4, -R79.reuse ;  /* 0x000000046b6b7c23 */ /* 0x100fe2000801084f */
[--C-:B------:R-:W-:Y:S01]  /*8660*/  FFMA.FTZ R110, R110, UR4, -R79.reuse ;  /* 0x000000046e6e7c23 */ /* 0x100fe2000801084f */
[--C-:B------:R-:W-:Y:S01]  /*8670*/  FFMA.FTZ R111, R111, UR4, -R79.reuse ;  /* 0x000000046f6f7c23 */ /* 0x100fe2000801084f */
[--C-:B------:R-:W-:Y:S01]  /*8680*/  FFMA.FTZ R134, R134, UR4, -R79.reuse ;  /* 0x0000000486867c23 */ /* 0x100fe2000801084f */
[----:B------:R-:W-:Y:S01]  /*8690*/  MUFU.EX2 R103, R103 ;  /* 0x0000006700677308 */ /* 0x000fe20000000800 */
[--C-:B------:R-:W-:Y:S01]  /*86a0*/  FFMA.FTZ R135, R135, UR4, -R79.reuse ;  /* 0x0000000487877c23 */ /* 0x100fe2000801084f */
[----:B------:R-:W-:Y:S01]  /*86b0*/  FFMA.FTZ R102, R102, UR4, -R79 ;  /* 0x0000000466667c23 */ /* 0x000fe2000801084f */
[----:B------:R-:W-:Y:S01]  /*86c0*/  PLOP3.LUT P3, PT, PT, PT, UP1, 0x80, 0x0 ;  /* 0x000000000000781c */ /* 0x000fe20003f6f018 */
[----:B------:R-:W-:-:S04]  /*86d0*/  UMOV UR6, UR36 ;  /* 0x0000002400067c82 */ /* 0x000fc80008000000 */
        /* <DEDUP_REMOVED lines=15> */
[----:B------:R-:W0:Y:S08]  /*87d0*/  MUFU.EX2 R139, R139 ;  /* 0x0000008b008b7308 */ /* 0x000e300000000800 */
[----:B------:R-:W-:Y:S08]  /*87e0*/  MUFU.EX2 R121, R121 ;  /* 0x0000007900797308 */ /* 0x000ff00000000800 */
[----:B------:R-:W1:Y:S01]  /*87f0*/  MUFU.EX2 R130, R130 ;  /* 0x0000008200827308 */ /* 0x000e620000000800 */
[----:B0-----:R-:W-:-:S07]  /*8800*/  F2FP.F16.F32.PACK_AB R126, R139, R128 ;  /* 0x000000808b7e723e */ /* 0x001fce00000000ff */
[----:B------:R-:W0:Y:S08]  /*8810*/  MUFU.EX2 R116, R116 ;  /* 0x0000007400747308 */ /* 0x000e300000000800 */
[----:B------:R-:W2:Y:S08]  /*8820*/  MUFU.EX2 R117, R117 ;  /* 0x0000007500757308 */ /* 0x000eb00000000800 */
[----:B------:R-:W3:Y:S08]  /*8830*/  MUFU.EX2 R112, R112 ;  /* 0x0000007000707308 */ /* 0x000ef00000000800 */
[----:B------:R-:W4:Y:S08]  /*8840*/  MUFU.EX2 R114, R114 ;  /* 0x0000007200727308 */ /* 0x000f300000000800 */
[----:B------:R-:W5:Y:S08]  /*8850*/  MUFU.EX2 R108, R108 ;  /* 0x0000006c006c7308 */ /* 0x000f700000000800 */
[----:B------:R-:W5:Y:S08]  /*8860*/  MUFU.EX2 R131, R131 ;  /* 0x0000008300837308 */ /* 0x000f700000000800 */
        /* <DEDUP_REMOVED lines=10> */
[----:B------:R-:W-:-:S07]  /*8910*/  UIADD3 UR10, UR7, -0x1, URZ ;  /* 0xffffffff070a7890 */ /* 0x000fce000fffe03f */
[----:B------:R-:W-:Y:S01]  /*8920*/  MUFU.EX2 R83, R83 ;  /* 0x0000005300537308 */ /* 0x000fe20000000800 */
[----:B------:R-:W-:-:S07]  /*8930*/  UMOV UR7, UR10 ;  /* 0x0000000a00077c82 */ /* 0x000fce0008000000 */
        /* <DEDUP_REMOVED lines=23> */
[----:B0-----:R-:W-:Y:S01]  /*8ab0*/  FFMA.FTZ R75, R6, R3, R11 ;  /* 0x00000003064b7223 */ /* 0x001fe2000001000b */
[----:B------:R0:W-:Y:S01]  /*8ac0*/  @!P1 SYNCS.ARRIVE.TRANS64.RED.A1T0 RZ, [R73+URZ], RZ ;  /* 0x000000ff49ff99a7 */ /* 0x0001e2000810043f */
[----:B------:R2:W5:Y:S01]  /*8ad0*/  MUFU.EX2 R3, R115 ;  /* 0x0000007300037308 */ /* 0x0005620000000800 */
[-C--:B------:R-:W-:Y:S01]  /*8ae0*/  FMUL.FTZ R37, R37, R7.reuse ;  /* 0x0000000725257220 */ /* 0x080fe20000410000 */
[----:B-1----:R-:W-:Y:S01]  /*8af0*/  FADD.FTZ R124, R12, R75 ;  /* 0x0000004b0c7c7221 */ /* 0x002fe20000010000 */
[-C--:B------:R-:W-:Y:S01]  /*8b00*/  FMUL.FTZ R40, R40, R7.reuse ;  /* 0x0000000728287220 */ /* 0x080fe20000410000 */
[-C--:B------:R-:W-:Y:S01]  /*8b10*/  FMUL.FTZ R41, R41, R7.reuse ;  /* 0x0000000729297220 */ /* 0x080fe20000410000 */
[----:B------:R-:W-:Y:S01]  /*8b20*/  FMUL.FTZ R44, R44, R7 ;  /* 0x000000072c2c7220 */ /* 0x000fe20000410000 */
[----:B------:R-:W-:Y:S01]  /*8b30*/  FADD.FTZ R75, R13, R124 ;  /* 0x0000007c0d4b7221 */ /* 0x000fe20000010000 */
[----:B0-----:R-:W-:Y:S01]  /*8b40*/  FFMA.FTZ R73, R7, R4, R72 ;  /* 0x0000000407497223 */ /* 0x001fe20000010048 */
[----:B------:R-:W-:Y:S01]  /*8b50*/  F2FP.F16.F32.PACK_AB R72, R74, R72 ;  /* 0x000000484a48723e */ /* 0x000fe200000000ff */
[----:B------:R-:W-:Y:S01]  /*8b60*/  FFMA.FTZ R4, R118, UR4, -R79 ;  /* 0x0000000476047c23 */ /* 0x000fe2000801084f */
[----:B------:R-:W-:Y:S01]  /*8b70*/  F2FP.F16.F32.PACK_AB R124, R140, R129 ;  /* 0x000000818c7c723e */ /* 0x000fe200000000ff */
[----:B------:R-:W-:Y:S01]  /*8b80*/  FADD.FTZ R104, R74, R73 ;  /* 0x000000494a687221 */ /* 0x000fe20000010000 */
[----:B------:R-:W-:Y:S01]  /*8b90*/  F2FP.F16.F32.PACK_AB R73, R12, R11 ;  /* 0x0000000b0c49723e */ /* 0x000fe200000000ff */
[C---:B------:R-:W-:Y:S01]  /*8ba0*/  FADD.FTZ R12, R14.reuse, R75 ;  /* 0x0000004b0e0c7221 */ /* 0x040fe20000010000 */
[----:B------:R-:W-:Y:S01]  /*8bb0*/  F2FP.F16.F32.PACK_AB R75, R14, R13 ;  /* 0x0000000d0e4b723e */ /* 0x000fe200000000ff */
[----:B------:R-:W-:Y:S01]  /*8bc0*/  FADD.FTZ R125, R103, R104 ;  /* 0x00000068677d7221 */ /* 0x000fe20000010000 */
[C---:B------:R-:W-:Y:S01]  /*8bd0*/  F2FP.F16.F32.PACK_AB R74, R136.reuse, R103 ;  /* 0x00000067884a723e */ /* 0x040fe200000000ff */
[----:B--2---:R-:W-:Y:S01]  /*8be0*/  FADD.FTZ R115, R15, R12 ;  /* 0x0000000c0f737221 */ /* 0x004fe20000010000 */
[----:B------:R-:W-:Y:S01]  /*8bf0*/  FFMA.FTZ R103, R93, UR4, -R79 ;  /* 0x000000045d677c23 */ /* 0x000fe2000801084f */
[----:B------:R-:W-:Y:S01]  /*8c00*/  FADD.FTZ R14, R136, R125 ;  /* 0x0000007d880e7221 */ /* 0x000fe20000010000 */
[----:B------:R-:W-:Y:S01]  /*8c10*/  FFMA.FTZ R13, R101, UR4, -R79 ;  /* 0x00000004650d7c23 */ /* 0x000fe2000801084f */
[----:B------:R-:W-:Y:S01]  /*8c20*/  FADD.FTZ R12, R20, R115 ;  /* 0x00000073140c7221 */ /* 0x000fe20000010000 */
[--C-:B------:R-:W-:Y:S01]  /*8c30*/  FFMA.FTZ R11, R100, UR4, -R79.reuse ;  /* 0x00000004640b7c23 */ /* 0x100fe2000801084f */
[----:B------:R-:W-:Y:S01]  /*8c40*/  FADD.FTZ R14, R137, R14 ;  /* 0x0000000e890e7221 */ /* 0x000fe20000010000 */
[--C-:B------:R-:W-:Y:S01]  /*8c50*/  FFMA.FTZ R101, R92, UR4, -R79.reuse ;  /* 0x000000045c657c23 */ /* 0x100fe2000801084f */
[----:B------:R-:W-:Y:S01]  /*8c60*/  FADD.FTZ R93, R21, R12 ;  /* 0x0000000c155d7221 */ /* 0x000fe20000010000 */
[----:B------:R-:W-:Y:S01]  /*8c70*/  FFMA.FTZ R100, R99, UR4, -R79 ;  /* 0x0000000463647c23 */ /* 0x000fe2000801084f */
[----:B------:R-:W-:Y:S01]  /*8c80*/  FADD.FTZ R125, R141, R14 ;  /* 0x0000000e8d7d7221 */ /* 0x000fe20000010000 */
[----:B------:R0:W-:Y:S01]  /*8c90*/  MUFU.EX2 R92, R13 ;  /* 0x0000000d005c7308 */ /* 0x0001e20000000800 */
[----:B------:R-:W-:Y:S01]  /*8ca0*/  FADD.FTZ R115, R120, R93 ;  /* 0x0000005d78737221 */ /* 0x000fe20000010000 */
[----:B------:R1:W-:Y:S01]  /*8cb0*/  STSM.16.M88.4 [R2+0x24300], R72 ;  /* 0x0243004802007844 */ /* 0x0003e20000000200 */
[----:B------:R-:W-:Y:S01]  /*8cc0*/  FADD.FTZ R14, R132, R125 ;  /* 0x0000007d840e7221 */ /* 0x000fe20000010000 */
[----:B------:R-:W-:Y:S01]  /*8cd0*/  FFMA.FTZ R79, R138, UR4, -R79 ;  /* 0x000000048a4f7c23 */ /* 0x000fe2000801084f */
[----:B------:R-:W-:Y:S01]  /*8ce0*/  FADD.FTZ R12, R122, R115 ;  /* 0x000000737a0c7221 */ /* 0x000fe20000010000 */
[----:B------:R-:W-:Y:S01]  /*8cf0*/  FMUL.FTZ R45, R45, R7 ;  /* 0x000000072d2d7220 */ /* 0x000fe20000410000 */
[----:B------:R-:W-:Y:S01]  /*8d00*/  FADD.FTZ R14, R133, R14 ;  /* 0x0000000e850e7221 */ /* 0x000fe20000010000 */
[----:B------:R2:W-:Y:S01]  /*8d10*/  MUFU.EX2 R99, R119 ;  /* 0x0000007700637308 */ /* 0x0005e20000000800 */
[----:B------:R-:W-:Y:S01]  /*8d20*/  FADD.FTZ R12, R123, R12 ;  /* 0x0000000c7b0c7221 */ /* 0x000fe20000010000 */
[----:B0-----:R-:W-:Y:S01]  /*8d30*/  F2FP.F16.F32.PACK_AB R13, R20, R15 ;  /* 0x0000000f140d723e */ /* 0x001fe200000000ff */
[----:B------:R-:W-:Y:S01]  /*8d40*/  FADD.FTZ R125, R129, R14 ;  /* 0x0000000e817d7221 */ /* 0x000fe20000010000 */
[----:B------:R-:W-:Y:S01]  /*8d50*/  F2FP.F16.F32.PACK_AB R15, R120, R21 ;  /* 0x00000015780f723e */ /* 0x000fe200000000ff */
[----:B------:R-:W-:Y:S01]  /*8d60*/  FADD.FTZ R12, R113, R12 ;  /* 0x0000000c710c7221 */ /* 0x000fe20000010000 */
[----:B------:R-:W-:Y:S01]  /*8d70*/  FMUL.FTZ R48, R48, R7 ;  /* 0x0000000730307220 */ /* 0x000fe20000410000 */
[----:B------:R-:W-:Y:S01]  /*8d80*/  FADD.FTZ R125, R140, R125 ;  /* 0x0000007d8c7d7221 */ /* 0x000fe20000010000 */
[----:B------:R-:W0:Y:S01]  /*8d90*/  MUFU.EX2 R4, R4 ;  /* 0x0000000400047308 */ /* 0x000e220000000800 */
[----:B------:R-:W-:Y:S01]  /*8da0*/  FADD.FTZ R104, R127, R12 ;  /* 0x0000000c7f687221 */ /* 0x000fe20000010000 */
[----:B------:R-:W-:Y:S01]  /*8db0*/  F2FP.F16.F32.PACK_AB R12, R141, R137 ;  /* 0x000000898d0c723e */ /* 0x000fe200000000ff */
[----:B------:R-:W-:Y:S01]  /*8dc0*/  FADD.FTZ R14, R128, R125 ;  /* 0x0000007d800e7221 */ /* 0x000fe20000010000 */
[----:B------:R-:W-:Y:S01]  /*8dd0*/  F2FP.F16.F32.PACK_AB R125, R123, R122 ;  /* 0x0000007a7b7d723e */ /* 0x000fe200000000ff */
[----:B------:R-:W-:Y:S01]  /*8de0*/  FADD.FTZ R104, R105, R104 ;  /* 0x0000006869687221 */ /* 0x000fe20000010000 */
[----:B------:R-:W-:Y:S01]  /*8df0*/  F2FP.F16.F32.PACK_AB R127, R127, R113 ;  /* 0x000000717f7f723e */ /* 0x000fe200000000ff */
[----:B------:R-:W-:Y:S01]  /*8e00*/  FADD.FTZ R14, R139, R14 ;  /* 0x0000000e8b0e7221 */ /* 0x000fe20000010000 */
[----:B------:R-:W0:Y:S01]  /*8e10*/  MUFU.EX2 R11, R11 ;  /* 0x0000000b000b7308 */ /* 0x000e220000000800 */
[----:B--2---:R-:W-:Y:S01]  /*8e20*/  FADD.FTZ R119, R109, R104 ;  /* 0x000000686d777221 */ /* 0x004fe20000010000 */
[----:B------:R-:W-:Y:S01]  /*8e30*/  F2FP.F16.F32.PACK_AB R104, R130, R121 ;  /* 0x000000798268723e */ /* 0x000fe200000000ff */
[----:B------:R-:W-:Y:S01]  /*8e40*/  FADD.FTZ R115, R121, R14 ;  /* 0x0000000e79737221 */ /* 0x000fe20000010000 */
[----:B------:R-:W-:Y:S01]  /*8e50*/  F2FP.F16.F32.PACK_AB R14, R133, R132 ;  /* 0x00000084850e723e */ /* 0x000fe200000000ff */
[----:B-1----:R-:W-:Y:S01]  /*8e60*/  FADD.FTZ R72, R96, R119 ;  /* 0x0000007760487221 */ /* 0x002fe20000010000 */
[----:B------:R-:W-:Y:S01]  /*8e70*/  F2FP.F16.F32.PACK_AB R105, R109, R105 ;  /* 0x000000696d69723e */ /* 0x000fe200000000ff */
[----:B------:R-:W-:Y:S01]  /*8e80*/  FADD.FTZ R115, R130, R115 ;  /* 0x0000007382737221 */ /* 0x000fe20000010000 */
[----:B------:R1:W2:Y:S01]  /*8e90*/  MUFU.EX2 R93, R106 ;  /* 0x0000006a005d7308 */ /* 0x0002a20000000800 */
[----:B------:R-:W-:Y:S01]  /*8ea0*/  FADD.FTZ R73, R97, R72 ;  /* 0x0000004861497221 */ /* 0x000fe20000010000 */
[----:B------:R5:W-:Y:S01]  /*8eb0*/  STSM.16.M88.4 [R2+0x25b00], R12 ;  /* 0x025b000c02007844 */ /* 0x000be20000000200 */
[----:B------:R-:W-:Y:S01]  /*8ec0*/  FADD.FTZ R20, R116, R115 ;  /* 0x0000007374147221 */ /* 0x000fe20000010000 */
[-C--:B------:R-:W-:Y:S01]  /*8ed0*/  FMUL.FTZ R49, R49, R7.reuse ;  /* 0x0000000731317220 */ /* 0x080fe20000410000 */
[----:B------:R-:W-:Y:S01]  /*8ee0*/  FADD.FTZ R72, R88, R73 ;  /* 0x0000004958487221 */ /* 0x000fe20000010000 */
[----:B------:R-:W-:Y:S01]  /*8ef0*/  STSM.16.M88.4 [R2+0x27300], R124 ;  /* 0x0273007c02007844 */ /* 0x000fe20000000200 */
[----:B------:R-:W-:Y:S01]  /*8f00*/  FADD.FTZ R21, R117, R20 ;  /* 0x0000001475157221 */ /* 0x000fe20000010000 */
[----:B------:R-:W2:Y:S01]  /*8f10*/  MUFU.EX2 R101, R101 ;  /* 0x0000006500657308 */ /* 0x000ea20000000800 */
[----:B------:R-:W-:Y:S01]  /*8f20*/  FADD.FTZ R75, R89, R72 ;  /* 0x00000048594b7221 */ /* 0x000fe20000010000 */
[----:B-1----:R-:W-:Y:S01]  /*8f30*/  F2FP.F16.F32.PACK_AB R106, R117, R116 ;  /* 0x00000074756a723e */ /* 0x002fe200000000ff */
[----:B---3--:R-:W-:Y:S01]  /*8f40*/  FADD.FTZ R21, R112, R21 ;  /* 0x0000001570157221 */ /* 0x008fe20000010000 */
[-C--:B------:R-:W-:Y:S01]  /*8f50*/  FMUL.FTZ R52, R52, R7.reuse ;  /* 0x0000000734347220 */ /* 0x080fe20000410000 */
[----:B------:R-:W-:Y:S01]  /*8f60*/  FADD.FTZ R74, R80, R75 ;  /* 0x0000004b504a7221 */ /* 0x000fe20000010000 */
[-C--:B------:R-:W-:Y:S01]  /*8f70*/  FMUL.FTZ R53, R53, R7.reuse ;  /* 0x0000000735357220 */ /* 0x080fe20000410000 */
[----:B----4-:R-:W-:Y:S01]  /*8f80*/  FADD.FTZ R73, R114, R21 ;  /* 0x0000001572497221 */ /* 0x010fe20000010000 */
[----:B------:R-:W1:Y:S01]  /*8f90*/  MUFU.EX2 R103, R103 ;  /* 0x0000006700677308 */ /* 0x000e620000000800 */
[-C--:B------:R-:W-:Y:S01]  /*8fa0*/  FMUL.FTZ R56, R56, R7.reuse ;  /* 0x0000000738387220 */ /* 0x080fe20000410000 */
[C---:B-----5:R-:W-:Y:S01]  /*8fb0*/  F2FP.F16.F32.PACK_AB R15, R81.reuse, R80 ;  /* 0x00000050510f723e */ /* 0x060fe200000000ff */
[----:B------:R-:W-:Y:S01]  /*8fc0*/  FADD.FTZ R72, R108, R73 ;  /* 0x000000496c487221 */ /* 0x000fe20000010000 */
[----:B------:R-:W-:Y:S01]  /*8fd0*/  FADD.FTZ R73, R81, R74 ;  /* 0x0000004a51497221 */ /* 0x000fe20000010000 */
[----:B------:R-:W-:Y:S01]  /*8fe0*/  F2FP.F16.F32.PACK_AB R12, R114, R112 ;  /* 0x00000070720c723e */ /* 0x000fe200000000ff */
[-C--:B------:R-:W-:Y:S01]  /*8ff0*/  FMUL.FTZ R57, R57, R7.reuse ;  /* 0x0000000739397220 */ /* 0x080fe20000410000 */
[----:B------:R-:W-:Y:S01]  /*9000*/  FADD.FTZ R72, R131, R72 ;  /* 0x0000004883487221 */ /* 0x000fe20000010000 */
[----:B------:R3:W4:Y:S01]  /*9010*/  MUFU.EX2 R20, R107 ;  /* 0x0000006b00147308 */ /* 0x0007220000000800 */
[----:B------:R-:W-:Y:S01]  /*9020*/  F2FP.F16.F32.PACK_AB R13, R89, R88 ;  /* 0x00000058590d723e */ /* 0x000fe200000000ff */
[-C--:B------:R-:W-:Y:S01]  /*9030*/  FMUL.FTZ R60, R60, R7.reuse ;  /* 0x000000073c3c7220 */ /* 0x080fe20000410000 */
[----:B------:R-:W-:Y:S01]  /*9040*/  FADD.FTZ R75, R3, R72 ;  /* 0x00000048034b7221 */ /* 0x000fe20000010000 */
[----:B------:R-:W-:Y:S01]  /*9050*/  FADD.FTZ R72, R84, R73 ;  /* 0x0000004954487221 */ /* 0x000fe20000010000 */
[----:B------:R-:W-:Y:S01]  /*9060*/  F2FP.F16.F32.PACK_AB R14, R131, R108 ;  /* 0x0000006c830e723e */ /* 0x000fe200000000ff */
[-C--:B------:R-:W-:Y:S01]  /*9070*/  FMUL.FTZ R61, R61, R7.reuse ;  /* 0x000000073d3d7220 */ /* 0x080fe20000410000 */
[----:B0-----:R-:W-:Y:S01]  /*9080*/  FADD.FTZ R74, R4, R75 ;  /* 0x0000004b044a7221 */ /* 0x001fe20000010000 */
[----:B------:R-:W-:Y:S01]  /*9090*/  FADD.FTZ R73, R9, R72 ;  /* 0x0000004809497221 */ /* 0x000fe20000010000 */
[----:B------:R-:W0:Y:S01]  /*90a0*/  MUFU.EX2 R21, R110 ;  /* 0x0000006e00157308 */ /* 0x000e220000000800 */
[----:B---3--:R-:W-:Y:S01]  /*90b0*/  F2FP.F16.F32.PACK_AB R107, R97, R96 ;  /* 0x00000060616b723e */ /* 0x008fe200000000ff */
[----:B------:R-:W-:Y:S01]  /*90c0*/  FADD.FTZ R75, R11, R74 ;  /* 0x0000004a0b4b7221 */ /* 0x000fe20000010000 */
[----:B------:R-:W-:Y:S01]  /*90d0*/  FADD.FTZ R72, R76, R73 ;  /* 0x000000494c487221 */ /* 0x000fe20000010000 */
[----:B------:R-:W-:Y:S01]  /*90e0*/  F2FP.F16.F32.PACK_AB R73, R9, R84 ;  /* 0x000000540949723e */ /* 0x000fe200000000ff */
[----:B------:R-:W-:Y:S01]  /*90f0*/  FMUL.FTZ R64, R64, R7 ;  /* 0x0000000740407220 */ /* 0x000fe20000410000 */
[----:B------:R-:W-:Y:S01]  /*9100*/  FADD.FTZ R74, R92, R75 ;  /* 0x0000004b5c4a7221 */ /* 0x000fe20000010000 */
[----:B------:R-:W-:Y:S01]  /*9110*/  FADD.FTZ R72, R77, R72 ;  /* 0x000000484d487221 */ /* 0x000fe20000010000 */
[----:B------:R-:W3:Y:S01]  /*9120*/  MUFU.EX2 R100, R100 ;  /* 0x0000006400647308 */ /* 0x000ee20000000800 */
[----:B------:R-:W-:Y:S01]  /*9130*/  STSM.16.M88.4 [R2+0x28b00], R104 ;  /* 0x028b006802007844 */ /* 0x000fe20000000200 */
[----:B--2---:R-:W-:Y:S01]  /*9140*/  FADD.FTZ R74, R93, R74 ;  /* 0x0000004a5d4a7221 */ /* 0x004fe20000010000 */
[----:B------:R-:W-:Y:S01]  /*9150*/  FADD.FTZ R75, R85, R72 ;  /* 0x00000048554b7221 */ /* 0x000fe20000010000 */
[----:B------:R-:W-:Y:S01]  /*9160*/  F2FP.F16.F32.PACK_AB R72, R4, R3 ;  /* 0x000000030448723e */ /* 0x000fe200000000ff */
[----:B------:R0:W-:Y:S01]  /*9170*/  STSM.16.M88.4 [R2+0x2a300], R12 ;  /* 0x02a3000c02007844 */ /* 0x0001e20000000200 */
[----:B------:R-:W-:Y:S01]  /*9180*/  FADD.FTZ R74, R99, R74 ;  /* 0x0000004a634a7221 */ /* 0x000fe20000010000 */
[----:B------:R-:W-:Y:S01]  /*9190*/  FADD.FTZ R4, R90, R75 ;  /* 0x0000004b5a047221 */ /* 0x000fe20000010000 */
[----:B------:R-:W2:Y:S01]  /*91a0*/  MUFU.EX2 R79, R79 ;  /* 0x0000004f004f7308 */ /* 0x000ea20000000800 */
[----:B------:R-:W-:Y:S01]  /*91b0*/  F2FP.F16.F32.PACK_AB R75, R77, R76 ;  /* 0x0000004c4d4b723e */ /* 0x000fe200000000ff */
[----:B------:R-:W-:Y:S01]  /*91c0*/  FADD.FTZ R80, R101, R74 ;  /* 0x0000004a65507221 */ /* 0x000fe20000010000 */
[----:B------:R-:W-:Y:S01]  /*91d0*/  F2FP.F16.F32.PACK_AB R74, R92, R11 ;  /* 0x0000000b5c4a723e */ /* 0x000fe200000000ff */
[----:B------:R-:W-:Y:S01]  /*91e0*/  FADD.FTZ R3, R91, R4 ;  /* 0x000000045b037221 */ /* 0x000fe20000010000 */
[----:B------:R-:W-:Y:S01]  /*91f0*/  F2FP.F16.F32.PACK_AB R89, R90, R85 ;  /* 0x000000555a59723e */ /* 0x000fe200000000ff */
[----:B-1----:R-:W-:Y:S01]  /*9200*/  FADD.FTZ R9, R103, R80 ;  /* 0x0000005067097221 */ /* 0x002fe20000010000 */
[----:B------:R-:W-:Y:S01]  /*9210*/  F2FP.F16.F32.PACK_AB R88, R99, R93 ;  /* 0x0000005d6358723e */ /* 0x000fe200000000ff */
[----:B------:R3:W-:Y:S01]  /*9220*/  STSM.16.M88.4 [R2+0x2bb00], R72 ;  /* 0x02bb004802007844 */ /* 0x0007e20000000200 */
[----:B------:R-:W-:Y:S01]  /*9230*/  F2FP.F16.F32.PACK_AB R90, R103, R101 ;  /* 0x00000065675a723e */ /* 0x000fe200000000ff */
[C---:B------:R-:W-:Y:S01]  /*9240*/  FADD.FTZ R3, R94.reuse, R3 ;  /* 0x000000035e037221 */ /* 0x040fe20000010000 */
[----:B------:R-:W-:Y:S01]  /*9250*/  F2FP.F16.F32.PACK_AB R91, R94, R91 ;  /* 0x0000005b5e5b723e */ /* 0x000fe200000000ff */
[----:B----4-:R-:W-:Y:S01]  /*9260*/  FADD.FTZ R4, R20, R9 ;  /* 0x0000000914047221 */ /* 0x010fe20000010000 */
[----:B0-----:R-:W-:Y:S01]  /*9270*/  F2FP.F16.F32.PACK_AB R12, R21, R20 ;  /* 0x00000014150c723e */ /* 0x001fe200000000ff */
[----:B------:R-:W-:Y:S01]  /*9280*/  FADD.FTZ R76, R82, R3 ;  /* 0x00000003524c7221 */ /* 0x000fe20000010000 */
[----:B------:R-:W-:Y:S01]  /*9290*/  F2FP.F16.F32.PACK_AB R13, R83, R82 ;  /* 0x00000052530d723e */ /* 0x000fe200000000ff */
[----:B------:R0:W-:Y:S01]  /*92a0*/  STSM.16.M88.4 [R2+0x2d300], R88 ;  /* 0x02d3005802007844 */ /* 0x0001e20000000200 */
[----:B------:R-:W-:Y:S01]  /*92b0*/  F2FP.F16.F32.PACK_AB R14, R134, R111 ;  /* 0x0000006f860e723e */ /* 0x000fe200000000ff */
[----:B------:R-:W-:Y:S01]  /*92c0*/  FADD.FTZ R4, R21, R4 ;  /* 0x0000000415047221 */ /* 0x000fe20000010000 */
[----:B------:R-:W-:Y:S01]  /*92d0*/  F2FP.F16.F32.PACK_AB R15, R87, R86 ;  /* 0x00000056570f723e */ /* 0x000fe200000000ff */
[----:B------:R-:W-:Y:S01]  /*92e0*/  FADD.FTZ R3, R83, R76 ;  /* 0x0000004c53037221 */ /* 0x000fe20000010000 */
[-C--:B------:R-:W-:Y:S01]  /*92f0*/  FMUL.FTZ R65, R65, R7.reuse ;  /* 0x0000000741417220 */ /* 0x080fe20000410000 */
[----:B------:R-:W-:Y:S01]  /*9300*/  FADD.FTZ R9, R111, R4 ;  /* 0x000000046f097221 */ /* 0x000fe20000010000 */
[----:B------:R-:W-:Y:S01]  /*9310*/  FMUL.FTZ R68, R68, R7 ;  /* 0x0000000744447220 */ /* 0x000fe20000410000 */
[----:B---3--:R-:W-:Y:S01]  /*9320*/  F2FP.F16.F32.PACK_AB R72, R135, R100 ;  /* 0x000000648748723e */ /* 0x008fe200000000ff */
[----:B------:R0:W-:Y:S01]  /*9330*/  STSM.16.M88.4 [R2+0x2eb00], R12 ;  /* 0x02eb000c02007844 */ /* 0x0001e20000000200 */
[----:B------:R-:W-:Y:S01]  /*9340*/  F2FP.F16.F32.PACK_AB R73, R98, R95 ;  /* 0x0000005f6249723e */ /* 0x000fe200000000ff */
[----:B------:R-:W-:Y:S01]  /*9350*/  FADD.FTZ R4, R86, R3 ;  /* 0x0000000356047221 */ /* 0x000fe20000010000 */
[----:B--2---:R-:W-:Y:S01]  /*9360*/  F2FP.F16.F32.PACK_AB R74, R79, R102 ;  /* 0x000000664f4a723e */ /* 0x004fe200000000ff */
[----:B------:R-:W-:Y:S01]  /*9370*/  FADD.FTZ R9, R134, R9 ;  /* 0x0000000986097221 */ /* 0x000fe20000010000 */
[----:B------:R-:W-:Y:S01]  /*9380*/  F2FP.F16.F32.PACK_AB R75, R10, R78 ;  /* 0x0000004e0a4b723e */ /* 0x000fe200000000ff */
[----:B------:R-:W-:Y:S01]  /*9390*/  FADD.FTZ R4, R87, R4 ;  /* 0x0000000457047221 */ /* 0x000fe20000010000 */
[----:B------:R-:W-:Y:S01]  /*93a0*/  FMUL.FTZ R69, R69, R7 ;  /* 0x0000000745457220 */ /* 0x000fe20000410000 */
        /* <DEDUP_REMOVED lines=44> */
.L_x_2075:
[----:B------:R-:W-:-:S13]  /*9670*/  ISETP.LE.AND P2, PT, RZ, UR7, PT ;  /* 0x00000007ff007c0c */ /* 0x000fda000bf43270 */
[----:B------:R-:W-:Y:S05]  /*9680*/  @!P2 BRA `(.L_x_2085) ;  /* 0x0000003400dca947 */ /* 0x000fea0003800000 */
[----:B------:R-:W-:Y:S01]  /*9690*/  IMAD.MOV.U32 R7, RZ, RZ, R5 ;  /* 0x000000ffff077224 */ /* 0x000fe200078e0005 */
[----:B------:R-:W-:Y:S01]  /*96a0*/  UMOV UR39, UR38 ;  /* 0x0000002600277c82 */ /* 0x000fe20008000000 */
[----:B------:R-:W-:Y:S01]  /*96b0*/  IMAD.MOV.U32 R9, RZ, RZ, R0 ;  /* 0x000000ffff097224 */ /* 0x000fe200078e0000 */
[----:B------:R-:W-:Y:S01]  /*96c0*/  UMOV UR6, UR36 ;  /* 0x0000002400067c82 */ /* 0x000fe20008000000 */
[----:B------:R-:W-:-:S05]  /*96d0*/  ULDC UR61, c[0x0][0x988] ;  /* 0x00026200003d7ab9 */ /* 0x000fca0000000800 */
.L_x_2094:
        /* <DEDUP_REMOVED lines=10> */
.L_x_2087:
[----:B------:R-:W-:Y:S01]  /*9780*/  ULEA UR4, UR36, UR37, 0x3 ;  /* 0x0000002524047291 */ /* 0x000fe2000f8e183f */
[----:B------:R-:W-:-:S05]  /*9790*/  IMAD.U32 R0, RZ, RZ, UR38 ;  /* 0x00000026ff007e24 */ /* 0x000fca000f8e00ff */
[----:B------:R-:W-:-:S04]  /*97a0*/  SHF.L.U32 R0, R0, 0x1f, RZ ;  /* 0x0000001f00007819 */ /* 0x000fc800000006ff */
[----:B------:R0:W1:Y:S01]  /*97b0*/  SYNCS.PHASECHK.TRANS64.TRYWAIT P2, [UR4+0x31c30], R0 ;  /* 0x031c3000ff0075a7 */ /* 0x0000620008040144 */
[----:B------:R-:W-:Y:S05]  /*97c0*/  @!P0 BRA `(.L_x_2088) ;  /* 0x0000000000048947 */ /* 0x000fea0003800000 */
[----:B------:R-:W-:Y:S01]  /*97d0*/  BPT.TRAP 0x1 ;  /* 0x000000040000795c */ /* 0x000fe20000300000 */
.L_x_2088:
[----:B-1----:R-:W-:Y:S05]  /*97e0*/  @P2 BRA `(.L_x_2086) ;  /* 0x0000000000082947 */ /* 0x002fea0003800000 */
[----:B------:R-:W1:Y:S02]  /*97f0*/  SYNCS.PHASECHK.TRANS64.TRYWAIT P2, [UR4+0x31c30], R0 ;  /* 0x031c3000ff0075a7 */ /* 0x000e640008040144 */
[----:B-1----:R-:W-:Y:S05]  /*9800*/  @!P2 BRA `(.L_x_2089) ;  /* 0x000000c40028a947 */ /* 0x002fea0003800000 */
.L_x_2086:
        /* <DEDUP_REMOVED lines=356> */
.L_x_2091:
[----:B------:R-:W-:Y:S01]  /*ae50*/  ULEA UR4, UR6, UR37, 0x3 ;  /* 0x0000002506047291 */ /* 0x000fe2000f8e183f */
[----:B------:R-:W-:-:S05]  /*ae60*/  IMAD.U32 R0, RZ, RZ, UR39 ;  /* 0x00000027ff007e24 */ /* 0x000fca000f8e00ff */
[----:B------:R-:W-:-:S04]  /*ae70*/  SHF.L.U32 R0, R0, 0x1f, RZ ;  /* 0x0000001f00007819 */ /* 0x000fc800000006ff */
[----:B------:R0:W1:Y:S01]  /*ae80*/  SYNCS.PHASECHK.TRANS64.TRYWAIT P2, [UR4+0x31c50], R0 ;  /* 0x031c5000ff0075a7 */ /* 0x0000620008040144 */
[----:B------:R-:W-:Y:S05]  /*ae90*/  @!P0 BRA `(.L_x_2092) ;  /* 0x0000000000048947 */ /* 0x000fea0003800000 */
[----:B------:R-:W-:Y:S01]  /*aea0*/  BPT.TRAP 0x1 ;  /* 0x000000040000795c */ /* 0x000fe20000300000 */
.L_x_2092:
[----:B-1----:R-:W-:Y:S05]  /*aeb0*/  @P2 BRA `(.L_x_2090) ;  /* 0x0000000000082947 */ /* 0x002fea0003800000 */
[----:B------:R-:W1:Y:S02]  /*aec0*/  SYNCS.PHASECHK.TRANS64.TRYWAIT P2, [UR4+0x31c50], R0 ;  /* 0x031c5000ff0075a7 */ /* 0x000e640008040144 */
[----:B-1----:R-:W-:Y:S05]  /*aed0*/  @!P2 BRA `(.L_x_2093) ;  /* 0x000000ac008ca947 */ /* 0x002fea0003800000 */
.L_x_2090:
        /* <DEDUP_REMOVED lines=11> */
[----:B------:R-:W-:Y:S01]  /*af90*/  UMOV UR39, UR38 ;  /* 0x0000002600277c82 */ /* 0x000fe20008000000 */
[----:B------:R-:W-:Y:S01]  /*afa0*/  ULOP3.LUT UR4, UR4, 0x2400000, URZ, 0xfc, !UPT ;  /* 0x0240000004047892 */ /* 0x000fe2000f8efc3f */
[----:B------:R-:W-:-:S03]  /*afb0*/  FMNMX.FTZ R0, R140, R5, !PT ;  /* 0x000000058c007209 */ /* 0x000fc60007810000 */
        /* <DEDUP_REMOVED lines=484> */
.L_x_2085:
[----:B------:R-:W-:Y:S06]  /*ce00*/  BAR.ARV 0x8, 0x200 ;  /* 0x0208000000007b1d */ /* 0x000fec0000002000 */
[----:B------:R-:W-:Y:S05]  /*ce10*/  @!P0 BRA `(.L_x_2095) ;  /* 0x0000000000048947 */ /* 0x000fea0003800000 */
[----:B------:R-:W-:Y:S01]  /*ce20*/  BPT.TRAP 0x1 ;  /* 0x000000040000795c */ /* 0x000fe20000300000 */
.L_x_2095:
[----:B------:R-:W-:Y:S01]  /*ce30*/  ULEA UR6, UR36, UR37, 0x3 ;  /* 0x0000002524067291 */ /* 0x000fe2000f8e183f */
[----:B------:R-:W-:-:S05]  /*ce40*/  IMAD.U32 R6, RZ, RZ, UR38 ;  /* 0x00000026ff067e24 */ /* 0x000fca000f8e00ff */
[----:B------:R-:W-:-:S04]  /*ce50*/  SHF.L.U32 R6, R6, 0x1f, RZ ;  /* 0x0000001f06067819 */ /* 0x000fc800000006ff */
[----:B------:R0:W1:Y:S01]  /*ce60*/  SYNCS.PHASECHK.TRANS64.TRYWAIT P2, [UR6+0x31c50], R6 ;  /* 0x031c5006ff0075a7 */ /* 0x0000620008040146 */
[----:B------:R-:W-:Y:S05]  /*ce70*/  @!P0 BRA `(.L_x_2096) ;  /* 0x0000000000048947 */ /* 0x000fea0003800000 */
[----:B------:R-:W-:Y:S01]  /*ce80*/  BPT.TRAP 0x1 ;  /* 0x000000040000795c */ /* 0x000fe20000300000 */
.L_x_2096:
[----:B-1----:R-:W-:Y:S05]  /*ce90*/  @P2 BRA `(.L_x_2097) ;  /* 0x0000000000082947 */ /* 0x002fea0003800000 */
[----:B------:R-:W1:Y:S02]  /*cea0*/  SYNCS.PHASECHK.TRANS64.TRYWAIT P0, [UR6+0x31c50], R6 ;  /* 0x031c5006ff0075a7 */ /* 0x000e640008000146 */
[----:B-1----:R-:W-:Y:S05]  /*ceb0*/  @!P0 BRA `(.L_x_2098) ;  /* 0x0000008c00ac8947 */ /* 0x002fea0003800000 */
.L_x_2097:
        /* <DEDUP_REMOVED lines=13> */
[----:B------:R-:W-:-:S03]  /*cf90*/  IMAD.MOV.U32 R16, RZ, RZ, -0x800000 ;  /* 0xff800000ff107424 */ /* 0x000fc600078e00ff */
        /* <DEDUP_REMOVED lines=32> */
[----:B------:R3:W4:Y:S01]  /*d1a0*/  @P0 MUFU.RCP R4, R11 ;  /* 0x0000000b00040308 */ /* 0x0007220000001000 */
[----:B0-----:R-:W-:-:S04]  /*d1b0*/  @P0 FMUL.FTZ R6, R6, 0.69314718246459960938 ;  /* 0x3f31721806060820 */ /* 0x001fc80000410000 */
[----:B------:R-:W-:Y:S01]  /*d1c0*/  @P0 FFMA.FTZ R16, R7, R0, R6 ;  /* 0x0000000007100223 */ /* 0x000fe20000010006 */
[----:B------:R-:W-:Y:S02]  /*d1d0*/  PLOP3.LUT P0, PT, PT, PT, PT, 0x8, 0x0 ;  /* 0x000000000000781c */ /* 0x000fe40003f0e170 */
[----:B------:R-:W2:Y:S01]  /*d1e0*/  @P2 MUFU.RCP R9, R12 ;  /* 0x0000000c00092308 */ /* 0x000ea20000001000 */
[----:B---3--:R-:W-:Y:S01]  /*d1f0*/  @P2 FMUL.FTZ R11, R13, 0.69314718246459960938 ;  /* 0x3f3172180d0b2820 */ /* 0x008fe20000410000 */
        /* <DEDUP_REMOVED lines=56> */
[-C--:B----4-:R-:W-:Y:S01]  /*d580*/  FMUL.FTZ R77, R24, R4.reuse ;  /* 0x00000004184d7220 */ /* 0x090fe20000410000 */
[-C--:B------:R-:W-:Y:S01]  /*d590*/  FMUL.FTZ R7, R29, R4.reuse ;  /* 0x000000041d077220 */ /* 0x080fe20000410000 */
        /* <DEDUP_REMOVED lines=45> */
[----:B0-----:R-:W-:-:S07]  /*d870*/  FMUL.FTZ R71, R71, R9 ;  /* 0x0000000947477220 */ /* 0x001fce0000410000 */
.L_x_2068:
[----:B------:R-:W0:Y:S08]  /*d880*/  S2UR UR4, SR_CgaCtaId ;  /* 0x00000000000479c3 */ /* 0x000e300000008800 */
[----:B------:R-:W-:Y:S06]  /*d890*/  BAR.SYNC.DEFER_BLOCKING 0x5, 0x200 ;  /* 0x0148000000007b1d */ /* 0x000fec0000010000 */
[----:B------:R-:W-:Y:S01]  /*d8a0*/  UMOV UR37, 0x400 ;  /* 0x0000040000257882 */ /* 0x000fe20000000000 */
[----:B------:R-:W-:Y:S01]  /*d8b0*/  BSSY B0, `(.L_x_2099) ;  /* 0x00001d5000007945 */ /* 0x000fe20003800000 */
[----:B0-----:R-:W-:-:S09]  /*d8c0*/  ULEA UR37, UR4, UR37, 0x18 ;  /* 0x0000002504257291 */ /* 0x001fd2000f8ec03f */
[----:B------:R-:W0:Y:S02]  /*d8d0*/  LDS.128 R32, [UR37+0x31cd0] ;  /* 0x031cd025ff207984 */ /* 0x000e240008000c00 */
[----:B0-----:R-:W-:Y:S02]  /*d8e0*/  R2UR UR5, R33 ;  /* 0x00000000210572ca */ /* 0x001fe400000e0000 */
[----:B------:R-:W-:Y:S01]  /*d8f0*/  R2UR UR6, R34 ;  /* 0x00000000220672ca */ /* 0x000fe200000e0000 */
[----:B------:R-:W-:Y:S06]  /*d900*/  BAR.ARV 0x4, 0x200 ;  /* 0x0108000000007b1d */ /* 0x000fec0000002000 */
[----:B------:R-:W-:Y:S08]  /*d910*/  @P0 BRA `(.L_x_2100) ;  /* 0x0000001000840947 */ /* 0x000ff00003800000 */
[----:B------:R-:W0:Y:S08]  /*d920*/  S2UR UR4, SR_SWINHI ;  /* 0x00000000000479c3 */ /* 0x000e300000002f00 */
[----:B------:R-:W-:Y:S01]  /*d930*/  BAR.SYNC.DEFER_BLOCKING 0x1, 0x180 ;  /* 0x0046000000007b1d */ /* 0x000fe20000010000 */
[----:B------:R-:W-:Y:S02]  /*d940*/  F2FP.F16.F32.PACK_AB R6, R7, R6 ;  /* 0x000000060706723e */ /* 0x000fe400000000ff */
[----:B------:R-:W-:-:S02]  /*d950*/  F2FP.F16.F32.PACK_AB R7, R12, R73 ;  /* 0x000000490c07723e */ /* 0x000fc400000000ff */
[----:B------:R-:W-:Y:S01]  /*d960*/  R2UR UR10, R149 ;  /* 0x00000000950a72ca */ /* 0x000fe200000e0000 */
[----:B------:R-:W-:Y:S01]  /*d970*/  ULDC.64 UR12, c[0x0][0x208] ;  /* 0x00008200000c7ab9 */ /* 0x000fe20000000a00 */
[----:B------:R-:W-:Y:S02]  /*d980*/  R2UR UR7, R144 ;  /* 0x00000000900772ca */ /* 0x000fe400000e0000 */
[----:B------:R-:W-:Y:S02]  /*d990*/  F2FP.F16.F32.PACK_AB R27, R27, R62 ;  /* 0x0000003e1b1b723e */ /* 0x000fe400000000ff */
[----:B------:R-:W-:-:S09]  /*d9a0*/  R2UR UR14, R18 ;  /* 0x00000000120e72ca */ /* 0x000fd200000e0000 */
[----:B------:R-:W-:Y:S02]  /*d9b0*/  USHF.L.U64.HI UR11, UR7, 0x2, UR10 ;  /* 0x00000002070b7899 */ /* 0x000fe4000801020a */
[----:B------:R-:W-:Y:S01]  /*d9c0*/  USHF.L.U32 UR10, UR7, 0x2, URZ ;  /* 0x00000002070a7899 */ /* 0x000fe2000800063f */
[----:B------:R-:W-:Y:S01]  /*d9d0*/  UMOV UR8, UR37 ;  /* 0x0000002500087c82 */ /* 0x000fe20008000000 */
[----:B0-----:R-:W-:Y:S01]  /*d9e0*/  UMOV UR9, UR4 ;  /* 0x0000000400097c82 */ /* 0x001fe20008000000 */
[----:B------:R-:W-:Y:S02]  /*d9f0*/  IMAD.U32 R20, RZ, RZ, UR8 ;  /* 0x00000008ff147e24 */ /* 0x000fe4000f8e00ff */
[----:B------:R-:W-:Y:S01]  /*da00*/  IMAD.U32 R21, RZ, RZ, UR9 ;  /* 0x00000009ff157e24 */ /* 0x000fe2000f8e00ff */
[----:B------:R-:W-:Y:S02]  /*da10*/  ULDC.64 UR8, c[0x0][0xc00] ;  /* 0x0003000000087ab9 */ /* 0x000fe40000000a00 */
[----:B------:R-:W-:Y:S01]  /*da20*/  UISETP.NE.U32.AND UP0, UPT, UR8, URZ, UPT ;  /* 0x0000003f0800728c */ /* 0x000fe2000bf05070 */
[----:B------:R-:W-:Y:S01]  /*da30*/  IMAD.WIDE R4, R155, 0x2, R20 ;  /* 0x000000029b047825 */ /* 0x000fe200078e0214 */
[----:B------:R-:W-:-:S02]  /*da40*/  UIADD3 UR4, UP1, UR10, UR8, URZ ;  /* 0x000000080a047290 */ /* 0x000fc4000ff3e03f */
[----:B------:R-:W-:Y:S01]  /*da50*/  UISETP.NE.AND.EX UP0, UPT, UR9, URZ, UPT, UP0 ;  /* 0x0000003f0900728c */ /* 0x000fe2000bf05300 */
[C---:B------:R-:W-:Y:S01]  /*da60*/  LOP3.LUT R11, R4.reuse, 0x180, RZ, 0xc0, !PT ;  /* 0x00000180040b7812 */ /* 0x040fe200078ec0ff */
[----:B------:R-:W-:Y:S01]  /*da70*/  UIADD3.X UR7, UR11, UR9, URZ, UP1, !UPT ;  /* 0x000000090b077290 */ /* 0x000fe20008ffe43f */
[C---:B------:R-:W-:Y:S02]  /*da80*/  IADD3 R13, P0, R4.reuse, 0x6020, RZ ;  /* 0x00006020040d7810 */ /* 0x040fe40007f1e0ff */
[C---:B------:R-:W-:Y:S01]  /*da90*/  IADD3 R9, P1, R4.reuse, 0x6000, RZ ;  /* 0x0000600004097810 */ /* 0x040fe20007f3e0ff */
[----:B------:R-:W-:Y:S01]  /*daa0*/  ULDC.64 UR8, c[0x0][0xc08] ;  /* 0x0003020000087ab9 */ /* 0x000fe20000000a00 */
[----:B------:R-:W-:Y:S02]  /*dab0*/  SHF.R.U64 R11, R11, 0x3, RZ ;  /* 0x000000030b0b7819 */ /* 0x000fe400000012ff */
[C---:B------:R-:W-:Y:S02]  /*dac0*/  IADD3 R63, P2, R4.reuse, 0x3020, RZ ;  /* 0x00003020043f7810 */ /* 0x040fe40007f5e0ff */
[----:B------:R-:W-:-:S02]  /*dad0*/  IADD3 R33, P3, R4, 0x3000, RZ ;  /* 0x0000300004217810 */ /* 0x000fc40007f7e0ff */
[----:B------:R-:W-:Y:S01]  /*dae0*/  IADD3 R30, P4, R4, 0x20, RZ ;  /* 0x00000020041e7810 */ /* 0x000fe20007f9e0ff */
[--C-:B------:R-:W-:Y:S01]  /*daf0*/  IMAD.X R15, RZ, RZ, R5.reuse, P2 ;  /* 0x000000ffff0f7224 */ /* 0x100fe200010e0605 */
[----:B------:R-:W-:Y:S02]  /*db00*/  LOP3.LUT R8, R13, 0x180, RZ, 0xc0, !PT ;  /* 0x000001800d087812 */ /* 0x000fe400078ec0ff */
[----:B------:R-:W-:Y:S01]  /*db10*/  LOP3.LUT R10, R9, 0x180, RZ, 0xc0, !PT ;  /* 0x00000180090a7812 */ /* 0x000fe200078ec0ff */
[--C-:B------:R-:W-:Y:S01]  /*db20*/  IMAD.X R25, RZ, RZ, R5.reuse, P4 ;  /* 0x000000ffff197224 */ /* 0x100fe200020e0605 */
[----:B------:R-:W-:Y:S01]  /*db30*/  LOP3.LUT R4, R11, R4, RZ, 0x3c, !PT ;  /* 0x000000040b047212 */ /* 0x000fe200078e3cff */
[----:B------:R-:W-:Y:S01]  /*db40*/  IMAD.X R11, RZ, RZ, R5, P1 ;  /* 0x000000ffff0b7224 */ /* 0x000fe200008e0605 */
[----:B------:R-:W-:Y:S02]  /*db50*/  SHF.R.U64 R8, R8, 0x3, RZ ;  /* 0x0000000308087819 */ /* 0x000fe400000012ff */
[----:B------:R-:W-:-:S02]  /*db60*/  SHF.R.U64 R10, R10, 0x3, RZ ;  /* 0x000000030a0a7819 */ /* 0x000fc400000012ff */
[----:B------:R-:W-:Y:S02]  /*db70*/  MOV R28, R4 ;  /* 0x00000004001c7202 */ /* 0x000fe40000000f00 */
[----:B------:R-:W-:Y:S02]  /*db80*/  F2FP.F16.F32.PACK_AB R4, R24, R77 ;  /* 0x0000004d1804723e */ /* 0x000fe400000000ff */
[----:B------:R-:W-:Y:S02]  /*db90*/  LOP3.LUT R24, R33, 0x180, RZ, 0xc0, !PT ;  /* 0x0000018021187812 */ /* 0x000fe400078ec0ff */
[----:B------:R-:W-:Y:S02]  /*dba0*/  LOP3.LUT R17, R30, 0x180, RZ, 0xc0, !PT ;  /* 0x000001801e117812 */ /* 0x000fe400078ec0ff */
[----:B------:R-:W-:Y:S01]  /*dbb0*/  LOP3.LUT R8, R8, R13, RZ, 0x3c, !PT ;  /* 0x0000000d08087212 */ /* 0x000fe200078e3cff */
[--C-:B------:R-:W-:Y:S01]  /*dbc0*/  IMAD.X R13, RZ, RZ, R5.reuse, P3 ;  /* 0x000000ffff0d7224 */ /* 0x100fe200018e0605 */
[----:B------:R-:W-:Y:S01]  /*dbd0*/  LOP3.LUT R10, R10, R9, RZ, 0x3c, !PT ;  /* 0x000000090a0a7212 */ /* 0x000fe200078e3cff */
[----:B------:R-:W-:Y:S01]  /*dbe0*/  IMAD.X R9, RZ, RZ, R5, P0 ;  /* 0x000000ffff097224 */ /* 0x000fe200000e0605 */
[----:B------:R-:W-:-:S02]  /*dbf0*/  F2FP.F16.F32.PACK_AB R5, R14, R75 ;  /* 0x0000004b0e05723e */ /* 0x000fc400000000ff */
[----:B------:R-:W-:Y:S02]  /*dc00*/  SHF.R.U64 R24, R24, 0x3, RZ ;  /* 0x0000000318187819 */ /* 0x000fe400000012ff */
[----:B------:R-:W-:Y:S01]  /*dc10*/  LOP3.LUT R14, R63, 0x180, RZ, 0xc0, !PT ;  /* 0x000001803f0e7812 */ /* 0x000fe200078ec0ff */
[----:B------:R0:W-:Y:S01]  /*dc20*/  STSM.16.M88.4 [R28], R4 ;  /* 0x000000041c007844 */ /* 0x0001e20000000200 */
[----:B------:R-:W-:Y:S02]  /*dc30*/  SHF.R.U64 R17, R17, 0x3, RZ ;  /* 0x0000000311117819 */ /* 0x000fe400000012ff */
[----:B------:R-:W-:Y:S02]  /*dc40*/  LOP3.LUT R12, R24, R33, RZ, 0x3c, !PT ;  /* 0x00000021180c7212 */ /* 0x000fe400078e3cff */
[----:B------:R-:W-:Y:S02]  /*dc50*/  SHF.R.U64 R14, R14, 0x3, RZ ;  /* 0x000000030e0e7819 */ /* 0x000fe400000012ff */
[----:B------:R-:W-:-:S02]  /*dc60*/  LOP3.LUT R24, R17, R30, RZ, 0x3c, !PT ;  /* 0x0000001e11187212 */ /* 0x000fc400078e3cff */
[----:B------:R-:W-:Y:S02]  /*dc70*/  MOV R17, R8 ;  /* 0x0000000800117202 */ /* 0x000fe40000000f00 */
[----:B------:R-:W-:Y:S02]  /*dc80*/  MOV R30, R10 ;  /* 0x0000000a001e7202 */ /* 0x000fe40000000f00 */
[----:B------:R-:W-:Y:S02]  /*dc90*/  LOP3.LUT R14, R14, R63, RZ, 0x3c, !PT ;  /* 0x0000003f0e0e7212 */ /* 0x000fe400078e3cff */
[----:B------:R-:W-:Y:S01]  /*dca0*/  MOV R25, R24 ;  /* 0x0000001800197202 */ /* 0x000fe20000000f00 */
[----:B0-----:R-:W-:Y:S01]  /*dcb0*/  IMAD.U32 R28, RZ, RZ, UR4 ;  /* 0x00000004ff1c7e24 */ /* 0x001fe2000f8e00ff */
[----:B------:R-:W-:Y:S01]  /*dcc0*/  F2FP.F16.F32.PACK_AB R8, R29, R0 ;  /* 0x000000001d08723e */ /* 0x000fe200000000ff */
[----:B------:R-:W-:Y:S01]  /*dcd0*/  IMAD.U32 R29, RZ, RZ, UR7 ;  /* 0x00000007ff1d7e24 */ /* 0x000fe2000f8e00ff */
[----:B------:R-:W-:-:S02]  /*dce0*/  F2FP.F16.F32.PACK_AB R9, R26, R31 ;  /* 0x0000001f1a09723e */ /* 0x000fc400000000ff */
[----:B------:R-:W-:Y:S02]  /*dcf0*/  F2FP.F16.F32.PACK_AB R10, R37, R36 ;  /* 0x00000024250a723e */ /* 0x000fe400000000ff */
[----:B------:R-:W-:Y:S02]  /*dd00*/  F2FP.F16.F32.PACK_AB R11, R39, R38 ;  /* 0x00000026270b723e */ /* 0x000fe400000000ff */
[----:B------:R-:W-:Y:S02]  /*dd10*/  MOV R32, R14 ;  /* 0x0000000e00207202 */ /* 0x000fe40000000f00 */
[----:B------:R-:W-:Y:S01]  /*dd20*/  MOV R31, R12 ;  /* 0x0000000c001f7202 */ /* 0x000fe20000000f00 */
[----:B------:R0:W-:Y:S01]  /*dd30*/  STSM.16.M88.4 [R25], R8 ;  /* 0x0000000819007844 */ /* 0x0001e20000000200 */
[----:B------:R-:W-:Y:S02]  /*dd40*/  F2FP.F16.F32.PACK_AB R4, R41, R40 ;  /* 0x000000282904723e */ /* 0x000fe400000000ff */
[----:B------:R-:W-:-:S02]  /*dd50*/  F2FP.F16.F32.PACK_AB R5, R43, R42 ;  /* 0x0000002a2b05723e */ /* 0x000fc400000000ff */
[----:B------:R-:W-:Y:S01]  /*dd60*/  F2FP.F16.F32.PACK_AB R6, R45, R44 ;  /* 0x0000002c2d06723e */ /* 0x000fe200000000ff */
[----:B------:R-:W1:Y:S01]  /*dd70*/  LDC R43, c[0x0][0xbe8] ;  /* 0x0002fa00ff2b7b82 */ /* 0x000e620000000800 */
[----:B------:R-:W-:Y:S02]  /*dd80*/  F2FP.F16.F32.PACK_AB R7, R47, R46 ;  /* 0x0000002e2f07723e */ /* 0x000fe400000000ff */
[----:B------:R-:W-:Y:S02]  /*dd90*/  F2FP.F16.F32.PACK_AB R12, R49, R48 ;  /* 0x00000030310c723e */ /* 0x000fe400000000ff */
[----:B------:R-:W-:Y:S01]  /*dda0*/  F2FP.F16.F32.PACK_AB R13, R51, R50 ;  /* 0x00000032330d723e */ /* 0x000fe200000000ff */
[----:B------:R-:W-:Y:S01]  /*ddb0*/  STSM.16.M88.4 [R31], R4 ;  /* 0x000000041f007844 */ /* 0x000fe20000000200 */
[----:B------:R-:W-:Y:S02]  /*ddc0*/  F2FP.F16.F32.PACK_AB R14, R53, R52 ;  /* 0x00000034350e723e */ /* 0x000fe400000000ff */
[----:B------:R-:W-:-:S02]  /*ddd0*/  F2FP.F16.F32.PACK_AB R15, R55, R54 ;  /* 0x00000036370f723e */ /* 0x000fc400000000ff */
[----:B------:R-:W-:Y:S02]  /*dde0*/  F2FP.F16.F32.PACK_AB R24, R57, R56 ;  /* 0x000000383918723e */ /* 0x000fe400000000ff */
[----:B0-----:R-:W-:Y:S01]  /*ddf0*/  F2FP.F16.F32.PACK_AB R25, R59, R58 ;  /* 0x0000003a3b19723e */ /* 0x001fe200000000ff */
[----:B------:R-:W-:Y:S01]  /*de00*/  STSM.16.M88.4 [R32], R12 ;  /* 0x0000000c20007844 */ /* 0x000fe20000000200 */
[----:B------:R-:W-:Y:S02]  /*de10*/  F2FP.F16.F32.PACK_AB R26, R61, R60 ;  /* 0x0000003c3d1a723e */ /* 0x000fe400000000ff */
[----:B------:R-:W-:Y:S02]  /*de20*/  F2FP.F16.F32.PACK_AB R8, R65, R64 ;  /* 0x000000404108723e */ /* 0x000fe400000000ff */
[----:B------:R-:W-:Y:S01]  /*de30*/  F2FP.F16.F32.PACK_AB R9, R67, R66 ;  /* 0x000000424309723e */ /* 0x000fe200000000ff */
[----:B------:R-:W-:Y:S01]  /*de40*/  STSM.16.M88.4 [R30], R24 ;  /* 0x000000181e007844 */ /* 0x000fe20000000200 */
[----:B------:R-:W-:-:S02]  /*de50*/  F2FP.F16.F32.PACK_AB R10, R69, R68 ;  /* 0x00000044450a723e */ /* 0x000fc400000000ff */
[----:B------:R-:W-:Y:S02]  /*de60*/  F2FP.F16.F32.PACK_AB R11, R71, R70 ;  /* 0x00000046470b723e */ /* 0x000fe400000000ff */
[----:B------:R-:W-:-:S03]  /*de70*/  PLOP3.LUT P0, PT, PT, PT, UP0, 0x80, 0x0 ;  /* 0x000000000000781c */ /* 0x000fc60003f0f008 */
[----:B------:R0:W-:Y:S01]  /*de80*/  STSM.16.M88.4 [R17], R8 ;  /* 0x0000000811007844 */ /* 0x0001e20000000200 */
[----:B------:R-:W-:Y:S09]  /*de90*/  BAR.SYNC.DEFER_BLOCKING 0x1, 0x180 ;  /* 0x0046000000007b1d */ /* 0x000ff20000010000 */
[----:B------:R-:W2:Y:S01]  /*dea0*/  @P0 LDG.E R0, desc[UR12][R28.64] ;  /* 0x0000000c1c000981 */ /* 0x000ea2000c1e1900 */
[----:B-1----:R-:W-:Y:S01]  /*deb0*/  ISETP.NE.AND P1, PT, R43, 0x1, PT ;  /* 0x000000012b00780c */ /* 0x002fe20003f25270 */
[----:B------:R-:W-:Y:S01]  /*dec0*/  UISETP.NE.U32.AND UP1, UPT, UR8, URZ, UPT ;  /* 0x0000003f0800728c */ /* 0x000fe2000bf25070 */
[----:B0-----:R-:W-:Y:S01]  /*ded0*/  VIADD R8, R22, UR14 ;  /* 0x0000000e16087c36 */ /* 0x001fe20008000000 */
[----:B------:R-:W-:Y:S01]  /*dee0*/  ULDC UR7, c[0x0][0xa88] ;  /* 0x0002a20000077ab9 */ /* 0x000fe20000000800 */
[----:B------:R-:W-:Y:S01]  /*def0*/  UMOV UR4, URZ ;  /* 0x0000003f00047c82 */ /* 0x000fe20008000000 */
[----:B------:R-:W-:-:S06]  /*df00*/  UISETP.NE.AND.EX UP1, UPT, UR9, URZ, UPT, UP1 ;  /* 0x0000003f0900728c */ /* 0x000fcc000bf25310 */
[----:B------:R-:W-:Y:S02]  /*df10*/  PLOP3.LUT P2, PT, PT, PT, UP1, 0x80, 0x0 ;  /* 0x000000000000781c */ /* 0x000fe40003f4f018 */
[----:B------:R-:W0:Y:S03]  /*df20*/  @P1 LDC R5, c[0x0][0xbec] ;  /* 0x0002fb00ff051b82 */ /* 0x000e260000000800 */
[----:B------:R-:W-:-:S04]  /*df30*/  @UP1 UIADD3 UR8, UP2, UR10, UR8, URZ ;  /* 0x000000080a081290 */ /* 0x000fc8000ff5e03f */
[----:B------:R-:W-:Y:S01]  /*df40*/  @UP1 UIADD3.X UR9, UR11, UR9, URZ, UP2, !UPT ;  /* 0x000000090b091290 */ /* 0x000fe200097fe43f */
[----:B------:R-:W1:Y:S01]  /*df50*/  @P1 LDC R6, c[0x0][0xbf0] ;  /* 0x0002fc00ff061b82 */ /* 0x000e620000000800 */
[----:B------:R-:W-:-:S04]  /*df60*/  IMAD.U32 R10, RZ, RZ, UR8 ;  /* 0x00000008ff0a7e24 */ /* 0x000fc8000f8e00ff */
[----:B------:R-:W-:Y:S01]  /*df70*/  IMAD.U32 R11, RZ, RZ, UR9 ;  /* 0x00000009ff0b7e24 */ /* 0x000fe2000f8e00ff */
[----:B--2---:R-:W-:Y:S01]  /*df80*/  @P0 R2UR UR4, R0 ;  /* 0x00000000000402ca */ /* 0x004fe200000e0000 */
[----:B------:R-:W-:-:S06]  /*df90*/  IMAD.U32 R0, RZ, RZ, UR7 ;  /* 0x00000007ff007e24 */ /* 0x000fcc000f8e00ff */
[----:B------:R2:W5:Y:S01]  /*dfa0*/  @P2 LDG.E R0, desc[UR12][R10.64] ;  /* 0x0000000c0a002981 */ /* 0x000562000c1e1900 */
[----:B01----:R-:W-:Y:S07]  /*dfb0*/  @P2 BRA `(.L_x_2101) ;  /* 0x0000000000142947 */ /* 0x003fee0003800000 */
[----:B------:R-:W-:Y:S05]  /*dfc0*/  @!P0 BRA `(.L_x_2101) ;  /* 0x0000000000108947 */ /* 0x000fea0003800000 */
[----:B------:R-:W-:Y:S02]  /*dfd0*/  ULDC.64 UR8, c[0x0][0x208] ;  /* 0x0000820000087ab9 */ /* 0x000fe40000000a00 */
[----:B------:R-:W3:Y:S04]  /*dfe0*/  LDG.E R7, desc[UR8][R28.64] ;  /* 0x000000081c077981 */ /* 0x000ee8000c1e1900 */
[----:B-----5:R-:W3:Y:S02]  /*dff0*/  LDG.E R0, desc[UR8][R28.64+0x4] ;  /* 0x000004081c007981 */ /* 0x020ee4000c1e1900 */
[----:B---3--:R-:W-:-:S07]  /*e000*/  IMAD.IADD R0, R0, 0x1, -R7 ;  /* 0x0000000100007824 */ /* 0x008fce00078e0a07 */
.L_x_2101:
[----:B------:R-:W-:Y:S01]  /*e010*/  R2UR UR18, R146 ;  /* 0x00000000921272ca */ /* 0x000fe200000e0000 */
[----:B------:R-:W-:Y:S01]  /*e020*/  ULDC.64 UR12, c[0x0][0xb90] ;  /* 0x0002e400000c7ab9 */ /* 0x000fe20000000a00 */
[----:B------:R-:W-:Y:S01]  /*e030*/  R2UR UR16, R149 ;  /* 0x00000000951072ca */ /* 0x000fe200000e0000 */
[----:B------:R-:W-:Y:S01]  /*e040*/  @P1 IMAD.HI.U32 R5, R8, R5, RZ ;  /* 0x0000000508051227 */ /* 0x000fe200078e00ff */
[----:B------:R-:W-:Y:S01]  /*e050*/  R2UR UR15, R144 ;  /* 0x00000000900f72ca */ /* 0x000fe200000e0000 */
[----:B------:R-:W-:Y:S01]  /*e060*/  USHF.R.S32.HI UR9, URZ, 0x1f, UR4 ;  /* 0x0000001f3f097899 */ /* 0x000fe20008011404 */
[----:B------:R-:W-:Y:S01]  /*e070*/  R2UR UR17, R18 ;  /* 0x00000000121172ca */ /* 0x000fe200000e0000 */
[----:B------:R-:W-:Y:S01]  /*e080*/  UMOV UR8, UR4 ;  /* 0x0000000400087c82 */ /* 0x000fe20008000000 */
[----:B------:R-:W-:Y:S01]  /*e090*/  IMAD.MOV.U32 R4, RZ, RZ, R8 ;  /* 0x000000ffff047224 */ /* 0x000fe200078e0008 */
[----:B------:R-:W-:Y:S01]  /*e0a0*/  @P1 SHF.R.U32.HI R4, RZ, R6, R5 ;  /* 0x00000006ff041219 */ /* 0x000fe20000011605 */
[----:B------:R-:W-:Y:S01]  /*e0b0*/  IMAD R5, R150, 0x20, R23 ;  /* 0x0000002096057824 */ /* 0x000fe200078e0217 */
[----:B------:R-:W-:Y:S01]  /*e0c0*/  ULDC.64 UR20, c[0x0][0x208] ;  /* 0x0000820000147ab9 */ /* 0x000fe20000000a00 */
[----:B-----5:R-:W-:Y:S01]  /*e0d0*/  IMAD R45, R0, R43, RZ ;  /* 0x0000002b002d7224 */ /* 0x020fe200078e02ff */
[----:B------:R-:W-:Y:S01]  /*e0e0*/  USHF.R.S32.HI UR14, URZ, 0x1f, UR18 ;  /* 0x0000001f3f0e7899 */ /* 0x000fe20008011412 */
[----:B------:R-:W-:Y:S01]  /*e0f0*/  IMAD.MOV R6, RZ, RZ, -R4 ;  /* 0x000000ffff067224 */ /* 0x000fe200078e0a04 */
[----:B------:R-:W-:Y:S01]  /*e100*/  UIMAD.WIDE.U32 UR10, UR18, UR12, UR8 ;  /* 0x0000000c120a72a5 */ /* 0x000fe2000f8e0008 */
[----:B------:R-:W-:Y:S01]  /*e110*/  IMAD.WIDE R20, R5, 0x2, R20 ;  /* 0x0000000205147825 */ /* 0x000fe200078e0214 */
[----:B------:R-:W-:Y:S01]  /*e120*/  UIMAD UR7, UR14, UR12, URZ ;  /* 0x0000000c0e0772a4 */ /* 0x000fe2000f8e023f */
[----:B------:R-:W0:Y:S01]  /*e130*/  @P1 LDC R17, c[0x0][0xbec] ;  /* 0x0002fb00ff111b82 */ /* 0x000e220000000800 */
[----:B------:R-:W-:Y:S01]  /*e140*/  USEL UR16, UR16, URZ, !UP0 ;  /* 0x0000003f10107287 */ /* 0x000fe2000c000000 */
[----:B------:R-:W-:Y:S01]  /*e150*/  IMAD R7, R43, R6, R8 ;  /* 0x000000062b077224 */ /* 0x000fe200078e0208 */
[----:B------:R-:W-:Y:S01]  /*e160*/  UIMAD UR7, UR18, UR13, UR7 ;  /* 0x0000000d120772a4 */ /* 0x000fe2000f8e0207 */
[C---:B------:R-:W-:Y:S01]  /*e170*/  IADD3 R9, P2, R20.reuse, 0x1800, RZ ;  /* 0x0000180014097810 */ /* 0x040fe20007f5e0ff */
[----:B------:R-:W-:Y:S01]  /*e180*/  USEL UR15, UR15, URZ, !UP0 ;  /* 0x0000003f0f0f7287 */ /* 0x000fe2000c000000 */
[----:B------:R-:W-:Y:S01]  /*e190*/  SHF.R.S32.HI R6, RZ, 0x1f, R4 ;  /* 0x0000001fff067819 */ /* 0x000fe20000011404 */
[----:B------:R-:W-:Y:S01]  /*e1a0*/  ULDC.64 UR12, c[0x0][0xb98] ;  /* 0x0002e600000c7ab9 */ /* 0x000fe20000000a00 */
[----:B------:R-:W-:Y:S01]  /*e1b0*/  UIADD3 UR11, UR11, UR7, URZ ;  /* 0x000000070b0b7290 */ /* 0x000fe2000fffe03f */
[----:B------:R-:W-:Y:S01]  /*e1c0*/  SHF.R.S32.HI R5, RZ, 0x1f, R7 ;  /* 0x0000001fff057819 */ /* 0x000fe20000011407 */
[----:B------:R-:W-:Y:S01]  /*e1d0*/  UIMAD UR7, UR16, UR12, URZ ;  /* 0x0000000c100772a4 */ /* 0x000fe2000f8e023f */
[----:B------:R-:W-:Y:S01]  /*e1e0*/  LOP3.LUT R8, R9, 0x180, RZ, 0xc0, !PT ;  /* 0x0000018009087812 */ /* 0x000fe200078ec0ff */
[----:B------:R-:W-:Y:S01]  /*e1f0*/  UIMAD.WIDE.U32 UR10, UR15, UR12, UR10 ;  /* 0x0000000c0f0a72a5 */ /* 0x000fe2000f8e000a */
[----:B------:R-:W-:Y:S01]  /*e200*/  IADD3 R29, P6, R20, 0x3000, RZ ;  /* 0x00003000141d7810 */ /* 0x000fe20007fde0ff */
[----:B------:R-:W-:Y:S01]  /*e210*/  UIMAD UR7, UR15, UR13, UR7 ;  /* 0x0000000d0f0772a4 */ /* 0x000fe2000f8e0207 */
[----:B------:R-:W-:-:S02]  /*e220*/  SHF.R.U64 R8, R8, 0x3, RZ ;  /* 0x0000000308087819 */ /* 0x000fc400000012ff */
[----:B------:R-:W-:Y:S01]  /*e230*/  ULDC.64 UR12, c[0x0][0xb88] ;  /* 0x0002e200000c7ab9 */ /* 0x000fe20000000a00 */
[----:B------:R-:W-:Y:S01]  /*e240*/  IADD3 R4, P0, R4, UR10, RZ ;  /* 0x0000000a04047c10 */ /* 0x000fe2000ff1e0ff */
[----:B--2---:R-:W-:Y:S01]  /*e250*/  IMAD R10, R5, UR12, RZ ;  /* 0x0000000c050a7c24 */ /* 0x004fe2000f8e02ff */
[C---:B------:R-:W-:Y:S01]  /*e260*/  IADD3 R13, P5, R20.reuse, 0x4800, RZ ;  /* 0x00004800140d7810 */ /* 0x040fe20007fbe0ff */
[----:B------:R-:W-:Y:S01]  /*e270*/  IMAD.U32 R11, RZ, RZ, UR7 ;  /* 0x00000007ff0b7e24 */ /* 0x000fe2000f8e00ff */
[----:B------:R-:W-:Y:S02]  /*e280*/  IADD3 R37, P4, R20, 0x6000, RZ ;  /* 0x0000600014257810 */ /* 0x000fe40007f9e0ff */
[----:B------:R-:W-:Y:S02]  /*e290*/  LOP3.LUT R28, R29, 0x180, RZ, 0xc0, !PT ;  /* 0x000001801d1c7812 */ /* 0x000fe400078ec0ff */
[----:B------:R-:W-:Y:S01]  /*e2a0*/  IADD3.X R5, R6, UR11, R11, P0, !PT ;  /* 0x0000000b06057c10 */ /* 0x000fe200087fe40b */
[----:B------:R-:W-:Y:S01]  /*e2b0*/  ULDC.64 UR10, c[0x0][0xb50] ;  /* 0x0002d400000a7ab9 */ /* 0x000fe20000000a00 */
[----:B------:R-:W-:Y:S01]  /*e2c0*/  LOP3.LUT R6, R8, R9, RZ, 0x3c, !PT ;  /* 0x0000000908067212 */ /* 0x000fe200078e3cff */
[----:B------:R-:W-:Y:S01]  /*e2d0*/  IMAD R9, R7, UR13, R10 ;  /* 0x0000000d07097c24 */ /* 0x000fe2000f8e020a */
[----:B------:R-:W-:Y:S01]  /*e2e0*/  LOP3.LUT R12, R13, 0x180, RZ, 0xc0, !PT ;  /* 0x000001800d0c7812 */ /* 0x000fe200078ec0ff */
[----:B------:R-:W-:Y:S01]  /*e2f0*/  IMAD.WIDE.U32 R4, R7, UR12, R4 ;  /* 0x0000000c07047c25 */ /* 0x000fe2000f8e0004 */
[----:B------:R-:W-:-:S02]  /*e300*/  LOP3.LUT R36, R37, 0x180, RZ, 0xc0, !PT ;  /* 0x0000018025247812 */ /* 0x000fc400078ec0ff */
[----:B------:R-:W-:Y:S01]  /*e310*/  SHF.R.U64 R28, R28, 0x3, RZ ;  /* 0x000000031c1c7819 */ /* 0x000fe200000012ff */
[----:B------:R-:W-:Y:S01]  /*e320*/  IMAD.IADD R5, R5, 0x1, R9 ;  /* 0x0000000105057824 */ /* 0x000fe200078e0209 */
[----:B------:R-:W-:Y:S01]  /*e330*/  LEA R8, P0, R4, UR10, 0x2 ;  /* 0x0000000a04087c11 */ /* 0x000fe2000f8010ff */
[----:B------:R-:W-:Y:S01]  /*e340*/  VIADD R10, R154, UR17 ;  /* 0x000000119a0a7c36 */ /* 0x000fe20008000000 */
[----:B------:R-:W-:Y:S01]  /*e350*/  LOP3.LUT R9, R20, 0x180, RZ, 0xc0, !PT ;  /* 0x0000018014097812 */ /* 0x000fe200078ec0ff */
[----:B------:R-:W-:Y:S01]  /*e360*/  IMAD.X R7, RZ, RZ, R21, P2 ;  /* 0x000000ffff077224 */ /* 0x000fe200010e0615 */
[----:B------:R-:W-:Y:S01]  /*e370*/  LEA.HI.X R4, R4, UR11, R5, 0x2, P0 ;  /* 0x0000000b04047c11 */ /* 0x000fe200080f1405 */
[----:B------:R-:W-:Y:S01]  /*e380*/  SHFL.IDX PT, R32, R8, RZ, 0x1c1f ;  /* 0x001c1fff08207589 */ /* 0x000fe200000e0000 */
[----:B------:R-:W-:Y:S01]  /*e390*/  LOP3.LUT P0, RZ, R152, 0x3, RZ, 0xc0, !PT ;  /* 0x0000000398ff7812 */ /* 0x000fe2000780c0ff */
[C---:B------:R-:W-:Y:S01]  /*e3a0*/  VIADD R0, R10.reuse, 0x8 ;  /* 0x000000080a007836 */ /* 0x040fe20000000000 */
[----:B------:R-:W-:Y:S01]  /*e3b0*/  SHF.R.U64 R9, R9, 0x3, RZ ;  /* 0x0000000309097819 */ /* 0x000fe200000012ff */
[----:B------:R-:W1:Y:S01]  /*e3c0*/  SHFL.IDX PT, R33, R4, RZ, 0x1c1f ;  /* 0x001c1fff04217589 */ /* 0x000e6200000e0000 */
[-C--:B------:R-:W-:Y:S01]  /*e3d0*/  ISETP.GE.OR P2, PT, R10, R45.reuse, P0 ;  /* 0x0000002d0a00720c */ /* 0x080fe20000746670 */
[----:B------:R-:W-:Y:S01]  /*e3e0*/  ULDC.64 UR10, c[0x0][0xaa0] ;  /* 0x0002a800000a7ab9 */ /* 0x000fe20000000a00 */
[----:B------:R-:W-:Y:S01]  /*e3f0*/  ISETP.GE.OR P0, PT, R0, R45, P0 ;  /* 0x0000002d0000720c */ /* 0x000fe20000706670 */
[----:B------:R-:W-:Y:S01]  /*e400*/  SHFL.IDX PT, R40, R8, 0x1, 0x1c1f ;  /* 0x003c1f0008287f89 */ /* 0x000fe200000e0000 */
[----:B------:R-:W-:-:S02]  /*e410*/  IADD3 R5, P3, R20, 0x7800, RZ ;  /* 0x0000780014057810 */ /* 0x000fc40007f7e0ff */
[----:B------:R-:W-:Y:S01]  /*e420*/  SHF.R.U64 R12, R12, 0x3, RZ ;  /* 0x000000030c0c7819 */ /* 0x000fe200000012ff */
[----:B------:R-:W2:Y:S01]  /*e430*/  SHFL.IDX PT, R41, R4, 0x1, 0x1c1f ;  /* 0x003c1f0004297f89 */ /* 0x000ea200000e0000 */
[----:B------:R-:W-:Y:S01]  /*e440*/  SHF.R.U64 R36, R36, 0x3, RZ ;  /* 0x0000000324247819 */ /* 0x000fe200000012ff */
[--C-:B------:R-:W-:Y:S01]  /*e450*/  IMAD.X R25, RZ, RZ, R21.reuse, P3 ;  /* 0x000000ffff197224 */ /* 0x100fe200018e0615 */
[----:B------:R-:W-:Y:S02]  /*e460*/  LOP3.LUT R20, R9, R20, RZ, 0x3c, !PT ;  /* 0x0000001409147212 */ /* 0x000fe400078e3cff */
[----:B------:R-:W-:Y:S01]  /*e470*/  LOP3.LUT R28, R28, R29, RZ, 0x3c, !PT ;  /* 0x0000001d1c1c7212 */ /* 0x000fe200078e3cff */
[--C-:B------:R-:W-:Y:S01]  /*e480*/  IMAD.X R29, RZ, RZ, R21.reuse, P6 ;  /* 0x000000ffff1d7224 */ /* 0x100fe200030e0615 */
[----:B------:R-:W-:Y:S01]  /*e490*/  LOP3.LUT R12, R12, R13, RZ, 0x3c, !PT ;  /* 0x0000000d0c0c7212 */ /* 0x000fe200078e3cff */
[--C-:B------:R-:W-:Y:S01]  /*e4a0*/  IMAD.X R13, RZ, RZ, R21.reuse, P5 ;  /* 0x000000ffff0d7224 */ /* 0x100fe200028e0615 */
[----:B------:R-:W-:Y:S01]  /*e4b0*/  LOP3.LUT R36, R36, R37, RZ, 0x3c, !PT ;  /* 0x0000002524247212 */ /* 0x000fe200078e3cff */
[----:B------:R-:W-:Y:S01]  /*e4c0*/  IMAD.X R37, RZ, RZ, R21, P4 ;  /* 0x000000ffff257224 */ /* 0x000fe200020e0615 */
[----:B------:R-:W-:Y:S01]  /*e4d0*/  LOP3.LUT R0, R5, 0x180, RZ, 0xc0, !PT ;  /* 0x0000018005007812 */ /* 0x000fe200078ec0ff */
[----:B-1----:R-:W-:Y:S03]  /*e4e0*/  @!P2 ST.E desc[UR20][R32.64], R16 ;  /* 0x000000102000a985 */ /* 0x002fe6000c101914 */
[----:B------:R-:W-:Y:S01]  /*e4f0*/  SHF.R.U64 R0, R0, 0x3, RZ ;  /* 0x0000000300007819 */ /* 0x000fe200000012ff */
[----:B------:R-:W-:-:S03]  /*e500*/  UIMAD UR7, UR9, UR10, URZ ;  /* 0x0000000a090772a4 */ /* 0x000fc6000f8e023f */
[----:B------:R-:W-:Y:S01]  /*e510*/  LOP3.LUT R24, R0, R5, RZ, 0x3c, !PT ;  /* 0x0000000500187212 */ /* 0x000fe200078e3cff */
[----:B--2---:R1:W-:Y:S04]  /*e520*/  @!P0 ST.E desc[UR20][R40.64], R3 ;  /* 0x0000000328008985 */ /* 0x0043e8000c101914 */
[----:B------:R2:W5:Y:S01]  /*e530*/  LD.E.128 R8, desc[UR20][R20.64] ;  /* 0x0000001414087980 */ /* 0x000562000c101d00 */
[----:B------:R-:W-:Y:S01]  /*e540*/  IMAD R0, R148, 0x60, R150 ;  /* 0x0000006094007824 */ /* 0x000fe200078e0296 */
[----:B------:R-:W-:Y:S02]  /*e550*/  UIMAD.WIDE.U32 UR8, UR4, UR10, URZ ;  /* 0x0000000a040872a5 */ /* 0x000fe4000f8e003f */
[----:B------:R-:W-:Y:S01]  /*e560*/  UIMAD UR7, UR4, UR11, UR7 ;  /* 0x0000000b040772a4 */ /* 0x000fe2000f8e0207 */
[----:B------:R-:W5:Y:S02]  /*e570*/  LD.E.128 R4, desc[UR20][R6.64] ;  /* 0x0000001406047980 */ /* 0x000f64000c101d00 */
[----:B------:R-:W-:-:S02]  /*e580*/  ULDC.64 UR10, c[0x0][0xae8] ;  /* 0x0002ba00000a7ab9 */ /* 0x000fc40000000a00 */
[----:B------:R-:W5:Y:S01]  /*e590*/  LD.E.128 R28, desc[UR20][R28.64] ;  /* 0x000000141c1c7980 */ /* 0x000f62000c101d00 */
[----:B--2---:R-:W2:Y:S01]  /*e5a0*/  @P1 LDC R21, c[0x0][0xbf0] ;  /* 0x0002fc00ff151b82 */ /* 0x004ea20000000800 */
[----:B------:R-:W-:Y:S01]  /*e5b0*/  VIADD R20, R0, UR17 ;  /* 0x0000001100147c36 */ /* 0x000fe20008000000 */
[----:B------:R-:W-:Y:S01]  /*e5c0*/  UIADD3 UR9, UR9, UR7, URZ ;  /* 0x0000000709097290 */ /* 0x000fe2000fffe03f */
[----:B------:R-:W5:Y:S01]  /*e5d0*/  LD.E.128 R12, desc[UR20][R12.64] ;  /* 0x000000140c0c7980 */ /* 0x000f62000c101d00 */
[----:B------:R-:W-:Y:S01]  /*e5e0*/  UIMAD UR4, UR14, UR10, URZ ;  /* 0x0000000a0e0472a4 */ /* 0x000fe2000f8e023f */
[----:B0-----:R-:W-:Y:S01]  /*e5f0*/  @P1 IMAD.HI.U32 R0, R20, R17, RZ ;  /* 0x0000001114001227 */ /* 0x001fe200078e00ff */
[----:B------:R-:W-:Y:S01]  /*e600*/  UIMAD.WIDE.U32 UR8, UR18, UR10, UR8 ;  /* 0x0000000a120872a5 */ /* 0x000fe2000f8e0008 */
[----:B------:R-:W5:Y:S01]  /*e610*/  LD.E.128 R36, desc[UR20][R36.64] ;  /* 0x0000001424247980 */ /* 0x000f62000c101d00 */
[----:B------:R-:W-:Y:S01]  /*e620*/  UIMAD UR4, UR18, UR11, UR4 ;  /* 0x0000000b120472a4 */ /* 0x000fe2000f8e0204 */
[----:B-1----:R-:W-:-:S02]  /*e630*/  IMAD.MOV.U32 R3, RZ, RZ, R20 ;  /* 0x000000ffff037224 */ /* 0x002fc400078e0014 */
[----:B------:R-:W-:Y:S01]  /*e640*/  ULDC.64 UR10, c[0x0][0xaf0] ;  /* 0x0002bc00000a7ab9 */ /* 0x000fe20000000a00 */
[----:B------:R-:W-:Y:S01]  /*e650*/  UIADD3 UR9, UR9, UR4, URZ ;  /* 0x0000000409097290 */ /* 0x000fe2000fffe03f */
[----:B------:R-:W5:Y:S01]  /*e660*/  LD.E.128 R24, desc[UR20][R24.64] ;  /* 0x0000001418187980 */ /* 0x000f62000c101d00 */
[----:B------:R-:W-:Y:S01]  /*e670*/  UIMAD UR4, UR16, UR10, URZ ;  /* 0x0000000a100472a4 */ /* 0x000fe2000f8e023f */
[----:B------:R-:W-:Y:S01]  /*e680*/  BSSY B1, `(.L_x_2102) ;  /* 0x0000035000017945 */ /* 0x000fe20003800000 */
[----:B------:R-:W-:Y:S01]  /*e690*/  UIMAD.WIDE.U32 UR8, UR15, UR10, UR8 ;  /* 0x0000000a0f0872a5 */ /* 0x000fe2000f8e0008 */
[----:B------:R-:W-:Y:S01]  /*e6a0*/  @!PT LDS RZ, [RZ] ;  /* 0x00000000fffff984 */ /* 0x000fe20000000800 */
[----:B------:R-:W-:Y:S01]  /*e6b0*/  @!PT LDS RZ, [RZ] ;  /* 0x00000000fffff984 */ /* 0x000fe20000000800 */
[----:B------:R-:W-:Y:S01]  /*e6c0*/  @!PT LDS RZ, [RZ] ;  /* 0x00000000fffff984 */ /* 0x000fe20000000800 */
[----:B------:R-:W-:Y:S01]  /*e6d0*/  @!PT LDS RZ, [RZ] ;  /* 0x00000000fffff984 */ /* 0x000fe20000000800 */
[----:B------:R0:W-:Y:S06]  /*e6e0*/  MEMBAR.ALL.CTA ;  /* 0x0000000000007992 */ /* 0x0001ec0000008000 */
[----:B0-----:R-:W0:Y:S01]  /*e6f0*/  FENCE.VIEW.ASYNC.S ;  /* 0x00000000000073c6 */ /* 0x001e220000000000 */
[----:B------:R-:W-:Y:S01]  /*e700*/  UIMAD UR4, UR15, UR11, UR4 ;  /* 0x0000000b0f0472a4 */ /* 0x000fe2000f8e0204 */
[----:B------:R-:W-:-:S02]  /*e710*/  SHF.R.S32.HI R34, RZ, 0x1f, R145 ;  /* 0x0000001fff227819 */ /* 0x000fc40000011491 */
[----:B------:R-:W-:Y:S01]  /*e720*/  ULDC.64 UR10, c[0x0][0xae0] ;  /* 0x0002b800000a7ab9 */ /* 0x000fe20000000a00 */
[----:B------:R-:W-:Y:S02]  /*e730*/  UIADD3 UR4, UR9, UR4, URZ ;  /* 0x0000000409047290 */ /* 0x000fe4000fffe03f */
[----:B------:R-:W-:Y:S01]  /*e740*/  IMAD.U32 R17, RZ, RZ, UR9 ;  /* 0x00000009ff117e24 */ /* 0x000fe2000f8e00ff */
[----:B--2---:R-:W-:Y:S01]  /*e750*/  @P1 SHF.R.U32.HI R3, RZ, R21, R0 ;  /* 0x00000015ff031219 */ /* 0x004fe20000011600 */
[----:B------:R-:W-:Y:S01]  /*e760*/  IMAD.U32 R16, RZ, RZ, UR8 ;  /* 0x00000008ff107e24 */ /* 0x000fe2000f8e00ff */
[----:B------:R-:W-:Y:S02]  /*e770*/  ULDC.64 UR8, c[0x0][0xad8] ;  /* 0x0002b60000087ab9 */ /* 0x000fe40000000a00 */
[--C-:B------:R-:W-:Y:S01]  /*e780*/  SHF.R.S32.HI R0, RZ, 0x1f, R3.reuse ;  /* 0x0000001fff007819 */ /* 0x100fe20000011403 */
[----:B------:R-:W-:Y:S02]  /*e790*/  IMAD.MOV R18, RZ, RZ, -R3 ;  /* 0x000000ffff127224 */ /* 0x000fe400078e0a03 */
[----:B------:R-:W-:Y:S01]  /*e7a0*/  IMAD.U32 R17, RZ, RZ, UR4 ;  /* 0x00000004ff117e24 */ /* 0x000fe2000f8e00ff */
[----:B------:R-:W-:Y:S01]  /*e7b0*/  UIADD3 UR4, UR37, 0x31c20, URZ ;  /* 0x00031c2025047890 */ /* 0x000fe2000fffe03f */
[----:B------:R-:W-:-:S02]  /*e7c0*/  IMAD R0, R0, UR10, RZ ;  /* 0x0000000a00007c24 */ /* 0x000fc4000f8e02ff */
[----:B------:R-:W-:Y:S01]  /*e7d0*/  IMAD R21, R43, R18, R20 ;  /* 0x000000122b157224 */ /* 0x000fe200078e0214 */
[----:B------:R-:W-:Y:S01]  /*e7e0*/  UPRMT UR4, URZ, 0x654, UR4 ;  /* 0x000006543f047896 */ /* 0x000fe20008000004 */
[C---:B------:R-:W-:Y:S02]  /*e7f0*/  IMAD R33, R3.reuse, UR11, R0 ;  /* 0x0000000b03217c24 */ /* 0x040fe4000f8e0200 */
[----:B------:R-:W-:Y:S01]  /*e800*/  IMAD.WIDE.U32 R16, R3, UR10, R16 ;  /* 0x0000000a03107c25 */ /* 0x000fe2000f8e0010 */
[----:B------:R-:W-:-:S03]  /*e810*/  SHF.R.S32.HI R0, RZ, 0x1f, R21 ;  /* 0x0000001fff007819 */ /* 0x000fc60000011415 */
[----:B------:R-:W-:Y:S02]  /*e820*/  IMAD.IADD R17, R17, 0x1, R33 ;  /* 0x0000000111117824 */ /* 0x000fe400078e0221 */
[----:B------:R-:W-:Y:S01]  /*e830*/  IMAD R0, R0, UR8, RZ ;  /* 0x0000000800007c24 */ /* 0x000fe2000f8e02ff */
[----:B0-----:R-:W-:Y:S01]  /*e840*/  SYNCS.ARRIVE.TRANS64.RED.A1T0 RZ, [UR4], RZ ;  /* 0x000000ffffff79a7 */ /* 0x001fe20008100404 */
[----:B------:R-:W-:-:S04]  /*e850*/  IMAD.WIDE.U32 R16, R21, UR8, R16 ;  /* 0x0000000815107c25 */ /* 0x000fc8000f8e0010 */
[----:B------:R-:W-:Y:S01]  /*e860*/  IMAD R3, R21, UR9, R0 ;  /* 0x0000000915037c24 */ /* 0x000fe2000f8e0200 */
[----:B------:R-:W-:Y:S01]  /*e870*/  ULDC.64 UR8, c[0x0][0xa80] ;  /* 0x0002a00000087ab9 */ /* 0x000fe20000000a00 */
[----:B------:R-:W-:Y:S01]  /*e880*/  VIADD R0, R150, UR17 ;  /* 0x0000001196007c36 */ /* 0x000fe20008000000 */
[----:B------:R-:W-:Y:S01]  /*e890*/  LEA R18, P1, R16, UR8, 0x1 ;  /* 0x0000000810127c11 */ /* 0x000fe2000f8208ff */
[----:B------:R-:W-:-:S03]  /*e8a0*/  IMAD.IADD R3, R17, 0x1, R3 ;  /* 0x0000000111037824 */ /* 0x000fc600078e0203 */
[----:B------:R-:W-:Y:S01]  /*e8b0*/  ISETP.GE.AND P0, PT, R0, R45, PT ;  /* 0x0000002d0000720c */ /* 0x000fe20003f06270 */
[----:B------:R0:W1:Y:S01]  /*e8c0*/  SHFL.IDX PT, R20, R18, RZ, 0x1c1f ;  /* 0x001c1fff12147589 */ /* 0x00006200000e0000 */
[----:B------:R-:W-:-:S05]  /*e8d0*/  LEA.HI.X R3, R16, UR9, R3, 0x1, P1 ;  /* 0x0000000910037c11 */ /* 0x000fca00088f0c03 */
[----:B------:R0:W2:Y:S06]  /*e8e0*/  SHFL.IDX PT, R21, R3, RZ, 0x1c1f ;  /* 0x001c1fff03157589 */ /* 0x0000ac00000e0000 */
[----:B------:R-:W-:Y:S05]  /*e8f0*/  @P0 BRA `(.L_x_2103) ;  /* 0x0000000000340947 */ /* 0x000fea0003800000 */
[----:B------:R-:W-:Y:S01]  /*e900*/  ULDC UR4, c[0x0][0xac8] ;  /* 0x0002b20000047ab9 */ /* 0x000fe20000000800 */
[----:B------:R-:W-:Y:S01]  /*e910*/  ULDC.64 UR8, c[0x0][0x208] ;  /* 0x0000820000087ab9 */ /* 0x000fe20000000a00 */
[----:B------:R-:W-:Y:S02]  /*e920*/  ISETP.GE.AND P1, PT, R145, UR4, PT ;  /* 0x0000000491007c0c */ /* 0x000fe4000bf26270 */
[----:B------:R-:W-:Y:S02]  /*e930*/  ISETP.GE.AND P2, PT, R147, UR4, PT ;  /* 0x0000000493007c0c */ /* 0x000fe4000bf46270 */
[----:B------:R-:W-:-:S09]  /*e940*/  ISETP.GE.AND P0, PT, R23, UR4, PT ;  /* 0x0000000417007c0c */ /* 0x000fd2000bf06270 */
[-C--:B-1----:R-:W-:Y:S02]  /*e950*/  @!P1 LEA R32, P3, R145, R20.reuse, 0x1 ;  /* 0x0000001491209211 */ /* 0x082fe400078608ff */
[----:B------:R-:W-:Y:S02]  /*e960*/  @!P2 LEA R40, P4, R147, R20, 0x1 ;  /* 0x000000149328a211 */ /* 0x000fe400078808ff */
[----:B--2---:R-:W-:Y:S01]  /*e970*/  @!P0 IMAD.WIDE R16, R23, 0x2, R20 ;  /* 0x0000000217108825 */ /* 0x004fe200078e0214 */
[-C--:B------:R-:W-:Y:S02]  /*e980*/  @!P1 LEA.HI.X R33, R145, R21.reuse, R34, 0x1, P3 ;  /* 0x0000001591219211 */ /* 0x080fe400018f0c22 */
[----:B------:R-:W-:Y:S02]  /*e990*/  @!P2 LEA.HI.X R41, R147, R21, R157, 0x1, P4 ;  /* 0x000000159329a211 */ /* 0x000fe400020f0c9d */
[----:B-----5:R3:W-:Y:S04]  /*e9a0*/  @!P0 ST.E.128 desc[UR8][R16.64], R8 ;  /* 0x0000000810008985 */ /* 0x0207e8000c101d08 */
[----:B------:R3:W-:Y:S04]  /*e9b0*/  @!P1 ST.E.128 desc[UR8][R32.64], R28 ;  /* 0x0000001c20009985 */ /* 0x0007e8000c101d08 */
[----:B------:R3:W-:Y:S02]  /*e9c0*/  @!P2 ST.E.128 desc[UR8][R40.64], R36 ;  /* 0x000000242800a985 */ /* 0x0007e4000c101d08 */
.L_x_2103:
[----:B------:R-:W-:Y:S05]  /*e9d0*/  BSYNC B1 ;  /* 0x0000000000017941 */ /* 0x000fea0003800000 */
.L_x_2102:
[----:B------:R-:W-:Y:S01]  /*e9e0*/  VIADD R0, R0, 0x60 ;  /* 0x0000006000007836 */ /* 0x000fe20000000000 */
[----:B---3-5:R3:W4:Y:S04]  /*e9f0*/  SHFL.IDX PT, R11, R3, 0x1, 0x1c1f ;  /* 0x003c1f00030b7f89 */ /* 0x02872800000e0000 */
[----:B------:R-:W-:Y:S01]  /*ea00*/  ISETP.GE.AND P0, PT, R0, R45, PT ;  /* 0x0000002d0000720c */ /* 0x000fe20003f06270 */
[----:B------:R3:W0:-:S12]  /*ea10*/  SHFL.IDX PT, R10, R18, 0x1, 0x1c1f ;  /* 0x003c1f00120a7f89 */ /* 0x00061800000e0000 */
[----:B---3--:R-:W-:Y:S05]  /*ea20*/  @P0 BRA `(.L_x_2104) ;  /* 0x0000000800f40947 */ /* 0x008fea0003800000 */
[----:B------:R-:W-:Y:S01]  /*ea30*/  ULDC UR4, c[0x0][0xac8] ;  /* 0x0002b20000047ab9 */ /* 0x000fe20000000800 */
[----:B------:R-:W-:Y:S01]  /*ea40*/  ULDC.64 UR8, c[0x0][0x208] ;  /* 0x0000820000087ab9 */ /* 0x000fe20000000a00 */
        /* <DEDUP_REMOVED lines=9> */
[----:B0-----:R-:W-:Y:S01]  /*eae0*/  LEA R4, P0, R147, R10, 0x1 ;  /* 0x0000000a93047211 */ /* 0x001fe200078008ff */
[----:B------:R-:W-:-:S03]  /*eaf0*/  ULDC.64 UR8, c[0x0][0x208] ;  /* 0x0000820000087ab9 */ /* 0x000fc60000000a00 */
[----:B------:R-:W-:-:S05]  /*eb00*/  LEA.HI.X R5, R147, R11, R157, 0x1, P0 ;  /* 0x0000000b93057211 */ /* 0x000fca00000f0c9d */
[----:B------:R0:W-:Y:S01]  /*eb10*/  ST.E.128 desc[UR8][R4.64], R24 ;  /* 0x0000001804007985 */ /* 0x0001e2000c101d08 */
[----:B------:R-:W-:Y:S05]  /*eb20*/  BRA `(.L_x_2104) ;  /* 0x0000000800b47947 */ /* 0x000fea0003800000 */
.L_x_2100:
[----:B------:R-:W-:Y:S01]  /*eb30*/  ULDC.64 UR8, c[0x0][0xc00] ;  /* 0x0003000000087ab9 */ /* 0x000fe20000000a00 */
[----:B------:R-:W-:Y:S01]  /*eb40*/  R2UR UR4, R144 ;  /* 0x00000000900472ca */ /* 0x000fe200000e0000 */
[----:B------:R-:W-:Y:S01]  /*eb50*/  UISETP.NE.U32.AND UP0, UPT, UR8, URZ, UPT ;  /* 0x0000003f0800728c */ /* 0x000fe2000bf05070 */
[----:B------:R-:W0:Y:S01]  /*eb60*/  LDC R11, c[0x0][0xbe8] ;  /* 0x0002fa00ff0b7b82 */ /* 0x000e220000000800 */
[----:B------:R-:W-:Y:S01]  /*eb70*/  ULDC.64 UR10, c[0x0][0x208] ;  /* 0x00008200000a7ab9 */ /* 0x000fe20000000a00 */
[----:B------:R-:W-:Y:S01]  /*eb80*/  R2UR UR7, R146 ;  /* 0x00000000920772ca */ /* 0x000fe200000e0000 */
[----:B------:R-:W-:-:S03]  /*eb90*/  UISETP.NE.AND.EX UP0, UPT, UR9, URZ, UPT, UP0 ;  /* 0x0000003f0900728c */ /* 0x000fc6000bf05300 */
[----:B------:R-:W-:-:S03]  /*eba0*/  ULDC.64 UR8, c[0x0][0xc00] ;  /* 0x0003000000087ab9 */ /* 0x000fc60000000a00 */
[----:B------:R-:W-:Y:S02]  /*ebb0*/  PLOP3.LUT P2, PT, PT, PT, UP0, 0x80, 0x0 ;  /* 0x000000000000781c */ /* 0x000fe40003f4f008 */
[----:B------:R-:W-:-:S06]  /*ebc0*/  UIMAD.WIDE UR8, UR4, 0x4, UR8 ;  /* 0x00000004040878a5 */ /* 0x000fcc000f8e0208 */
[----:B------:R-:W-:Y:S02]  /*ebd0*/  IMAD.U32 R4, RZ, RZ, UR8 ;  /* 0x00000008ff047e24 */ /* 0x000fe4000f8e00ff */
[----:B------:R-:W-:Y:S01]  /*ebe0*/  IMAD.U32 R5, RZ, RZ, UR9 ;  /* 0x00000009ff057e24 */ /* 0x000fe2000f8e00ff */
[----:B------:R-:W-:-:S04]  /*ebf0*/  ULDC.64 UR8, c[0x0][0xc08] ;  /* 0x0003020000087ab9 */ /* 0x000fc80000000a00 */
[----:B------:R-:W2:Y:S01]  /*ec00*/  @P2 LDG.E R3, desc[UR10][R4.64] ;  /* 0x0000000a04032981 */ /* 0x000ea2000c1e1900 */
[----:B------:R-:W-:Y:S01]  /*ec10*/  UISETP.NE.U32.AND UP1, UPT, UR8, URZ, UPT ;  /* 0x0000003f0800728c */ /* 0x000fe2000bf25070 */
[----:B------:R-:W1:Y:S03]  /*ec20*/  S2R R8, SR_TID.X ;  /* 0x0000000000087919 */ /* 0x000e660000002100 */
[----:B------:R-:W-:Y:S01]  /*ec30*/  UISETP.NE.AND.EX UP1, UPT, UR9, URZ, UPT, UP1 ;  /* 0x0000003f0900728c */ /* 0x000fe2000bf25310 */
[----:B0-----:R-:W-:-:S05]  /*ec40*/  ISETP.NE.AND P0, PT, R11, 0x1, PT ;  /* 0x000000010b00780c */ /* 0x001fca0003f05270 */
[----:B------:R-:W-:-:S05]  /*ec50*/  PLOP3.LUT P3, PT, PT, PT, UP1, 0x80, 0x0 ;  /* 0x000000000000781c */ /* 0x000fca0003f6f018 */
[----:B------:R-:W-:Y:S02]  /*ec60*/  @UP1 ULDC.64 UR8, c[0x0][0xc08] ;  /* 0x0003020000081ab9 */ /* 0x000fe40000000a00 */
[----:B------:R-:W-:Y:S01]  /*ec70*/  @UP1 UIMAD.WIDE UR8, UR4, 0x4, UR8 ;  /* 0x00000004040818a5 */ /* 0x000fe2000f8e0208 */
[----:B------:R-:W0:Y:S02]  /*ec80*/  @P0 LDC R9, c[0x0][0xbec] ;  /* 0x0002fb00ff090b82 */ /* 0x000e240000000800 */
[----:B------:R-:W-:Y:S02]  /*ec90*/  ULDC UR4, c[0x0][0xa88] ;  /* 0x0002a20000047ab9 */ /* 0x000fe40000000800 */
[----:B------:R-:W-:Y:S01]  /*eca0*/  IMAD.U32 R0, RZ, RZ, UR4 ;  /* 0x00000004ff007e24 */ /* 0x000fe2000f8e00ff */
[----:B------:R-:W-:Y:S01]  /*ecb0*/  UMOV UR4, URZ ;  /* 0x0000003f00047c82 */ /* 0x000fe20008000000 */
[----:B------:R-:W-:Y:S02]  /*ecc0*/  IMAD.U32 R6, RZ, RZ, UR8 ;  /* 0x00000008ff067e24 */ /* 0x000fe4000f8e00ff */
[----:B------:R-:W-:-:S05]  /*ecd0*/  IMAD.U32 R7, RZ, RZ, UR9 ;  /* 0x00000009ff077e24 */ /* 0x000fca000f8e00ff */
[----:B------:R3:W5:Y:S01]  /*ece0*/  @P3 LDG.E R0, desc[UR10][R6.64] ;  /* 0x0000000a06003981 */ /* 0x000762000c1e1900 */
[----:B------:R-:W-:Y:S01]  /*ecf0*/  USHF.R.S32.HI UR11, URZ, 0x1f, UR7 ;  /* 0x0000001f3f0b7899 */ /* 0x000fe20008011407 */
[----:B-1----:R-:W-:-:S05]  /*ed00*/  VIADD R8, R8, 0xffffff80 ;  /* 0xffffff8008087836 */ /* 0x002fca0000000000 */
[----:B------:R-:W-:Y:S02]  /*ed10*/  ISETP.GE.AND P1, PT, R8, 0xc0, PT ;  /* 0x000000c00800780c */ /* 0x000fe40003f26270 */
[----:B--2---:R-:W-:-:S13]  /*ed20*/  @P2 R2UR UR4, R3 ;  /* 0x00000000030422ca */ /* 0x004fda00000e0000 */
[----:B------:R-:W-:Y:S01]  /*ed30*/  USHF.R.S32.HI UR10, URZ, 0x1f, UR4 ;  /* 0x0000001f3f0a7899 */ /* 0x000fe20008011404 */
[----:B0--3--:R-:W-:Y:S11]  /*ed40*/  @P3 BRA `(.L_x_2105) ;  /* 0x0000000000143947 */ /* 0x009ff60003800000 */
[----:B------:R-:W-:Y:S05]  /*ed50*/  @!P2 BRA `(.L_x_2105) ;  /* 0x000000000010a947 */ /* 0x000fea0003800000 */
[----:B------:R-:W-:Y:S02]  /*ed60*/  ULDC.64 UR8, c[0x0][0x208] ;  /* 0x0000820000087ab9 */ /* 0x000fe40000000a00 */
[----:B------:R-:W2:Y:S04]  /*ed70*/  LDG.E R3, desc[UR8][R4.64] ;  /* 0x0000000804037981 */ /* 0x000ea8000c1e1900 */
[----:B-----5:R-:W2:Y:S02]  /*ed80*/  LDG.E R0, desc[UR8][R4.64+0x4] ;  /* 0x0000040804007981 */ /* 0x020ea4000c1e1900 */
[----:B--2---:R-:W-:-:S07]  /*ed90*/  IMAD.IADD R0, R0, 0x1, -R3 ;  /* 0x0000000100007824 */ /* 0x004fce00078e0a03 */
.L_x_2105:
[----:B------:R-:W-:Y:S01]  /*eda0*/  R2UR UR8, R144 ;  /* 0x00000000900872ca */ /* 0x000fe200000e0000 */
[----:B------:R-:W-:Y:S01]  /*edb0*/  BSSY B1, `(.L_x_2106) ;  /* 0x0000031000017945 */ /* 0x000fe20003800000 */
[----:B------:R-:W-:-:S11]  /*edc0*/  R2UR UR7, R149 ;  /* 0x00000000950772ca */ /* 0x000fd600000e0000 */
[----:B------:R-:W-:Y:S02]  /*edd0*/  USEL UR12, UR8, URZ, !UP0 ;  /* 0x0000003f080c7287 */ /* 0x000fe4000c000000 */
[----:B------:R-:W-:Y:S01]  /*ede0*/  USEL UR13, UR7, URZ, !UP0 ;  /* 0x0000003f070d7287 */ /* 0x000fe2000c000000 */
[----:B------:R-:W-:Y:S11]  /*edf0*/  @P1 BRA `(.L_x_2107) ;  /* 0x0000000000b01947 */ /* 0x000ff60003800000 */
[----:B------:R-:W0:Y:S01]  /*ee00*/  S2R R4, SR_TID.X ;  /* 0x0000000000047919 */ /* 0x000e220000002100 */
[----:B------:R-:W1:Y:S01]  /*ee10*/  LDC R5, c[0x0][0xbe8] ;  /* 0x0002fa00ff057b82 */ /* 0x000e620000000800 */
[----:B------:R-:W-:-:S13]  /*ee20*/  R2UR UR7, R18 ;  /* 0x00000000120772ca */ /* 0x000fda00000e0000 */
[----:B------:R-:W-:Y:S02]  /*ee30*/  IMAD.U32 R6, RZ, RZ, UR7 ;  /* 0x00000007ff067e24 */ /* 0x000fe4000f8e00ff */
[----:B-1---5:R-:W-:-:S03]  /*ee40*/  IMAD R3, R0, R5, RZ ;  /* 0x0000000500037224 */ /* 0x022fc600078e02ff */
[----:B0-----:R-:W-:-:S04]  /*ee50*/  IADD3 R6, R6, -0x80, R4 ;  /* 0xffffff8006067810 */ /* 0x001fc80007ffe004 */
[----:B------:R-:W-:-:S13]  /*ee60*/  ISETP.GE.AND P1, PT, R6, R3, PT ;  /* 0x000000030600720c */ /* 0x000fda0003f26270 */
[----:B------:R-:W-:Y:S05]  /*ee70*/  @P1 BRA `(.L_x_2107) ;  /* 0x0000000000901947 */ /* 0x000fea0003800000 */
[----:B------:R-:W-:Y:S01]  /*ee80*/  ISETP.NE.AND P1, PT, R5, 0x1, PT ;  /* 0x000000010500780c */ /* 0x000fe20003f25270 */
[----:B------:R-:W-:Y:S01]  /*ee90*/  ULDC.64 UR14, c[0x0][0xb90] ;  /* 0x0002e400000e7ab9 */ /* 0x000fe20000000a00 */
[----:B------:R-:W-:Y:S01]  /*eea0*/  R2UR UR16, R146 ;  /* 0x00000000921072ca */ /* 0x000fe200000e0000 */
[----:B------:R-:W-:Y:S01]  /*eeb0*/  UIMAD UR7, UR11, UR14, URZ ;  /* 0x0000000e0b0772a4 */ /* 0x000fe2000f8e023f */
[----:B------:R-:W-:Y:S01]  /*eec0*/  IMAD.MOV.U32 R4, RZ, RZ, R6 ;  /* 0x000000ffff047224 */ /* 0x000fe200078e0006 */
[----:B------:R-:W-:Y:S01]  /*eed0*/  UMOV UR8, UR4 ;  /* 0x0000000400087c82 */ /* 0x000fe20008000000 */
[----:B------:R-:W-:-:S07]  /*eee0*/  UMOV UR9, UR10 ;  /* 0x0000000a00097c82 */ /* 0x000fce0008000000 */
[----:B------:R-:W0:Y:S02]  /*eef0*/  @P1 LDC R3, c[0x0][0xbec] ;  /* 0x0002fb00ff031b82 */ /* 0x000e240000000800 */
[----:B------:R-:W-:Y:S02]  /*ef00*/  UIMAD.WIDE.U32 UR8, UR16, UR14, UR8 ;  /* 0x0000000e100872a5 */ /* 0x000fe4000f8e0008 */
[----:B------:R-:W-:-:S03]  /*ef10*/  UIMAD UR7, UR16, UR15, UR7 ;  /* 0x0000000f100772a4 */ /* 0x000fc6000f8e0207 */
[----:B------:R-:W-:Y:S01]  /*ef20*/  ULDC.64 UR14, c[0x0][0xb98] ;  /* 0x0002e600000e7ab9 */ /* 0x000fe20000000a00 */
[----:B------:R-:W1:Y:S01]  /*ef30*/  @P1 LDC R8, c[0x0][0xbf0] ;  /* 0x0002fc00ff081b82 */ /* 0x000e620000000800 */
[----:B------:R-:W-:Y:S02]  /*ef40*/  UIADD3 UR9, UR9, UR7, URZ ;  /* 0x0000000709097290 */ /* 0x000fe4000fffe03f */
[----:B------:R-:W-:Y:S02]  /*ef50*/  UIMAD UR7, UR13, UR14, URZ ;  /* 0x0000000e0d0772a4 */ /* 0x000fe4000f8e023f */
[----:B------:R-:W-:Y:S02]  /*ef60*/  UIMAD.WIDE.U32 UR8, UR12, UR14, UR8 ;  /* 0x0000000e0c0872a5 */ /* 0x000fe4000f8e0008 */
[----:B------:R-:W-:Y:S01]  /*ef70*/  UIMAD UR7, UR12, UR15, UR7 ;  /* 0x0000000f0c0772a4 */ /* 0x000fe2000f8e0207 */
[----:B------:R-:W-:Y:S02]  /*ef80*/  ULDC.64 UR16, c[0x0][0x208] ;  /* 0x0000820000107ab9 */ /* 0x000fe40000000a00 */
[----:B------:R-:W-:Y:S01]  /*ef90*/  ULDC.64 UR14, c[0x0][0xb88] ;  /* 0x0002e200000e7ab9 */ /* 0x000fe20000000a00 */
[----:B0-----:R-:W-:-:S05]  /*efa0*/  @P1 IMAD.HI.U32 R3, R6, R3, RZ ;  /* 0x0000000306031227 */ /* 0x001fca00078e00ff */
[----:B-1----:R-:W-:Y:S01]  /*efb0*/  @P1 SHF.R.U32.HI R4, RZ, R8, R3 ;  /* 0x00000008ff041219 */ /* 0x002fe20000011603 */
[----:B------:R-:W-:-:S04]  /*efc0*/  IMAD.U32 R8, RZ, RZ, UR7 ;  /* 0x00000007ff087e24 */ /* 0x000fc8000f8e00ff */
[----:B------:R-:W-:-:S04]  /*efd0*/  IMAD.MOV R3, RZ, RZ, -R4 ;  /* 0x000000ffff037224 */ /* 0x000fc800078e0a04 */
[----:B------:R-:W-:Y:S01]  /*efe0*/  IMAD R3, R5, R3, R6 ;  /* 0x0000000305037224 */ /* 0x000fe200078e0206 */
[----:B------:R-:W-:Y:S02]  /*eff0*/  SHF.R.S32.HI R5, RZ, 0x1f, R4 ;  /* 0x0000001fff057819 */ /* 0x000fe40000011404 */
        /* <DEDUP_REMOVED lines=12> */
.L_x_2107:
[----:B------:R-:W-:Y:S05]  /*f0c0*/  BSYNC B1 ;  /* 0x0000000000017941 */ /* 0x000fea0003800000 */
.L_x_2106:
[----:B------:R-:W1:Y:S01]  /*f0d0*/  @P0 LDC R5, c[0x0][0xbf0] ;  /* 0x0002fc00ff050b82 */ /* 0x000e620000000800 */
[----:B------:R-:W-:Y:S01]  /*f0e0*/  R2UR UR16, R18 ;  /* 0x00000000121072ca */ /* 0x000fe200000e0000 */
[----:B------:R-:W-:Y:S01]  /*f0f0*/  ULDC.64 UR14, c[0x0][0xaa0] ;  /* 0x0002a800000e7ab9 */ /* 0x000fe20000000a00 */
[----:B------:R-:W-:Y:S01]  /*f100*/  R2UR UR17, R146 ;  /* 0x00000000921172ca */ /* 0x000fe200000e0000 */
[----:B------:R-:W-:Y:S01]  /*f110*/  UIMAD UR7, UR10, UR14, URZ ;  /* 0x0000000e0a0772a4 */ /* 0x000fe2000f8e023f */
[----:B0-----:R-:W-:Y:S01]  /*f120*/  IMAD R3, R148, 0x60, R150 ;  /* 0x0000006094037824 */ /* 0x001fe200078e0296 */
[----:B------:R-:W-:Y:S01]  /*f130*/  UIMAD.WIDE.U32 UR8, UR4, UR14, URZ ;  /* 0x0000000e040872a5 */ /* 0x000fe2000f8e003f */
[----:B------:R-:W-:Y:S01]  /*f140*/  BSSY B1, `(.L_x_2108) ;  /* 0x0000039000017945 */ /* 0x000fe20003800000 */
[----:B------:R-:W-:Y:S01]  /*f150*/  UIMAD UR7, UR4, UR15, UR7 ;  /* 0x0000000f040772a4 */ /* 0x000fe2000f8e0207 */
[----:B------:R-:W-:Y:S02]  /*f160*/  SHF.R.S32.HI R16, RZ, 0x1f, R145 ;  /* 0x0000001fff107819 */ /* 0x000fe40000011491 */
[----:B------:R-:W-:Y:S01]  /*f170*/  ULDC.64 UR14, c[0x0][0xae8] ;  /* 0x0002ba00000e7ab9 */ /* 0x000fe20000000a00 */
[----:B------:R-:W-:-:S02]  /*f180*/  UIADD3 UR9, UR9, UR7, URZ ;  /* 0x0000000709097290 */ /* 0x000fc4000fffe03f */
[----:B------:R-:W-:Y:S01]  /*f190*/  UIMAD UR4, UR11, UR14, URZ ;  /* 0x0000000e0b0472a4 */ /* 0x000fe2000f8e023f */
[----:B------:R-:W-:Y:S01]  /*f1a0*/  VIADD R6, R3, UR16 ;  /* 0x0000001003067c36 */ /* 0x000fe20008000000 */
[----:B------:R-:W-:Y:S02]  /*f1b0*/  UIMAD.WIDE.U32 UR8, UR17, UR14, UR8 ;  /* 0x0000000e110872a5 */ /* 0x000fe4000f8e0008 */
[----:B------:R-:W-:Y:S01]  /*f1c0*/  UIMAD UR4, UR17, UR15, UR4 ;  /* 0x0000000f110472a4 */ /* 0x000fe2000f8e0204 */
[----:B------:R-:W-:Y:S01]  /*f1d0*/  @P0 IMAD.HI.U32 R4, R6, R9, RZ ;  /* 0x0000000906040227 */ /* 0x000fe200078e00ff */
[----:B------:R-:W-:Y:S02]  /*f1e0*/  ULDC.64 UR10, c[0x0][0xaf0] ;  /* 0x0002bc00000a7ab9 */ /* 0x000fe40000000a00 */
[----:B------:R-:W-:Y:S01]  /*f1f0*/  UIADD3 UR9, UR9, UR4, URZ ;  /* 0x0000000409097290 */ /* 0x000fe2000fffe03f */
[----:B------:R-:W-:Y:S01]  /*f200*/  IMAD.MOV.U32 R3, RZ, RZ, R6 ;  /* 0x000000ffff037224 */ /* 0x000fe200078e0006 */
[----:B------:R-:W-:Y:S01]  /*f210*/  UIMAD UR4, UR13, UR10, URZ ;  /* 0x0000000a0d0472a4 */ /* 0x000fe2000f8e023f */
[----:B-1----:R-:W-:Y:S01]  /*f220*/  @P0 SHF.R.U32.HI R3, RZ, R5, R4 ;  /* 0x00000005ff030219 */ /* 0x002fe20000011604 */
[----:B------:R-:W-:-:S02]  /*f230*/  UIMAD.WIDE.U32 UR8, UR12, UR10, UR8 ;  /* 0x0000000a0c0872a5 */ /* 0x000fc4000f8e0008 */
[----:B------:R-:W-:Y:S01]  /*f240*/  UIMAD UR4, UR12, UR11, UR4 ;  /* 0x0000000b0c0472a4 */ /* 0x000fe2000f8e0204 */
[--C-:B------:R-:W-:Y:S01]  /*f250*/  SHF.R.S32.HI R4, RZ, 0x1f, R3.reuse ;  /* 0x0000001fff047819 */ /* 0x100fe20000011403 */
[----:B------:R-:W-:Y:S01]  /*f260*/  IMAD.MOV R7, RZ, RZ, -R3 ;  /* 0x000000ffff077224 */ /* 0x000fe200078e0a03 */
[----:B------:R-:W-:Y:S01]  /*f270*/  ULDC.64 UR10, c[0x0][0xae0] ;  /* 0x0002b800000a7ab9 */ /* 0x000fe20000000a00 */
[----:B------:R-:W-:Y:S02]  /*f280*/  UIADD3 UR4, UR9, UR4, URZ ;  /* 0x0000000409047290 */ /* 0x000fe4000fffe03f */
[----:B------:R-:W-:Y:S02]  /*f290*/  IMAD.U32 R5, RZ, RZ, UR9 ;  /* 0x00000009ff057e24 */ /* 0x000fe4000f8e00ff */
[----:B------:R-:W-:Y:S02]  /*f2a0*/  IMAD R7, R11, R7, R6 ;  /* 0x000000070b077224 */ /* 0x000fe400078e0206 */
[----:B------:R-:W-:-:S02]  /*f2b0*/  IMAD R8, R4, UR10, RZ ;  /* 0x0000000a04087c24 */ /* 0x000fc4000f8e02ff */
[----:B------:R-:W-:Y:S01]  /*f2c0*/  IMAD.U32 R4, RZ, RZ, UR8 ;  /* 0x00000008ff047e24 */ /* 0x000fe2000f8e00ff */
[----:B------:R-:W-:Y:S01]  /*f2d0*/  SHF.R.S32.HI R6, RZ, 0x1f, R7 ;  /* 0x0000001fff067819 */ /* 0x000fe20000011407 */
[----:B------:R-:W-:Y:S01]  /*f2e0*/  IMAD.U32 R5, RZ, RZ, UR4 ;  /* 0x00000004ff057e24 */ /* 0x000fe2000f8e00ff */
[----:B------:R-:W-:Y:S01]  /*f2f0*/  ULDC.64 UR8, c[0x0][0xad8] ;  /* 0x0002b60000087ab9 */ /* 0x000fe20000000a00 */
        /* <DEDUP_REMOVED lines=26> */
[----:B------:R3:W-:Y:S04]  /*f4a0*/  @!P2 ST.E.128 desc[UR8][R8.64], RZ ;  /* 0x000000ff0800a985 */ /* 0x0007e8000c101d08 */
[----:B------:R3:W-:Y:S04]  /*f4b0*/  @!P3 ST.E.128 desc[UR8][R12.64], RZ ;  /* 0x000000ff0c00b985 */ /* 0x0007e8000c101d08 */
[----:B------:R3:W-:Y:S02]  /*f4c0*/  @!P4 ST.E.128 desc[UR8][R14.64], RZ ;  /* 0x000000ff0e00c985 */ /* 0x0007e4000c101d08 */
.L_x_2109:
[----:B------:R-:W-:Y:S05]  /*f4d0*/  BSYNC B1 ;  /* 0x0000000000017941 */ /* 0x000fea0003800000 */
.L_x_2108:
        /* <DEDUP_REMOVED lines=10> */
[-C--:B-1-3--:R-:W-:Y:S02]  /*f580*/  @!P3 LEA R8, P0, R145, R4.reuse, 0x1 ;  /* 0x000000049108b211 */ /* 0x08afe400078008ff */
[----:B------:R-:W-:Y:S02]  /*f590*/  @!P4 LEA R10, P1, R147, R4, 0x1 ;  /* 0x00000004930ac211 */ /* 0x000fe400078208ff */
[----:B0---4-:R-:W-:Y:S01]  /*f5a0*/  @!P2 IMAD.WIDE R6, R23, 0x2, R4 ;  /* 0x000000021706a825 */ /* 0x011fe200078e0204 */
[-C--:B------:R-:W-:Y:S02]  /*f5b0*/  @!P3 LEA.HI.X R9, R145, R5.reuse, R16, 0x1, P0 ;  /* 0x000000059109b211 */ /* 0x080fe400000f0c10 */
[----:B------:R-:W-:Y:S02]  /*f5c0*/  @!P4 LEA.HI.X R11, R147, R5, R157, 0x1, P1 ;  /* 0x00000005930bc211 */ /* 0x000fe400008f0c9d */
[----:B------:R2:W-:Y:S04]  /*f5d0*/  @!P2 ST.E.128 desc[UR8][R6.64], RZ ;  /* 0x000000ff0600a985 */ /* 0x0005e8000c101d08 */
[----:B------:R2:W-:Y:S04]  /*f5e0*/  @!P3 ST.E.128 desc[UR8][R8.64], RZ ;  /* 0x000000ff0800b985 */ /* 0x0005e8000c101d08 */
[----:B------:R2:W-:Y:S02]  /*f5f0*/  @!P4 ST.E.128 desc[UR8][R10.64], RZ ;  /* 0x000000ff0a00c985 */ /* 0x0005e4000c101d08 */
.L_x_2104:
[----:B------:R-:W-:Y:S05]  /*f600*/  BSYNC B0 ;  /* 0x0000000000007941 */ /* 0x000fea0003800000 */
.L_x_2099:
[----:B------:R-:W-:Y:S02]  /*f610*/  ULDC UR4, c[0x0][0xc3c] ;  /* 0x00030f0000047ab9 */ /* 0x000fe40000000800 */
[----:B------:R-:W-:-:S13]  /*f620*/  ISETP.GE.AND P0, PT, R35, UR4, PT ;  /* 0x0000000423007c0c */ /* 0x000fda000bf06270 */
[----:B------:R-:W-:Y:S05]  /*f630*/  @!P0 BRA `(.L_x_2110) ;  /* 0xffffff1800448947 */ /* 0x000fea000383ffff */
[----:B------:R-:W-:Y:S05]  /*f640*/  EXIT ;  /* 0x000000000000794d */ /* 0x000fea0003800000 */
.L_x_2063:
[----:B------:R-:W-:-:S08]  /*f650*/  NOP ;  /* 0x0000000000007918 */ /* 0x000fd00000000000 */
[----:B0-----:R-:W0:-:S00]  /*f660*/  USETMAXREG.DEALLOC.CTAPOOL 0x20 ;  /* 0x00000020000079c8 */ /* 0x001e0000080e0500 */
[----:B0-----:R-:W-:-:S06]  /*f670*/  LOP3.LUT R0, R0, 0x3, RZ, 0xc0, !PT ;  /* 0x0000000300007812 */ /* 0x001fcc00078ec0ff */
[----:B------:R-:W0:Y:S02]  /*f680*/  SHFL.IDX PT, R0, R0, RZ, 0x1f ;  /* 0x00001fff00007589 */ /* 0x000e2400000e0000 */
[----:B0-----:R-:W-:Y:S01]  /*f690*/  ISETP.NE.AND P0, PT, R0, RZ, PT ;  /* 0x000000ff0000720c */ /* 0x001fe20003f05270 */
[----:B------:R-:W-:-:S03]  /*f6a0*/  IMAD.MOV.U32 R0, RZ, RZ, RZ ;  /* 0x000000ffff007224 */ /* 0x000fc600078e00ff */
[----:B------:R-:W-:-:S05]  /*f6b0*/  P2R R2, PR, RZ, 0x1 ;  /* 0x00000001ff027803 */ /* 0x000fca0000000000 */
[----:B------:R0:W-:Y:S04]  /*f6c0*/  STL [R1+0x30], R2 ;  /* 0x0000300201007387 */ /* 0x0001e80000100800 */
        /* <DEDUP_REMOVED lines=8> */
.L_x_2111:
[----:B0-----:R-:W0:Y:S01]  /*f750*/  S2R R2, SR_TID.X ;  /* 0x0000000000027919 */ /* 0x001e220000002100 */
[----:B------:R-:W-:Y:S01]  /*f760*/  ULDC UR4, c[0x0][0xc3c] ;  /* 0x00030f0000047ab9 */ /* 0x000fe20000000800 */
[----:B------:R-:W-:Y:S01]  /*f770*/  ULDC.64 UR6, c[0x0][0x208] ;  /* 0x0000820000067ab9 */ /* 0x000fe20000000a00 */
        /* <DEDUP_REMOVED lines=8> */
[----:B------:R-:W0:Y:S01]  /*f800*/  S2UR UR6, SR_CTAID.X ;  /* 0x00000000000679c3 */ /* 0x000e220000002500 */
[C---:B------:R-:W-:Y:S01]  /*f810*/  ISETP.GE.U32.AND P2, PT, R5.reuse, 0x2, PT ;  /* 0x000000020500780c */ /* 0x040fe20003f46070 */
[----:B------:R-:W-:Y:S01]  /*f820*/  UMOV UR4, URZ ;  /* 0x0000003f00047c82 */ /* 0x000fe20008000000 */
[C---:B------:R-:W-:Y:S01]  /*f830*/  ISETP.GE.U32.AND P3, PT, R5.reuse, 0x4, PT ;  /* 0x000000040500780c */ /* 0x040fe20003f66070 */
[----:B------:R-:W-:Y:S01]  /*f840*/  IMAD.MOV.U32 R16, RZ, RZ, RZ ;  /* 0x000000ffff107224 */ /* 0x000fe200078e00ff */
[C---:B------:R-:W-:Y:S02]  /*f850*/  ISETP.GE.U32.AND P4, PT, R5.reuse, 0x8, PT ;  /* 0x000000080500780c */ /* 0x040fe40003f86070 */
[----:B------:R-:W-:Y:S01]  /*f860*/  ISETP.GE.U32.AND P5, PT, R5, 0x10, PT ;  /* 0x000000100500780c */ /* 0x000fe20003fa6070 */
[----:B--2---:R-:W1:Y:S02]  /*f870*/  SHFL.UP PT, R4, R0, 0x1, RZ ;  /* 0x0420000000047989 */ /* 0x004e6400000e00ff */
        /* <DEDUP_REMOVED lines=14> */
[----:B------:R-:W1:Y:S02]  /*f960*/  SHFL.IDX PT, R4, R6, 0x1f, 0x1f ;  /* 0x03e01f0006047f89 */ /* 0x000e6400000e0000 */
[----:B-1----:R-:W-:-:S04]  /*f970*/  IMAD R4, R4, UR5, RZ ;  /* 0x0000000504047c24 */ /* 0x002fc8000f8e02ff */
[----:B------:R-:W-:Y:S01]  /*f980*/  IMAD.MOV.U32 R9, RZ, RZ, R4 ;  /* 0x000000ffff097224 */ /* 0x000fe200078e0004 */
[----:B0-----:R-:W-:-:S13]  /*f990*/  ISETP.GT.AND P6, PT, R4, UR6, PT ;  /* 0x0000000604007c0c */ /* 0x001fda000bfc4270 */
[----:B------:R-:W-:Y:S05]  /*f9a0*/  @P6 BRA `(.L_x_2113) ;  /* 0x0000000000a46947 */ /* 0x000fea0003800000 */
[----:B------:R-:W0:Y:S01]  /*f9b0*/  LDC R6, c[0x0][0xc3c] ;  /* 0x00030f00ff067b82 */ /* 0x000e220000000800 */
[----:B------:R-:W-:Y:S01]  /*f9c0*/  IMAD.MOV.U32 R4, RZ, RZ, R9 ;  /* 0x000000ffff047224 */ /* 0x000fe200078e0009 */
[----:B------:R-:W-:Y:S01]  /*f9d0*/  UMOV UR4, URZ ;  /* 0x0000003f00047c82 */ /* 0x000fe20008000000 */
[----:B------:R-:W-:Y:S01]  /*f9e0*/  ULDC UR7, c[0x0][0xc3c] ;  /* 0x00030f0000077ab9 */ /* 0x000fe20000000800 */
[----:B------:R-:W-:-:S05]  /*f9f0*/  ULDC UR5, c[0x0][0xc38] ;  /* 0x00030e0000057ab9 */ /* 0x000fca0000000800 */
.L_x_2117:
        /* <DEDUP_REMOVED lines=9> */
[----:B------:R-:W0:Y:S01]  /*fa90*/  LDC.64 R2, c[0x0][0xc80] ;  /* 0x00032000ff027b82 */ /* 0x000e220000000a00 */
[----:B------:R-:W-:Y:S01]  /*faa0*/  ULDC.64 UR8, c[0x0][0x208] ;  /* 0x0000820000087ab9 */ /* 0x000fe20000000a00 */
[----:B0-----:R-:W-:-:S05]  /*fab0*/  IMAD.WIDE R2, R7, 0x4, R2 ;  /* 0x0000000407027825 */ /* 0x001fca00078e0202 */
[----:B------:R0:W5:Y:S02]  /*fac0*/  LDG.E R0, desc[UR8][R2.64] ;  /* 0x0000000802007981 */ /* 0x000164000c1e1900 */
.L_x_2116:
[----:B------:R-:W-:Y:S05]  /*fad0*/  BSYNC B0 ;  /* 0x0000000000007941 */ /* 0x000fea0003800000 */
.L_x_2115:
        /* <DEDUP_REMOVED lines=20> */
[----:B------:R-:W-:Y:S02]  /*fc20*/  IMAD.MOV.U32 R6, RZ, RZ, R9 ;  /* 0x000000ffff067224 */ /* 0x000fe400078e0009 */
[----:B------:R-:W-:-:S07]  /*fc30*/  IMAD.MOV.U32 R9, RZ, RZ, R3 ;  /* 0x000000ffff097224 */ /* 0x000fce00078e0003 */
.L_x_2113:
[----:B------:R-:W-:Y:S01]  /*fc40*/  IMAD.IADD R9, R4, 0x1, -R9 ;  /* 0x0000000104097824 */ /* 0x000fe200078e0a09 */
[----:B------:R-:W-:-:S03]  /*fc50*/  ULDC.64 UR8, c[0x0][0x208] ;  /* 0x0000820000087ab9 */ /* 0x000fc60000000a00 */
        /* <DEDUP_REMOVED lines=20> */
.L_x_2118:
[----:B-1----:R-:W-:Y:S02]  /*fda0*/  IMAD R16, R16, UR5, R9 ;  /* 0x0000000510107c24 */ /* 0x002fe4000f8e0209 */
[----:B0-----:R-:W-:Y:S01]  /*fdb0*/  IMAD.MOV.U32 R11, RZ, RZ, R10 ;  /* 0x000000ffff0b7224 */ /* 0x001fe200078e000a */
[----:B------:R-:W-:Y:S01]  /*fdc0*/  IABS R10, R4 ;  /* 0x00000004000a7213 */ /* 0x000fe20000000000 */
[----:B------:R-:W-:Y:S01]  /*fdd0*/  IMAD.MOV.U32 R2, RZ, RZ, RZ ;  /* 0x000000ffff027224 */ /* 0x000fe200078e00ff */
[----:B------:R-:W-:Y:S01]  /*fde0*/  IADD3 R9, -R16, UR6, RZ ;  /* 0x0000000610097c10 */ /* 0x000fe2000fffe1ff */
[----:B------:R-:W-:Y:S02]  /*fdf0*/  IMAD R11, R11, R8, RZ ;  /* 0x000000080b0b7224 */ /* 0x000fe400078e02ff */
[----:B------:R-:W-:Y:S01]  /*fe00*/  IMAD.MOV R10, RZ, RZ, -R10 ;  /* 0x000000ffff0a7224 */ /* 0x000fe200078e0a0a */
[----:B------:R-:W-:Y:S01]  /*fe10*/  IABS R6, R9 ;  /* 0x0000000900067213 */ /* 0x000fe20000000000 */
        /* <DEDUP_REMOVED lines=51> */
.L_x_2114:
[----:B------:R-:W-:Y:S02]  /*10150*/  IMAD.MOV.U32 R17, RZ, RZ, RZ ;  /* 0x000000ffff117224 */ /* 0x000fe400078e00ff */
[----:B------:R-:W-:Y:S02]  /*10160*/  IMAD.U32 R16, RZ, RZ, UR6 ;  /* 0x00000006ff107e24 */ /* 0x000fe4000f8e00ff */
[----:B------:R-:W-:-:S07]  /*10170*/  IMAD.MOV.U32 R18, RZ, RZ, RZ ;  /* 0x000000ffff127224 */ /* 0x000fce00078e00ff */
.L_x_2119:
[----:B------:R-:W-:-:S13]  /*10180*/  ISETP.NE.AND P0, PT, R5, RZ, PT ;  /* 0x000000ff0500720c */ /* 0x000fda0003f05270 */
[----:B------:R-:W0:Y:S01]  /*10190*/  @!P0 S2R R3, SR_CgaCtaId ;  /* 0x0000000000038919 */ /* 0x000e220000008800 */
[----:B------:R-:W-:-:S04]  /*101a0*/  @!P0 MOV R0, 0x400 ;  /* 0x0000040000008802 */ /* 0x000fc80000000f00 */
[----:B0-----:R-:W-:-:S05]  /*101b0*/  @!P0 LEA R0, R3, R0, 0x18 ;  /* 0x0000000003008211 */ /* 0x001fca00078ec0ff */
[----:B------:R2:W-:Y:S01]  /*101c0*/  @!P0 STS.128 [R0+0x31cd0], R16 ;  /* 0x031cd01000008388 */ /* 0x0005e20000000c00 */
[----:B------:R-:W-:Y:S06]  /*101d0*/  BAR.ARV 0x5, 0x200 ;  /* 0x0148000000007b1d */ /* 0x000fec0000002000 */
.L_x_2112:
        /* <DEDUP_REMOVED lines=12> */
[----:B------:R-:W-:Y:S01]  /*102a0*/  ULDC UR38, c[0x0][0xc] ;  /* 0x0000030000267ab9 */ /* 0x000fe20000000800 */
[----:B------:R-:W-:Y:S01]  /*102b0*/  IMAD.MOV.U32 R23, RZ, RZ, RZ ;  /* 0x000000ffff177224 */ /* 0x000fe200078e00ff */
[----:B------:R-:W-:Y:S01]  /*102c0*/  ULDC.64 UR36, c[0x0][0x198] ;  /* 0x0000660000247ab9 */ /* 0x000fe20000000a00 */
        /* <DEDUP_REMOVED lines=18> */
.L_x_2224:
[----:B0---4-:R-:W0:Y:S01]  /*103f0*/  LDC.64 R2, c[0x0][0xc88] ;  /* 0x00032200ff027b82 */ /* 0x011e220000000a00 */
[----:B------:R-:W-:Y:S01]  /*10400*/  ULDC.64 UR4, c[0x0][0x208] ;  /* 0x0000820000047ab9 */ /* 0x000fe20000000a00 */
[----:B0-----:R-:W-:-:S05]  /*10410*/  IMAD.WIDE R2, R19, 0x4, R2 ;  /* 0x0000000413027825 */ /* 0x001fca00078e0202 */
[----:B------:R-:W2:Y:S01]  /*10420*/  LDG.E R9, desc[UR4][R2.64] ;  /* 0x0000000402097981 */ /* 0x000ea2000c1e1900 */
[----:B------:R-:W-:Y:S05]  /*10430*/  YIELD ;  /* 0x0000000000007946 */ /* 0x000fea0003800000 */
[----:B------:R-:W-:Y:S01]  /*10440*/  ULDC.64 UR4, c[0x0][0xa28] ;  /* 0x00028a0000047ab9 */ /* 0x000fe20000000a00 */
[----:B------:R-:W-:Y:S01]  /*10450*/  IMAD.MOV.U32 R0, RZ, RZ, RZ ;  /* 0x000000ffff007224 */ /* 0x000fe200078e00ff */
[----:B------:R-:W-:Y:S01]  /*10460*/  ISETP.NE.U32.AND P0, PT, RZ, UR4, PT ;  /* 0x00000004ff007c0c */ /* 0x000fe2000bf05070 */
[----:B------:R-:W-:Y:S01]  /*10470*/  ULDC.64 UR10, c[0x0][0x208] ;  /* 0x00008200000a7ab9 */ /* 0x000fe20000000a00 */
[----:B------:R-:W-:Y:S01]  /*10480*/  IMAD.MOV.U32 R6, RZ, RZ, RZ ;  /* 0x000000ffff067224 */ /* 0x000fe200078e00ff */
[----:B------:R-:W-:Y:S01]  /*10490*/  ULDC.64 UR8, c[0x0][0xa18] ;  /* 0x0002860000087ab9 */ /* 0x000fe20000000a00 */
[----:B------:R-:W-:Y:S01]  /*104a0*/  ISETP.NE.AND.EX P0, PT, RZ, UR5, PT, P0 ;  /* 0x00000005ff007c0c */ /* 0x000fe2000bf05300 */
[----:B------:R-:W-:Y:S01]  /*104b0*/  ULDC.64 UR6, c[0x0][0xa08] ;  /* 0x0002820000067ab9 */ /* 0x000fe20000000a00 */
        /* <DEDUP_REMOVED lines=9> */
[----:B-1----:R1:W5:Y:S01]  /*10550*/  @P0 LDG.E R0, desc[UR10][R2.64] ;  /* 0x0000000a02000981 */ /* 0x002362000c1e1900 */
[----:B------:R-:W-:Y:S01]  /*10560*/  ISETP.NE.AND.EX P1, PT, RZ, UR5, PT, P1 ;  /* 0x00000005ff007c0c */ /* 0x000fe2000bf25310 */
[----:B------:R-:W-:Y:S01]  /*10570*/  IMAD.MOV.U32 R28, RZ, RZ, RZ ;  /* 0x000000ffff1c7224 */ /* 0x000fe200078e00ff */
[----:B------:R-:W-:Y:S02]  /*10580*/  ISETP.NE.U32.AND P2, PT, RZ, UR8, PT ;  /* 0x00000008ff007c0c */ /* 0x000fe4000bf45070 */
        /* <DEDUP_REMOVED lines=24> */
[----:B---3--:R-:W-:Y:S05]  /*10710*/  @P2 BRA `(.L_x_2121) ;  /* 0x0000000000182947 */ /* 0x008fea0003800000 */
[----:B------:R-:W-:Y:S05]  /*10720*/  @!P1 BRA `(.L_x_2121) ;  /* 0x0000000000149947 */ /* 0x000fea0003800000 */
[----:B------:R-:W-:Y:S02]  /*10730*/  ULDC.64 UR4, c[0x0][0x208] ;  /* 0x0000820000047ab9 */ /* 0x000fe40000000a00 */
[----:B------:R-:W0:Y:S04]  /*10740*/  LDG.E R7, desc[UR4][R2.64] ;  /* 0x0000000402077981 */ /* 0x000e28000c1e1900 */
[----:B------:R-:W0:Y:S02]  /*10750*/  LDG.E R2, desc[UR4][R2.64+0x4] ;  /* 0x0000040402027981 */ /* 0x000e24000c1e1900 */
[----:B0-----:R-:W-:-:S05]  /*10760*/  IMAD.IADD R8, R2, 0x1, -R7 ;  /* 0x0000000102087824 */ /* 0x001fca00078e0a07 */
[----:B------:R1:W-:Y:S02]  /*10770*/  STL [R1+0x14], R8 ;  /* 0x0000140801007387 */ /* 0x0003e40000100800 */
.L_x_2121:
[----:B------:R-:W-:Y:S01]  /*10780*/  ULDC.64 UR4, c[0x0][0xa20] ;  /* 0x0002880000047ab9 */ /* 0x000fe20000000a00 */
[----:B-----5:R-:W-:Y:S01]  /*10790*/  IMAD.IADD R28, R28, 0x1, R0 ;  /* 0x000000011c1c7824 */ /* 0x020fe200078e0200 */
[----:B------:R-:W-:Y:S01]  /*107a0*/  ISETP.NE.U32.AND P1, PT, RZ, UR4, PT ;  /* 0x00000004ff007c0c */ /* 0x000fe2000bf25070 */
[----:B------:R-:W-:-:S03]  /*107b0*/  IMAD.MOV.U32 R26, RZ, RZ, R9 ;  /* 0x000000ffff1a7224 */ /* 0x000fc600078e0009 */
[----:B------:R-:W-:-:S13]  /*107c0*/  ISETP.NE.AND.EX P1, PT, RZ, UR5, PT, P1 ;  /* 0x00000005ff007c0c */ /* 0x000fda000bf25310 */
[----:B------:R-:W-:Y:S05]  /*107d0*/  @!P1 BRA `(.L_x_2122) ;  /* 0x0000000000149947 */ /* 0x000fea0003800000 */
[----:B------:R-:W-:Y:S01]  /*107e0*/  IADD3 R2, P0, R24, UR4, RZ ;  /* 0x0000000418027c10 */ /* 0x000fe2000ff1e0ff */
[----:B------:R-:W-:-:S03]  /*107f0*/  ULDC.64 UR6, c[0x0][0x208] ;  /* 0x0000820000067ab9 */ /* 0x000fc60000000a00 */
[----:B------:R-:W-:-:S05]  /*10800*/  IADD3.X R3, R25, UR5, RZ, P0, !PT ;  /* 0x0000000519037c10 */ /* 0x000fca00087fe4ff */
[----:B------:R2:W5:Y:S01]  /*10810*/  LDG.E R6, desc[UR6][R2.64] ;  /* 0x0000000602067981 */ /* 0x000562000c1e1900 */
[----:B------:R-:W-:Y:S05]  /*10820*/  BRA `(.L_x_2123) ;  /* 0x0000000000147947 */ /* 0x000fea0003800000 */
.L_x_2122:
[----:B------:R-:W-:Y:S05]  /*10830*/  @!P0 BRA `(.L_x_2123) ;  /* 0x0000000000108947 */ /* 0x000fea0003800000 */
[----:B------:R-:W-:Y:S02]  /*10840*/  ULDC.64 UR4, c[0x0][0x208] ;  /* 0x0000820000047ab9 */ /* 0x000fe40000000a00 */
[----:B------:R-:W2:Y:S04]  /*10850*/  LDG.E R6, desc[UR4][R4.64] ;  /* 0x0000000404067981 */ /* 0x000ea8000c1e1900 */
[----:B------:R-:W2:Y:S02]  /*10860*/  LDG.E R4, desc[UR4][R4.64+0x4] ;  /* 0x0000040404047981 */ /* 0x000ea4000c1e1900 */
[----:B--2---:R-:W-:-:S07]  /*10870*/  IMAD.IADD R6, R4, 0x1, -R6 ;  /* 0x0000000104067824 */ /* 0x004fce00078e0a06 */
.L_x_2123:
[----:B-----5:R-:W-:Y:S01]  /*10880*/  IMAD.IADD R6, R6, 0x1, -R0 ;  /* 0x0000000106067824 */ /* 0x020fe200078e0a00 */
[----:B------:R-:W-:Y:S01]  /*10890*/  BSSY B7, `(.L_x_2124) ;  /* 0x0000428000077945 */ /* 0x000fe20003800000 */
[----:B------:R-:W3:Y:S01]  /*108a0*/  LDC R0, c[0x0][0x448] ;  /* 0x00011200ff007b82 */ /* 0x000ee20000000800 */
[----:B--2---:R-:W-:-:S04]  /*108b0*/  IMAD R2, R17, 0xc0, RZ ;  /* 0x000000c011027824 */ /* 0x004fc800078e02ff */
[----:B------:R-:W-:Y:S01]  /*108c0*/  VIADD R2, R2, 0xbf ;  /* 0x000000bf02027836 */ /* 0x000fe20000000000 */
[----:B---3--:R-:W-:-:S13]  /*108d0*/  ISETP.NE.AND P0, PT, R0, 0x1, PT ;  /* 0x000000010000780c */ /* 0x008fda0003f05270 */
[----:B------:R-:W2:Y:S08]  /*108e0*/  @P0 LDC R3, c[0x0][0x44c] ;  /* 0x00011300ff030b82 */ /* 0x000eb00000000800 */
[----:B------:R-:W3:Y:S01]  /*108f0*/  @P0 LDC R0, c[0x0][0x450] ;  /* 0x00011400ff000b82 */ /* 0x000ee20000000800 */
[----:B--2---:R-:W-:-:S05]  /*10900*/  @P0 IMAD.HI.U32 R3, R2, R3, RZ ;  /* 0x0000000302030227 */ /* 0x004fca00078e00ff */
[----:B---3--:R-:W-:Y:S01]  /*10910*/  @P0 SHF.R.U32.HI R2, RZ, R0, R3 ;  /* 0x00000000ff020219 */ /* 0x008fe20000011603 */
[C---:B------:R-:W-:Y:S01]  /*10920*/  VIADD R0, R6.reuse, 0x8f ;  /* 0x0000008f06007836 */ /* 0x040fe20000000000 */
[----:B------:R-:W-:-:S03]  /*10930*/  IADD3 R6, R6, 0x90, -R8 ;  /* 0x0000009006067810 */ /* 0x000fc60007ffe808 */
[----:B------:R-:W-:-:S04]  /*10940*/  IMAD.HI R0, R0, 0x38e38e39, RZ ;  /* 0x38e38e3900007827 */ /* 0x000fc800078e02ff */
[----:B------:R-:W-:Y:S01]  /*10950*/  IMAD.IADD R2, R6, 0x1, R2 ;  /* 0x0000000106027824 */ /* 0x000fe200078e0202 */
[----:B------:R-:W-:-:S03]  /*10960*/  SHF.R.U32.HI R3, RZ, 0x1f, R0 ;  /* 0x0000001fff037819 */ /* 0x000fc60000011600 */
[----:B------:R-:W-:Y:S01]  /*10970*/  IMAD.HI R2, R2, 0x38e38e39, RZ ;  /* 0x38e38e3902027827 */ /* 0x000fe200078e02ff */
[----:B------:R-:W-:-:S04]  /*10980*/  LEA.HI.SX32 R3, R0, R3, 0x1b ;  /* 0x0000000300037211 */ /* 0x000fc800078fdaff */
[----:B------:R-:W-:-:S04]  /*10990*/  SHF.R.U32.HI R0, RZ, 0x1f, R2 ;  /* 0x0000001fff007819 */ /* 0x000fc80000011602 */
[----:B------:R-:W-:-:S04]  /*109a0*/  LEA.HI.SX32 R0, R2, R0, 0x1b ;  /* 0x0000000002007211 */ /* 0x000fc800078fdaff */
[----:B------:R-:W-:-:S04]  /*109b0*/  VIMNMX R4, R3, R0, PT ;  /* 0x0000000003047248 */ /* 0x000fc80003fe0100 */
[----:B------:R-:W-:Y:S01]  /*109c0*/  ISETP.GT.AND P0, PT, R4, RZ, PT ;  /* 0x000000ff0400720c */ /* 0x000fe20003f04270 */
[----:B------:R2:W-:-:S12]  /*109d0*/  STL [R1+0xc], R4 ;  /* 0x00000c0401007387 */ /* 0x0005d80000100800 */
[----:B--2---:R-:W-:Y:S05]  /*109e0*/  @P0 BRA `(.L_x_2125) ;  /* 0x0000000000480947 */ /* 0x004fea0003800000 */
[----:B------:R-:W2:Y:S02]  /*109f0*/  S2R R4, SR_TID.X ;  /* 0x0000000000047919 */ /* 0x000ea40000002100 */
[----:B--2---:R-:W-:-:S04]  /*10a00*/  LOP3.LUT R4, R4, 0x7f, RZ, 0xc0, !PT ;  /* 0x0000007f04047812 */ /* 0x004fc800078ec0ff */
[----:B------:R-:W-:-:S13]  /*10a10*/  ISETP.NE.AND P0, PT, R4, RZ, PT ;  /* 0x000000ff0400720c */ /* 0x000fda0003f05270 */
[----:B------:R-:W-:Y:S05]  /*10a20*/  @P0 BRA `(.L_x_2126) ;  /* 0x0000004000380947 */ /* 0x000fea0003800000 */
[----:B------:R-:W2:Y:S01]  /*10a30*/  S2R R5, SR_LANEID ;  /* 0x0000000000057919 */ /* 0x000ea20000000000 */
[----:B------:R-:W-:Y:S01]  /*10a40*/  VOTEU.ANY UR4, UPT, PT ;  /* 0x0000000000047886 */ /* 0x000fe200038e0100 */
[----:B------:R-:W3:Y:S01]  /*10a50*/  LDC.64 R2, c[0x0][0xc60] ;  /* 0x00031800ff027b82 */ /* 0x000ee20000000a00 */
[----:B------:R-:W2:Y:S01]  /*10a60*/  FLO.U32 R0, UR4 ;  /* 0x0000000400007d00 */ /* 0x000ea200080e0000 */
[----:B------:R-:W-:Y:S01]  /*10a70*/  ULDC.64 UR6, c[0x0][0x208] ;  /* 0x0000820000067ab9 */ /* 0x000fe20000000a00 */
        /* <DEDUP_REMOVED lines=9> */
.L_x_2125:
        /* <DEDUP_REMOVED lines=15> */
[----:B01----:R-:W-:Y:S02]  /*10c00*/  IMAD.MOV.U32 R8, RZ, RZ, 0x70 ;  /* 0x00000070ff087424 */ /* 0x003fe400078e00ff */
[----:B------:R-:W-:Y:S02]  /*10c10*/  IMAD.MOV.U32 R12, RZ, RZ, 0x1 ;  /* 0x00000001ff0c7424 */ /* 0x000fe400078e00ff */
[----:B------:R-:W-:-:S07]  /*10c20*/  IMAD.MOV.U32 R13, RZ, RZ, RZ ;  /* 0x000000ffff0d7224 */ /* 0x000fce00078e00ff */
[----:B------:R-:W-:-:S07]  /*10c30*/  LEPC R20, `(.L_x_2128) ;  /* 0x000000001014794e */ /* 0x000fce0000000000 */
[----:B--2---:R-:W-:Y:S05]  /*10c40*/  CALL.ABS.NOINC R2 ;  /* 0x0000000002007343 */ /* 0x004fea0003c00000 */
.L_x_2128:
[----:B------:R-:W-:Y:S05]  /*10c50*/  BSYNC B6 ;  /* 0x0000000000067941 */ /* 0x000fea0003800000 */
.L_x_2127:
        /* <DEDUP_REMOVED lines=15> */
[----:B01----:R-:W-:Y:S02]  /*10d50*/  IMAD.MOV.U32 R8, RZ, RZ, 0x70 ;  /* 0x00000070ff087424 */ /* 0x003fe400078e00ff */
[----:B------:R-:W-:Y:S02]  /*10d60*/  IMAD.MOV.U32 R12, RZ, RZ, 0x1 ;  /* 0x00000001ff0c7424 */ /* 0x000fe400078e00ff */
[----:B--2---:R-:W-:-:S07]  /*10d70*/  IMAD.MOV.U32 R13, RZ, RZ, RZ ;  /* 0x000000ffff0d7224 */ /* 0x004fce00078e00ff */
[----:B------:R-:W-:-:S07]  /*10d80*/  LEPC R20, `(.L_x_2131) ;  /* 0x000000001014794e */ /* 0x000fce0000000000 */
[----:B---3--:R-:W-:Y:S05]  /*10d90*/  CALL.ABS.NOINC R2 ;  /* 0x0000000002007343 */ /* 0x008fea0003c00000 */
.L_x_2131:
        /* <DEDUP_REMOVED lines=15> */
.L_x_2130:
[----:B------:R-:W-:Y:S05]  /*10e90*/  BSYNC B6 ;  /* 0x0000000000067941 */ /* 0x000fea0003800000 */
.L_x_2129:
[----:B------:R-:W-:Y:S01]  /*10ea0*/  ULDC.64 UR4, c[0x0][0x9f8] ;  /* 0x00027e0000047ab9 */ /* 0x000fe20000000a00 */
[----:B------:R-:W-:Y:S01]  /*10eb0*/  ULDC.64 UR6, c[0x0][0x208] ;  /* 0x0000820000067ab9 */ /* 0x000fe20000000a00 */
[----:B------:R-:W-:Y:S01]  /*10ec0*/  ISETP.NE.U32.AND P0, PT, RZ, UR4, PT ;  /* 0x00000004ff007c0c */ /* 0x000fe2000bf05070 */
[----:B------:R-:W2:Y:S01]  /*10ed0*/  LDL R20, [R1+0xc] ;  /* 0x00000c0001147983 */ /* 0x000ea20000100800 */
[----:B------:R-:W3:Y:S02]  /*10ee0*/  LDC.64 R2, c[0x0][0x418] ;  /* 0x00010600ff027b82 */ /* 0x000ee40000000a00 */
[----:B------:R-:W-:-:S13]  /*10ef0*/  ISETP.NE.AND.EX P0, PT, RZ, UR5, PT, P0 ;  /* 0x00000005ff007c0c */ /* 0x000fda000bf05300 */
[----:B------:R-:W-:-:S04]  /*10f00*/  @P0 IADD3 R24, P1, R24, UR4, RZ ;  /* 0x0000000418180c10 */ /* 0x000fc8000ff3e0ff */
[----:B------:R-:W-:Y:S01]  /*10f10*/  @P0 IADD3.X R25, R25, UR5, RZ, P1, !PT ;  /* 0x0000000519190c10 */ /* 0x000fe20008ffe4ff */
[----:B------:R-:W-:-:S04]  /*10f20*/  ULDC.64 UR4, c[0x0][0xa08] ;  /* 0x0002820000047ab9 */ /* 0x000fc80000000a00 */
[----:B------:R2:W4:Y:S01]  /*10f30*/  @P0 LDG.E R26, desc[UR6][R24.64] ;  /* 0x00000006181a0981 */ /* 0x000522000c1e1900 */
[----:B---3--:R-:W-:Y:S01]  /*10f40*/  LOP3.LUT P0, RZ, R2, UR4, RZ, 0xfc, !PT ;  /* 0x0000000402ff7c12 */ /* 0x008fe2000f80fcff */
[----:B------:R-:W-:-:S03]  /*10f50*/  UMOV UR4, 0xffffffff ;  /* 0xffffffff00047882 */ /* 0x000fc60000000000 */
[----:B------:R-:W-:Y:S01]  /*10f60*/  LOP3.LUT P0, RZ, R3, UR5, RZ, 0xfc, P0 ;  /* 0x0000000503ff7c12 */ /* 0x000fe2000800fcff */
[----:B--2---:R-:W-:Y:S01]  /*10f70*/  VIADD R25, R20, 0xffffffff ;  /* 0xffffffff14197836 */ /* 0x004fe20000000000 */
[----:B----4-:R-:W-:Y:S02]  /*10f80*/  SHF.R.S32.HI R29, RZ, 0x1f, R26 ;  /* 0x0000001fff1d7819 */ /* 0x010fe4000001141a */
[----:B------:R-:W-:Y:S01]  /*10f90*/  SEL R24, R26, RZ, !P0 ;  /* 0x000000ff1a187207 */ /* 0x000fe20004000000 */
[----:B------:R-:W-:Y:S08]  /*10fa0*/  BRA.DIV UR4, `(.L_x_2132) ;  /* 0x0000004e04887947 */ /* 0x000ff0000b800000 */
[----:B------:R-:W2:Y:S02]  /*10fb0*/  S2R R0, SR_TID.X ;  /* 0x0000000000007919 */ /* 0x000ea40000002100 */
[----:B--2---:R-:W-:-:S04]  /*10fc0*/  SHF.R.U32.HI R0, RZ, 0x5, R0 ;  /* 0x00000005ff007819 */ /* 0x004fc80000011600 */
[----:B------:R-:W-:-:S05]  /*10fd0*/  LOP3.LUT R0, R0, 0x3, RZ, 0xc0, !PT ;  /* 0x0000000300007812 */ /* 0x000fca00078ec0ff */
[----:B------:R2:W3:Y:S02]  /*10fe0*/  SHFL.IDX PT, R14, R0, RZ, 0x1f ;  /* 0x00001fff000e7589 */ /* 0x0004e400000e0000 */
.L_x_2240:
[----:B------:R-:W-:Y:S02]  /*10ff0*/  PLOP3.LUT P1, PT, PT, PT, PT, 0x8, 0x0 ;  /* 0x000000000000781c */ /* 0x000fe40003f2e170 */
[----:B---3--:R-:W-:Y:S02]  /*11000*/  ISETP.NE.AND P0, PT, R14, RZ, PT ;  /* 0x000000ff0e00720c */ /* 0x008fe40003f05270 */
[----:B--2---:R-:W-:-:S05]  /*11010*/  P2R R0, PR, RZ, 0x2 ;  /* 0x00000002ff007803 */ /* 0x004fca0000000000 */
[----:B------:R2:W-:Y:S06]  /*11020*/  STL [R1], R0 ;  /* 0x0000000001007387 */ /* 0x0005ec0000100800 */
[----:B------:R-:W-:Y:S05]  /*11030*/  @P0 BRA `(.L_x_2133) ;  /* 0x00000004001c0947 */ /* 0x000fea0003800000 */
[----:B------:R-:W-:-:S03]  /*11040*/  UMOV UR4, 0xffffffff ;  /* 0xffffffff00047882 */ /* 0x000fc60000000000 */
[----:B------:R-:W-:Y:S05]  /*11050*/  BRA.DIV UR4, `(.L_x_2134) ;  /* 0x0000004e04907947 */ /* 0x000fea000b800000 */
[----:B------:R-:W-:-:S13]  /*11060*/  ELECT P6, URZ, PT ;  /* 0x00000000003f782f */ /* 0x000fda00038c0000 */
.L_x_2243:
[----:B------:R-:W-:Y:S05]  /*11070*/  @!P6 BRA `(.L_x_2133) ;  /* 0x00000004000ce947 */ /* 0x000fea0003800000 */
[----:B------:R-:W-:-:S04]  /*11080*/  ISETP.NE.U32.AND P0, PT, R2, RZ, PT ;  /* 0x000000ff0200720c */ /* 0x000fc80003f05070 */
[----:B------:R-:W-:-:S13]  /*11090*/  ISETP.NE.AND.EX P0, PT, R3, RZ, PT, P0 ;  /* 0x000000ff0300720c */ /* 0x000fda0003f05300 */
[----:B------:R-:W-:Y:S05]  /*110a0*/  @!P0 BRA `(.L_x_2135) ;  /* 0x0000000000488947 */ /* 0x000fea0003800000 */
[----:B------:R-:W3:Y:S01]  /*110b0*/  LDC R6, c[0x0][0x43c] ;  /* 0x00010f00ff067b82 */ /* 0x000ee20000000800 */
[----:B------:R-:W-:Y:S01]  /*110c0*/  ULDC.64 UR4, c[0x0][0x428] ;  /* 0x00010a0000047ab9 */ /* 0x000fe20000000a00 */
        /* <DEDUP_REMOVED lines=16> */
.L_x_2135:
[----:B--2---:R-:W-:Y:S01]  /*111d0*/  IMAD R0, R23, 0x8, R22 ;  /* 0x0000000817007824 */ /* 0x004fe200078e0216 */
[----:B---3--:R-:W-:-:S04]  /*111e0*/  SHF.L.U32 R2, R27, 0x1f, RZ ;  /* 0x0000001f1b027819 */ /* 0x008fc800000006ff */
[----:B------:R-:W2:Y:S02]  /*111f0*/  SYNCS.PHASECHK.TRANS64.TRYWAIT P0, [R0+URZ+0x31c40], R2 ;  /* 0x031c4002000075a7 */ /* 0x000ea4000800017f */
[----:B--2---:R-:W-:Y:S05]  /*11200*/  @!P0 BRA `(.L_x_2136) ;  /* 0x0000004c00448947 */ /* 0x004fea0003800000 */
.L_x_2244:
        /* <DEDUP_REMOVED lines=11> */
.L_x_2137:
[----:B------:R-:W-:Y:S01]  /*112c0*/  R2UR UR9, R0 ;  /* 0x00000000000972ca */ /* 0x000fe200000e0000 */
[----:B--2---:R-:W-:Y:S01]  /*112d0*/  IMAD R0, R23, 0x6c00, R22 ;  /* 0x00006c0017007824 */ /* 0x004fe200078e0216 */
        /* <DEDUP_REMOVED lines=11> */
[----:B------:R-:W-:-:S03]  /*11390*/  UIADD3 UR9, UR9, 0x31c30, URZ ;  /* 0x00031c3009097890 */ /* 0x000fc6000fffe03f */
[----:B------:R-:W-:Y:S01]  /*113a0*/  P2R R0, PR, RZ, 0x1 ;  /* 0x00000001ff007803 */ /* 0x000fe20000000000 */
[----:B------:R-:W-:Y:S02]  /*113b0*/  UIMAD UR11, UR11, 0x90, UR5 ;  /* 0x000000900b0b78a4 */ /* 0x000fe4000f8e0205 */
[----:B------:R-:W-:Y:S02]  /*113c0*/  UIADD3 UR14, UR8, 0x16a00, URZ ;  /* 0x00016a00080e7890 */ /* 0x000fe4000fffe03f */
[----:B------:R-:W-:Y:S01]  /*113d0*/  UIADD3.X UR5, URZ, UR37, URZ, UP0, !UPT ;  /* 0x000000253f057290 */ /* 0x000fe200087fe43f */
[----:B------:R3:W-:Y:S01]  /*113e0*/  STL [R1], R0 ;  /* 0x0000000001007387 */ /* 0x0007e20000100800 */
[----:B------:R-:W-:Y:S02]  /*113f0*/  UIADD3 UR15, UR8, 0x18e00, URZ ;  /* 0x00018e00080f7890 */ /* 0x000fe4000fffe03f */
[----:B------:R-:W-:-:S03]  /*11400*/  UIADD3 UR17, UR8, 0x1b200, URZ ;  /* 0x0001b20008117890 */ /* 0x000fc6000fffe03f */
[----:B------:R-:W-:Y:S01]  /*11410*/  UMOV UR8, UR14 ;  /* 0x0000000e00087c82 */ /* 0x000fe20008000000 */
[----:B------:R-:W-:Y:S01]  /*11420*/  UMOV UR14, 0x40 ;  /* 0x00000040000e7882 */ /* 0x000fe20000000000 */
[----:B------:R2:W-:Y:S02]  /*11430*/  UTMALDG.4D [UR8], [UR4], desc[UR6] ;  /* 0x00000608040075b4 */ /* 0x0005e40008019000 */
[----:B--2---:R-:W-:Y:S01]  /*11440*/  UMOV UR8, UR15 ;  /* 0x0000000f00087c82 */ /* 0x004fe20008000000 */
[----:B------:R-:W-:Y:S02]  /*11450*/  UMOV UR10, UR16 ;  /* 0x00000010000a7c82 */ /* 0x000fe40008000000 */
[----:B------:R2:W-:Y:S02]  /*11460*/  UTMALDG.4D [UR8], [UR4], desc[UR6] ;  /* 0x00000608040075b4 */ /* 0x0005e40008019000 */
[----:B--2---:R-:W-:Y:S01]  /*11470*/  UMOV UR8, UR17 ;  /* 0x0000001100087c82 */ /* 0x004fe20008000000 */
[----:B------:R-:W-:-:S02]  /*11480*/  UMOV UR10, UR14 ;  /* 0x0000000e000a7c82 */ /* 0x000fc40008000000 */
[----:B------:R3:W-:Y:S02]  /*11490*/  UTMALDG.4D [UR8], [UR4], desc[UR6] ;  /* 0x00000608040075b4 */ /* 0x0007e40008019000 */
[----:B---3--:R-:W-:Y:S01]  /*114a0*/  NOP ;  /* 0x0000000000007918 */ /* 0x008fe20000000000 */
.L_x_2133:
[----:B------:R-:W3:Y:S04]  /*114b0*/  LDL.LU R4, [R1+0x10] ;  /* 0x0000100001047983 */ /* 0x000ee80000300800 */
[----:B------:R-:W4:Y:S04]  /*114c0*/  LDL.LU R6, [R1+0x8] ;  /* 0x0000080001067983 */ /* 0x000f280000300800 */
[----:B------:R-:W5:Y:S01]  /*114d0*/  LDL.LU R3, [R1+0x18] ;  /* 0x0000180001037983 */ /* 0x000f620000300800 */
[----:B------:R-:W-:Y:S05]  /*114e0*/  WARPSYNC.ALL ;  /* 0x0000000000007948 */ /* 0x000fea0003800000 */
[----:B------:R-:W-:Y:S01]  /*114f0*/  ULDC.64 UR6, c[0x0][0xa00] ;  /* 0x0002800000067ab9 */ /* 0x000fe20000000a00 */
[----:B------:R-:W-:Y:S01]  /*11500*/  ULDC.64 UR4, c[0x0][0x298] ;  /* 0x0000a60000047ab9 */ /* 0x000fe20000000a00 */
[----:B------:R-:W-:Y:S01]  /*11510*/  BAR.SYNC.DEFER_BLOCKING 0x8, 0x200 ;  /* 0x0208000000007b1d */ /* 0x000fe20000010000 */
[----:B------:R-:W-:Y:S01]  /*11520*/  ISETP.NE.U32.AND P0, PT, RZ, UR6, PT ;  /* 0x00000006ff007c0c */ /* 0x000fe2000bf05070 */
[----:B--2---:R-:W-:-:S03]  /*11530*/  VIADD R0, R22, 0xda00 ;  /* 0x0000da0016007836 */ /* 0x004fc60000000000 */
[----:B------:R-:W-:Y:S01]  /*11540*/  ISETP.NE.AND.EX P0, PT, RZ, UR7, PT, P0 ;  /* 0x00000007ff007c0c */ /* 0x000fe2000bf05300 */
[----:B------:R-:W-:Y:S01]  /*11550*/  BSSY B6, `(.L_x_2138) ;  /* 0x0000020000067945 */ /* 0x000fe20003800000 */
[----:B------:R-:W-:Y:S02]  /*11560*/  LOP3.LUT P1, RZ, R0, 0x1bf, RZ, 0xc0, !PT ;  /* 0x000001bf00ff7812 */ /* 0x000fe4000782c0ff */
[----:B---3--:R-:W-:-:S05]  /*11570*/  SHF.R.S32.HI R2, RZ, 0x1f, R4 ;  /* 0x0000001fff027819 */ /* 0x008fca0000011404 */
        /* <DEDUP_REMOVED lines=8> */
[----:B--2---:R-:W-:Y:S01]  /*11600*/  IMAD.IADD R2, R5, 0x1, R0 ;  /* 0x0000000105027824 */ /* 0x004fe200078e0200 */
[----:B------:R-:W-:-:S05]  /*11610*/  SHF.R.S32.HI R0, RZ, 0x1f, R18 ;  /* 0x0000001fff007819 */ /* 0x000fca0000011412 */
        /* <DEDUP_REMOVED lines=19> */
.L_x_2139:
[----:B------:R-:W-:Y:S05]  /*11750*/  BSYNC B6 ;  /* 0x0000000000067941 */ /* 0x000fea0003800000 */
.L_x_2138:
        /* <DEDUP_REMOVED lines=8> */
[----:B------:R-:W4:Y:S01]  /*117e0*/  LDL.LU R4, [R1+0x8] ;  /* 0x0000080001047983 */ /* 0x000f220000300800 */
[----:B------:R-:W4:Y:S01]  /*117f0*/  S2R R10, SR_TID.X ;  /* 0x00000000000a7919 */ /* 0x000f220000002100 */
[----:B------:R-:W4:Y:S01]  /*11800*/  S2R R11, SR_TID.X ;  /* 0x00000000000b7919 */ /* 0x000f220000002100 */
[----:B---3--:R-:W-:-:S13]  /*11810*/  ISETP.NE.AND P1, PT, R9, 0x1, PT ;  /* 0x000000010900780c */ /* 0x008fda0003f25270 */
[----:B------:R-:W3:Y:S08]  /*11820*/  @P1 LDC R5, c[0x0][0x450] ;  /* 0x00011400ff051b82 */ /* 0x000ef00000000800 */
[----:B01----:R-:W0:Y:S01]  /*11830*/  @P1 LDC R8, c[0x0][0x44c] ;  /* 0x00011300ff081b82 */ /* 0x003e220000000800 */
[----:B--2---:R-:W-:Y:S02]  /*11840*/  IMAD.MOV.U32 R3, RZ, RZ, R0 ;  /* 0x000000ffff037224 */ /* 0x004fe400078e0000 */
[----:B----4-:R-:W-:-:S02]  /*11850*/  IMAD R0, R20, UR4, RZ ;  /* 0x0000000414007c24 */ /* 0x010fc4000f8e02ff */
[C---:B------:R-:W-:Y:S01]  /*11860*/  IMAD.WIDE.U32 R2, R18.reuse, UR4, R2 ;  /* 0x0000000412027c25 */ /* 0x040fe2000f8e0002 */
[----:B------:R-:W1:Y:S03]  /*11870*/  S2R R20, SR_TID.X ;  /* 0x0000000000147919 */ /* 0x000e660000002100 */
[----:B------:R-:W-:Y:S01]  /*11880*/  IMAD R0, R18, UR5, R0 ;  /* 0x0000000512007c24 */ /* 0x000fe2000f8e0200 */
[----:B------:R-:W-:-:S03]  /*11890*/  ULDC.64 UR4, c[0x0][0x2e0] ;  /* 0x0000b80000047ab9 */ /* 0x000fc60000000a00 */
[----:B------:R-:W-:Y:S02]  /*118a0*/  IMAD.IADD R3, R3, 0x1, R0 ;  /* 0x0000000103037824 */ /* 0x000fe400078e0200 */
[----:B------:R-:W-:Y:S02]  /*118b0*/  IMAD R0, R21, UR4, RZ ;  /* 0x0000000415007c24 */ /* 0x000fe4000f8e02ff */
[----:B------:R-:W2:Y:S01]  /*118c0*/  S2R R21, SR_TID.X ;  /* 0x0000000000157919 */ /* 0x000ea20000002100 */
[----:B------:R-:W-:-:S04]  /*118d0*/  IMAD.WIDE.U32 R2, R4, UR4, R2 ;  /* 0x0000000404027c25 */ /* 0x000fc8000f8e0002 */
[----:B------:R-:W-:Y:S01]  /*118e0*/  IMAD R0, R4, UR5, R0 ;  /* 0x0000000504007c24 */ /* 0x000fe2000f8e0200 */
[----:B------:R-:W-:Y:S01]  /*118f0*/  ULDC.64 UR4, c[0x0][0x2d0] ;  /* 0x0000b40000047ab9 */ /* 0x000fe20000000a00 */
[----:B------:R-:W4:Y:S02]  /*11900*/  @P1 LDC R4, c[0x0][0x44c] ;  /* 0x00011300ff041b82 */ /* 0x000f240000000800 */
[----:B------:R-:W-:Y:S01]  /*11910*/  IMAD.IADD R3, R3, 0x1, R0 ;  /* 0x0000000103037824 */ /* 0x000fe200078e0200 */
[----:B-1----:R-:W-:-:S04]  /*11920*/  LOP3.LUT R20, R20, 0x7f, RZ, 0xc0, !PT ;  /* 0x0000007f14147812 */ /* 0x002fc800078ec0ff */
[----:B------:R-:W-:Y:S01]  /*11930*/  SHF.R.U32.HI R20, RZ, 0x2, R20 ;  /* 0x00000002ff147819 */ /* 0x000fe20000011614 */
[----:B--2---:R-:W-:Y:S02]  /*11940*/  IMAD.SHL.U32 R6, R21, 0x20, RZ ;  /* 0x0000002015067824 */ /* 0x004fe400078e00ff */
[----:B------:R-:W-:-:S03]  /*11950*/  IMAD.SHL.U32 R21, R10, 0x8, RZ ;  /* 0x000000080a157824 */ /* 0x000fc600078e00ff */
[----:B------:R-:W-:Y:S01]  /*11960*/  LOP3.LUT R6, R20, 0x60, R6, 0xf8, !PT ;  /* 0x0000006014067812 */ /* 0x000fe200078ef806 */
[----:B------:R-:W-:Y:S01]  /*11970*/  IMAD.SHL.U32 R20, R11, 0x8, RZ ;  /* 0x000000080b147824 */ /* 0x000fe200078e00ff */
[----:B------:R-:W-:-:S03]  /*11980*/  LOP3.LUT R21, R21, 0x18, RZ, 0xc0, !PT ;  /* 0x0000001815157812 */ /* 0x000fc600078ec0ff */
[----:B------:R-:W-:Y:S01]  /*11990*/  IMAD R6, R17, 0xc0, R6 ;  /* 0x000000c011067824 */ /* 0x000fe200078e0206 */
[C---:B------:R-:W-:Y:S02]  /*119a0*/  LOP3.LUT R10, R21.reuse, 0x40, RZ, 0xfc, !PT ;  /* 0x00000040150a7812 */ /* 0x040fe400078efcff */
[----:B------:R-:W-:Y:S01]  /*119b0*/  LOP3.LUT R20, R20, 0x18, RZ, 0xc0, !PT ;  /* 0x0000001814147812 */ /* 0x000fe200078ec0ff */
[----:B----4-:R-:W-:Y:S01]  /*119c0*/  @P1 IMAD.HI.U32 R0, R6, R4, RZ ;  /* 0x0000000406001227 */ /* 0x010fe200078e00ff */
[----:B------:R-:W-:-:S03]  /*119d0*/  LOP3.LUT R12, R21, 0x20, RZ, 0xfc, !PT ;  /* 0x00000020150c7812 */ /* 0x000fc600078efcff */
[----:B------:R-:W-:Y:S01]  /*119e0*/  IMAD.MOV.U32 R4, RZ, RZ, R6 ;  /* 0x000000ffff047224 */ /* 0x000fe200078e0006 */
[----:B---3--:R-:W-:-:S04]  /*119f0*/  @P1 SHF.R.U32.HI R4, RZ, R5, R0 ;  /* 0x00000005ff041219 */ /* 0x008fc80000011600 */
        /* <DEDUP_REMOVED lines=15> */
[----:B0-----:R-:W-:Y:S01]  /*11af0*/  @P1 IMAD.HI.U32 R8, R7, R8, RZ ;  /* 0x0000000807081227 */ /* 0x001fe200078e00ff */
        /* <DEDUP_REMOVED lines=27> */
[----:B------:R-:W-:Y:S01]  /*11cb0*/  IMAD R17, R17, 0xc0, R21 ;  /* 0x000000c011117824 */ /* 0x000fe200078e0215 */
[----:B------:R-:W-:Y:S02]  /*11cc0*/  ULDC.64 UR4, c[0x0][0x208] ;  /* 0x0000820000047ab9 */ /* 0x000fe40000000a00 */
[----:B------:R-:W0:Y:S04]  /*11cd0*/  SHFL.IDX PT, R3, R0, RZ, 0x1c1f ;  /* 0x001c1fff00037589 */ /* 0x000e2800000e0000 */
[----:B------:R-:W-:Y:S01]  /*11ce0*/  SHFL.IDX PT, R14, R7, 0x1, 0x1c1f ;  /* 0x003c1f00070e7f89 */ /* 0x000fe200000e0000 */
[----:B--2---:R-:W-:-:S03]  /*11cf0*/  IMAD R5, R2, R9, RZ ;  /* 0x0000000902057224 */ /* 0x004fc600078e02ff */
[----:B------:R-:W1:Y:S02]  /*11d00*/  SHFL.IDX PT, R2, R4, RZ, 0x1c1f ;  /* 0x001c1fff04027589 */ /* 0x000e6400000e0000 */
        /* <DEDUP_REMOVED lines=54> */
.L_x_2257:
[----:B------:R-:W-:Y:S01]  /*12070*/  VIADD R0, R17, 0xa0 ;  /* 0x000000a011007836 */ /* 0x000fe20000000000 */
[----:B------:R-:W-:-:S04]  /*12080*/  ULDC.64 UR4, c[0x0][0x208] ;  /* 0x0000820000047ab9 */ /* 0x000fc80000000a00 */
[----:B------:R-:W-:Y:S01]  /*12090*/  ISETP.GE.AND P3, PT, R0, R5, PT ;  /* 0x000000050000720c */ /* 0x000fe20003f66270 */
[----:B------:R-:W-:-:S12]  /*120a0*/  VIADD R0, R22, 0x31c00 ;  /* 0x00031c0016007836 */ /* 0x000fd80000000000 */
        /* <DEDUP_REMOVED lines=10> */
.L_x_2141:
        /* <DEDUP_REMOVED lines=8> */
[----:B------:R-:W-:Y:S01]  /*121d0*/  LEA.HI R2, R3, R3, RZ, 0x1 ;  /* 0x0000000303027211 */ /* 0x000fe200078f08ff */
[----:B------:R0:W-:Y:S03]  /*121e0*/  STL [R1+0x28], R3 ;  /* 0x0000280301007387 */ /* 0x0001e60000100800 */
[----:B------:R-:W-:-:S05]  /*121f0*/  LOP3.LUT R2, R2, 0xfffffffe, RZ, 0xc0, !PT ;  /* 0xfffffffe02027812 */ /* 0x000fca00078ec0ff */
[----:B------:R-:W-:-:S05]  /*12200*/  IMAD.IADD R2, R3, 0x1, -R2 ;  /* 0x0000000103027824 */ /* 0x000fca00078e0a02 */
[----:B0-----:R-:W-:Y:S01]  /*12210*/  SHF.L.U32 R3, R2, 0x1f, RZ ;  /* 0x0000001f02037819 */ /* 0x001fe200000006ff */
[----:B------:R-:W-:Y:S01]  /*12220*/  NOP ;  /* 0x0000000000007918 */ /* 0x000fe20000000000 */
[----:B------:R-:W2:Y:S01]  /*12230*/  LDL R4, [R1+0xc] ;  /* 0x00000c0001047983 */ /* 0x000ea20000100800 */
[----:B------:R0:W-:Y:S01]  /*12240*/  SYNCS.ARRIVE.TRANS64.A1T0 RZ, [R22+URZ+0x31c00], RZ ;  /* 0x031c00ff16ff79a7 */ /* 0x0001e2000810003f */
[----:B------:R-:W-:Y:S01]  /*12250*/  BSSY B0, `(.L_x_2142) ;  /* 0x0000004000007945 */ /* 0x000fe20003800000 */
[----:B------:R-:W1:Y:S01]  /*12260*/  SYNCS.PHASECHK.TRANS64.TRYWAIT P0, [R22+URZ+0x31c20], R3 ;  /* 0x031c2003160075a7 */ /* 0x000e62000800017f */
[----:B--2---:R-:W-:Y:S02]  /*12270*/  ISETP.GE.AND P1, PT, R4, 0x2, PT ;  /* 0x000000020400780c */ /* 0x004fe40003f26270 */
[----:B01----:R-:W-:Y:S11]  /*12280*/  @!P0 BRA `(.L_x_2143) ;  /* 0x0000004400588947 */ /* 0x003ff60003800000 */
.L_x_2258:
[----:B------:R-:W-:Y:S05]  /*12290*/  BSYNC B0 ;  /* 0x0000000000007941 */ /* 0x000fea0003800000 */
.L_x_2142:
[----:B------:R-:W-:Y:S04]  /*122a0*/  BSSY B0, `(.L_x_2144) ;  /* 0x0000226000007945 */ /* 0x000fe80003800000 */
[----:B------:R-:W-:Y:S05]  /*122b0*/  @!P1 BRA `(.L_x_2145) ;  /* 0x0000002000909947 */ /* 0x000fea0003800000 */
[----:B------:R-:W2:Y:S01]  /*122c0*/  LDL R4, [R1+0xc] ;  /* 0x00000c0001047983 */ /* 0x000ea20000100800 */
[----:B------:R-:W-:Y:S01]  /*122d0*/  BSSY B2, `(.L_x_2146) ;  /* 0x00000bc000027945 */ /* 0x000fe20003800000 */
[C---:B--2---:R-:W-:Y:S01]  /*122e0*/  LOP3.LUT R2, R4.reuse, 0x1, RZ, 0xc0, !PT ;  /* 0x0000000104027812 */ /* 0x044fe200078ec0ff */
[----:B------:R-:W-:-:S03]  /*122f0*/  VIADD R7, R4, 0xfffffffe ;  /* 0xfffffffe04077836 */ /* 0x000fc60000000000 */
[----:B------:R-:W-:Y:S01]  /*12300*/  ISETP.NE.U32.AND P0, PT, R2, 0x1, PT ;  /* 0x000000010200780c */ /* 0x000fe20003f05070 */
[----:B------:R-:W-:-:S12]  /*12310*/  IMAD.MOV.U32 R6, RZ, RZ, R7 ;  /* 0x000000ffff067224 */ /* 0x000fd800078e0007 */
[----:B------:R-:W-:Y:S05]  /*12320*/  @!P0 BRA `(.L_x_2147) ;  /* 0x0000000800d88947 */ /* 0x000fea0003800000 */
[----:B------:R-:W2:Y:S01]  /*12330*/  LDL R4, [R1] ;  /* 0x0000000001047983 */ /* 0x000ea20000100800 */
[----:B------:R-:W-:Y:S01]  /*12340*/  VIADD R8, R23, 0x1 ;  /* 0x0000000117087836 */ /* 0x000fe20000000000 */
[----:B------:R-:W-:Y:S04]  /*12350*/  BSSY B1, `(.L_x_2148) ;  /* 0x00000af000017945 */ /* 0x000fe80003800000 */
[----:B------:R-:W-:-:S04]  /*12360*/  ISETP.NE.AND P0, PT, R8, 0x2, PT ;  /* 0x000000020800780c */ /* 0x000fc80003f05270 */
[----:B------:R-:W-:Y:S02]  /*12370*/  SEL R2, RZ, 0x1, P0 ;  /* 0x00000001ff027807 */ /* 0x000fe40000000000 */
[----:B------:R-:W-:Y:S02]  /*12380*/  SEL R8, R8, RZ, P0 ;  /* 0x000000ff08087207 */ /* 0x000fe40000000000 */
[----:B------:R-:W-:Y:S02]  /*12390*/  LOP3.LUT R9, R27, R2, RZ, 0x3c, !PT ;  /* 0x000000021b097212 */ /* 0x000fe400078e3cff */
[----:B--2---:R-:W-:-:S13]  /*123a0*/  ISETP.NE.AND P2, PT, R4, RZ, PT ;  /* 0x000000ff0400720c */ /* 0x004fda0003f45270 */
[----:B------:R-:W-:Y:S05]  /*123b0*/  @!P2 BRA `(.L_x_2149) ;  /* 0x0000000800a0a947 */ /* 0x000fea0003800000 */
[----:B------:R-:W-:Y:S01]  /*123c0*/  ULDC.64 UR4, c[0x0][0x418] ;  /* 0x0001060000047ab9 */ /* 0x000fe20000000a00 */
[----:B------:R-:W-:Y:S01]  /*123d0*/  IMAD.MOV.U32 R5, RZ, RZ, R24 ;  /* 0x000000ffff057224 */ /* 0x000fe200078e0018 */
[----:B------:R-:W-:Y:S01]  /*123e0*/  ISETP.NE.U32.AND P0, PT, RZ, UR4, PT ;  /* 0x00000004ff007c0c */ /* 0x000fe2000bf05070 */
[----:B------:R-:W-:-:S03]  /*123f0*/  IMAD.MOV.U32 R6, RZ, RZ, R7 ;  /* 0x000000ffff067224 */ /* 0x000fc600078e0007 */
[----:B------:R-:W-:-:S13]  /*12400*/  ISETP.NE.AND.EX P0, PT, RZ, UR5, PT, P0 ;  /* 0x00000005ff007c0c */ /* 0x000fda000bf05300 */
        /* <DEDUP_REMOVED lines=19> */
.L_x_2150:
[----:B0-----:R-:W-:Y:S01]  /*12540*/  IMAD R3, R8, 0x8, R22 ;  /* 0x0000000808037824 */ /* 0x001fe200078e0216 */
[----:B------:R-:W-:Y:S01]  /*12550*/  SHF.L.U32 R2, R9, 0x1f, RZ ;  /* 0x0000001f09027819 */ /* 0x000fe200000006ff */
[----:B------:R-:W-:Y:S03]  /*12560*/  BSSY B3, `(.L_x_2151) ;  /* 0x0000003000037945 */ /* 0x000fe60003800000 */
[----:B------:R-:W0:Y:S02]  /*12570*/  SYNCS.PHASECHK.TRANS64.TRYWAIT P0, [R3+URZ+0x31c40], R2 ;  /* 0x031c4002030075a7 */ /* 0x000e24000800017f */
[----:B0-----:R-:W-:Y:S05]  /*12580*/  @!P0 BRA `(.L_x_2152) ;  /* 0x0000004000ac8947 */ /* 0x001fea0003800000 */
.L_x_2259:
[----:B------:R-:W-:Y:S05]  /*12590*/  BSYNC B3 ;  /* 0x0000000000037941 */ /* 0x000fea0003800000 */
.L_x_2151:
        /* <DEDUP_REMOVED lines=12> */
.L_x_2154:
[----:B------:R-:W-:Y:S05]  /*12660*/  BSYNC B3 ;  /* 0x0000000000037941 */ /* 0x000fea0003800000 */
.L_x_2153:
        /* <DEDUP_REMOVED lines=11> */
.L_x_2155:
        /* <DEDUP_REMOVED lines=16> */
.L_x_2156:
        /* <DEDUP_REMOVED lines=16> */
.L_x_2157:
        /* <DEDUP_REMOVED lines=15> */
.L_x_2260:
[----:B------:R-:W-:Y:S05]  /*12a10*/  BSYNC B3 ;  /* 0x0000000000037941 */ /* 0x000fea0003800000 */
.L_x_2158:
        /* <DEDUP_REMOVED lines=12> */
.L_x_2161:
[----:B------:R-:W-:Y:S05]  /*12ae0*/  BSYNC B3 ;  /* 0x0000000000037941 */ /* 0x000fea0003800000 */
.L_x_2160:
        /* <DEDUP_REMOVED lines=11> */
.L_x_2162:
        /* <DEDUP_REMOVED lines=15> */
.L_x_2163:
        /* <DEDUP_REMOVED lines=15> */
.L_x_2164:
        /* <DEDUP_REMOVED lines=12> */
.L_x_2149:
[----:B------:R-:W-:Y:S05]  /*12e40*/  BSYNC B1 ;  /* 0x0000000000017941 */ /* 0x000fea0003800000 */
.L_x_2148:
[----:B------:R-:W2:Y:S01]  /*12e50*/  LDL.LU R2, [R1+0xc] ;  /* 0x00000c0001027983 */ /* 0x000ea20000300800 */
[----:B------:R-:W-:Y:S02]  /*12e60*/  IMAD.MOV.U32 R23, RZ, RZ, R8 ;  /* 0x000000ffff177224 */ /* 0x000fe400078e0008 */
[----:B------:R-:W-:Y:S02]  /*12e70*/  IMAD.MOV.U32 R27, RZ, RZ, R9 ;  /* 0x000000ffff1b7224 */ /* 0x000fe400078e0009 */
[----:B--2---:R-:W-:-:S07]  /*12e80*/  VIADD R6, R2, 0xfffffffd ;  /* 0xfffffffd02067836 */ /* 0x004fce0000000000 */
.L_x_2147:
[----:B------:R-:W-:Y:S05]  /*12e90*/  BSYNC B2 ;  /* 0x0000000000027941 */ /* 0x000fea0003800000 */
.L_x_2146:
[----:B------:R-:W-:-:S13]  /*12ea0*/  ISETP.NE.AND P0, PT, R7, RZ, PT ;  /* 0x000000ff0700720c */ /* 0x000fda0003f05270 */
[----:B------:R-:W-:Y:S05]  /*12eb0*/  @!P0 BRA `(.L_x_2145) ;  /* 0x0000001400908947 */ /* 0x000fea0003800000 */
[----:B------:R-:W-:-:S07]  /*12ec0*/  IMAD.MOV.U32 R4, RZ, RZ, R24 ;  /* 0x000000ffff047224 */ /* 0x000fce00078e0018 */
.L_x_2199:
        /* <DEDUP_REMOVED lines=8> */
[----:B--2---:R-:W-:-:S13]  /*12f50*/  ISETP.NE.AND P1, PT, R2, RZ, PT ;  /* 0x000000ff0200720c */ /* 0x004fda0003f25270 */
[----:B------:R-:W-:Y:S05]  /*12f60*/  @!P1 BRA `(.L_x_2166) ;  /* 0x0000000800949947 */ /* 0x000fea0003800000 */
[----:B------:R-:W-:Y:S01]  /*12f70*/  ULDC.64 UR4, c[0x0][0x418] ;  /* 0x0001060000047ab9 */ /* 0x000fe20000000a00 */
[----:B------:R-:W-:Y:S01]  /*12f80*/  IMAD.MOV.U32 R9, RZ, RZ, R6 ;  /* 0x000000ffff097224 */ /* 0x000fe200078e0006 */
[----:B------:R-:W-:-:S04]  /*12f90*/  ISETP.NE.U32.AND P0, PT, RZ, UR4, PT ;  /* 0x00000004ff007c0c */ /* 0x000fc8000bf05070 */
        /* <DEDUP_REMOVED lines=20> */
.L_x_2167:
[----:B0-----:R-:W-:Y:S01]  /*130e0*/  IMAD R3, R7, 0x8, R22 ;  /* 0x0000000807037824 */ /* 0x001fe200078e0216 */
[----:B------:R-:W-:Y:S01]  /*130f0*/  SHF.L.U32 R2, R8, 0x1f, RZ ;  /* 0x0000001f08027819 */ /* 0x000fe200000006ff */
[----:B------:R-:W-:Y:S03]  /*13100*/  BSSY B2, `(.L_x_2168) ;  /* 0x0000003000027945 */ /* 0x000fe60003800000 */
[----:B------:R-:W0:Y:S02]  /*13110*/  SYNCS.PHASECHK.TRANS64.TRYWAIT P0, [R3+URZ+0x31c40], R2 ;  /* 0x031c4002030075a7 */ /* 0x000e24000800017f */
[----:B0-----:R-:W-:Y:S05]  /*13120*/  @!P0 BRA `(.L_x_2169) ;  /* 0x0000003400ec8947 */ /* 0x001fea0003800000 */
.L_x_2261:
[----:B------:R-:W-:Y:S05]  /*13130*/  BSYNC B2 ;  /* 0x0000000000027941 */ /* 0x000fea0003800000 */
.L_x_2168:
        /* <DEDUP_REMOVED lines=12> */
.L_x_2171:
[----:B------:R-:W-:Y:S05]  /*13200*/  BSYNC B2 ;  /* 0x0000000000027941 */ /* 0x000fea0003800000 */
.L_x_2170:
        /* <DEDUP_REMOVED lines=11> */
.L_x_2172:
        /* <DEDUP_REMOVED lines=16> */
.L_x_2173:
        /* <DEDUP_REMOVED lines=16> */
.L_x_2174:
        /* <DEDUP_REMOVED lines=15> */
.L_x_2262:
[----:B------:R-:W-:Y:S05]  /*135b0*/  BSYNC B2 ;  /* 0x0000000000027941 */ /* 0x000fea0003800000 */
.L_x_2175:
        /* <DEDUP_REMOVED lines=11> */
.L_x_2178:
[----:B------:R-:W-:Y:S05]  /*13670*/  BSYNC B2 ;  /* 0x0000000000027941 */ /* 0x000fea0003800000 */
.L_x_2177:
        /* <DEDUP_REMOVED lines=10> */
.L_x_2179:
        /* <DEDUP_REMOVED lines=15> */
.L_x_2180:
        /* <DEDUP_REMOVED lines=15> */
.L_x_2181:
        /* <DEDUP_REMOVED lines=12> */
.L_x_2166:
[----:B------:R-:W-:Y:S05]  /*139c0*/  BSYNC B1 ;  /* 0x0000000000017941 */ /* 0x000fea0003800000 */
.L_x_2165:
        /* <DEDUP_REMOVED lines=10> */
[----:B------:R-:W-:Y:S01]  /*13a70*/  VIADD R9, R6, 0xffffffff ;  /* 0xffffffff06097836 */ /* 0x000fe20000000000 */
        /* <DEDUP_REMOVED lines=16> */
[----:B------:R-:W-:-:S04]  /*13b80*/  IMAD.WIDE.U32 R2, R26, UR6, R2 ;  /* 0x000000061a027c25 */ /* 0x000fc8000f8e0002 */
[----:B------:R-:W-:Y:S01]  /*13b90*/  IMAD.IADD R3, R4, 0x1, R3 ;  /* 0x0000000104037824 */ /* 0x000fe200078e0203 */
[----:B------:R-:W-:-:S04]  /*13ba0*/  LEA R4, P0, R2, UR4, 0x2 ;  /* 0x0000000402047c11 */ /* 0x000fc8000f8010ff */
[----:B------:R-:W-:-:S05]  /*13bb0*/  LEA.HI.X R5, R2, UR5, R3, 0x2, P0 ;  /* 0x0000000502057c11 */ /* 0x000fca00080f1403 */
[----:B------:R1:W5:Y:S04]  /*13bc0*/  LDG.E R4, desc[UR8][R4.64] ;  /* 0x0000000804047981 */ /* 0x000368000c1e1900 */
.L_x_2184:
[----:B------:R-:W-:Y:S01]  /*13bd0*/  IMAD R2, R23, 0x8, R22 ;  /* 0x0000000817027824 */ /* 0x000fe200078e0216 */
[----:B0-----:R-:W-:Y:S01]  /*13be0*/  SHF.L.U32 R3, R27, 0x1f, RZ ;  /* 0x0000001f1b037819 */ /* 0x001fe200000006ff */
[----:B------:R-:W-:Y:S03]  /*13bf0*/  BSSY B2, `(.L_x_2185) ;  /* 0x0000003000027945 */ /* 0x000fe60003800000 */
[----:B------:R-:W0:Y:S02]  /*13c00*/  SYNCS.PHASECHK.TRANS64.TRYWAIT P0, [R2+URZ+0x31c40], R3 ;  /* 0x031c4003020075a7 */ /* 0x000e24000800017f */
[----:B0-----:R-:W-:Y:S05]  /*13c10*/  @!P0 BRA `(.L_x_2186) ;  /* 0x0000002c00588947 */ /* 0x001fea0003800000 */
.L_x_2263:
[----:B------:R-:W-:Y:S05]  /*13c20*/  BSYNC B2 ;  /* 0x0000000000027941 */ /* 0x000fea0003800000 */
.L_x_2185:
        /* <DEDUP_REMOVED lines=12> */
.L_x_2188:
[----:B------:R-:W-:Y:S05]  /*13cf0*/  BSYNC B2 ;  /* 0x0000000000027941 */ /* 0x000fea0003800000 */
.L_x_2187:
        /* <DEDUP_REMOVED lines=12> */
.L_x_2189:
        /* <DEDUP_REMOVED lines=16> */
.L_x_2190:
        /* <DEDUP_REMOVED lines=16> */
.L_x_2191:
        /* <DEDUP_REMOVED lines=15> */
.L_x_2264:
[----:B------:R-:W-:Y:S05]  /*140b0*/  BSYNC B2 ;  /* 0x0000000000027941 */ /* 0x000fea0003800000 */
.L_x_2192:
        /* <DEDUP_REMOVED lines=11> */
.L_x_2195:
[----:B------:R-:W-:Y:S05]  /*14170*/  BSYNC B2 ;  /* 0x0000000000027941 */ /* 0x000fea0003800000 */
.L_x_2194:
        /* <DEDUP_REMOVED lines=10> */
.L_x_2196:
        /* <DEDUP_REMOVED lines=15> */
.L_x_2197:
        /* <DEDUP_REMOVED lines=15> */
.L_x_2198:
        /* <DEDUP_REMOVED lines=12> */
.L_x_2183:
[----:B------:R-:W-:Y:S05]  /*144c0*/  BSYNC B1 ;  /* 0x0000000000017941 */ /* 0x000fea0003800000 */
.L_x_2182:
[C---:B------:R-:W-:Y:S01]  /*144d0*/  ISETP.GT.AND P0, PT, R6.reuse, 0x1, PT ;  /* 0x000000010600780c */ /* 0x040fe20003f04270 */
[----:B------:R-:W-:-:S12]  /*144e0*/  VIADD R6, R6, 0xfffffffe ;  /* 0xfffffffe06067836 */ /* 0x000fd80000000000 */
[----:B------:R-:W-:Y:S05]  /*144f0*/  @P0 BRA `(.L_x_2199) ;  /* 0xffffffe800740947 */ /* 0x000fea000383ffff */
.L_x_2145:
[----:B------:R-:W-:Y:S05]  /*14500*/  BSYNC B0 ;  /* 0x0000000000007941 */ /* 0x000fea0003800000 */
.L_x_2144:
        /* <DEDUP_REMOVED lines=18> */
.L_x_2201:
[----:B------:R-:W-:Y:S05]  /*14630*/  BSYNC B0 ;  /* 0x0000000000007941 */ /* 0x000fea0003800000 */
.L_x_2200:
[----:B------:R-:W2:Y:S01]  /*14640*/  LDL.LU R0, [R1] ;  /* 0x0000000001007983 */ /* 0x000ea20000300800 */
[----:B------:R-:W-:Y:S01]  /*14650*/  BSSY B0, `(.L_x_2202) ;  /* 0x0000046000007945 */ /* 0x000fe20003800000 */
[----:B--2---:R-:W-:-:S13]  /*14660*/  ISETP.NE.AND P0, PT, R0, RZ, PT ;  /* 0x000000ff0000720c */ /* 0x004fda0003f05270 */
[----:B------:R-:W-:Y:S05]  /*14670*/  @!P0 BRA `(.L_x_2203) ;  /* 0x00000004000c8947 */ /* 0x000fea0003800000 */
[----:B0-----:R-:W-:Y:S01]  /*14680*/  IMAD R3, R23, 0x8, R22 ;  /* 0x0000000817037824 */ /* 0x001fe200078e0216 */
[----:B------:R-:W-:Y:S01]  /*14690*/  SHF.L.U32 R0, R27, 0x1f, RZ ;  /* 0x0000001f1b007819 */ /* 0x000fe200000006ff */
[----:B------:R-:W-:Y:S01]  /*146a0*/  BSSY B1, `(.L_x_2204) ;  /* 0x0000004000017945 */ /* 0x000fe20003800000 */
[----:B------:R-:W-:Y:S02]  /*146b0*/  ISETP.NE.AND P1, PT, R8, RZ, PT ;  /* 0x000000ff0800720c */ /* 0x000fe40003f25270 */
[----:B------:R-:W0:Y:S02]  /*146c0*/  SYNCS.PHASECHK.TRANS64.TRYWAIT P0, [R3+URZ+0x31c60], R0 ;  /* 0x031c6000030075a7 */ /* 0x000e24000800017f */
[----:B0-----:R-:W-:Y:S09]  /*146d0*/  @!P0 BRA `(.L_x_2205) ;  /* 0x0000002000d08947 */ /* 0x001ff20003800000 */
.L_x_2265:
[----:B------:R-:W-:Y:S05]  /*146e0*/  BSYNC B1 ;  /* 0x0000000000017941 */ /* 0x000fea0003800000 */
.L_x_2204:
        /* <DEDUP_REMOVED lines=9> */
.L_x_2207:
[----:B------:R-:W-:Y:S05]  /*14780*/  BSYNC B1 ;  /* 0x0000000000017941 */ /* 0x000fea0003800000 */
.L_x_2206:
        /* <DEDUP_REMOVED lines=10> */
.L_x_2208:
        /* <DEDUP_REMOVED lines=15> */
.L_x_2209:
        /* <DEDUP_REMOVED lines=15> */
.L_x_2210:
        /* <DEDUP_REMOVED lines=10> */
.L_x_2203:
[----:B------:R-:W-:Y:S05]  /*14ab0*/  BSYNC B0 ;  /* 0x0000000000007941 */ /* 0x000fea0003800000 */
.L_x_2202:
[----:B------:R-:W-:-:S05]  /*14ac0*/  VIADD R23, R23, 0x1 ;  /* 0x0000000117177836 */ /* 0x000fca0000000000 */
[----:B------:R-:W-:-:S04]  /*14ad0*/  ISETP.NE.AND P0, PT, R23, 0x2, PT ;  /* 0x000000021700780c */ /* 0x000fc80003f05270 */
[----:B------:R-:W-:Y:S02]  /*14ae0*/  SEL R0, RZ, 0x1, P0 ;  /* 0x00000001ff007807 */ /* 0x000fe40000000000 */
[----:B------:R-:W-:Y:S02]  /*14af0*/  SEL R23, R23, RZ, P0 ;  /* 0x000000ff17177207 */ /* 0x000fe40000000000 */
[----:B------:R-:W-:-:S07]  /*14b00*/  LOP3.LUT R27, R27, R0, RZ, 0x3c, !PT ;  /* 0x000000001b1b7212 */ /* 0x000fce00078e3cff */
.L_x_2126:
[----:B------:R-:W-:Y:S05]  /*14b10*/  BSYNC B7 ;  /* 0x0000000000077941 */ /* 0x000fea0003800000 */
.L_x_2124:
[----:B------:R-:W2:Y:S02]  /*14b20*/  LDL R0, [R1+0x30] ;  /* 0x0000300001007983 */ /* 0x000ea40000100800 */
[----:B--2---:R-:W-:-:S13]  /*14b30*/  ISETP.NE.AND P0, PT, R0, RZ, PT ;  /* 0x000000ff0000720c */ /* 0x004fda0003f05270 */
[----:B------:R-:W-:Y:S05]  /*14b40*/  @!P0 BRA `(.L_x_2211) ;  /* 0x0000000000248947 */ /* 0x000fea0003800000 */
[----:B------:R-:W-:Y:S05]  /*14b50*/  WARPSYNC.ALL ;  /* 0x0000000000007948 */ /* 0x000fea0003800000 */
[----:B------:R-:W2:Y:S08]  /*14b60*/  S2UR UR5, SR_CgaCtaId ;  /* 0x00000000000579c3 */ /* 0x000eb00000008800 */
[----:B------:R-:W-:Y:S06]  /*14b70*/  BAR.SYNC.DEFER_BLOCKING 0x5, 0x200 ;  /* 0x0148000000007b1d */ /* 0x000fec0000010000 */
[----:B------:R-:W-:-:S02]  /*14b80*/  UMOV UR4, 0x400 ;  /* 0x0000040000047882 */ /* 0x000fc40000000000 */
[----:B--2---:R-:W-:-:S06]  /*14b90*/  ULEA UR4, UR5, UR4, 0x18 ;  /* 0x0000000405047291 */ /* 0x004fcc000f8ec03f */
[----:B0-----:R-:W-:-:S05]  /*14ba0*/  IMAD.U32 R22, RZ, RZ, UR4 ;  /* 0x00000004ff167e24 */ /* 0x001fca000f8e00ff */
[----:B------:R0:W2:Y:S01]  /*14bb0*/  LDS.128 R16, [R22+0x31cd0] ;  /* 0x031cd00016107984 */ /* 0x0000a20000000c00 */
[----:B------:R-:W-:Y:S06]  /*14bc0*/  BAR.ARV 0x4, 0x200 ;  /* 0x0108000000007b1d */ /* 0x000fec0000002000 */
[----:B------:R-:W-:Y:S05]  /*14bd0*/  BRA `(.L_x_2212) ;  /* 0x0000000800d87947 */ /* 0x000fea0003800000 */
.L_x_2211:
[----:B------:R-:W0:Y:S01]  /*14be0*/  S2R R0, SR_TID.X ;  /* 0x0000000000007919 */ /* 0x000e220000002100 */
[----:B------:R-:W-:Y:S01]  /*14bf0*/  UMOV UR4, 0xffffffff ;  /* 0xffffffff00047882 */ /* 0x000fe20000000000 */
[----:B01----:R-:W-:-:S04]  /*14c00*/  LOP3.LUT R8, R0, 0x1f, RZ, 0xc0, !PT ;  /* 0x0000001f00087812 */ /* 0x003fc800078ec0ff */
[----:B------:R-:W-:Y:S01]  /*14c10*/  ISETP.NE.AND P0, PT, R8, 0x1f, PT ;  /* 0x0000001f0800780c */ /* 0x000fe20003f05270 */
[----:B------:R-:W-:-:S12]  /*14c20*/  BRA.DIV UR4, `(.L_x_2213) ;  /* 0x0000001e04907947 */ /* 0x000fd8000b800000 */
[----:B------:R-:W-:Y:S01]  /*14c30*/  IMAD.IADD R5, R19, 0x1, R8 ;  /* 0x0000000113057824 */ /* 0x000fe200078e0208 */
[----:B------:R-:W-:Y:S01]  /*14c40*/  ULDC UR4, c[0x0][0xc3c] ;  /* 0x00030f0000047ab9 */ /* 0x000fe20000000800 */
[----:B------:R-:W-:-:S03]  /*14c50*/  ULDC.64 UR6, c[0x0][0x208] ;  /* 0x0000820000067ab9 */ /* 0x000fc60000000a00 */
[----:B------:R-:W-:-:S13]  /*14c60*/  ISETP.GE.OR P1, PT, R5, UR4, !P0 ;  /* 0x0000000405007c0c */ /* 0x000fda000c726670 */
[----:B------:R-:W0:Y:S02]  /*14c70*/  @!P1 LDC.64 R2, c[0x0][0xc80] ;  /* 0x00032000ff029b82 */ /* 0x000e240000000a00 */
[----:B0-----:R-:W-:-:S06]  /*14c80*/  @!P1 IMAD.WIDE R2, R5, 0x4, R2 ;  /* 0x0000000405029825 */ /* 0x001fcc00078e0202 */
        /* <DEDUP_REMOVED lines=9> */
[----:B------:R-:W0:Y:S02]  /*14d20*/  SHFL.UP PT, R14, R17, 0x1, RZ ;  /* 0x04200000110e7989 */ /* 0x000e2400000e00ff */
[----:B0-----:R-:W-:-:S05]  /*14d30*/  SEL R4, R14, RZ, P1 ;  /* 0x000000ff0e047207 */ /* 0x001fca0000800000 */
[----:B------:R-:W-:-:S05]  /*14d40*/  IMAD.IADD R4, R17, 0x1, R4 ;  /* 0x0000000111047824 */ /* 0x000fca00078e0204 */
[----:B------:R-:W0:Y:S02]  /*14d50*/  SHFL.UP PT, R14, R4, 0x2, RZ ;  /* 0x04400000040e7989 */ /* 0x000e2400000e00ff */
[----:B0-----:R-:W-:-:S05]  /*14d60*/  SEL R5, R14, RZ, P2 ;  /* 0x000000ff0e057207 */ /* 0x001fca0001000000 */
[----:B------:R-:W-:Y:S02]  /*14d70*/  IMAD.IADD R6, R4, 0x1, R5 ;  /* 0x0000000104067824 */ /* 0x000fe400078e0205 */
[----:B------:R-:W-:Y:S04]  /*14d80*/  SHFL.IDX PT, R5, R16, 0x1, 0x1f ;  /* 0x00201f0010057f89 */ /* 0x000fe800000e0000 */
        /* <DEDUP_REMOVED lines=10> */
.L_x_2275:
[----:B------:R-:W-:Y:S02]  /*14e30*/  ULDC UR4, c[0x0][0xc38] ;  /* 0x00030e0000047ab9 */ /* 0x000fe40000000800 */
[----:B------:R-:W-:-:S04]  /*14e40*/  IMAD.U32 R4, RZ, RZ, UR4 ;  /* 0x00000004ff047e24 */ /* 0x000fc8000f8e00ff */
[----:B-1----:R-:W-:-:S04]  /*14e50*/  IMAD R14, R14, R4, RZ ;  /* 0x000000040e0e7224 */ /* 0x002fc800078e02ff */
[----:B------:R-:W-:-:S05]  /*14e60*/  IMAD.IADD R5, R5, 0x1, R14 ;  /* 0x0000000105057824 */ /* 0x000fca00078e020e */
[----:B------:R-:W-:-:S13]  /*14e70*/  ISETP.GT.AND P6, PT, R5, R0, PT ;  /* 0x000000000500720c */ /* 0x000fda0003fc4270 */
[----:B------:R-:W-:Y:S05]  /*14e80*/  @P6 BRA `(.L_x_2214) ;  /* 0x0000000000a06947 */ /* 0x000fea0003800000 */
.L_x_2219:
[----:B------:R-:W1:Y:S01]  /*14e90*/  LDC R2, c[0x0][0xc3c] ;  /* 0x00030f00ff027b82 */ /* 0x000e620000000800 */
[----:B------:R-:W-:-:S05]  /*14ea0*/  VIADD R19, R19, 0x1f ;  /* 0x0000001f13137836 */ /* 0x000fca0000000000 */
[----:B-1----:R-:W-:-:S13]  /*14eb0*/  ISETP.GE.AND P6, PT, R19, R2, PT ;  /* 0x000000021300720c */ /* 0x002fda0003fc6270 */
[----:B------:R-:W-:Y:S05]  /*14ec0*/  @P6 BRA `(.L_x_2215) ;  /* 0x0000000400d86947 */ /* 0x000fea0003800000 */
[----:B0-----:R-:W0:Y:S01]  /*14ed0*/  S2R R3, SR_TID.X ;  /* 0x0000000000037919 */ /* 0x001e220000002100 */
[----:B------:R-:W-:Y:S01]  /*14ee0*/  BSSY B0, `(.L_x_2216) ;  /* 0x000000a000007945 */ /* 0x000fe20003800000 */
[----:B------:R-:W-:Y:S01]  /*14ef0*/  IMAD.MOV.U32 R17, RZ, RZ, RZ ;  /* 0x000000ffff117224 */ /* 0x000fe200078e00ff */
[----:B0-----:R-:W-:-:S05]  /*14f00*/  LOP3.LUT R3, R3, 0x1f, RZ, 0xc0, !PT ;  /* 0x0000001f03037812 */ /* 0x001fca00078ec0ff */
[----:B------:R-:W-:-:S05]  /*14f10*/  IMAD.IADD R7, R19, 0x1, R3 ;  /* 0x0000000113077824 */ /* 0x000fca00078e0203 */
[----:B------:R-:W-:-:S13]  /*14f20*/  ISETP.GE.OR P6, PT, R7, R2, !P0 ;  /* 0x000000020700720c */ /* 0x000fda00047c6670 */
[----:B------:R-:W-:Y:S05]  /*14f30*/  @P6 BRA `(.L_x_2217) ;  /* 0x0000000000106947 */ /* 0x000fea0003800000 */
[----:B------:R-:W0:Y:S01]  /*14f40*/  LDC.64 R2, c[0x0][0xc80] ;  /* 0x00032000ff027b82 */ /* 0x000e220000000a00 */
[----:B------:R-:W-:Y:S01]  /*14f50*/  ULDC.64 UR4, c[0x0][0x208] ;  /* 0x0000820000047ab9 */ /* 0x000fe20000000a00 */
[----:B0-----:R-:W-:-:S05]  /*14f60*/  IMAD.WIDE R2, R7, 0x4, R2 ;  /* 0x0000000407027825 */ /* 0x001fca00078e0202 */
[----:B------:R0:W5:Y:S02]  /*14f70*/  LDG.E R17, desc[UR4][R2.64] ;  /* 0x0000000402117981 */ /* 0x000164000c1e1900 */
.L_x_2217:
[----:B------:R-:W-:Y:S05]  /*14f80*/  BSYNC B0 ;  /* 0x0000000000007941 */ /* 0x000fea0003800000 */
.L_x_2216:
[----:B------:R-:W-:-:S03]  /*14f90*/  UMOV UR4, 0xffffffff ;  /* 0xffffffff00047882 */ /* 0x000fc60000000000 */
[----:B------:R-:W-:Y:S05]  /*14fa0*/  BRA.DIV UR4, `(.L_x_2218) ;  /* 0x0000001e04d87947 */ /* 0x000fea000b800000 */
[----:B-----5:R-:W1:Y:S02]  /*14fb0*/  SHFL.UP PT, R14, R17, 0x1, RZ ;  /* 0x04200000110e7989 */ /* 0x020e6400000e00ff */
        /* <DEDUP_REMOVED lines=15> */
.L_x_2283:
[----:B------:R-:W-:Y:S02]  /*150b0*/  ULDC UR4, c[0x0][0xc38] ;  /* 0x00030e0000047ab9 */ /* 0x000fe40000000800 */
[----:B------:R-:W-:-:S04]  /*150c0*/  IMAD.U32 R4, RZ, RZ, UR4 ;  /* 0x00000004ff047e24 */ /* 0x000fc8000f8e00ff */
[----:B-1----:R-:W-:-:S04]  /*150d0*/  IMAD R14, R14, R4, RZ ;  /* 0x000000040e0e7224 */ /* 0x002fc800078e02ff */
[----:B------:R-:W-:-:S05]  /*150e0*/  IMAD.IADD R5, R14, 0x1, R5 ;  /* 0x000000010e057824 */ /* 0x000fca00078e0205 */
[----:B------:R-:W-:-:S13]  /*150f0*/  ISETP.GT.AND P6, PT, R5, R0, PT ;  /* 0x000000000500720c */ /* 0x000fda0003fc4270 */
[----:B------:R-:W-:Y:S05]  /*15100*/  @!P6 BRA `(.L_x_2219) ;  /* 0xfffffffc0060e947 */ /* 0x000fea000383ffff */
.L_x_2214:
        /* <DEDUP_REMOVED lines=8> */
.L_x_2287:
[----:B------:R-:W-:Y:S01]  /*15190*/  ISETP.NE.AND P0, PT, R2, RZ, PT ;  /* 0x000000ff0200720c */ /* 0x000fe20003f05270 */
[----:B------:R-:W-:-:S12]  /*151a0*/  IMAD.MOV.U32 R14, RZ, RZ, RZ ;  /* 0x000000ffff0e7224 */ /* 0x000fd800078e00ff */
[----:B------:R-:W-:Y:S05]  /*151b0*/  @!P0 BRA `(.L_x_2221) ;  /* 0x0000000000108947 */ /* 0x000fea0003800000 */
[----:B------:R-:W-:Y:S01]  /*151c0*/  UMOV UR4, 0xffffffff ;  /* 0xffffffff00047882 */ /* 0x000fe20000000000 */
[----:B------:R-:W-:Y:S02]  /*151d0*/  VIADD R12, R6, 0xffffffff ;  /* 0xffffffff060c7836 */ /* 0x000fe40000000000 */
[----:B------:R-:W-:Y:S05]  /*151e0*/  BRA.DIV UR4, `(.L_x_2222) ;  /* 0x00000022044c7947 */ /* 0x000fea000b800000 */
[----:B------:R3:W4:Y:S02]  /*151f0*/  SHFL.IDX PT, R14, R3, R12, 0x1f ;  /* 0x00001f0c030e7589 */ /* 0x00072400000e0000 */
.L_x_2221:
[----:B0--3--:R-:W0:Y:S01]  /*15200*/  LDC.64 R2, c[0x0][0xc90] ;  /* 0x00032400ff027b82 */ /* 0x009e220000000a00 */
[----:B------:R-:W-:Y:S01]  /*15210*/  IMAD.IADD R19, R6, 0x1, R19 ;  /* 0x0000000106137824 */ /* 0x000fe200078e0213 */
[----:B------:R-:W-:-:S03]  /*15220*/  ULDC.64 UR4, c[0x0][0x208] ;  /* 0x0000820000047ab9 */ /* 0x000fc60000000a00 */
[----:B0-----:R-:W-:-:S05]  /*15230*/  IMAD.WIDE R2, R19, 0x4, R2 ;  /* 0x0000000413027825 */ /* 0x001fca00078e0202 */
[----:B-1----:R0:W2:Y:S01]  /*15240*/  LDG.E R6, desc[UR4][R2.64] ;  /* 0x0000000402067981 */ /* 0x0020a2000c1e1900 */
[----:B----4-:R-:W-:-:S04]  /*15250*/  IMAD R16, R14, R4, R16 ;  /* 0x000000040e107224 */ /* 0x010fc800078e0210 */
[----:B------:R-:W-:Y:S02]  /*15260*/  IMAD.IADD R0, R0, 0x1, -R16 ;  /* 0x0000000100007824 */ /* 0x000fe400078e0a10 */
[----:B0-----:R-:W-:Y:S02]  /*15270*/  IMAD.MOV.U32 R2, RZ, RZ, RZ ;  /* 0x000000ffff027224 */ /* 0x001fe400078e00ff */
[----:B--2---:R-:W-:-:S05]  /*15280*/  IMAD R5, R17, R6, RZ ;  /* 0x0000000611057224 */ /* 0x004fca00078e02ff */
[----:B------:R-:W-:-:S04]  /*15290*/  IABS R7, R5 ;  /* 0x0000000500077213 */ /* 0x000fc80000000000 */
[----:B------:R-:W0:Y:S08]  /*152a0*/  I2F.RP R8, R7 ;  /* 0x0000000700087306 */ /* 0x000e300000209400 */
[----:B0-----:R-:W0:Y:S02]  /*152b0*/  MUFU.RCP R8, R8 ;  /* 0x0000000800087308 */ /* 0x001e240000001000 */
[----:B0-----:R-:W-:Y:S01]  /*152c0*/  VIADD R9, R8, 0xffffffe ;  /* 0x0ffffffe08097836 */ /* 0x001fe20000000000 */
        /* <DEDUP_REMOVED lines=54> */
.L_x_2215:
[----:B------:R-:W-:Y:S01]  /*15630*/  UMOV UR4, URZ ;  /* 0x0000003f00047c82 */ /* 0x000fe20008000000 */
[----:B------:R-:W-:Y:S01]  /*15640*/  UMOV UR5, URZ ;  /* 0x0000003f00057c82 */ /* 0x000fe20008000000 */
[----:B------:R-:W-:Y:S01]  /*15650*/  ULDC UR6, c[0x0][0xc3c] ;  /* 0x00030f0000067ab9 */ /* 0x000fe20000000800 */
[----:B------:R-:W-:Y:S02]  /*15660*/  IMAD.MOV.U32 R16, RZ, RZ, R0 ;  /* 0x000000ffff107224 */ /* 0x000fe400078e0000 */
[----:B------:R-:W-:Y:S02]  /*15670*/  IMAD.U32 R17, RZ, RZ, UR4 ;  /* 0x00000004ff117e24 */ /* 0x000fe4000f8e00ff */
[----:B------:R-:W-:Y:S02]  /*15680*/  IMAD.U32 R18, RZ, RZ, UR5 ;  /* 0x00000005ff127e24 */ /* 0x000fe4000f8e00ff */
[----:B------:R-:W-:-:S07]  /*15690*/  IMAD.U32 R19, RZ, RZ, UR6 ;  /* 0x00000006ff137e24 */ /* 0x000fce000f8e00ff */
.L_x_2223:
        /* <DEDUP_REMOVED lines=10> */
.L_x_2212:
[----:B------:R-:W-:Y:S02]  /*15740*/  ULDC UR4, c[0x0][0xc3c] ;  /* 0x00030f0000047ab9 */ /* 0x000fe40000000800 */
[----:B--2---:R-:W-:-:S13]  /*15750*/  ISETP.GE.AND P0, PT, R19, UR4, PT ;  /* 0x0000000413007c0c */ /* 0x004fda000bf06270 */
[----:B------:R-:W-:Y:S05]  /*15760*/  @!P0 BRA `(.L_x_2224) ;  /* 0xffffffac00208947 */ /* 0x000fea000383ffff */
[----:B------:R-:W-:Y:S05]  /*15770*/  BSYNC B8 ;  /* 0x0000000000087941 */ /* 0x000fea0003800000 */
.L_x_2120:
        /* <DEDUP_REMOVED lines=12> */
.L_x_2290:
[----:B------:R-:W-:Y:S05]  /*15840*/  BSYNC B0 ;  /* 0x0000000000007941 */ /* 0x000fea0003800000 */
.L_x_2225:
[----:B------:R-:W-:-:S03]  /*15850*/  UMOV UR4, 0xffffffff ;  /* 0xffffffff00047882 */ /* 0x000fc60000000000 */
[----:B------:R-:W-:Y:S05]  /*15860*/  BRA.DIV UR4, `(.L_x_2227) ;  /* 0x0000001a04e47947 */ /* 0x000fea000b800000 */
[----:B0-----:R-:W0:Y:S02]  /*15870*/  S2R R0, SR_TID.X ;  /* 0x0000000000007919 */ /* 0x001e240000002100 */
[----:B0-----:R-:W-:-:S04]  /*15880*/  SHF.R.U32.HI R0, RZ, 0x5, R0 ;  /* 0x00000005ff007819 */ /* 0x001fc80000011600 */
[----:B------:R-:W-:-:S05]  /*15890*/  LOP3.LUT R0, R0, 0x3, RZ, 0xc0, !PT ;  /* 0x0000000300007812 */ /* 0x000fca00078ec0ff */
[----:B------:R0:W2:Y:S02]  /*158a0*/  SHFL.IDX PT, R14, R0, RZ, 0x1f ;  /* 0x00001fff000e7589 */ /* 0x0000a400000e0000 */
.L_x_2293:
[----:B--2---:R-:W-:Y:S01]  /*158b0*/  ISETP.NE.AND P0, PT, R14, RZ, PT ;  /* 0x000000ff0e00720c */ /* 0x004fe20003f05270 */
[----:B------:R-:W-:-:S12]  /*158c0*/  BSSY B0, `(.L_x_2228) ;  /* 0x0000026000007945 */ /* 0x000fd80003800000 */
[----:B------:R-:W-:Y:S05]  /*158d0*/  @P0 BRA `(.L_x_2229) ;  /* 0x0000000000900947 */ /* 0x000fea0003800000 */
[----:B------:R-:W-:-:S03]  /*158e0*/  UMOV UR4, 0xffffffff ;  /* 0xffffffff00047882 */ /* 0x000fc60000000000 */
[----:B------:R-:W-:Y:S05]  /*158f0*/  BRA.DIV UR4, `(.L_x_2230) ;  /* 0x0000001a04f47947 */ /* 0x000fea000b800000 */
[----:B------:R-:W-:-:S13]  /*15900*/  ELECT P6, URZ, PT ;  /* 0x00000000003f782f */ /* 0x000fda00038c0000 */
.L_x_2296:
[----:B------:R-:W-:Y:S05]  /*15910*/  @!P6 BRA `(.L_x_2229) ;  /* 0x000000000080e947 */ /* 0x000fea0003800000 */
[----:B0-----:R-:W2:Y:S02]  /*15920*/  LDL R0, [R1+0x34] ;  /* 0x0000340001007983 */ /* 0x001ea40000100800 */
[----:B--2---:R-:W-:-:S13]  /*15930*/  R2UR UR4, R0 ;  /* 0x00000000000472ca */ /* 0x004fda00000e0000 */
[----:B------:R-:W-:-:S06]  /*15940*/  ULOP3.LUT UR4, UR4, 0x2, URZ, 0xfc, !UPT ;  /* 0x0000000204047892 */ /* 0x000fcc000f8efc3f */
[----:B------:R-:W-:-:S05]  /*15950*/  IMAD.U32 R0, RZ, RZ, UR4 ;  /* 0x00000004ff007e24 */ /* 0x000fca000f8e00ff */
[----:B------:R-:W-:-:S13]  /*15960*/  ISETP.NE.AND P2, PT, R0, 0x3, PT ;  /* 0x000000030000780c */ /* 0x000fda0003f45270 */
[----:B------:R-:W-:Y:S05]  /*15970*/  @!P2 BRA `(.L_x_2231) ;  /* 0x000000000004a947 */ /* 0x000fea0003800000 */
[----:B------:R-:W-:Y:S01]  /*15980*/  BPT.TRAP 0x1 ;  /* 0x000000040000795c */ /* 0x000fe20000300000 */
.L_x_2231:
        /* <DEDUP_REMOVED lines=12> */
.L_x_2297:
[----:B------:R-:W2:Y:S02]  /*15a50*/  SYNCS.PHASECHK.TRANS64.TRYWAIT P0, [R7+URZ], R2 ;  /* 0x00000002070075a7 */ /* 0x000ea4000800017f */
[----:B--2---:R-:W-:Y:S05]  /*15a60*/  @!P0 BRA `(.L_x_2233) ;  /* 0x0000001800cc8947 */ /* 0x004fea0003800000 */
.L_x_2298:
[----:B------:R-:W-:Y:S05]  /*15a70*/  @!P2 BRA `(.L_x_2234) ;  /* 0x000000000004a947 */ /* 0x000fea0003800000 */
[----:B------:R-:W-:Y:S01]  /*15a80*/  BPT.TRAP 0x1 ;  /* 0x000000040000795c */ /* 0x000fe20000300000 */
.L_x_2234:
[----:B------:R-:W-:-:S04]  /*15a90*/  VIADD R0, R9, 0x31c60 ;  /* 0x00031c6009007836 */ /* 0x000fc80000000000 */
[----:B------:R-:W-:-:S04]  /*15aa0*/  IMAD R4, R23, 0x8, R0 ;  /* 0x0000000817047824 */ /* 0x000fc800078e0200 */
[----:B------:R-:W4:Y:S02]  /*15ab0*/  SYNCS.PHASECHK.TRANS64.TRYWAIT P0, [R4+URZ], R3 ;  /* 0x00000003040075a7 */ /* 0x000f24000800017f */
[----:B----4-:R-:W-:Y:S05]  /*15ac0*/  @!P0 BRA `(.L_x_2235) ;  /* 0x0000001800c88947 */ /* 0x010fea0003800000 */
.L_x_2299:
[----:B------:R-:W-:-:S07]  /*15ad0*/  IMAD R5, R5, 0x8, R0 ;  /* 0x0000000805057824 */ /* 0x000fce00078e0200 */
.L_x_2236:
[----:B------:R0:W0:Y:S02]  /*15ae0*/  SYNCS.PHASECHK.TRANS64.TRYWAIT P0, [R5+URZ], R2 ;  /* 0x00000002050075a7 */ /* 0x000024000800017f */
[----:B0-----:R-:W-:Y:S05]  /*15af0*/  @!P0 NANOSLEEP.SYNCS 0x989680 ;  /* 0x009896800000895d */ /* 0x001fea0003900000 */
[----:B------:R-:W0:Y:S02]  /*15b00*/  @!P0 SYNCS.PHASECHK.TRANS64 P0, [R5+URZ], R2 ;  /* 0x00000002050085a7 */ /* 0x000e24000800007f */
[----:B0-----:R-:W-:Y:S05]  /*15b10*/  @!P0 BRA `(.L_x_2236) ;  /* 0xfffffffc00f08947 */ /* 0x001fea000383ffff */
.L_x_2229:
[----:B------:R-:W-:Y:S05]  /*15b20*/  BSYNC B0 ;  /* 0x0000000000007941 */ /* 0x000fea0003800000 */
.L_x_2228:
[----:B------:R-:W-:Y:S05]  /*15b30*/  EXIT ;  /* 0x000000000000794d */ /* 0x000fea0003800000 */
.L_x_2070:
[----:B0-----:R-:W-:-:S04]  /*15b40*/  IMAD.U32 R3, RZ, RZ, UR37 ;  /* 0x00000025ff037e24 */ /* 0x001fc8000f8e00ff */
[----:B------:R0:W1:Y:S03]  /*15b50*/  SYNCS.PHASECHK.TRANS64.TRYWAIT P1, [R3+URZ+0x31c00], R0 ;  /* 0x031c0000030075a7 */ /* 0x000066000802017f */
[----:B-1----:R-:W-:Y:S05]  /*15b60*/  @!P1 NANOSLEEP.SYNCS 0x989680 ;  /* 0x009896800000995d */ /* 0x002fea0003900000 */
[----:B------:R-:W1:Y:S02]  /*15b70*/  @!P1 SYNCS.PHASECHK.TRANS64 P1, [R3+URZ+0x31c00], R0 ;  /* 0x031c0000030095a7 */ /* 0x000e64000802007f */
[----:B-1----:R-:W-:Y:S05]  /*15b80*/  @!P1 BRA `(.L_x_2070) ;  /* 0xfffffffc00ec9947 */ /* 0x002fea000383ffff */
[----:B------:R-:W-:Y:S05]  /*15b90*/  BRA `(.L_x_2237) ;  /* 0xfffffebc00cc7947 */ /* 0x000fea000383ffff */
.L_x_2074:
[----:B-1----:R1:W2:Y:S02]  /*15ba0*/  SYNCS.PHASECHK.TRANS64.TRYWAIT P2, [R3+URZ+0x31c30], R0 ;  /* 0x031c3000030075a7 */ /* 0x0022a4000804017f */
[----:B--2---:R-:W-:Y:S05]  /*15bb0*/  @!P2 NANOSLEEP.SYNCS 0x989680 ;  /* 0x009896800000a95d */ /* 0x004fea0003900000 */
[----:B------:R-:W2:Y:S02]  /*15bc0*/  @!P2 SYNCS.PHASECHK.TRANS64 P2, [R3+URZ+0x31c30], R0 ;  /* 0x031c30000300a5a7 */ /* 0x000ea4000804007f */
[----:B--2---:R-:W-:Y:S05]  /*15bd0*/  @!P2 BRA `(.L_x_2074) ;  /* 0xfffffffc00f0a947 */ /* 0x004fea000383ffff */
[----:B------:R-:W-:Y:S05]  /*15be0*/  BRA `(.L_x_2073) ;  /* 0xfffffebc00f07947 */ /* 0x000fea000383ffff */
.L_x_2079:
[----:B-1----:R-:W-:-:S04]  /*15bf0*/  IMAD.U32 R5, RZ, RZ, UR4 ;  /* 0x00000004ff057e24 */ /* 0x002fc8000f8e00ff */
[----:B------:R1:W2:Y:S03]  /*15c00*/  SYNCS.PHASECHK.TRANS64.TRYWAIT P3, [R5+URZ+0x31c30], R0 ;  /* 0x031c3000050075a7 */ /* 0x0002a6000806017f */
[----:B--2---:R-:W-:Y:S05]  /*15c10*/  @!P3 NANOSLEEP.SYNCS 0x989680 ;  /* 0x009896800000b95d */ /* 0x004fea0003900000 */
[----:B------:R-:W2:Y:S02]  /*15c20*/  @!P3 SYNCS.PHASECHK.TRANS64 P3, [R5+URZ+0x31c30], R0 ;  /* 0x031c30000500b5a7 */ /* 0x000ea4000806007f */
[----:B--2---:R-:W-:Y:S05]  /*15c30*/  @!P3 BRA `(.L_x_2079) ;  /* 0xfffffffc00ecb947 */ /* 0x004fea000383ffff */
[----:B------:R-:W-:Y:S05]  /*15c40*/  BRA `(.L_x_2076) ;  /* 0xfffffef800647947 */ /* 0x000fea000383ffff */
.L_x_2083:
[----:B-1----:R-:W-:-:S04]  /*15c50*/  IMAD.U32 R5, RZ, RZ, UR4 ;  /* 0x00000004ff057e24 */ /* 0x002fc8000f8e00ff */
[----:B------:R1:W2:Y:S03]  /*15c60*/  SYNCS.PHASECHK.TRANS64.TRYWAIT P3, [R5+URZ+0x31c50], R0 ;  /* 0x031c5000050075a7 */ /* 0x0002a6000806017f */
[----:B--2---:R-:W-:Y:S05]  /*15c70*/  @!P3 NANOSLEEP.SYNCS 0x989680 ;  /* 0x009896800000b95d */ /* 0x004fea0003900000 */
[----:B------:R-:W2:Y:S02]  /*15c80*/  @!P3 SYNCS.PHASECHK.TRANS64 P3, [R5+URZ+0x31c50], R0 ;  /* 0x031c50000500b5a7 */ /* 0x000ea4000806007f */
[----:B--2---:R-:W-:Y:S05]  /*15c90*/  @!P3 BRA `(.L_x_2083) ;  /* 0xfffffffc00ecb947 */ /* 0x004fea000383ffff */
[----:B------:R-:W-:Y:S05]  /*15ca0*/  BRA `(.L_x_2080) ;  /* 0xffffff1000007947 */ /* 0x000fea000383ffff */
.L_x_2089:
[----:B-1----:R-:W-:-:S04]  /*15cb0*/  IMAD.U32 R5, RZ, RZ, UR4 ;  /* 0x00000004ff057e24 */ /* 0x002fc8000f8e00ff */
[----:B------:R1:W2:Y:S03]  /*15cc0*/  SYNCS.PHASECHK.TRANS64.TRYWAIT P2, [R5+URZ+0x31c30], R0 ;  /* 0x031c3000050075a7 */ /* 0x0002a6000804017f */
[----:B--2---:R-:W-:Y:S05]  /*15cd0*/  @!P2 NANOSLEEP.SYNCS 0x989680 ;  /* 0x009896800000a95d */ /* 0x004fea0003900000 */
[----:B------:R-:W2:Y:S02]  /*15ce0*/  @!P2 SYNCS.PHASECHK.TRANS64 P2, [R5+URZ+0x31c30], R0 ;  /* 0x031c30000500a5a7 */ /* 0x000ea4000804007f */
[----:B--2---:R-:W-:Y:S05]  /*15cf0*/  @!P2 BRA `(.L_x_2089) ;  /* 0xfffffffc00eca947 */ /* 0x004fea000383ffff */
[----:B------:R-:W-:Y:S05]  /*15d00*/  BRA `(.L_x_2086) ;  /* 0xffffff3800c07947 */ /* 0x000fea000383ffff */
.L_x_2093:
[----:B-1----:R-:W-:-:S04]  /*15d10*/  IMAD.U32 R5, RZ, RZ, UR4 ;  /* 0x00000004ff057e24 */ /* 0x002fc8000f8e00ff */
[----:B------:R1:W2:Y:S03]  /*15d20*/  SYNCS.PHASECHK.TRANS64.TRYWAIT P2, [R5+URZ+0x31c50], R0 ;  /* 0x031c5000050075a7 */ /* 0x0002a6000804017f */
[----:B--2---:R-:W-:Y:S05]  /*15d30*/  @!P2 NANOSLEEP.SYNCS 0x989680 ;  /* 0x009896800000a95d */ /* 0x004fea0003900000 */
[----:B------:R-:W2:Y:S02]  /*15d40*/  @!P2 SYNCS.PHASECHK.TRANS64 P2, [R5+URZ+0x31c50], R0 ;  /* 0x031c50000500a5a7 */ /* 0x000ea4000804007f */
[----:B--2---:R-:W-:Y:S05]  /*15d50*/  @!P2 BRA `(.L_x_2093) ;  /* 0xfffffffc00eca947 */ /* 0x004fea000383ffff */
[----:B------:R-:W-:Y:S05]  /*15d60*/  BRA `(.L_x_2090) ;  /* 0xffffff50005c7947 */ /* 0x000fea000383ffff */
.L_x_2098:
[----:B-1----:R-:W-:-:S04]  /*15d70*/  IMAD.U32 R7, RZ, RZ, UR6 ;  /* 0x00000006ff077e24 */ /* 0x002fc8000f8e00ff */
[----:B------:R1:W3:Y:S03]  /*15d80*/  SYNCS.PHASECHK.TRANS64.TRYWAIT P0, [R7+URZ+0x31c50], R6 ;  /* 0x031c5006070075a7 */ /* 0x0002e6000800017f */
[----:B---3--:R-:W-:Y:S05]  /*15d90*/  @!P0 NANOSLEEP.SYNCS 0x989680 ;  /* 0x009896800000895d */ /* 0x008fea0003900000 */
[----:B------:R-:W3:Y:S02]  /*15da0*/  @!P0 SYNCS.PHASECHK.TRANS64 P0, [R7+URZ+0x31c50], R6 ;  /* 0x031c5006070085a7 */ /* 0x000ee4000800007f */
[----:B---3--:R-:W-:Y:S05]  /*15db0*/  @!P0 BRA `(.L_x_2098) ;  /* 0xfffffffc00ec8947 */ /* 0x008fea000383ffff */
[----:B------:R-:W-:Y:S05]  /*15dc0*/  BRA `(.L_x_2097) ;  /* 0xffffff70003c7947 */ /* 0x000fea000383ffff */
.L_x_2132:
        /* <DEDUP_REMOVED lines=11> */
.L_x_2239:
[----:B------:R-:W-:Y:S05]  /*15e80*/  BSYNC B0 ;  /* 0x0000000000007941 */ /* 0x000fea0003800000 */
.L_x_2238:
[----:B------:R-:W-:Y:S05]  /*15e90*/  BRA `(.L_x_2240) ;  /* 0xffffffb000547947 */ /* 0x000fea000383ffff */
.L_x_2134:
[----:B------:R-:W-:Y:S01]  /*15ea0*/  BSSY B0, `(.L_x_2241) ;  /* 0x0000006000007945 */ /* 0x000fe20003800000 */
[----:B------:R-:W-:-:S07]  /*15eb0*/  IMAD.MOV.U32 R15, RZ, RZ, -0x1 ;  /* 0xffffffffff0f7424 */ /* 0x000fce00078e00ff */
[----:B012---:R-:W-:Y:S05]  /*15ec0*/  WARPSYNC.COLLECTIVE R15, `(.L_x_2242) ;  /* 0x000000000f0c7348 */ /* 0x007fea0003c00000 */
[----:B------:R-:W-:Y:S02]  /*15ed0*/  ELECT P6, UR62, PT ;  /* 0x00000000003e782f */ /* 0x000fe400038c0000 */
[----:B------:R-:W-:Y:S01]  /*15ee0*/  MOV R14, UR62 ;  /* 0x0000003e000e7c02 */ /* 0x000fe20008000f00 */
[----:B012---:R-:W-:Y:S10]  /*15ef0*/  ENDCOLLECTIVE ;  /* 0x000000000000791b */ /* 0x007ff40003800000 */
.L_x_2242:
[----:B------:R-:W-:Y:S05]  /*15f00*/  BSYNC B0 ;  /* 0x0000000000007941 */ /* 0x000fea0003800000 */
.L_x_2241:
[----:B------:R-:W-:Y:S05]  /*15f10*/  BRA `(.L_x_2243) ;  /* 0xffffffb000547947 */ /* 0x000fea000383ffff */
.L_x_2136:
[----:B--2---:R2:W3:Y:S02]  /*15f20*/  SYNCS.PHASECHK.TRANS64.TRYWAIT P0, [R0+URZ+0x31c40], R2 ;  /* 0x031c4002000075a7 */ /* 0x0044e4000800017f */
[----:B---3--:R-:W-:Y:S05]  /*15f30*/  @!P0 NANOSLEEP.SYNCS 0x989680 ;  /* 0x009896800000895d */ /* 0x008fea0003900000 */
[----:B------:R-:W3:Y:S02]  /*15f40*/  @!P0 SYNCS.PHASECHK.TRANS64 P0, [R0+URZ+0x31c40], R2 ;  /* 0x031c4002000085a7 */ /* 0x000ee4000800007f */
[----:B---3--:R-:W-:Y:S05]  /*15f50*/  @!P0 BRA `(.L_x_2136) ;  /* 0xfffffffc00f08947 */ /* 0x008fea000383ffff */
[----:B------:R-:W-:Y:S05]  /*15f60*/  BRA `(.L_x_2244) ;  /* 0xffffffb000a87947 */ /* 0x000fea000383ffff */
.L_x_2140:
        /* <DEDUP_REMOVED lines=12> */
.L_x_2245:
[----:B------:R-:W-:Y:S02]  /*16030*/  IMAD.MOV.U32 R13, RZ, RZ, R0 ;  /* 0x000000ffff0d7224 */ /* 0x000fe400078e0000 */
[----:B------:R-:W-:-:S07]  /*16040*/  IMAD.MOV.U32 R2, RZ, RZ, R14 ;  /* 0x000000ffff027224 */ /* 0x000fce00078e000e */
[----:B------:R-:W-:Y:S05]  /*16050*/  WARPSYNC.COLLECTIVE R15, `(.L_x_2246) ;  /* 0x000000000f087348 */ /* 0x000fea0003c00000 */
[----:B------:R0:W1:Y:S02]  /*16060*/  SHFL.IDX P6, R14, R13, R12, R11 ;  /* 0x0000000c0d0e7389 */ /* 0x00006400000c000b */
[----:B01----:R-:W-:Y:S01]  /*16070*/  ENDCOLLECTIVE ;  /* 0x000000000000791b */ /* 0x003fe20003800000 */
.L_x_2246:
[----:B------:R-:W-:Y:S01]  /*16080*/  ULDC.64 UR4, c[0x0][0x208] ;  /* 0x0000820000047ab9 */ /* 0x000fe20000000a00 */
[----:B------:R-:W-:Y:S02]  /*16090*/  IMAD.MOV.U32 R13, RZ, RZ, R4 ;  /* 0x000000ffff0d7224 */ /* 0x000fe400078e0004 */
[----:B------:R-:W-:Y:S02]  /*160a0*/  IMAD.MOV.U32 R12, RZ, RZ, 0x1 ;  /* 0x00000001ff0c7424 */ /* 0x000fe400078e00ff */
[----:B------:R-:W-:-:S05]  /*160b0*/  IMAD.MOV.U32 R3, RZ, RZ, R14 ;  /* 0x000000ffff037224 */ /* 0x000fca00078e000e */
[----:B------:R-:W-:-:S05]  /*160c0*/  @!P4 LEA R3, P3, R20, R3, 0x1 ;  /* 0x000000031403c211 */ /* 0x000fca00078608ff */
[----:B------:R-:W-:Y:S01]  /*160d0*/  @!P4 IMAD.X R2, RZ, RZ, R2, P3 ;  /* 0x000000ffff02c224 */ /* 0x000fe200018e0602 */
[----:B------:R-:W-:-:S04]  /*160e0*/  ISETP.GE.AND P3, PT, R8, R5, PT ;  /* 0x000000050800720c */ /* 0x000fc80003f66270 */
        /* <DEDUP_REMOVED lines=12> */
.L_x_2247:
[----:B------:R-:W-:Y:S02]  /*161b0*/  IMAD.MOV.U32 R13, RZ, RZ, R0 ;  /* 0x000000ffff0d7224 */ /* 0x000fe400078e0000 */
[----:B------:R-:W-:-:S07]  /*161c0*/  IMAD.MOV.U32 R2, RZ, RZ, R14 ;  /* 0x000000ffff027224 */ /* 0x000fce00078e000e */
[----:B------:R-:W-:Y:S05]  /*161d0*/  WARPSYNC.COLLECTIVE R15, `(.L_x_2248) ;  /* 0x000000000f087348 */ /* 0x000fea0003c00000 */
[----:B------:R0:W1:Y:S02]  /*161e0*/  SHFL.IDX P6, R14, R13, R12, R11 ;  /* 0x0000000c0d0e7389 */ /* 0x00006400000c000b */
[----:B01----:R-:W-:Y:S01]  /*161f0*/  ENDCOLLECTIVE ;  /* 0x000000000000791b */ /* 0x003fe20003800000 */
.L_x_2248:
        /* <DEDUP_REMOVED lines=18> */
.L_x_2249:
[----:B------:R-:W-:-:S05]  /*16320*/  VIADD R2, R17, 0x40 ;  /* 0x0000004011027836 */ /* 0x000fca0000000000 */
[----:B------:R-:W-:Y:S01]  /*16330*/  ISETP.GE.AND P3, PT, R2, R5, PT ;  /* 0x000000050200720c */ /* 0x000fe20003f66270 */
[----:B------:R-:W-:Y:S02]  /*16340*/  IMAD.MOV.U32 R13, RZ, RZ, R0 ;  /* 0x000000ffff0d7224 */ /* 0x000fe400078e0000 */
[----:B------:R-:W-:-:S10]  /*16350*/  IMAD.MOV.U32 R2, RZ, RZ, R14 ;  /* 0x000000ffff027224 */ /* 0x000fd400078e000e */
[----:B------:R-:W-:Y:S05]  /*16360*/  WARPSYNC.COLLECTIVE R15, `(.L_x_2250) ;  /* 0x000000000f087348 */ /* 0x000fea0003c00000 */
[----:B------:R0:W1:Y:S02]  /*16370*/  SHFL.IDX P6, R14, R13, R12, R11 ;  /* 0x0000000c0d0e7389 */ /* 0x00006400000c000b */
[----:B01----:R-:W-:Y:S01]  /*16380*/  ENDCOLLECTIVE ;  /* 0x000000000000791b */ /* 0x003fe20003800000 */
.L_x_2250:
        /* <DEDUP_REMOVED lines=18> */
.L_x_2251:
[----:B------:R-:W-:Y:S02]  /*164b0*/  IMAD.MOV.U32 R13, RZ, RZ, R0 ;  /* 0x000000ffff0d7224 */ /* 0x000fe400078e0000 */
[----:B------:R-:W-:-:S05]  /*164c0*/  VIADD R0, R17, 0x60 ;  /* 0x0000006011007836 */ /* 0x000fca0000000000 */
[----:B------:R-:W-:Y:S01]  /*164d0*/  ISETP.GE.AND P3, PT, R0, R5, PT ;  /* 0x000000050000720c */ /* 0x000fe20003f66270 */
[----:B------:R-:W-:-:S12]  /*164e0*/  IMAD.MOV.U32 R4, RZ, RZ, R14 ;  /* 0x000000ffff047224 */ /* 0x000fd800078e000e */
[----:B------:R-:W-:Y:S05]  /*164f0*/  WARPSYNC.COLLECTIVE R15, `(.L_x_2252) ;  /* 0x000000000f087348 */ /* 0x000fea0003c00000 */
[----:B------:R0:W1:Y:S02]  /*16500*/  SHFL.IDX P6, R14, R13, R12, R11 ;  /* 0x0000000c0d0e7389 */ /* 0x00006400000c000b */
[----:B01----:R-:W-:Y:S01]  /*16510*/  ENDCOLLECTIVE ;  /* 0x000000000000791b */ /* 0x003fe20003800000 */
.L_x_2252:
[----:B------:R-:W-:Y:S01]  /*16520*/  ULDC.64 UR4, c[0x0][0x208] ;  /* 0x0000820000047ab9 */ /* 0x000fe20000000a00 */
[----:B------:R-:W-:Y:S02]  /*16530*/  IMAD.MOV.U32 R13, RZ, RZ, R6 ;  /* 0x000000ffff0d7224 */ /* 0x000fe400078e0006 */
[----:B------:R-:W-:Y:S02]  /*16540*/  IMAD.MOV.U32 R12, RZ, RZ, RZ ;  /* 0x000000ffff0c7224 */ /* 0x000fe400078e00ff */
[----:B------:R-:W-:-:S05]  /*16550*/  IMAD.MOV.U32 R2, RZ, RZ, R14 ;  /* 0x000000ffff027224 */ /* 0x000fca00078e000e */
[----:B------:R-:W-:-:S05]  /*16560*/  @!P3 LEA R2, P5, R20, R2, 0x1 ;  /* 0x000000021402b211 */ /* 0x000fca00078a08ff */
[----:B------:R-:W-:-:S05]  /*16570*/  @!P3 IMAD.X R3, RZ, RZ, R4, P5 ;  /* 0x000000ffff03b224 */ /* 0x000fca00028e0604 */
        /* <DEDUP_REMOVED lines=9> */
.L_x_2253:
[----:B------:R-:W-:-:S05]  /*16610*/  VIADD R2, R17, 0x80 ;  /* 0x0000008011027836 */ /* 0x000fca0000000000 */
[----:B------:R-:W-:Y:S01]  /*16620*/  ISETP.GE.AND P3, PT, R2, R5, PT ;  /* 0x000000050200720c */ /* 0x000fe20003f66270 */
[----:B------:R-:W-:Y:S02]  /*16630*/  IMAD.MOV.U32 R13, RZ, RZ, R7 ;  /* 0x000000ffff0d7224 */ /* 0x000fe400078e0007 */
[----:B------:R-:W-:-:S10]  /*16640*/  IMAD.MOV.U32 R0, RZ, RZ, R14 ;  /* 0x000000ffff007224 */ /* 0x000fd400078e000e */
[----:B------:R-:W-:Y:S05]  /*16650*/  WARPSYNC.COLLECTIVE R15, `(.L_x_2254) ;  /* 0x000000000f087348 */ /* 0x000fea0003c00000 */
[----:B------:R0:W1:Y:S02]  /*16660*/  SHFL.IDX P6, R14, R13, R12, R11 ;  /* 0x0000000c0d0e7389 */ /* 0x00006400000c000b */
[----:B01----:R-:W-:Y:S01]  /*16670*/  ENDCOLLECTIVE ;  /* 0x000000000000791b */ /* 0x003fe20003800000 */
.L_x_2254:
[----:B------:R-:W-:Y:S01]  /*16680*/  ULDC.64 UR4, c[0x0][0x208] ;  /* 0x0000820000047ab9 */ /* 0x000fe20000000a00 */
[----:B------:R-:W-:Y:S02]  /*16690*/  IMAD.MOV.U32 R13, RZ, RZ, R6 ;  /* 0x000000ffff0d7224 */ /* 0x000fe400078e0006 */
[----:B------:R-:W-:Y:S02]  /*166a0*/  IMAD.MOV.U32 R12, RZ, RZ, 0x1 ;  /* 0x00000001ff0c7424 */ /* 0x000fe400078e00ff */
[----:B------:R-:W-:-:S05]  /*166b0*/  IMAD.MOV.U32 R4, RZ, RZ, R14 ;  /* 0x000000ffff047224 */ /* 0x000fca00078e000e */
        /* <DEDUP_REMOVED lines=13> */
.L_x_2255:
[----:B------:R-:W-:Y:S02]  /*16790*/  IMAD.MOV.U32 R13, RZ, RZ, R7 ;  /* 0x000000ffff0d7224 */ /* 0x000fe400078e0007 */
[----:B------:R-:W-:-:S07]  /*167a0*/  IMAD.MOV.U32 R6, RZ, RZ, R14 ;  /* 0x000000ffff067224 */ /* 0x000fce00078e000e */
[----:B------:R-:W-:Y:S05]  /*167b0*/  WARPSYNC.COLLECTIVE R15, `(.L_x_2256) ;  /* 0x000000000f087348 */ /* 0x000fea0003c00000 */
[----:B------:R0:W1:Y:S02]  /*167c0*/  SHFL.IDX P6, R14, R13, R12, R11 ;  /* 0x0000000c0d0e7389 */ /* 0x00006400000c000b */
[----:B01----:R-:W-:Y:S01]  /*167d0*/  ENDCOLLECTIVE ;  /* 0x000000000000791b */ /* 0x003fe20003800000 */
.L_x_2256:
[----:B------:R-:W-:Y:S05]  /*167e0*/  BRA `(.L_x_2257) ;  /* 0xffffffb800207947 */ /* 0x000fea000383ffff */
.L_x_2143:
[----:B0-----:R0:W1:Y:S02]  /*167f0*/  SYNCS.PHASECHK.TRANS64.TRYWAIT P0, [R22+URZ+0x31c20], R3 ;  /* 0x031c2003160075a7 */ /* 0x001064000800017f */
[----:B-1----:R-:W-:Y:S05]  /*16800*/  @!P0 NANOSLEEP.SYNCS 0x989680 ;  /* 0x009896800000895d */ /* 0x002fea0003900000 */
[----:B------:R-:W1:Y:S02]  /*16810*/  @!P0 SYNCS.PHASECHK.TRANS64 P0, [R22+URZ+0x31c20], R3 ;  /* 0x031c2003160085a7 */ /* 0x000e64000800007f */
[----:B-1----:R-:W-:Y:S05]  /*16820*/  @!P0 BRA `(.L_x_2143) ;  /* 0xfffffffc00f08947 */ /* 0x002fea000383ffff */
[----:B------:R-:W-:Y:S05]  /*16830*/  BRA `(.L_x_2258) ;  /* 0xffffffb800947947 */ /* 0x000fea000383ffff */
.L_x_2152:
[----:B0-----:R0:W2:Y:S02]  /*16840*/  SYNCS.PHASECHK.TRANS64.TRYWAIT P0, [R3+URZ+0x31c40], R2 ;  /* 0x031c4002030075a7 */ /* 0x0010a4000800017f */
[----:B--2---:R-:W-:Y:S05]  /*16850*/  @!P0 NANOSLEEP.SYNCS 0x989680 ;  /* 0x009896800000895d */ /* 0x004fea0003900000 */
[----:B------:R-:W2:Y:S02]  /*16860*/  @!P0 SYNCS.PHASECHK.TRANS64 P0, [R3+URZ+0x31c40], R2 ;  /* 0x031c4002030085a7 */ /* 0x000ea4000800007f */
[----:B--2---:R-:W-:Y:S05]  /*16870*/  @!P0 BRA `(.L_x_2152) ;  /* 0xfffffffc00f08947 */ /* 0x004fea000383ffff */
[----:B------:R-:W-:Y:S05]  /*16880*/  BRA `(.L_x_2259) ;  /* 0xffffffbc00407947 */ /* 0x000fea000383ffff */
.L_x_2159:
[----:B0-----:R0:W1:Y:S02]  /*16890*/  SYNCS.PHASECHK.TRANS64.TRYWAIT P0, [R3+URZ+0x60], R2 ;  /* 0x00006002030075a7 */ /* 0x001064000800017f */
[----:B-1----:R-:W-:Y:S05]  /*168a0*/  @!P0 NANOSLEEP.SYNCS 0x989680 ;  /* 0x009896800000895d */ /* 0x002fea0003900000 */
[----:B------:R-:W1:Y:S02]  /*168b0*/  @!P0 SYNCS.PHASECHK.TRANS64 P0, [R3+URZ+0x60], R2 ;  /* 0x00006002030085a7 */ /* 0x000e64000800007f */
[----:B-1----:R-:W-:Y:S05]  /*168c0*/  @!P0 BRA `(.L_x_2159) ;  /* 0xfffffffc00f08947 */ /* 0x002fea000383ffff */
[----:B------:R-:W-:Y:S05]  /*168d0*/  BRA `(.L_x_2260) ;  /* 0xffffffc0004c7947 */ /* 0x000fea000383ffff */
.L_x_2169:
[----:B0-----:R0:W2:Y:S02]  /*168e0*/  SYNCS.PHASECHK.TRANS64.TRYWAIT P0, [R3+URZ+0x31c40], R2 ;  /* 0x031c4002030075a7 */ /* 0x0010a4000800017f */
[----:B--2---:R-:W-:Y:S05]  /*168f0*/  @!P0 NANOSLEEP.SYNCS 0x989680 ;  /* 0x009896800000895d */ /* 0x004fea0003900000 */
[----:B------:R-:W2:Y:S02]  /*16900*/  @!P0 SYNCS.PHASECHK.TRANS64 P0, [R3+URZ+0x31c40], R2 ;  /* 0x031c4002030085a7 */ /* 0x000ea4000800007f */
[----:B--2---:R-:W-:Y:S05]  /*16910*/  @!P0 BRA `(.L_x_2169) ;  /* 0xfffffffc00f08947 */ /* 0x004fea000383ffff */
[----:B------:R-:W-:Y:S05]  /*16920*/  BRA `(.L_x_2261) ;  /* 0xffffffc800007947 */ /* 0x000fea000383ffff */
.L_x_2176:
[----:B0-----:R0:W1:Y:S02]  /*16930*/  SYNCS.PHASECHK.TRANS64.TRYWAIT P0, [R12+URZ+0x60], R27 ;  /* 0x0000601b0c0075a7 */ /* 0x001064000800017f */
[----:B-1----:R-:W-:Y:S05]  /*16940*/  @!P0 NANOSLEEP.SYNCS 0x989680 ;  /* 0x009896800000895d */ /* 0x002fea0003900000 */
[----:B------:R-:W1:Y:S02]  /*16950*/  @!P0 SYNCS.PHASECHK.TRANS64 P0, [R12+URZ+0x60], R27 ;  /* 0x0000601b0c0085a7 */ /* 0x000e64000800007f */
[----:B-1----:R-:W-:Y:S05]  /*16960*/  @!P0 BRA `(.L_x_2176) ;  /* 0xfffffffc00f08947 */ /* 0x002fea000383ffff */
[----:B------:R-:W-:Y:S05]  /*16970*/  BRA `(.L_x_2262) ;  /* 0xffffffcc000c7947 */ /* 0x000fea000383ffff */
.L_x_2186:
[----:B0-----:R0:W2:Y:S02]  /*16980*/  SYNCS.PHASECHK.TRANS64.TRYWAIT P0, [R2+URZ+0x31c40], R3 ;  /* 0x031c4003020075a7 */ /* 0x0010a4000800017f */
[----:B--2---:R-:W-:Y:S05]  /*16990*/  @!P0 NANOSLEEP.SYNCS 0x989680 ;  /* 0x009896800000895d */ /* 0x004fea0003900000 */
[----:B------:R-:W2:Y:S02]  /*169a0*/  @!P0 SYNCS.PHASECHK.TRANS64 P0, [R2+URZ+0x31c40], R3 ;  /* 0x031c4003020085a7 */ /* 0x000ea4000800007f */
[----:B--2---:R-:W-:Y:S05]  /*169b0*/  @!P0 BRA `(.L_x_2186) ;  /* 0xfffffffc00f08947 */ /* 0x004fea000383ffff */
[----:B------:R-:W-:Y:S05]  /*169c0*/  BRA `(.L_x_2263) ;  /* 0xffffffd000947947 */ /* 0x000fea000383ffff */
.L_x_2193:
[----:B0-----:R0:W1:Y:S02]  /*169d0*/  SYNCS.PHASECHK.TRANS64.TRYWAIT P0, [R8+URZ+0x60], R2 ;  /* 0x00006002080075a7 */ /* 0x001064000800017f */
[----:B-1----:R-:W-:Y:S05]  /*169e0*/  @!P0 NANOSLEEP.SYNCS 0x989680 ;  /* 0x009896800000895d */ /* 0x002fea0003900000 */
[----:B------:R-:W1:Y:S02]  /*169f0*/  @!P0 SYNCS.PHASECHK.TRANS64 P0, [R8+URZ+0x60], R2 ;  /* 0x00006002080085a7 */ /* 0x000e64000800007f */
[----:B-1----:R-:W-:Y:S05]  /*16a00*/  @!P0 BRA `(.L_x_2193) ;  /* 0xfffffffc00f08947 */ /* 0x002fea000383ffff */
[----:B------:R-:W-:Y:S05]  /*16a10*/  BRA `(.L_x_2264) ;  /* 0xffffffd400a47947 */ /* 0x000fea000383ffff */
.L_x_2205:
[----:B0-----:R0:W1:Y:S02]  /*16a20*/  SYNCS.PHASECHK.TRANS64.TRYWAIT P0, [R3+URZ+0x31c60], R0 ;  /* 0x031c6000030075a7 */ /* 0x001064000800017f */
[----:B-1----:R-:W-:Y:S05]  /*16a30*/  @!P0 NANOSLEEP.SYNCS 0x989680 ;  /* 0x009896800000895d */ /* 0x002fea0003900000 */
[----:B------:R-:W1:Y:S02]  /*16a40*/  @!P0 SYNCS.PHASECHK.TRANS64 P0, [R3+URZ+0x31c60], R0 ;  /* 0x031c6000030085a7 */ /* 0x000e64000800007f */
[----:B-1----:R-:W-:Y:S05]  /*16a50*/  @!P0 BRA `(.L_x_2205) ;  /* 0xfffffffc00f08947 */ /* 0x002fea000383ffff */
[----:B------:R-:W-:Y:S05]  /*16a60*/  BRA `(.L_x_2265) ;  /* 0xffffffdc001c7947 */ /* 0x000fea000383ffff */
.L_x_2213:
[----:B------:R-:W-:Y:S01]  /*16a70*/  BSSY B0, `(.L_x_2266) ;  /* 0x0000008000007945 */ /* 0x000fe20003800000 */
[----:B------:R-:W-:Y:S02]  /*16a80*/  IMAD.MOV.U32 R13, RZ, RZ, R16 ;  /* 0x000000ffff0d7224 */ /* 0x000fe400078e0010 */
[----:B------:R-:W-:Y:S02]  /*16a90*/  IMAD.MOV.U32 R12, RZ, RZ, RZ ;  /* 0x000000ffff0c7224 */ /* 0x000fe400078e00ff */
[----:B------:R-:W-:Y:S02]  /*16aa0*/  IMAD.MOV.U32 R11, RZ, RZ, 0x1f ;  /* 0x0000001fff0b7424 */ /* 0x000fe400078e00ff */
[----:B------:R-:W-:-:S07]  /*16ab0*/  IMAD.MOV.U32 R15, RZ, RZ, -0x1 ;  /* 0xffffffffff0f7424 */ /* 0x000fce00078e00ff */
[----:B------:R-:W-:Y:S05]  /*16ac0*/  WARPSYNC.COLLECTIVE R15, `(.L_x_2267) ;  /* 0x000000000f087348 */ /* 0x000fea0003c00000 */
[----:B------:R0:W1:Y:S02]  /*16ad0*/  SHFL.IDX P6, R14, R13, R12, R11 ;  /* 0x0000000c0d0e7389 */ /* 0x00006400000c000b */
[----:B01----:R-:W-:Y:S01]  /*16ae0*/  ENDCOLLECTIVE ;  /* 0x000000000000791b */ /* 0x003fe20003800000 */
.L_x_2267:
[----:B------:R-:W-:Y:S05]  /*16af0*/  BSYNC B0 ;  /* 0x0000000000007941 */ /* 0x000fea0003800000 */
.L_x_2266:
        /* <DEDUP_REMOVED lines=9> */
.L_x_2268:
[----:B------:R-:W-:Y:S01]  /*16b90*/  ULDC UR4, c[0x0][0xc3c] ;  /* 0x00030f0000047ab9 */ /* 0x000fe20000000800 */
[----:B------:R-:W-:Y:S01]  /*16ba0*/  ULDC.64 UR6, c[0x0][0x208] ;  /* 0x0000820000067ab9 */ /* 0x000fe20000000a00 */
        /* <DEDUP_REMOVED lines=17> */
.L_x_2269:
[----:B------:R-:W-:Y:S01]  /*16cc0*/  IMAD.MOV.U32 R12, RZ, RZ, 0x2 ;  /* 0x00000002ff0c7424 */ /* 0x000fe200078e00ff */
[----:B------:R-:W-:-:S05]  /*16cd0*/  SEL R4, R14, RZ, P1 ;  /* 0x000000ff0e047207 */ /* 0x000fca0000800000 */
[----:B------:R-:W-:-:S04]  /*16ce0*/  IMAD.IADD R4, R17, 0x1, R4 ;  /* 0x0000000111047824 */ /* 0x000fc800078e0204 */
[----:B------:R-:W-:-:S07]  /*16cf0*/  IMAD.MOV.U32 R13, RZ, RZ, R4 ;  /* 0x000000ffff0d7224 */ /* 0x000fce00078e0004 */
[----:B------:R-:W-:Y:S05]  /*16d00*/  WARPSYNC.COLLECTIVE R15, `(.L_x_2270) ;  /* 0x000000000f087348 */ /* 0x000fea0003c00000 */
[----:B------:R0:W1:Y:S02]  /*16d10*/  SHFL.UP P6, R14, R13, R12, R11 ;  /* 0x0400000c0d0e7389 */ /* 0x00006400000c000b */
[----:B01----:R-:W-:Y:S01]  /*16d20*/  ENDCOLLECTIVE ;  /* 0x000000000000791b */ /* 0x003fe20003800000 */
.L_x_2270:
[----:B------:R-:W-:Y:S01]  /*16d30*/  IMAD.MOV.U32 R12, RZ, RZ, 0x4 ;  /* 0x00000004ff0c7424 */ /* 0x000fe200078e00ff */
[----:B------:R-:W-:-:S05]  /*16d40*/  SEL R3, R14, RZ, P2 ;  /* 0x000000ff0e037207 */ /* 0x000fca0001000000 */
[----:B------:R-:W-:-:S04]  /*16d50*/  IMAD.IADD R6, R4, 0x1, R3 ;  /* 0x0000000104067824 */ /* 0x000fc800078e0203 */
[----:B------:R-:W-:-:S07]  /*16d60*/  IMAD.MOV.U32 R13, RZ, RZ, R6 ;  /* 0x000000ffff0d7224 */ /* 0x000fce00078e0006 */
[----:B------:R-:W-:Y:S05]  /*16d70*/  WARPSYNC.COLLECTIVE R15, `(.L_x_2271) ;  /* 0x000000000f087348 */ /* 0x000fea0003c00000 */
[----:B------:R0:W1:Y:S02]  /*16d80*/  SHFL.UP P6, R14, R13, R12, R11 ;  /* 0x0400000c0d0e7389 */ /* 0x00006400000c000b */
[----:B01----:R-:W-:Y:S01]  /*16d90*/  ENDCOLLECTIVE ;  /* 0x000000000000791b */ /* 0x003fe20003800000 */
.L_x_2271:
[----:B------:R-:W-:Y:S01]  /*16da0*/  IMAD.MOV.U32 R12, RZ, RZ, 0x8 ;  /* 0x00000008ff0c7424 */ /* 0x000fe200078e00ff */
[----:B------:R-:W-:-:S05]  /*16db0*/  SEL R3, R14, RZ, P3 ;  /* 0x000000ff0e037207 */ /* 0x000fca0001800000 */
[----:B------:R-:W-:-:S04]  /*16dc0*/  IMAD.IADD R2, R6, 0x1, R3 ;  /* 0x0000000106027824 */ /* 0x000fc800078e0203 */
[----:B------:R-:W-:-:S07]  /*16dd0*/  IMAD.MOV.U32 R13, RZ, RZ, R2 ;  /* 0x000000ffff0d7224 */ /* 0x000fce00078e0002 */
[----:B------:R-:W-:Y:S05]  /*16de0*/  WARPSYNC.COLLECTIVE R15, `(.L_x_2272) ;  /* 0x000000000f087348 */ /* 0x000fea0003c00000 */
[----:B------:R0:W1:Y:S02]  /*16df0*/  SHFL.UP P6, R14, R13, R12, R11 ;  /* 0x0400000c0d0e7389 */ /* 0x00006400000c000b */
[----:B01----:R-:W-:Y:S01]  /*16e00*/  ENDCOLLECTIVE ;  /* 0x000000000000791b */ /* 0x003fe20003800000 */
.L_x_2272:
[----:B------:R-:W-:Y:S01]  /*16e10*/  IMAD.MOV.U32 R12, RZ, RZ, 0x10 ;  /* 0x00000010ff0c7424 */ /* 0x000fe200078e00ff */
[----:B------:R-:W-:-:S05]  /*16e20*/  SEL R3, R14, RZ, P4 ;  /* 0x000000ff0e037207 */ /* 0x000fca0002000000 */
[----:B------:R-:W-:-:S04]  /*16e30*/  IMAD.IADD R3, R2, 0x1, R3 ;  /* 0x0000000102037824 */ /* 0x000fc800078e0203 */
[----:B------:R-:W-:-:S07]  /*16e40*/  IMAD.MOV.U32 R13, RZ, RZ, R3 ;  /* 0x000000ffff0d7224 */ /* 0x000fce00078e0003 */
[----:B------:R-:W-:Y:S05]  /*16e50*/  WARPSYNC.COLLECTIVE R15, `(.L_x_2273) ;  /* 0x000000000f087348 */ /* 0x000fea0003c00000 */
[----:B------:R0:W1:Y:S02]  /*16e60*/  SHFL.UP P6, R14, R13, R12, R11 ;  /* 0x0400000c0d0e7389 */ /* 0x00006400000c000b */
[----:B01----:R-:W-:Y:S01]  /*16e70*/  ENDCOLLECTIVE ;  /* 0x000000000000791b */ /* 0x003fe20003800000 */
.L_x_2273:
        /* <DEDUP_REMOVED lines=8> */
.L_x_2274:
[----:B------:R-:W-:Y:S05]  /*16f00*/  BRA `(.L_x_2275) ;  /* 0xffffffdc00c87947 */ /* 0x000fea000383ffff */
.L_x_2218:
[----:B------:R-:W-:Y:S01]  /*16f10*/  BSSY B0, `(.L_x_2276) ;  /* 0x0000008000007945 */ /* 0x000fe20003800000 */
[----:B-----5:R-:W-:Y:S02]  /*16f20*/  IMAD.MOV.U32 R13, RZ, RZ, R17 ;  /* 0x000000ffff0d7224 */ /* 0x020fe400078e0011 */
[----:B------:R-:W-:Y:S02]  /*16f30*/  IMAD.MOV.U32 R12, RZ, RZ, 0x1 ;  /* 0x00000001ff0c7424 */ /* 0x000fe400078e00ff */
[----:B------:R-:W-:Y:S02]  /*16f40*/  IMAD.MOV.U32 R11, RZ, RZ, RZ ;  /* 0x000000ffff0b7224 */ /* 0x000fe400078e00ff */
[----:B------:R-:W-:-:S07]  /*16f50*/  IMAD.MOV.U32 R15, RZ, RZ, -0x1 ;  /* 0xffffffffff0f7424 */ /* 0x000fce00078e00ff */
[----:B0-----:R-:W-:Y:S05]  /*16f60*/  WARPSYNC.COLLECTIVE R15, `(.L_x_2277) ;  /* 0x000000000f087348 */ /* 0x001fea0003c00000 */
[----:B------:R1:W2:Y:S02]  /*16f70*/  SHFL.UP P6, R14, R13, R12, R11 ;  /* 0x0400000c0d0e7389 */ /* 0x0002a400000c000b */
[----:B012---:R-:W-:Y:S01]  /*16f80*/  ENDCOLLECTIVE ;  /* 0x000000000000791b */ /* 0x007fe20003800000 */
.L_x_2277:
[----:B------:R-:W-:Y:S05]  /*16f90*/  BSYNC B0 ;  /* 0x0000000000007941 */ /* 0x000fea0003800000 */
.L_x_2276:
        /* <DEDUP_REMOVED lines=8> */
.L_x_2278:
[----:B------:R-:W-:Y:S01]  /*17020*/  IMAD.MOV.U32 R12, RZ, RZ, 0x4 ;  /* 0x00000004ff0c7424 */ /* 0x000fe200078e00ff */
[----:B------:R-:W-:-:S05]  /*17030*/  SEL R2, R14, RZ, P2 ;  /* 0x000000ff0e027207 */ /* 0x000fca0001000000 */
[----:B------:R-:W-:-:S04]  /*17040*/  IMAD.IADD R2, R13, 0x1, R2 ;  /* 0x000000010d027824 */ /* 0x000fc800078e0202 */
[----:B------:R-:W-:-:S07]  /*17050*/  IMAD.MOV.U32 R13, RZ, RZ, R2 ;  /* 0x000000ffff0d7224 */ /* 0x000fce00078e0002 */
[----:B------:R-:W-:Y:S05]  /*17060*/  WARPSYNC.COLLECTIVE R15, `(.L_x_2279) ;  /* 0x000000000f087348 */ /* 0x000fea0003c00000 */
[----:B------:R0:W1:Y:S02]  /*17070*/  SHFL.UP P6, R14, R13, R12, R11 ;  /* 0x0400000c0d0e7389 */ /* 0x00006400000c000b */
[----:B01----:R-:W-:Y:S01]  /*17080*/  ENDCOLLECTIVE ;  /* 0x000000000000791b */ /* 0x003fe20003800000 */
.L_x_2279:
[----:B------:R-:W-:Y:S01]  /*17090*/  IMAD.MOV.U32 R12, RZ, RZ, 0x8 ;  /* 0x00000008ff0c7424 */ /* 0x000fe200078e00ff */
[----:B------:R-:W-:-:S05]  /*170a0*/  SEL R3, R14, RZ, P3 ;  /* 0x000000ff0e037207 */ /* 0x000fca0001800000 */
[----:B------:R-:W-:-:S04]  /*170b0*/  IMAD.IADD R3, R2, 0x1, R3 ;  /* 0x0000000102037824 */ /* 0x000fc800078e0203 */
[----:B------:R-:W-:-:S07]  /*170c0*/  IMAD.MOV.U32 R13, RZ, RZ, R3 ;  /* 0x000000ffff0d7224 */ /* 0x000fce00078e0003 */
[----:B------:R-:W-:Y:S05]  /*170d0*/  WARPSYNC.COLLECTIVE R15, `(.L_x_2280) ;  /* 0x000000000f087348 */ /* 0x000fea0003c00000 */
[----:B------:R0:W1:Y:S02]  /*170e0*/  SHFL.UP P6, R14, R13, R12, R11 ;  /* 0x0400000c0d0e7389 */ /* 0x00006400000c000b */
[----:B01----:R-:W-:Y:S01]  /*170f0*/  ENDCOLLECTIVE ;  /* 0x000000000000791b */ /* 0x003fe20003800000 */
.L_x_2280:
[----:B------:R-:W-:Y:S01]  /*17100*/  IMAD.MOV.U32 R12, RZ, RZ, 0x10 ;  /* 0x00000010ff0c7424 */ /* 0x000fe200078e00ff */
[----:B------:R-:W-:-:S05]  /*17110*/  SEL R4, R14, RZ, P4 ;  /* 0x000000ff0e047207 */ /* 0x000fca0002000000 */
[----:B------:R-:W-:-:S04]  /*17120*/  IMAD.IADD R4, R3, 0x1, R4 ;  /* 0x0000000103047824 */ /* 0x000fc800078e0204 */
[----:B------:R-:W-:-:S07]  /*17130*/  IMAD.MOV.U32 R13, RZ, RZ, R4 ;  /* 0x000000ffff0d7224 */ /* 0x000fce00078e0004 */
[----:B------:R-:W-:Y:S05]  /*17140*/  WARPSYNC.COLLECTIVE R15, `(.L_x_2281) ;  /* 0x000000000f087348 */ /* 0x000fea0003c00000 */
[----:B------:R0:W1:Y:S02]  /*17150*/  SHFL.UP P6, R14, R13, R12, R11 ;  /* 0x0400000c0d0e7389 */ /* 0x00006400000c000b */
[----:B01----:R-:W-:Y:S01]  /*17160*/  ENDCOLLECTIVE ;  /* 0x000000000000791b */ /* 0x003fe20003800000 */
.L_x_2281:
        /* <DEDUP_REMOVED lines=8> */
.L_x_2282:
[----:B------:R-:W-:Y:S05]  /*171f0*/  BRA `(.L_x_2283) ;  /* 0xffffffdc00ac7947 */ /* 0x000fea000383ffff */
.L_x_2220:
[----:B------:R-:W-:Y:S01]  /*17200*/  BSSY B0, `(.L_x_2284) ;  /* 0x0000006000007945 */ /* 0x000fe20003800000 */
[----:B------:R-:W-:Y:S01]  /*17210*/  PLOP3.LUT P6, PT, P6, PT, PT, 0x8, 0x0 ;  /* 0x000000000000781c */ /* 0x000fe200037ce170 */
[----:B------:R-:W-:-:S12]  /*17220*/  IMAD.MOV.U32 R15, RZ, RZ, -0x1 ;  /* 0xffffffffff0f7424 */ /* 0x000fd800078e00ff */
[----:B0-----:R-:W-:Y:S05]  /*17230*/  WARPSYNC.COLLECTIVE R15, `(.L_x_2285) ;  /* 0x000000000f087348 */ /* 0x001fea0003c00000 */
[----:B------:R-:W-:Y:S01]  /*17240*/  VOTE.ANY R14, PT, P6 ;  /* 0x00000000000e7806 */ /* 0x000fe200030e0100 */
[----:B0-----:R-:W-:Y:S06]  /*17250*/  ENDCOLLECTIVE ;  /* 0x000000000000791b */ /* 0x001fec0003800000 */
.L_x_2285:
[----:B------:R-:W-:Y:S05]  /*17260*/  BSYNC B0 ;  /* 0x0000000000007941 */ /* 0x000fea0003800000 */
.L_x_2284:
        /* <DEDUP_REMOVED lines=9> */
.L_x_2286:
[----:B------:R-:W-:Y:S01]  /*17300*/  IMAD.MOV.U32 R17, RZ, RZ, R14 ;  /* 0x000000ffff117224 */ /* 0x000fe200078e000e */
[----:B------:R-:W-:Y:S06]  /*17310*/  BRA `(.L_x_2287) ;  /* 0xffffffdc009c7947 */ /* 0x000fec000383ffff */
.L_x_2222:
[----:B------:R-:W-:Y:S01]  /*17320*/  BSSY B0, `(.L_x_2288) ;  /* 0x0000007000007945 */ /* 0x000fe20003800000 */
[----:B------:R-:W-:Y:S02]  /*17330*/  IMAD.MOV.U32 R13, RZ, RZ, R3 ;  /* 0x000000ffff0d7224 */ /* 0x000fe400078e0003 */
[----:B------:R-:W-:Y:S02]  /*17340*/  IMAD.MOV.U32 R11, RZ, RZ, 0x1f ;  /* 0x0000001fff0b7424 */ /* 0x000fe400078e00ff */
[----:B------:R-:W-:-:S07]  /*17350*/  IMAD.MOV.U32 R15, RZ, RZ, -0x1 ;  /* 0xffffffffff0f7424 */ /* 0x000fce00078e00ff */
[----:B012---:R-:W-:Y:S05]  /*17360*/  WARPSYNC.COLLECTIVE R15, `(.L_x_2289) ;  /* 0x000000000f087348 */ /* 0x007fea0003c00000 */
[----:B------:R3:W4:Y:S02]  /*17370*/  SHFL.IDX P6, R14, R13, R12, R11 ;  /* 0x0000000c0d0e7389 */ /* 0x00072400000c000b */
[----:B01234-:R-:W-:Y:S01]  /*17380*/  ENDCOLLECTIVE ;  /* 0x000000000000791b */ /* 0x01ffe20003800000 */
.L_x_2289:
[----:B------:R-:W-:Y:S05]  /*17390*/  BSYNC B0 ;  /* 0x0000000000007941 */ /* 0x000fea0003800000 */
.L_x_2288:
[----:B------:R-:W-:Y:S05]  /*173a0*/  BRA `(.L_x_2221) ;  /* 0xffffffdc00947947 */ /* 0x000fea000383ffff */
.L_x_2226:
[----:B0-----:R0:W2:Y:S02]  /*173b0*/  SYNCS.PHASECHK.TRANS64.TRYWAIT P0, [R9+URZ+0x31c20], R0 ;  /* 0x031c2000090075a7 */ /* 0x0010a4000800017f */
[----:B--2---:R-:W-:Y:S05]  /*173c0*/  @!P0 NANOSLEEP.SYNCS 0x989680 ;  /* 0x009896800000895d */ /* 0x004fea0003900000 */
[----:B------:R-:W2:Y:S02]  /*173d0*/  @!P0 SYNCS.PHASECHK.TRANS64 P0, [R9+URZ+0x31c20], R0 ;  /* 0x031c2000090085a7 */ /* 0x000ea4000800007f */
[----:B--2---:R-:W-:Y:S05]  /*173e0*/  @!P0 BRA `(.L_x_2226) ;  /* 0xfffffffc00f08947 */ /* 0x004fea000383ffff */
[----:B------:R-:W-:Y:S05]  /*173f0*/  BRA `(.L_x_2290) ;  /* 0xffffffe400107947 */ /* 0x000fea000383ffff */
.L_x_2227:
        /* <DEDUP_REMOVED lines=11> */
.L_x_2292:
[----:B------:R-:W-:Y:S05]  /*174b0*/  BSYNC B0 ;  /* 0x0000000000007941 */ /* 0x000fea0003800000 */
.L_x_2291:
[----:B------:R-:W-:Y:S05]  /*174c0*/  BRA `(.L_x_2293) ;  /* 0xffffffe000f87947 */ /* 0x000fea000383ffff */
.L_x_2230:
[----:B------:R-:W-:Y:S01]  /*174d0*/  BSSY B1, `(.L_x_2294) ;  /* 0x0000006000017945 */ /* 0x000fe20003800000 */
[----:B------:R-:W-:-:S07]  /*174e0*/  IMAD.MOV.U32 R15, RZ, RZ, -0x1 ;  /* 0xffffffffff0f7424 */ /* 0x000fce00078e00ff */
[----:B01-3--:R-:W-:Y:S05]  /*174f0*/  WARPSYNC.COLLECTIVE R15, `(.L_x_2295) ;  /* 0x000000000f0c7348 */ /* 0x00bfea0003c00000 */
[----:B------:R-:W-:Y:S02]  /*17500*/  ELECT P6, UR62, PT ;  /* 0x00000000003e782f */ /* 0x000fe400038c0000 */
[----:B------:R-:W-:Y:S01]  /*17510*/  MOV R14, UR62 ;  /* 0x0000003e000e7c02 */ /* 0x000fe20008000f00 */
[----:B01-3--:R-:W-:Y:S10]  /*17520*/  ENDCOLLECTIVE ;  /* 0x000000000000791b */ /* 0x00bff40003800000 */
.L_x_2295:
[----:B------:R-:W-:Y:S05]  /*17530*/  BSYNC B1 ;  /* 0x0000000000017941 */ /* 0x000fea0003800000 */
.L_x_2294:
[----:B------:R-:W-:Y:S05]  /*17540*/  BRA `(.L_x_2296) ;  /* 0xffffffe000f07947 */ /* 0x000fea000383ffff */
.L_x_2232:
[----:B0-----:R0:W2:Y:S02]  /*17550*/  SYNCS.PHASECHK.TRANS64.TRYWAIT P0, [R6+URZ], R3 ;  /* 0x00000003060075a7 */ /* 0x0010a4000800017f */
[----:B--2---:R-:W-:Y:S05]  /*17560*/  @!P0 NANOSLEEP.SYNCS 0x989680 ;  /* 0x009896800000895d */ /* 0x004fea0003900000 */
[----:B------:R-:W2:Y:S02]  /*17570*/  @!P0 SYNCS.PHASECHK.TRANS64 P0, [R6+URZ], R3 ;  /* 0x00000003060085a7 */ /* 0x000ea4000800007f */
[----:B--2---:R-:W-:Y:S05]  /*17580*/  @!P0 BRA `(.L_x_2232) ;  /* 0xfffffffc00f08947 */ /* 0x004fea000383ffff */
[----:B------:R-:W-:Y:S05]  /*17590*/  BRA `(.L_x_2297) ;  /* 0xffffffe4002c7947 */ /* 0x000fea000383ffff */
.L_x_2233:
[----:B--2---:R2:W4:Y:S02]  /*175a0*/  SYNCS.PHASECHK.TRANS64.TRYWAIT P0, [R7+URZ], R2 ;  /* 0x00000002070075a7 */ /* 0x004524000800017f */
[----:B----4-:R-:W-:Y:S05]  /*175b0*/  @!P0 NANOSLEEP.SYNCS 0x989680 ;  /* 0x009896800000895d */ /* 0x010fea0003900000 */
[----:B------:R-:W4:Y:S02]  /*175c0*/  @!P0 SYNCS.PHASECHK.TRANS64 P0, [R7+URZ], R2 ;  /* 0x00000002070085a7 */ /* 0x000f24000800007f */
[----:B----4-:R-:W-:Y:S05]  /*175d0*/  @!P0 BRA `(.L_x_2233) ;  /* 0xfffffffc00f08947 */ /* 0x010fea000383ffff */
[----:B------:R-:W-:Y:S05]  /*175e0*/  BRA `(.L_x_2298) ;  /* 0xffffffe400207947 */ /* 0x000fea000383ffff */
.L_x_2235:
[----:B----4-:R4:W0:Y:S02]  /*175f0*/  SYNCS.PHASECHK.TRANS64.TRYWAIT P0, [R4+URZ], R3 ;  /* 0x00000003040075a7 */ /* 0x010824000800017f */
[----:B0-----:R-:W-:Y:S05]  /*17600*/  @!P0 NANOSLEEP.SYNCS 0x989680 ;  /* 0x009896800000895d */ /* 0x001fea0003900000 */
[----:B------:R-:W0:Y:S02]  /*17610*/  @!P0 SYNCS.PHASECHK.TRANS64 P0, [R4+URZ], R3 ;  /* 0x00000003040085a7 */ /* 0x000e24000800007f */
[----:B0-----:R-:W-:Y:S05]  /*17620*/  @!P0 BRA `(.L_x_2235) ;  /* 0xfffffffc00f08947 */ /* 0x001fea000383ffff */
[----:B------:R-:W-:Y:S05]  /*17630*/  BRA `(.L_x_2299) ;  /* 0xffffffe400247947 */ /* 0x000fea000383ffff */
.L_x_2300:
        /* <DEDUP_REMOVED lines=12> */
.L_x_2731:


//--------------------- .text._ZN7cutlass13device_kernelIN5flash11enable_sm90INS1_16FlashAttnFwdSm90INS1_25CollectiveMainloopFwdSm90ILi2EN4cute5tupleIJNS5_1CILi1EEES8_S8_EEENS6_IJNS7_ILi192EEENS7_ILi144EEENS7_ILi96EEEEEELi96ENS_6half_tEfNS_4arch4Sm90ELb1ELb0ELb0ELb1ELb0ELb1ELb0ELb0ELb1ELb1ELb0ELb0EEENS1_21CollectiveEpilogueFwdINS6_IJSA_SC_SB_EEES9_SE_SG_Li384ELb1ELb1ELb0ELb0EEENS1_36VarlenDynamicPersistentTileSchedulerILi192ELi144ELi384ELi128ELb0ELb1ELb1ELb1ELb1ELb1EEEEEEEEEvNT_6ParamsE --------------------------
	.section	.text._ZN7cutlass13device_kernelIN5flash11enable_sm90INS1_16FlashAttnFwdSm90INS1_25CollectiveMainloopFwdSm90ILi2EN4cute5tupleIJNS5_1CILi1EEES8_S8_EEENS6_IJNS7_ILi192EEENS7_ILi144EEENS7_ILi96EEEEEELi96ENS_6half_tEfNS_4arch4Sm90ELb1ELb0ELb0ELb1ELb0ELb1ELb0ELb0ELb1ELb1ELb0ELb0EEENS1_21CollectiveEpilogueFwdINS6_IJSA_SC_SB_EEES9_SE_SG_Li384ELb1ELb1ELb0ELb0EEENS1_36VarlenDynamicPersistentTileSchedulerILi192ELi144ELi384ELi128ELb0ELb1ELb1ELb1ELb1ELb1EEEEEEEEEvNT_6ParamsE,"ax",@progbits
	.align	128
.text._ZN7cutlass13device_kernelIN5flash11enable_sm90INS1_16FlashAttnFwdSm90INS1_25CollectiveMainloopFwdSm90ILi2EN4cute5tupleIJNS5_1CILi1EEES8_S8_EEENS6_IJNS7_ILi192EEENS7_ILi144EEENS7_ILi96EEEEEELi96ENS_6half_tEfNS_4arch4Sm90ELb1ELb0ELb0ELb1ELb0ELb1ELb0ELb0ELb1ELb1ELb0ELb0EEENS1_21CollectiveEpilogueFwdINS6_IJSA_SC_SB_EEES9_SE_SG_Li384ELb1ELb1ELb0ELb0EEENS1_36VarlenDynamicPersistentTileSchedulerILi192ELi144ELi384ELi128ELb0ELb1ELb1ELb1ELb1ELb1EEEEEEEEEvNT_6ParamsE:
        .type           _ZN7cutlass13device_kernelIN5flash11enable_sm90INS1_16FlashAttnFwdSm90INS1_25CollectiveMainloopFwdSm90ILi2EN4cute5tupleIJNS5_1CILi1EEES8_S8_EEENS6_IJNS7_ILi192EEENS7_ILi144EEENS7_ILi96EEEEEELi96ENS_6half_tEfNS_4arch4Sm90ELb1ELb0ELb0ELb1ELb0ELb1ELb0ELb0ELb1ELb1ELb0ELb0EEENS1_21CollectiveEpilogueFwdINS6_IJSA_SC_SB_EEES9_SE_SG_Li384ELb1ELb1ELb0ELb0EEENS1_36VarlenDynamicPersistentTileSchedulerILi192ELi144ELi384ELi128ELb0ELb1ELb1ELb1ELb1ELb1EEEEEEEEEvNT_6ParamsE,@function
        .size           _ZN7cutlass13device_kernelIN5flash11enable_sm90INS1_16FlashAttnFwdSm90INS1_25CollectiveMainloopFwdSm90ILi2EN4cute5tupleIJNS5_1CILi1EEES8_S8_EEENS6_IJNS7_ILi192EEENS7_ILi144EEENS7_ILi96EEEEEELi96ENS_6half_tEfNS_4arch4Sm90ELb1ELb0ELb0ELb1ELb0ELb1ELb0ELb0ELb1ELb1ELb0ELb0EEENS1_21CollectiveEpilogueFwdINS6_IJSA_SC_SB_EEES9_SE_SG_Li384ELb1ELb1ELb0ELb0EEENS1_36VarlenDynamicPersistentTileSchedulerILi192ELi144ELi384ELi128ELb0ELb1ELb1ELb1ELb1ELb1EEEEEEEEEvNT_6ParamsE,(.L_x_2732 - _ZN7cutlass13device_kernelIN5flash11enable_sm90INS1_16FlashAttnFwdSm90INS1_25CollectiveMainloopFwdSm90ILi2EN4cute5tupleIJNS5_1CILi1EEES8_S8_EEENS6_IJNS7_ILi192EEENS7_ILi144EEENS7_ILi96EEEEEELi96ENS_6half_tEfNS_4arch4Sm90ELb1ELb0ELb0ELb1ELb0ELb1ELb0ELb0ELb1ELb1ELb0ELb0EEENS1_21CollectiveEpilogueFwdINS6_IJSA_SC_SB_EEES9_SE_SG_Li384ELb1ELb1ELb0ELb0EEENS1_36VarlenDynamicPersistentTileSchedulerILi192ELi144ELi384ELi128ELb0ELb1ELb1ELb1ELb1ELb1EEEEEEEEEvNT_6ParamsE)
        .other          _ZN7cutlass13device_kernelIN5flash11enable_sm90INS1_16FlashAttnFwdSm90INS1_25CollectiveMainloopFwdSm90ILi2EN4cute5tupleIJNS5_1CILi1EEES8_S8_EEENS6_IJNS7_ILi192EEENS7_ILi144EEENS7_ILi96EEEEEELi96ENS_6half_tEfNS_4arch4Sm90ELb1ELb0ELb0ELb1ELb0ELb1ELb0ELb0ELb1ELb1ELb0ELb0EEENS1_21CollectiveEpilogueFwdINS6_IJSA_SC_SB_EEES9_SE_SG_Li384ELb1ELb1ELb0ELb0EEENS1_36VarlenDynamicPersistentTileSchedulerILi192ELi144ELi384ELi128ELb0ELb1ELb1ELb1ELb1ELb1EEEEEEEEEvNT_6ParamsE,@"STO_CUDA_ENTRY STV_DEFAULT"
_ZN7cutlass13device_kernelIN5flash11enable_sm90INS1_16FlashAttnFwdSm90INS1_25CollectiveMainloopFwdSm90ILi2EN4cute5tupleIJNS5_1CILi1EEES8_S8_EEENS6_IJNS7_ILi192EEENS7_ILi144EEENS7_ILi96EEEEEELi96ENS_6half_tEfNS_4arch4Sm90ELb1ELb0ELb0ELb1ELb0ELb1ELb0ELb0ELb1ELb1ELb0ELb0EEENS1_21CollectiveEpilogueFwdINS6_IJSA_SC_SB_EEES9_SE_SG_Li384ELb1ELb1ELb0ELb0EEENS1_36VarlenDynamicPersistentTileSchedulerILi192ELi144ELi384ELi128ELb0ELb1ELb1ELb1ELb1ELb1EEEEEEEEEvNT_6ParamsE:
        /* <DEDUP_REMOVED lines=24> */
.L_x_2302:
[----:B------:R-:W-:Y:S05]  /*0180*/  BSYNC B0 ;  /* 0x0000000000007941 */ /* 0x000fea0003800000 */
.L_x_2301:
        /* <DEDUP_REMOVED lines=41> */
.L_x_2303:
        /* <DEDUP_REMOVED lines=22> */
.L_x_2304:
        /* <DEDUP_REMOVED lines=18> */
.L_x_2305:
        /* <DEDUP_REMOVED lines=22> */
.L_x_2306:
        /* <DEDUP_REMOVED lines=22> */
.L_x_2307:
[----:B0-----:R-:W-:Y:S01]  /*0960*/  UMOV UR4, 0x1 ;  /* 0x0000000100047882 */ /* 0x001fe20000000000 */
[----:B------:R-:W-:Y:S01]  /*0970*/  PLOP3.LUT P0, PT, PT, PT, UP0, 0x80, 0x0 ;  /* 0x000000000000781c */ /* 0x000fe20003f0f008 */
[----:B------:R-:W-:Y:S01]  /*0980*/  USEL UR4, UR4, 0x2, !UP0 ;  /* 0x0000000204047887 */ /* 0x000fe2000c000000 */
[----:B------:R-:W-:Y:S01]  /*0990*/  NOP ;  /* 0x0000000000007918 */ /* 0x000fe20000000000 */
[----:B------:R-:W-:Y:S01]  /*09a0*/  ULDC.64 UR60, c[0x0][0x208] ;  /* 0x00008200003c7ab9 */ /* 0x000fe20000000a00 */
[----:B------:R-:W-:Y:S03]  /*09b0*/  BSSY B9, `(.L_x_2308) ;  /* 0x000226d000097945 */ /* 0x000fe60003800000 */
[----:B------:R-:W-:-:S05]  /*09c0*/  IMAD.U32 R2, RZ, RZ, UR4 ;  /* 0x00000004ff027e24 */ /* 0x000fca000f8e00ff */
[----:B------:R0:W-:Y:S01]  /*09d0*/  STL [R1+0x84], R2 ;  /* 0x0000840201007387 */ /* 0x0001e20000100800 */
[----:B-12-4-:R-:W-:Y:S06]  /*09e0*/  BAR.SYNC.DEFER_BLOCKING 0x0 ;  /* 0x0000000000007b1d */ /* 0x016fec0000010000 */
[----:B------:R-:W-:Y:S05]  /*09f0*/  @!P0 BRA `(.L_x_2309) ;  /* 0x000001a800ac8947 */ /* 0x000fea0003800000 */
.L_x_2310:
[----:B------:R-:W-:-:S08]  /*0a00*/  NOP ;  /* 0x0000000000007918 */ /* 0x000fd00000000000 */
[----:B------:R-:W1:Y:S02]  /*0a10*/  USETMAXREG.TRY_ALLOC.CTAPOOL UP0, 0xa0 ;  /* 0x000000a0000079c8 */ /* 0x000e640008000600 */
[----:B-1----:R-:W-:-:S13]  /*0a20*/  PLOP3.LUT P0, PT, PT, PT, UP0, 0x80, 0x0 ;  /* 0x000000000000781c */ /* 0x002fda0003f0f008 */
[----:B------:R-:W-:Y:S05]  /*0a30*/  @!P0 BRA `(.L_x_2310) ;  /* 0xfffffffc00f08947 */ /* 0x000fea000383ffff */
[----:B------:R-:W2:Y:S01]  /*0a40*/  LDL.LU R0, [R1] ;  /* 0x0000000001007983 */ /* 0x000ea20000300800 */
[----:B0-----:R-:W0:Y:S01]  /*0a50*/  S2R R2, SR_TID.X ;  /* 0x0000000000027919 */ /* 0x001e220000002100 */
        /* <DEDUP_REMOVED lines=17> */
[----:B------:R-:W2:Y:S01]  /*0b70*/  LDL R2, [R1+0x84] ;  /* 0x0000840001027983 */ /* 0x000ea20000100800 */
[----:B------:R-:W-:Y:S02]  /*0b80*/  R2UR UR4, R22 ;  /* 0x00000000160472ca */ /* 0x000fe400000e0000 */
[----:B------:R-:W-:Y:S01]  /*0b90*/  CS2R R144, SRZ ;  /* 0x0000000000907805 */ /* 0x000fe2000001ff00 */
[----:B------:R-:W0:Y:S10]  /*0ba0*/  S2R R0, SR_TID.X ;  /* 0x0000000000007919 */ /* 0x000e340000002100 */
[----:B------:R-:W-:Y:S01]  /*0bb0*/  UIADD3 UR4, UR4, 0xda00, URZ ;  /* 0x0000da0004047890 */ /* 0x000fe2000fffe03f */
[----:B0-----:R-:W-:-:S05]  /*0bc0*/  VIADD R17, R0, 0xffffff80 ;  /* 0xffffff8000117836 */ /* 0x001fca0000000000 */
[----:B------:R-:W-:Y:S02]  /*0bd0*/  SHF.R.S32.HI R0, RZ, 0x1f, R17 ;  /* 0x0000001fff007819 */ /* 0x000fe40000011411 */
[-C--:B------:R-:W-:Y:S02]  /*0be0*/  LEA.HI R13, R17, R17.reuse, RZ, 0x1 ;  /* 0x00000011110d7211 */ /* 0x080fe400078f08ff */
[CC--:B------:R-:W-:Y:S02]  /*0bf0*/  LEA.HI R3, R0.reuse, R17.reuse, RZ, 0x4 ;  /* 0x0000001100037211 */ /* 0x0c0fe400078f20ff */
[----:B------:R-:W-:Y:S02]  /*0c00*/  LEA.HI R7, R0, R17, RZ, 0x5 ;  /* 0x0000001100077211 */ /* 0x000fe400078f28ff */
[----:B------:R-:W-:Y:S02]  /*0c10*/  SHF.R.S32.HI R156, RZ, 0x1, R13 ;  /* 0x00000001ff9c7819 */ /* 0x000fe4000001140d */
[----:B------:R-:W-:-:S02]  /*0c20*/  SHF.R.S32.HI R9, RZ, 0x5, R7 ;  /* 0x00000005ff097819 */ /* 0x000fc40000011407 */
[C---:B------:R-:W-:Y:S02]  /*0c30*/  LEA.HI R10, R13.reuse, R156, RZ, 0x1 ;  /* 0x0000009c0d0a7211 */ /* 0x040fe400078f08ff */
[----:B------:R-:W-:Y:S02]  /*0c40*/  LOP3.LUT R13, R13, 0xfffffffe, RZ, 0xc0, !PT ;  /* 0xfffffffe0d0d7812 */ /* 0x000fe400078ec0ff */
[----:B------:R-:W-:-:S03]  /*0c50*/  LOP3.LUT R11, R10, 0x7fffffe, RZ, 0xc0, !PT ;  /* 0x07fffffe0a0b7812 */ /* 0x000fc600078ec0ff */
[----:B------:R-:W-:Y:S02]  /*0c60*/  IMAD.IADD R13, R17, 0x1, -R13 ;  /* 0x00000001110d7824 */ /* 0x000fe400078e0a0d */
[----:B------:R-:W-:Y:S01]  /*0c70*/  IMAD.IADD R11, R156, 0x1, -R11 ;  /* 0x000000019c0b7824 */ /* 0x000fe200078e0a0b */
[----:B--2---:R-:W-:Y:S02]  /*0c80*/  R2UR UR5, R2 ;  /* 0x00000000020572ca */ /* 0x004fe400000e0000 */
[----:B------:R-:W-:-:S05]  /*0c90*/  LOP3.LUT R2, R3, 0xfffffff0, RZ, 0xc0, !PT ;  /* 0xfffffff003027812 */ /* 0x000fca00078ec0ff */
[----:B------:R-:W-:Y:S01]  /*0ca0*/  IMAD.IADD R4, R17, 0x1, -R2 ;  /* 0x0000000111047824 */ /* 0x000fe200078e0a02 */
[----:B------:R-:W-:-:S03]  /*0cb0*/  LEA.HI R2, R0, R17, RZ, 0x7 ;  /* 0x0000001100027211 */ /* 0x000fc600078f38ff */
[--C-:B------:R-:W-:Y:S01]  /*0cc0*/  IMAD R15, R9, 0x10, R4.reuse ;  /* 0x00000010090f7824 */ /* 0x100fe200078e0204 */
[----:B------:R-:W-:Y:S01]  /*0cd0*/  SHF.R.S32.HI R5, RZ, 0x1f, R4 ;  /* 0x0000001fff057819 */ /* 0x000fe20000011404 */
[----:B------:R-:W-:Y:S01]  /*0ce0*/  ULOP3.LUT UR5, UR5, 0x1, URZ, 0xfc, !UPT ;  /* 0x0000000105057892 */ /* 0x000fe2000f8efc3f */
[----:B------:R-:W-:Y:S02]  /*0cf0*/  SHF.R.S32.HI R18, RZ, 0x7, R2 ;  /* 0x00000007ff127819 */ /* 0x000fe40000011402 */
[CC--:B------:R-:W-:Y:S02]  /*0d00*/  LEA.HI R6, R5.reuse, R4.reuse, RZ, 0x3 ;  /* 0x0000000405067211 */ /* 0x0c0fe400078f18ff */
[----:B------:R-:W-:-:S03]  /*0d10*/  LEA.HI R5, R5, R4, RZ, 0x2 ;  /* 0x0000000405057211 */ /* 0x000fc600078f10ff */
[----:B------:R-:W-:Y:S01]  /*0d20*/  IMAD.SHL.U32 R8, R6, 0x10, RZ ;  /* 0x0000001006087824 */ /* 0x000fe200078e00ff */
[----:B------:R-:W-:Y:S02]  /*0d30*/  LOP3.LUT R7, R5, 0x7fffffc, RZ, 0xc0, !PT ;  /* 0x07fffffc05077812 */ /* 0x000fe400078ec0ff */
[----:B------:R-:W-:Y:S02]  /*0d40*/  SHF.R.S32.HI R6, RZ, 0x4, R3 ;  /* 0x00000004ff067819 */ /* 0x000fe40000011403 */
[----:B------:R-:W-:Y:S01]  /*0d50*/  LOP3.LUT R8, R8, 0x7fffff80, RZ, 0xc0, !PT ;  /* 0x7fffff8008087812 */ /* 0x000fe200078ec0ff */
[----:B------:R-:W-:Y:S01]  /*0d60*/  IMAD.IADD R7, R4, 0x1, -R7 ;  /* 0x0000000104077824 */ /* 0x000fe200078e0a07 */
[----:B------:R-:W-:Y:S01]  /*0d70*/  LEA.HI R3, R3, R6, RZ, 0x1 ;  /* 0x0000000603037211 */ /* 0x000fe200078f08ff */
[----:B------:R-:W-:Y:S01]  /*0d80*/  IMAD R14, R6, 0x8, R11 ;  /* 0x00000008060e7824 */ /* 0x000fe200078e020b */
[----:B------:R-:W-:Y:S01]  /*0d90*/  LEA.HI R4, R0, R17, RZ, 0x2 ;  /* 0x0000001100047211 */ /* 0x000fe200078f10ff */
[----:B------:R-:W-:Y:S01]  /*0da0*/  IMAD R8, R9, 0x100, R8 ;  /* 0x0000010009087824 */ /* 0x000fe200078e0208 */
[----:B------:R-:W-:Y:S01]  /*0db0*/  LOP3.LUT R9, R2, 0xffffff80, RZ, 0xc0, !PT ;  /* 0xffffff8002097812 */ /* 0x000fe200078ec0ff */
[----:B------:R-:W-:Y:S01]  /*0dc0*/  IMAD.HI R2, R18, 0x55555556, RZ ;  /* 0x5555555612027827 */ /* 0x000fe200078e02ff */
[----:B------:R-:W-:-:S02]  /*0dd0*/  LOP3.LUT R3, R3, 0x1ffffffe, RZ, 0xc0, !PT ;  /* 0x1ffffffe03037812 */ /* 0x000fc400078ec0ff */
[----:B------:R-:W-:Y:S01]  /*0de0*/  LOP3.LUT R0, R4, 0xfffffffc, RZ, 0xc0, !PT ;  /* 0xfffffffc04007812 */ /* 0x000fe200078ec0ff */
[C---:B------:R-:W-:Y:S01]  /*0df0*/  IMAD.IADD R16, R17.reuse, 0x1, -R9 ;  /* 0x0000000111107824 */ /* 0x040fe200078e0a09 */
[----:B------:R-:W-:Y:S01]  /*0e00*/  SHF.R.S32.HI R5, RZ, 0x2, R5 ;  /* 0x00000002ff057819 */ /* 0x000fe20000011405 */
[----:B------:R-:W-:Y:S02]  /*0e10*/  IMAD.IADD R3, R6, 0x1, -R3 ;  /* 0x0000000106037824 */ /* 0x000fe400078e0a03 */
[----:B------:R-:W-:Y:S01]  /*0e20*/  IMAD.IADD R6, R17, 0x1, -R0 ;  /* 0x0000000111067824 */ /* 0x000fe200078e0a00 */
[----:B------:R-:W-:Y:S01]  /*0e30*/  SHF.R.S32.HI R9, RZ, 0x1f, R16 ;  /* 0x0000001fff097819 */ /* 0x000fe20000011410 */
[----:B------:R-:W-:Y:S02]  /*0e40*/  IMAD.SHL.U32 R0, R3, 0x8, RZ ;  /* 0x0000000803007824 */ /* 0x000fe400078e00ff */
[----:B------:R-:W-:Y:S01]  /*0e50*/  IMAD.SHL.U32 R5, R5, 0x40, RZ ;  /* 0x0000004005057824 */ /* 0x000fe200078e00ff */
[----:B------:R-:W-:Y:S01]  /*0e60*/  LEA.HI R10, R9, R16, RZ, 0x2 ;  /* 0x00000010090a7211 */ /* 0x000fe200078f10ff */
[----:B------:R-:W-:Y:S01]  /*0e70*/  IMAD R7, R7, 0x10, R8 ;  /* 0x0000001007077824 */ /* 0x000fe200078e0208 */
[----:B------:R-:W-:-:S02]  /*0e80*/  LEA.HI R3, R6, R6, RZ, 0x1 ;  /* 0x0000000606037211 */ /* 0x000fc400078f08ff */
[--C-:B------:R-:W-:Y:S02]  /*0e90*/  SHF.R.S32.HI R11, RZ, 0x2, R10.reuse ;  /* 0x00000002ff0b7819 */ /* 0x100fe4000001140a */
[----:B------:R-:W-:Y:S02]  /*0ea0*/  SHF.R.S32.HI R12, RZ, 0x1f, R10 ;  /* 0x0000001fff0c7819 */ /* 0x000fe4000001140a */
[----:B------:R-:W-:Y:S02]  /*0eb0*/  LEA.HI R9, R9, R16, RZ, 0x5 ;  /* 0x0000001009097211 */ /* 0x000fe400078f28ff */
[----:B------:R-:W-:Y:S02]  /*0ec0*/  LEA.HI R12, R12, R11, RZ, 0x3 ;  /* 0x0000000b0c0c7211 */ /* 0x000fe400078f18ff */
[----:B------:R-:W-:Y:S02]  /*0ed0*/  LOP3.LUT R3, R3, 0x1ffffffe, RZ, 0xc0, !PT ;  /* 0x1ffffffe03037812 */ /* 0x000fe400078ec0ff */
[----:B------:R-:W-:-:S02]  /*0ee0*/  LOP3.LUT R12, R12, 0xfffffff8, RZ, 0xc0, !PT ;  /* 0xfffffff80c0c7812 */ /* 0x000fc400078ec0ff */
[----:B------:R-:W-:Y:S01]  /*0ef0*/  LOP3.LUT R5, R5, 0x40, RZ, 0xc0, !PT ;  /* 0x0000004005057812 */ /* 0x000fe200078ec0ff */
[----:B------:R-:W-:Y:S01]  /*0f00*/  IMAD.IADD R3, R6, 0x1, -R3 ;  /* 0x0000000106037824 */ /* 0x000fe200078e0a03 */
[----:B------:R-:W-:Y:S01]  /*0f10*/  LEA.HI R8, R2, R2, RZ, 0x1 ;  /* 0x0000000202087211 */ /* 0x000fe200078f08ff */
[----:B------:R-:W-:Y:S01]  /*0f20*/  IMAD.IADD R12, R11, 0x1, -R12 ;  /* 0x000000010b0c7824 */ /* 0x000fe200078e0a0c */
[----:B------:R-:W-:Y:S02]  /*0f30*/  SHF.R.S32.HI R9, RZ, 0x5, R9 ;  /* 0x00000005ff097819 */ /* 0x000fe40000011409 */
[----:B------:R-:W-:Y:S01]  /*0f40*/  LOP3.LUT R2, R5, 0x8, R0, 0xf8, !PT ;  /* 0x0000000805027812 */ /* 0x000fe200078ef800 */
[----:B------:R-:W-:Y:S01]  /*0f50*/  IMAD R8, R8, -0x3, R18 ;  /* 0xfffffffd08087824 */ /* 0x000fe200078e0212 */
[----:B------:R-:W-:Y:S01]  /*0f60*/  SHF.R.S32.HI R6, RZ, 0x2, R4 ;  /* 0x00000002ff067819 */ /* 0x000fe20000011404 */
[----:B------:R-:W-:Y:S01]  /*0f70*/  IMAD R9, R9, 0x10, R12 ;  /* 0x0000001009097824 */ /* 0x000fe200078e020c */
[----:B------:R-:W-:Y:S01]  /*0f80*/  SHF.R.U32.HI R5, RZ, 0x3, R5 ;  /* 0x00000003ff057819 */ /* 0x000fe20000011605 */
[----:B------:R-:W-:Y:S01]  /*0f90*/  IMAD.U32 R0, R15, 0x20, R0 ;  /* 0x000000200f007824 */ /* 0x000fe200078e0000 */
[----:B------:R-:W-:Y:S01]  /*0fa0*/  SHF.R.S32.HI R4, RZ, 0x1f, R4 ;  /* 0x0000001fff047819 */ /* 0x000fe20000011404 */
[C---:B------:R-:W-:Y:S01]  /*0fb0*/  IMAD.SHL.U32 R18, R13.reuse, 0x8, RZ ;  /* 0x000000080d127824 */ /* 0x040fe200078e00ff */
[----:B------:R-:W-:Y:S01]  /*0fc0*/  LOP3.LUT R2, R2, R5, RZ, 0x3c, !PT ;  /* 0x0000000502027212 */ /* 0x000fe200078e3cff */
[----:B------:R-:W-:Y:S01]  /*0fd0*/  IMAD R5, R8, 0x40, R9 ;  /* 0x0000004008057824 */ /* 0x000fe200078e0209 */
[----:B------:R-:W-:Y:S01]  /*0fe0*/  LEA.HI R4, R4, R6, RZ, 0x2 ;  /* 0x0000000604047211 */ /* 0x000fe200078f10ff */
[----:B------:R0:W-:Y:S01]  /*0ff0*/  STL [R1+0x80], R0 ;  /* 0x0000800001007387 */ /* 0x0001e20000100800 */
[----:B------:R-:W-:Y:S01]  /*1000*/  IMAD.SHL.U32 R8, R13, 0x4, RZ ;  /* 0x000000040d087824 */ /* 0x000fe200078e00ff */
[----:B------:R-:W-:Y:S01]  /*1010*/  LOP3.LUT R10, R10, 0x7ffffffc, RZ, 0xc0, !PT ;  /* 0x7ffffffc0a0a7812 */ /* 0x000fe200078ec0ff */
[----:B------:R-:W-:Y:S01]  /*1020*/  IMAD.IADD R7, R2, 0x1, R7 ;  /* 0x0000000102077824 */ /* 0x000fe200078e0207 */
[----:B------:R-:W-:Y:S01]  /*1030*/  LOP3.LUT R4, R4, 0xfffffffc, RZ, 0xc0, !PT ;  /* 0xfffffffc04047812 */ /* 0x000fe200078ec0ff */
[----:B------:R-:W-:Y:S02]  /*1040*/  STL [R1+0x7c], R5 ;  /* 0x00007c0501007387 */ /* 0x000fe40000100800 */
[----:B------:R-:W-:-:S02]  /*1050*/  IMAD R23, R7, 0x2, R22 ;  /* 0x0000000207177824 */ /* 0x000fc400078e0216 */
[----:B------:R-:W-:Y:S01]  /*1060*/  STL [R1+0x74], RZ ;  /* 0x000074ff01007387 */ /* 0x000fe20000100800 */
[----:B0-----:R-:W-:-:S05]  /*1070*/  IMAD.U32 R0, RZ, RZ, UR5 ;  /* 0x00000005ff007e24 */ /* 0x001fca000f8e00ff */
[----:B------:R0:W-:Y:S04]  /*1080*/  STL [R1+0x2c], R0 ;  /* 0x00002c0001007387 */ /* 0x0001e80000100800 */
[----:B------:R-:W-:Y:S04]  /*1090*/  STL [R1+0x10], RZ ;  /* 0x000010ff01007387 */ /* 0x000fe80000100800 */
[----:B------:R-:W-:Y:S01]  /*10a0*/  STL [R1+0x4], RZ ;  /* 0x000004ff01007387 */ /* 0x000fe20000100800 */
[----:B0-----:R-:W-:Y:S02]  /*10b0*/  IMAD.IADD R0, R6, 0x1, -R4 ;  /* 0x0000000106007824 */ /* 0x001fe400078e0a04 */
[----:B------:R-:W-:-:S02]  /*10c0*/  IMAD.U32 R4, RZ, RZ, UR4 ;  /* 0x00000004ff047e24 */ /* 0x000fc4000f8e00ff */
[----:B------:R-:W-:Y:S01]  /*10d0*/  VIADD R6, R8, 0x20 ;  /* 0x0000002008067836 */ /* 0x000fe20000000000 */
[----:B------:R0:W-:Y:S04]  /*10e0*/  STL [R1+0x60], R0 ;  /* 0x0000600001007387 */ /* 0x0001e80000100800 */
[----:B------:R-:W-:Y:S04]  /*10f0*/  STL [R1+0x18], R8 ;  /* 0x0000180801007387 */ /* 0x000fe80000100800 */
[----:B------:R1:W-:Y:S01]  /*1100*/  STL [R1+0x78], R4 ;  /* 0x0000780401007387 */ /* 0x0003e20000100800 */
[----:B0-----:R-:W-:-:S03]  /*1110*/  IMAD.SHL.U32 R0, R0, 0x40, RZ ;  /* 0x0000004000007824 */ /* 0x001fc600078e00ff */
[----:B------:R-:W-:Y:S02]  /*1120*/  STL [R1+0x8], R18 ;  /* 0x0000081201007387 */ /* 0x000fe40000100800 */
[----:B------:R-:W-:Y:S01]  /*1130*/  LOP3.LUT R2, R0, 0xc0, RZ, 0xc0, !PT ;  /* 0x000000c000027812 */ /* 0x000fe200078ec0ff */
[----:B------:R-:W-:Y:S01]  /*1140*/  VIADD R0, R8, 0x10 ;  /* 0x0000001008007836 */ /* 0x000fe20000000000 */
[----:B-1----:R-:W-:-:S03]  /*1150*/  SHF.R.S32.HI R4, RZ, 0x1f, R156 ;  /* 0x0000001fff047819 */ /* 0x002fc6000001149c */
[----:B------:R-:W-:Y:S01]  /*1160*/  STL [R1+0x14], R2 ;  /* 0x0000140201007387 */ /* 0x000fe20000100800 */
[----:B------:R-:W-:-:S03]  /*1170*/  SHF.R.U32.HI R4, RZ, 0x3, R2 ;  /* 0x00000003ff047819 */ /* 0x000fc60000011602 */
[----:B------:R0:W-:Y:S04]  /*1180*/  STL [R1+0x3c], R0 ;  /* 0x00003c0001007387 */ /* 0x0001e80000100800 */
[----:B------:R1:W-:Y:S01]  /*1190*/  STL [R1+0x38], R6 ;  /* 0x0000380601007387 */ /* 0x0003e20000100800 */
[----:B0-----:R-:W-:Y:S01]  /*11a0*/  LOP3.LUT R0, R2, 0x8, R18, 0xf8, !PT ;  /* 0x0000000802007812 */ /* 0x001fe200078ef812 */
[----:B------:R-:W-:Y:S02]  /*11b0*/  IMAD.SHL.U32 R2, R14, 0x20, RZ ;  /* 0x000000200e027824 */ /* 0x000fe400078e00ff */
[----:B-1----:R-:W-:Y:S01]  /*11c0*/  VIADD R6, R8, 0x8 ;  /* 0x0000000808067836 */ /* 0x002fe20000000000 */
[----:B------:R-:W-:-:S04]  /*11d0*/  LOP3.LUT R0, R0, R4, RZ, 0x3c, !PT ;  /* 0x0000000400007212 */ /* 0x000fc800078e3cff */
[----:B------:R0:W-:Y:S04]  /*11e0*/  STL [R1+0x44], R6 ;  /* 0x0000440601007387 */ /* 0x0001e80000100800 */
[----:B------:R1:W-:Y:S04]  /*11f0*/  STL [R1+0x20], R4 ;  /* 0x0000200401007387 */ /* 0x0003e80000100800 */
[----:B------:R2:W-:Y:S01]  /*1200*/  STL [R1+0x24], R2 ;  /* 0x0000240201007387 */ /* 0x0005e20000100800 */
[C---:B0-----:R-:W-:Y:S02]  /*1210*/  VIADD R6, R8.reuse, 0x28 ;  /* 0x0000002808067836 */ /* 0x041fe40000000000 */
[----:B-1----:R-:W-:-:S02]  /*1220*/  VIADD R4, R8, 0x18 ;  /* 0x0000001808047836 */ /* 0x002fc40000000000 */
[----:B--2---:R-:W-:-:S03]  /*1230*/  IMAD.IADD R2, R2, 0x1, R0 ;  /* 0x0000000102027824 */ /* 0x004fc600078e0200 */
[----:B------:R0:W-:Y:S01]  /*1240*/  STL [R1+0x48], R4 ;  /* 0x0000480401007387 */ /* 0x0001e20000100800 */
[----:B------:R-:W-:-:S03]  /*1250*/  IMAD R0, R3, 0x8, R5 ;  /* 0x0000000803007824 */ /* 0x000fc600078e0205 */
[----:B------:R1:W-:Y:S01]  /*1260*/  STL [R1+0x4c], R6 ;  /* 0x00004c0601007387 */ /* 0x0003e20000100800 */
[----:B0-----:R-:W-:-:S05]  /*1270*/  IMAD.IADD R4, R16, 0x1, -R10 ;  /* 0x0000000110047824 */ /* 0x001fca00078e0a0a */
[----:B------:R1:W-:Y:S04]  /*1280*/  STL [R1+0x64], R4 ;  /* 0x0000640401007387 */ /* 0x0003e80000100800 */
[----:B------:R1:W-:Y:S04]  /*1290*/  STL [R1+0x5c], R2 ;  /* 0x00005c0201007387 */ /* 0x0003e80000100800 */
[----:B------:R1:W-:Y:S02]  /*12a0*/  STL [R1+0x68], R0 ;  /* 0x0000680001007387 */ /* 0x0003e40000100800 */
.L_x_2458:
[----:B01-34-:R-:W0:Y:S02]  /*12b0*/  LDC.64 R2, c[0x0][0xc88] ;  /* 0x00032200ff027b82 */ /* 0x01be240000000a00 */
[----:B0-----:R-:W-:-:S05]  /*12c0*/  IMAD.WIDE R2, R107, 0x4, R2 ;  /* 0x000000046b027825 */ /* 0x001fca00078e0202 */
[----:B--2---:R0:W2:Y:S01]  /*12d0*/  LDG.E R11, desc[UR60][R2.64] ;  /* 0x0000003c020b7981 */ /* 0x0040a2000c1e1900 */
        /* <DEDUP_REMOVED lines=27> */
[----:B------:R-:W2:Y:S01]  /*1490*/  @P2 LDG.E R10, desc[UR60][R6.64] ;  /* 0x0000003c060a2981 */ /* 0x000ea2000c1e1900 */
        /* <DEDUP_REMOVED lines=10> */
[----:B--2---:R0:W-:Y:S01]  /*1540*/  STL [R1+0x50], R10 ;  /* 0x0000500a01007387 */ /* 0x0041e20000100800 */
[----:B------:R-:W-:Y:S05]  /*1550*/  @P2 BRA `(.L_x_2312) ;  /* 0x0000000000282947 */ /* 0x000fea0003800000 */
[----:B------:R-:W-:Y:S02]  /*1560*/  ULDC.64 UR4, c[0x0][0xa00] ;  /* 0x0002800000047ab9 */ /* 0x000fe40000000a00 */
[----:B------:R-:W-:-:S04]  /*1570*/  ISETP.NE.U32.AND P1, PT, RZ, UR4, PT ;  /* 0x00000004ff007c0c */ /* 0x000fc8000bf25070 */
[----:B------:R-:W-:-:S13]  /*1580*/  ISETP.NE.AND.EX P1, PT, RZ, UR5, PT, P1 ;  /* 0x00000005ff007c0c */ /* 0x000fda000bf25310 */
[----:B------:R-:W-:Y:S05]  /*1590*/  @!P1 BRA `(.L_x_2312) ;  /* 0x0000000000189947 */ /* 0x000fea0003800000 */
[----:B0-----:R-:W0:Y:S02]  /*15a0*/  LDC.64 R4, c[0x0][0xa00] ;  /* 0x00028000ff047b82 */ /* 0x001e240000000a00 */
[----:B0-----:R-:W-:-:S05]  /*15b0*/  IMAD.WIDE R4, R19, 0x4, R4 ;  /* 0x0000000413047825 */ /* 0x001fca00078e0204 */
[----:B------:R-:W2:Y:S04]  /*15c0*/  LDG.E R0, desc[UR60][R4.64] ;  /* 0x0000003c04007981 */ /* 0x000ea8000c1e1900 */
[----:B------:R-:W2:Y:S02]  /*15d0*/  LDG.E R7, desc[UR60][R4.64+0x4] ;  /* 0x0000043c04077981 */ /* 0x000ea4000c1e1900 */
[----:B--2---:R-:W-:-:S05]  /*15e0*/  IMAD.IADD R10, R7, 0x1, -R0 ;  /* 0x00000001070a7824 */ /* 0x004fca00078e0a00 */
[----:B------:R1:W-:Y:S02]  /*15f0*/  STL [R1+0x50], R10 ;  /* 0x0000500a01007387 */ /* 0x0003e40000100800 */
.L_x_2312:
[----:B------:R-:W-:Y:S01]  /*1600*/  ULDC.64 UR4, c[0x0][0xa20] ;  /* 0x0002880000047ab9 */ /* 0x000fe20000000a00 */
[----:B------:R2:W-:Y:S01]  /*1610*/  STL [R1+0x70], R106 ;  /* 0x0000706a01007387 */ /* 0x0005e20000100800 */
[----:B------:R-:W-:-:S04]  /*1620*/  ISETP.NE.U32.AND P1, PT, RZ, UR4, PT ;  /* 0x00000004ff007c0c */ /* 0x000fc8000bf25070 */
[----:B------:R-:W-:-:S13]  /*1630*/  ISETP.NE.AND.EX P1, PT, RZ, UR5, PT, P1 ;  /* 0x00000005ff007c0c */ /* 0x000fda000bf25310 */
[----:B--2---:R-:W-:Y:S05]  /*1640*/  @!P1 BRA `(.L_x_2313) ;  /* 0x0000000000109947 */ /* 0x004fea0003800000 */
[----:B0-----:R-:W-:-:S04]  /*1650*/  IADD3 R4, P0, R24, UR4, RZ ;  /* 0x0000000418047c10 */ /* 0x001fc8000ff1e0ff */
[----:B------:R-:W-:-:S05]  /*1660*/  IADD3.X R5, R25, UR5, RZ, P0, !PT ;  /* 0x0000000519057c10 */ /* 0x000fca00087fe4ff */
[----:B------:R2:W5:Y:S01]  /*1670*/  LDG.E R18, desc[UR60][R4.64] ;  /* 0x0000003c04127981 */ /* 0x000562000c1e1900 */
[----:B------:R-:W-:Y:S05]  /*1680*/  BRA `(.L_x_2314) ;  /* 0x0000000000107947 */ /* 0x000fea0003800000 */
.L_x_2313:
[----:B------:R-:W-:Y:S05]  /*1690*/  @!P0 BRA `(.L_x_2314) ;  /* 0x00000000000c8947 */ /* 0x000fea0003800000 */
[----:B0-----:R-:W2:Y:S04]  /*16a0*/  LDG.E R5, desc[UR60][R8.64] ;  /* 0x0000003c08057981 */ /* 0x001ea8000c1e1900 */
[----:B------:R-:W2:Y:S02]  /*16b0*/  LDG.E R18, desc[UR60][R8.64+0x4] ;  /* 0x0000043c08127981 */ /* 0x000ea4000c1e1900 */
[----:B--2---:R-:W-:-:S07]  /*16c0*/  IMAD.IADD R18, R18, 0x1, -R5 ;  /* 0x0000000112127824 */ /* 0x004fce00078e0a05 */
.L_x_2314:
[----:B------:R-:W-:Y:S01]  /*16d0*/  ULDC.64 UR4, c[0x0][0xa10] ;  /* 0x0002840000047ab9 */ /* 0x000fe20000000a00 */
[----:B0-----:R-:W0:Y:S01]  /*16e0*/  LDC R8, c[0x0][0x448] ;  /* 0x00011200ff087b82 */ /* 0x001e220000000800 */
[----:B------:R-:W-:-:S04]  /*16f0*/  ISETP.NE.U32.AND P0, PT, RZ, UR4, PT ;  /* 0x00000004ff007c0c */ /* 0x000fc8000bf05070 */
[----:B------:R-:W-:Y:S01]  /*1700*/  ISETP.NE.AND.EX P0, PT, RZ, UR5, PT, P0 ;  /* 0x00000005ff007c0c */ /* 0x000fe2000bf05300 */
[----:B------:R-:W-:-:S12]  /*1710*/  ULDC.64 UR4, c[0x0][0xa30] ;  /* 0x00028c0000047ab9 */ /* 0x000fd80000000a00 */
[----:B--2---:R-:W2:Y:S02]  /*1720*/  @P0 LDC.64 R4, c[0x0][0xa10] ;  /* 0x00028400ff040b82 */ /* 0x004ea40000000a00 */
[----:B--2---:R-:W-:-:S05]  /*1730*/  @P0 IMAD.WIDE R4, R19, 0x4, R4 ;  /* 0x0000000413040825 */ /* 0x004fca00078e0204 */
[----:B------:R-:W2:Y:S04]  /*1740*/  @P0 LDG.E R0, desc[UR60][R4.64] ;  /* 0x0000003c04000981 */ /* 0x000ea8000c1e1900 */
[----:B------:R3:W2:Y:S01]  /*1750*/  @P0 LDG.E R9, desc[UR60][R4.64+0x4] ;  /* 0x0000043c04090981 */ /* 0x0006a2000c1e1900 */
[----:B------:R-:W-:Y:S01]  /*1760*/  ISETP.NE.U32.AND P1, PT, RZ, UR4, PT ;  /* 0x00000004ff007c0c */ /* 0x000fe2000bf25070 */
[----:B-----5:R-:W-:-:S03]  /*1770*/  IMAD.MOV.U32 R102, RZ, RZ, R18 ;  /* 0x000000ffff667224 */ /* 0x020fc600078e0012 */
[----:B------:R-:W-:-:S13]  /*1780*/  ISETP.NE.AND.EX P1, PT, RZ, UR5, PT, P1 ;  /* 0x00000005ff007c0c */ /* 0x000fda000bf25310 */
[----:B------:R-:W-:-:S04]  /*1790*/  @P1 IADD3 R6, P2, R24, UR4, RZ ;  /* 0x0000000418061c10 */ /* 0x000fc8000ff5e0ff */
[----:B------:R-:W-:-:S05]  /*17a0*/  @P1 IADD3.X R7, R25, UR5, RZ, P2, !PT ;  /* 0x0000000519071c10 */ /* 0x000fca00097fe4ff */
[----:B------:R4:W5:Y:S01]  /*17b0*/  @P1 LDG.E R102, desc[UR60][R6.64] ;  /* 0x0000003c06661981 */ /* 0x000962000c1e1900 */
[----:B0-----:R-:W-:Y:S01]  /*17c0*/  ISETP.NE.AND P1, PT, R8, 0x1, PT ;  /* 0x000000010800780c */ /* 0x001fe20003f25270 */
[----:B------:R-:W-:Y:S02]  /*17d0*/  IMAD R12, R105, 0xc0, RZ ;  /* 0x000000c0690c7824 */ /* 0x000fe400078e02ff */
[----:B------:R-:W-:Y:S02]  /*17e0*/  IMAD.IADD R8, R18, 0x1, -R3 ;  /* 0x0000000112087824 */ /* 0x000fe400078e0a03 */
[----:B---3--:R-:W-:Y:S01]  /*17f0*/  VIADD R4, R12, 0xbf ;  /* 0x000000bf0c047836 */ /* 0x008fe20000000000 */
[----:B------:R0:W-:Y:S01]  /*1800*/  STL [R1+0x58], R12 ;  /* 0x0000580c01007387 */ /* 0x0001e20000100800 */
[----:B------:R-:W-:-:S05]  /*1810*/  IMAD.MOV R78, RZ, RZ, -R8 ;  /* 0x000000ffff4e7224 */ /* 0x000fca00078e0a08 */
[----:B------:R-:W-:Y:S01]  /*1820*/  VIMNMX R78, RZ, R78, !PT ;  /* 0x0000004eff4e7248 */ /* 0x000fe20007fe0100 */
[----:B------:R-:W3:Y:S08]  /*1830*/  @P1 LDC R11, c[0x0][0x44c] ;  /* 0x00011300ff0b1b82 */ /* 0x000ef00000000800 */
[----:B------:R-:W1:Y:S01]  /*1840*/  @P1 LDC R5, c[0x0][0x450] ;  /* 0x00011400ff051b82 */ /* 0x000e620000000800 */
[----:B--2---:R-:W-:-:S02]  /*1850*/  @P0 IMAD.IADD R2, R9, 0x1, -R0 ;  /* 0x0000000109020824 */ /* 0x004fc400078e0a00 */
[----:B---3--:R-:W-:-:S04]  /*1860*/  @P1 IMAD.HI.U32 R0, R4, R11, RZ ;  /* 0x0000000b04001227 */ /* 0x008fc800078e00ff */
[----:B----4-:R-:W-:Y:S01]  /*1870*/  IMAD.IADD R6, R8, 0x1, R2 ;  /* 0x0000000108067824 */ /* 0x010fe200078e0202 */
[----:B-1----:R-:W-:-:S03]  /*1880*/  @P1 SHF.R.U32.HI R4, RZ, R5, R0 ;  /* 0x00000005ff041219 */ /* 0x002fc60000011600 */
[C---:B------:R-:W-:Y:S01]  /*1890*/  VIADD R0, R6.reuse, 0x8f ;  /* 0x0000008f06007836 */ /* 0x040fe20000000000 */
[----:B------:R-:W-:Y:S01]  /*18a0*/  IADD3 R109, R6, 0x90, -R10 ;  /* 0x00000090066d7810 */ /* 0x000fe20007ffe80a */
[----:B------:R0:W-:Y:S02]  /*18b0*/  STL [R1+0x54], R6 ;  /* 0x0000540601007387 */ /* 0x0001e40000100800 */
[----:B------:R-:W-:-:S04]  /*18c0*/  IMAD.HI R0, R0, 0x38e38e39, RZ ;  /* 0x38e38e3900007827 */ /* 0x000fc800078e02ff */
[----:B------:R-:W-:Y:S01]  /*18d0*/  IMAD.IADD R4, R109, 0x1, R4 ;  /* 0x000000016d047824 */ /* 0x000fe200078e0204 */
[----:B------:R-:W-:-:S03]  /*18e0*/  SHF.R.U32.HI R3, RZ, 0x1f, R0 ;  /* 0x0000001fff037819 */ /* 0x000fc60000011600 */
[----:B------:R-:W-:Y:S01]  /*18f0*/  IMAD.HI R4, R4, 0x38e38e39, RZ ;  /* 0x38e38e3904047827 */ /* 0x000fe200078e02ff */
[----:B------:R-:W-:-:S04]  /*1900*/  LEA.HI.SX32 R110, R0, R3, 0x1b ;  /* 0x00000003006e7211 */ /* 0x000fc800078fdaff */
[----:B------:R-:W-:-:S04]  /*1910*/  SHF.R.U32.HI R5, RZ, 0x1f, R4 ;  /* 0x0000001fff057819 */ /* 0x000fc80000011604 */
[----:B------:R-:W-:-:S04]  /*1920*/  LEA.HI.SX32 R5, R4, R5, 0x1b ;  /* 0x0000000504057211 */ /* 0x000fc800078fdaff */
[----:B------:R-:W-:-:S05]  /*1930*/  VIMNMX R5, R110, R5, PT ;  /* 0x000000056e057248 */ /* 0x000fca0003fe0100 */
        /* <DEDUP_REMOVED lines=33> */
.L_x_2317:
[----:B------:R-:W-:Y:S05]  /*1b50*/  BSYNC B6 ;  /* 0x0000000000067941 */ /* 0x000fea0003800000 */
.L_x_2316:
        /* <DEDUP_REMOVED lines=20> */
.L_x_2319:
[----:B------:R-:W-:Y:S05]  /*1ca0*/  BSYNC B6 ;  /* 0x0000000000067941 */ /* 0x000fea0003800000 */
.L_x_2318:
[----:B------:R-:W-:Y:S01]  /*1cb0*/  ULDC.64 UR4, c[0x0][0x9f8] ;  /* 0x00027e0000047ab9 */ /* 0x000fe20000000a00 */
[----:B------:R-:W2:Y:S01]  /*1cc0*/  LDL.64 R26, [R1+0x8] ;  /* 0x00000800011a7983 */ /* 0x000ea20000100a00 */
[----:B------:R-:W-:Y:S01]  /*1cd0*/  ISETP.NE.U32.AND P0, PT, RZ, UR4, PT ;  /* 0x00000004ff007c0c */ /* 0x000fe2000bf05070 */
[----:B------:R-:W0:Y:S02]  /*1ce0*/  LDC.64 R68, c[0x0][0x408] ;  /* 0x00010200ff447b82 */ /* 0x000e240000000a00 */
[----:B------:R-:W2:Y:S01]  /*1cf0*/  LDL.64 R34, [R1+0x8] ;  /* 0x0000080001227983 */ /* 0x000ea20000100a00 */
[----:B------:R-:W-:-:S05]  /*1d00*/  ISETP.NE.AND.EX P0, PT, RZ, UR5, PT, P0 ;  /* 0x00000005ff007c0c */ /* 0x000fca000bf05300 */
[----:B------:R-:W1:Y:S01]  /*1d10*/  LDC.64 R30, c[0x0][0x300] ;  /* 0x0000c000ff1e7b82 */ /* 0x000e620000000a00 */
[----:B------:R-:W-:Y:S01]  /*1d20*/  IMAD.IADD R77, R77, 0x1, R18 ;  /* 0x000000014d4d7824 */ /* 0x000fe200078e0212 */
[----:B------:R-:W-:-:S06]  /*1d30*/  ULDC.64 UR6, c[0x0][0xa08] ;  /* 0x0002820000067ab9 */ /* 0x000fcc0000000a00 */
[----:B------:R-:W-:Y:S01]  /*1d40*/  @P0 IADD3 R4, P1, R24, UR4, RZ ;  /* 0x0000000418040c10 */ /* 0x000fe2000ff3e0ff */
[----:B------:R-:W3:Y:S01]  /*1d50*/  S2R R20, SR_TID.X ;  /* 0x0000000000147919 */ /* 0x000ee20000002100 */
[----:B------:R-:W4:Y:S02]  /*1d60*/  LDC.64 R74, c[0x0][0x3f8] ;  /* 0x0000fe00ff4a7b82 */ /* 0x000f240000000a00 */
[----:B------:R-:W-:Y:S01]  /*1d70*/  @P0 IADD3.X R5, R25, UR5, RZ, P1, !PT ;  /* 0x0000000519050c10 */ /* 0x000fe20008ffe4ff */
[----:B------:R-:W4:Y:S01]  /*1d80*/  LDL.LU R24, [R1] ;  /* 0x0000000001187983 */ /* 0x000f220000300800 */
[----:B------:R-:W-:Y:S01]  /*1d90*/  SHF.R.S32.HI R11, RZ, 0x1f, R77 ;  /* 0x0000001fff0b7819 */ /* 0x000fe2000001144d */
[----:B------:R-:W-:Y:S02]  /*1da0*/  ULDC.64 UR4, c[0x0][0x308] ;  /* 0x0000c20000047ab9 */ /* 0x000fe40000000a00 */
[----:B------:R-:W4:Y:S04]  /*1db0*/  LDL.64 R14, [R1+0x18] ;  /* 0x00001800010e7983 */ /* 0x000f280000100a00 */
[----:B------:R-:W4:Y:S04]  /*1dc0*/  LDL.64 R36, [R1+0x18] ;  /* 0x0000180001247983 */ /* 0x000f280000100a00 */
[----:B------:R0:W4:Y:S01]  /*1dd0*/  @P0 LDG.E R19, desc[UR60][R4.64] ;  /* 0x0000003c04130981 */ /* 0x000122000c1e1900 */
[-C--:B-1----:R-:W-:Y:S01]  /*1de0*/  IMAD R0, R11, R30.reuse, RZ ;  /* 0x0000001e0b007224 */ /* 0x082fe200078e02ff */
[----:B------:R-:W-:Y:S01]  /*1df0*/  ISETP.NE.U32.AND P0, PT, RZ, UR6, PT ;  /* 0x00000006ff007c0c */ /* 0x000fe2000bf05070 */
[----:B------:R-:W-:Y:S01]  /*1e00*/  IMAD.WIDE.U32 R6, R77, R30, RZ ;  /* 0x0000001e4d067225 */ /* 0x000fe200078e00ff */
[----:B------:R-:W-:-:S02]  /*1e10*/  SHF.R.S32.HI R8, RZ, 0x1f, R106 ;  /* 0x0000001fff087819 */ /* 0x000fc4000001146a */
[----:B------:R-:W-:Y:S01]  /*1e20*/  ISETP.NE.AND.EX P0, PT, RZ, UR7, PT, P0 ;  /* 0x00000007ff007c0c */ /* 0x000fe2000bf05300 */
[----:B------:R-:W-:-:S04]  /*1e30*/  IMAD R3, R77, R31, R0 ;  /* 0x0000001f4d037224 */ /* 0x000fc800078e0200 */
[----:B------:R-:W-:Y:S02]  /*1e40*/  IMAD.IADD R7, R7, 0x1, R3 ;  /* 0x0000000107077824 */ /* 0x000fe400078e0203 */
[----:B------:R-:W-:Y:S02]  /*1e50*/  IMAD R3, R8, UR4, RZ ;  /* 0x0000000408037c24 */ /* 0x000fe4000f8e02ff */
[C---:B0-----:R-:W-:Y:S01]  /*1e60*/  IMAD.WIDE.U32 R4, R106.reuse, UR4, R6 ;  /* 0x000000046a047c25 */ /* 0x041fe2000f8e0006 */
[----:B---3--:R-:W-:Y:S02]  /*1e70*/  SHF.R.U32.HI R33, RZ, 0x7, R20 ;  /* 0x00000007ff217819 */ /* 0x008fe40000011614 */
[----:B------:R-:W3:Y:S01]  /*1e80*/  LDL R20, [R1+0x14] ;  /* 0x0000140001147983 */ /* 0x000ee20000100800 */
[----:B------:R-:W-:Y:S01]  /*1e90*/  IMAD R3, R106, UR5, R3 ;  /* 0x000000056a037c24 */ /* 0x000fe2000f8e0203 */
[----:B------:R-:W-:Y:S01]  /*1ea0*/  ISETP.NE.AND P6, PT, R33, 0x1, PT ;  /* 0x000000012100780c */ /* 0x000fe20003fc5270 */
[----:B------:R-:W-:-:S02]  /*1eb0*/  ULDC.64 UR4, c[0x0][0x310] ;  /* 0x0000c40000047ab9 */ /* 0x000fc40000000a00 */
[----:B------:R-:W-:Y:S02]  /*1ec0*/  IMAD.IADD R5, R5, 0x1, R3 ;  /* 0x0000000105057824 */ /* 0x000fe400078e0203 */
[----:B--2---:R-:W-:-:S05]  /*1ed0*/  IMAD.MOV.U32 R34, RZ, RZ, R26 ;  /* 0x000000ffff227224 */ /* 0x004fca00078e001a */
[----:B------:R-:W-:-:S05]  /*1ee0*/  SHF.R.S32.HI R35, RZ, 0x1f, R34 ;  /* 0x0000001fff237819 */ /* 0x000fca0000011422 */
[----:B------:R-:W-:Y:S01]  /*1ef0*/  STL [R1+0xc], R35 ;  /* 0x00000c2301007387 */ /* 0x000fe20000100800 */
[----:B------:R-:W-:Y:S01]  /*1f00*/  SHF.R.S32.HI R32, RZ, 0x1f, R156 ;  /* 0x0000001fff207819 */ /* 0x000fe2000001149c */
[----:B----4-:R-:W0:Y:S01]  /*1f10*/  LDC R15, c[0x0][0x3f4] ;  /* 0x0000fd00ff0f7b82 */ /* 0x010e220000000800 */
[----:B------:R-:W-:Y:S01]  /*1f20*/  IMAD.MOV.U32 R36, RZ, RZ, R14 ;  /* 0x000000ffff247224 */ /* 0x000fe200078e000e */
[----:B------:R-:W-:-:S04]  /*1f30*/  SHF.R.S32.HI R0, RZ, 0x1f, R19 ;  /* 0x0000001fff007819 */ /* 0x000fc80000011413 */
[--C-:B------:R-:W-:Y:S02]  /*1f40*/  SHF.R.S32.HI R37, RZ, 0x1f, R36.reuse ;  /* 0x0000001fff257819 */ /* 0x100fe40000011424 */
[----:B------:R-:W-:Y:S02]  /*1f50*/  SEL R13, R0, RZ, !P0 ;  /* 0x000000ff000d7207 */ /* 0x000fe40004000000 */
[----:B------:R-:W-:Y:S01]  /*1f60*/  SEL R21, R19, RZ, !P0 ;  /* 0x000000ff13157207 */ /* 0x000fe20004000000 */
[----:B------:R1:W-:Y:S01]  /*1f70*/  STL [R1+0x1c], R37 ;  /* 0x00001c2501007387 */ /* 0x0003e20000100800 */
[----:B------:R-:W-:-:S03]  /*1f80*/  IMAD.WIDE.U32 R66, R156, R68, R36 ;  /* 0x000000449c427225 */ /* 0x000fc600078e0024 */
[----:B------:R-:W2:Y:S01]  /*1f90*/  LDL R38, [R1+0x24] ;  /* 0x0000240001267983 */ /* 0x000ea20000100800 */
[----:B------:R-:W-:-:S03]  /*1fa0*/  IMAD.WIDE.U32 R72, R156, R74, R36 ;  /* 0x0000004a9c487225 */ /* 0x000fc600078e0024 */
[----:B------:R-:W4:Y:S01]  /*1fb0*/  LDL R36, [R1+0x60] ;  /* 0x0000600001247983 */ /* 0x000f220000100800 */
[----:B------:R-:W-:-:S03]  /*1fc0*/  IMAD R0, R13, UR4, RZ ;  /* 0x000000040d007c24 */ /* 0x000fc6000f8e02ff */
[----:B-1----:R-:W2:Y:S01]  /*1fd0*/  LDL R37, [R1+0x20] ;  /* 0x0000200001257983 */ /* 0x002ea20000100800 */
[C---:B------:R-:W-:Y:S02]  /*1fe0*/  IMAD R3, R21.reuse, UR5, R0 ;  /* 0x0000000515037c24 */ /* 0x040fe4000f8e0200 */
[----:B------:R-:W-:Y:S02]  /*1ff0*/  VIADD R0, R34, 0x10 ;  /* 0x0000001022007836 */ /* 0x000fe40000000000 */
[----:B------:R-:W-:Y:S01]  /*2000*/  IMAD.WIDE.U32 R26, R21, UR4, R4 ;  /* 0x00000004151a7c25 */ /* 0x000fe2000f8e0004 */
[----:B------:R-:W-:Y:S05]  /*2010*/  @!P6 WARPSYNC.ALL ;  /* 0x000000000000e948 */ /* 0x000fea0003800000 */
[----:B------:R-:W-:Y:S01]  /*2020*/  ULDC.64 UR6, c[0x0][0x330] ;  /* 0x0000cc0000067ab9 */ /* 0x000fe20000000a00 */
[----:B------:R-:W-:Y:S01]  /*2030*/  ULDC UR4, c[0x0][0x2f4] ;  /* 0x0000bd0000047ab9 */ /* 0x000fe20000000800 */
        /* <DEDUP_REMOVED lines=22> */
[----:B------:R-:W-:Y:S01]  /*21a0*/  ISETP.GE.AND P1, PT, R5, UR4, PT ;  /* 0x0000000405007c0c */ /* 0x000fe2000bf26270 */
[----:B------:R-:W-:Y:S01]  /*21b0*/  IMAD R19, R156, R69, R8 ;  /* 0x000000459c137224 */ /* 0x000fe200078e0208 */
[----:B------:R-:W-:-:S02]  /*21c0*/  SEL R8, RZ, 0x4, P0 ;  /* 0x00000004ff087807 */ /* 0x000fc40000000000 */
[----:B------:R-:W-:Y:S02]  /*21d0*/  SEL R9, RZ, 0x8, P1 ;  /* 0x00000008ff097807 */ /* 0x000fe40000800000 */
[----:B------:R-:W-:Y:S02]  /*21e0*/  ISETP.GE.AND P0, PT, R6, UR4, PT ;  /* 0x0000000406007c0c */ /* 0x000fe4000bf06270 */
[----:B------:R-:W-:Y:S02]  /*21f0*/  LOP3.LUT R7, R9, R7, R8, 0xfe, !PT ;  /* 0x0000000709077212 */ /* 0x000fe400078efe08 */
[----:B------:R-:W-:Y:S01]  /*2200*/  SEL R14, RZ, 0x10, P0 ;  /* 0x00000010ff0e7807 */ /* 0x000fe20000000000 */
[----:B------:R-:W-:Y:S01]  /*2210*/  IMAD R13, R13, UR6, RZ ;  /* 0x000000060d0d7c24 */ /* 0x000fe2000f8e02ff */
[-C--:B0-----:R-:W-:Y:S02]  /*2220*/  ISETP.GE.AND P0, PT, R34, R15.reuse, PT ;  /* 0x0000000f2200720c */ /* 0x081fe40003f06270 */
[----:B------:R-:W-:Y:S01]  /*2230*/  LOP3.LUT R14, R7, R14, RZ, 0xfc, !PT ;  /* 0x0000000e070e7212 */ /* 0x000fe200078efcff */
[----:B------:R-:W-:Y:S01]  /*2240*/  IMAD R7, R32, R74, RZ ;  /* 0x0000004a20077224 */ /* 0x000fe200078e02ff */
[-C--:B------:R-:W-:Y:S01]  /*2250*/  ISETP.GE.AND P3, PT, R4, R15.reuse, PT ;  /* 0x0000000f0400720c */ /* 0x080fe20003f66270 */
[----:B------:R-:W-:Y:S01]  /*2260*/  IMAD.WIDE.U32 R64, R156, R68, R34 ;  /* 0x000000449c407225 */ /* 0x000fe200078e0022 */
[----:B------:R-:W-:-:S03]  /*2270*/  ISETP.GE.AND P1, PT, R0, R15, PT ;  /* 0x0000000f0000720c */ /* 0x000fc60003f26270 */
[C---:B------:R-:W-:Y:S02]  /*2280*/  IMAD R13, R21.reuse, UR7, R13 ;  /* 0x00000007150d7c24 */ /* 0x040fe4000f8e020d */
[----:B------:R-:W-:Y:S01]  /*2290*/  IMAD.WIDE.U32 R28, R21, UR6, R28 ;  /* 0x00000006151c7c25 */ /* 0x000fe2000f8e001c */
[----:B------:R-:W-:-:S03]  /*22a0*/  SEL R9, R15, RZ, P1 ;  /* 0x000000ff0f097207 */ /* 0x000fc60000800000 */
[----:B------:R-:W-:Y:S01]  /*22b0*/  IMAD R21, R156, R75, R7 ;  /* 0x0000004b9c157224 */ /* 0x000fe200078e0207 */
[----:B------:R-:W-:Y:S01]  /*22c0*/  SEL R7, R15, RZ, P0 ;  /* 0x000000ff0f077207 */ /* 0x000fe20000000000 */
[----:B------:R-:W-:Y:S02]  /*22d0*/  IMAD.IADD R65, R65, 0x1, R19 ;  /* 0x0000000141417824 */ /* 0x000fe400078e0213 */
[----:B------:R-:W-:Y:S01]  /*22e0*/  IMAD.IADD R67, R19, 0x1, R67 ;  /* 0x0000000113437824 */ /* 0x000fe200078e0243 */
[----:B------:R-:W-:Y:S01]  /*22f0*/  SEL R19, R15, RZ, P3 ;  /* 0x000000ff0f137207 */ /* 0x000fe20001800000 */
[----:B------:R-:W-:Y:S01]  /*2300*/  IMAD.IADD R8, R34, 0x1, R7 ;  /* 0x0000000122087824 */ /* 0x000fe200078e0207 */
[----:B------:R-:W-:Y:S01]  /*2310*/  LOP3.LUT R24, R24, 0xfffffffe, RZ, 0xc0, !PT ;  /* 0xfffffffe18187812 */ /* 0x000fe200078ec0ff */
[----:B------:R-:W-:-:S04]  /*2320*/  IMAD.WIDE.U32 R70, R156, R74, R34 ;  /* 0x0000004a9c467225 */ /* 0x000fc800078e0022 */
[----:B------:R-:W-:Y:S02]  /*2330*/  IMAD.IADD R18, R4, 0x1, R19 ;  /* 0x0000000104127824 */ /* 0x000fe400078e0213 */
[----:B------:R-:W-:Y:S01]  /*2340*/  IMAD.IADD R12, R0, 0x1, R9 ;  /* 0x00000001000c7824 */ /* 0x000fe200078e0209 */
[----:B------:R-:W-:Y:S01]  /*2350*/  SHF.R.S32.HI R9, RZ, 0x1f, R8 ;  /* 0x0000001fff097819 */ /* 0x000fe20000011408 */
[----:B------:R-:W-:Y:S01]  /*2360*/  IMAD.IADD R71, R71, 0x1, R21 ;  /* 0x0000000147477824 */ /* 0x000fe200078e0215 */
[----:B------:R-:W-:Y:S01]  /*2370*/  @P3 LOP3.LUT R24, R24, 0x1, RZ, 0xfc, !PT ;  /* 0x0000000118183812 */ /* 0x000fe200078efcff */
[----:B------:R-:W-:Y:S01]  /*2380*/  IMAD.IADD R73, R21, 0x1, R73 ;  /* 0x0000000115497824 */ /* 0x000fe200078e0249 */
[----:B------:R-:W-:Y:S02]  /*2390*/  SHF.R.S32.HI R21, RZ, 0x1f, R18 ;  /* 0x0000001fff157819 */ /* 0x000fe40000011412 */
[----:B------:R-:W-:Y:S02]  /*23a0*/  SHF.R.S32.HI R19, RZ, 0x1f, R12 ;  /* 0x0000001fff137819 */ /* 0x000fe4000001140c */
[----:B------:R-:W-:-:S02]  /*23b0*/  LEA.HI R7, R9, R8, RZ, 0x3 ;  /* 0x0000000809077211 */ /* 0x000fc400078f18ff */
[----:B------:R-:W-:Y:S02]  /*23c0*/  LEA.HI R10, R9, R8, RZ, 0x5 ;  /* 0x00000008090a7211 */ /* 0x000fe400078f28ff */
[----:B------:R-:W-:Y:S02]  /*23d0*/  LEA.HI R9, R21, R18, RZ, 0x3 ;  /* 0x0000001215097211 */ /* 0x000fe400078f18ff */
[----:B------:R-:W-:Y:S02]  /*23e0*/  LEA.HI R8, R19, R12, RZ, 0x3 ;  /* 0x0000000c13087211 */ /* 0x000fe400078f18ff */
[----:B------:R-:W-:Y:S02]  /*23f0*/  LEA.HI R18, R21, R18, RZ, 0x5 ;  /* 0x0000001215127211 */ /* 0x000fe400078f28ff */
[----:B------:R-:W-:Y:S02]  /*2400*/  LEA.HI R19, R19, R12, RZ, 0x5 ;  /* 0x0000000c13137211 */ /* 0x000fe400078f28ff */
[----:B------:R-:W-:-:S02]  /*2410*/  SHF.R.S32.HI R12, RZ, 0x5, R10 ;  /* 0x00000005ff0c7819 */ /* 0x000fc4000001140a */
[----:B------:R-:W-:Y:S02]  /*2420*/  SHF.R.S32.HI R21, RZ, 0x5, R18 ;  /* 0x00000005ff157819 */ /* 0x000fe40000011412 */
[----:B-----5:R-:W-:Y:S02]  /*2430*/  SHF.R.S32.HI R25, RZ, 0x1f, R102 ;  /* 0x0000001fff197819 */ /* 0x020fe40000011466 */
[----:B------:R-:W-:Y:S02]  /*2440*/  SHF.R.S32.HI R19, RZ, 0x5, R19 ;  /* 0x00000005ff137819 */ /* 0x000fe40000011413 */
[C---:B---3--:R-:W-:Y:S02]  /*2450*/  LOP3.LUT R10, R20.reuse, 0x18, R7, 0xf8, !PT ;  /* 0x00000018140a7812 */ /* 0x048fe400078ef807 */
[----:B------:R-:W-:Y:S02]  /*2460*/  LOP3.LUT R18, R20, 0x18, R8, 0xf8, !PT ;  /* 0x0000001814127812 */ /* 0x000fe400078ef808 */
[----:B------:R-:W-:-:S02]  /*2470*/  LOP3.LUT R24, R24, 0xfffffffd, RZ, 0xc0, !PT ;  /* 0xfffffffd18187812 */ /* 0x000fc400078ec0ff */
[----:B------:R-:W-:Y:S02]  /*2480*/  IADD3 R76, P2, R156, R77, RZ ;  /* 0x0000004d9c4c7210 */ /* 0x000fe40007f5e0ff */
[----:B------:R-:W-:-:S03]  /*2490*/  LOP3.LUT R20, R20, 0x18, R9, 0xf8, !PT ;  /* 0x0000001814147812 */ /* 0x000fc600078ef809 */
[----:B------:R-:W-:Y:S02]  /*24a0*/  IMAD.X R77, R32, 0x1, R11, P2 ;  /* 0x00000001204d7824 */ /* 0x000fe400010e060b */
[----:B------:R-:W-:Y:S02]  /*24b0*/  IMAD.SHL.U32 R104, R15, 0x2, RZ ;  /* 0x000000020f687824 */ /* 0x000fe400078e00ff */
[----:B------:R-:W-:Y:S01]  /*24c0*/  IMAD.WIDE.U32 R70, R102, R74, R70 ;  /* 0x0000004a66467225 */ /* 0x000fe200078e0046 */
[----:B------:R-:W-:-:S03]  /*24d0*/  LOP3.LUT R11, R8, 0xfffffff8, RZ, 0xc0, !PT ;  /* 0xfffffff8080b7812 */ /* 0x000fc600078ec0ff */
[----:B------:R-:W-:-:S04]  /*24e0*/  IMAD.WIDE.U32 R72, R102, R74, R72 ;  /* 0x0000004a66487225 */ /* 0x000fc800078e0048 */
[----:B------:R-:W-:Y:S02]  /*24f0*/  IMAD R89, R31, 0x90, RZ ;  /* 0x000000901f597824 */ /* 0x000fe400078e02ff */
[----:B------:R-:W-:-:S04]  /*2500*/  IMAD.WIDE.U32 R64, R102, R68, R64 ;  /* 0x0000004466407225 */ /* 0x000fc800078e0040 */
[----:B------:R-:W-:-:S04]  /*2510*/  IMAD.WIDE.U32 R66, R102, R68, R66 ;  /* 0x0000004466427225 */ /* 0x000fc800078e0042 */
[----:B------:R-:W-:Y:S02]  /*2520*/  IMAD R95, R75, 0x90, RZ ;  /* 0x000000904b5f7824 */ /* 0x000fe400078e02ff */
[----:B------:R-:W-:Y:S01]  /*2530*/  IMAD.WIDE.U32 R30, R30, 0x90, RZ ;  /* 0x000000901e1e7825 */ /* 0x000fe200078e00ff */
[----:B------:R-:W-:-:S03]  /*2540*/  SHF.R.S32.HI R97, RZ, 0x1f, R11 ;  /* 0x0000001fff617819 */ /* 0x000fc6000001140b */
[----:B------:R-:W-:Y:S01]  /*2550*/  IMAD.IADD R84, R29, 0x1, R13 ;  /* 0x000000011d547824 */ /* 0x000fe200078e020d */
[----:B------:R-:W-:Y:S01]  /*2560*/  LOP3.LUT R13, R14, 0x1, RZ, 0xc0, !PT ;  /* 0x000000010e0d7812 */ /* 0x000fe200078ec0ff */
[----:B------:R-:W-:Y:S02]  /*2570*/  VIADD R108, R33, 0x8 ;  /* 0x00000008216c7836 */ /* 0x000fe40000000000 */
[----:B------:R-:W-:Y:S01]  /*2580*/  IMAD.IADD R89, R31, 0x1, R89 ;  /* 0x000000011f597824 */ /* 0x000fe200078e0259 */
[----:B------:R-:W-:Y:S01]  /*2590*/  @!P6 BAR.SYNC.DEFER_BLOCKING 0x9, 0x100 ;  /* 0x024400000000eb1d */ /* 0x000fe20000010000 */
[----:B----4-:R-:W-:Y:S01]  /*25a0*/  LOP3.LUT P3, RZ, R36, 0x2, RZ, 0xc0, !PT ;  /* 0x0000000224ff7812 */ /* 0x010fe2000786c0ff */
[----:B--2---:R-:W-:Y:S01]  /*25b0*/  IMAD R19, R19, 0x1200, R38 ;  /* 0x0000120013137824 */ /* 0x004fe200078e0226 */
[-C--:B------:R-:W-:Y:S01]  /*25c0*/  LOP3.LUT R101, R10, R37.reuse, RZ, 0x3c, !PT ;  /* 0x000000250a657212 */ /* 0x080fe200078e3cff */
[C---:B------:R-:W-:Y:S01]  /*25d0*/  IMAD R10, R25.reuse, R68, RZ ;  /* 0x00000044190a7224 */ /* 0x040fe200078e02ff */
[----:B------:R-:W-:Y:S01]  /*25e0*/  LOP3.LUT R18, R18, R37, RZ, 0x3c, !PT ;  /* 0x0000002512127212 */ /* 0x000fe200078e3cff */
[----:B------:R-:W-:-:S08]  /*25f0*/  IMAD R25, R25, R74, RZ ;  /* 0x0000004a19197224 */ /* 0x000fd000078e02ff */
[----:B------:R-:W-:Y:S01]  /*2600*/  @P3 LOP3.LUT R24, R24, 0x2, RZ, 0xfc, !PT ;  /* 0x0000000218183812 */ /* 0x000fe200078efcff */
[----:B------:R-:W-:Y:S02]  /*2610*/  IMAD.IADD R100, R19, 0x1, R18 ;  /* 0x0000000113647824 */ /* 0x000fe400078e0212 */
[----:B------:R-:W-:Y:S02]  /*2620*/  IMAD R19, R102, R75, R25 ;  /* 0x0000004b66137224 */ /* 0x000fe400078e0219 */
[----:B------:R0:W-:Y:S01]  /*2630*/  STL [R1], R24 ;  /* 0x0000001801007387 */ /* 0x0001e20000100800 */
[----:B------:R-:W-:Y:S01]  /*2640*/  VIADD R25, R34, 0x50 ;  /* 0x0000005022197836 */ /* 0x000fe20000000000 */
[----:B------:R-:W-:Y:S01]  /*2650*/  LOP3.LUT R20, R20, R37, RZ, 0x3c, !PT ;  /* 0x0000002514147212 */ /* 0x000fe200078e3cff */
[----:B------:R-:W-:-:S03]  /*2660*/  IMAD R21, R21, 0x1200, R38 ;  /* 0x0000120015157824 */ /* 0x000fc600078e0226 */
[----:B------:R-:W-:Y:S01]  /*2670*/  ISETP.GE.AND P2, PT, R25, UR4, PT ;  /* 0x0000000419007c0c */ /* 0x000fe2000bf46270 */
[----:B------:R-:W-:-:S03]  /*2680*/  IMAD R12, R12, 0x1200, R38 ;  /* 0x000012000c0c7824 */ /* 0x000fc600078e0226 */
[----:B------:R-:W-:Y:S01]  /*2690*/  SEL R15, RZ, 0x20, P2 ;  /* 0x00000020ff0f7807 */ /* 0x000fe20001000000 */
[----:B------:R-:W-:Y:S02]  /*26a0*/  IMAD.IADD R99, R21, 0x1, R20 ;  /* 0x0000000115637824 */ /* 0x000fe400078e0214 */
[----:B------:R-:W-:Y:S01]  /*26b0*/  IMAD.IADD R101, R12, 0x1, R101 ;  /* 0x000000010c657824 */ /* 0x000fe200078e0265 */
[----:B------:R-:W-:Y:S01]  /*26c0*/  LOP3.LUT R20, R14, R15, RZ, 0xfc, !PT ;  /* 0x0000000f0e147212 */ /* 0x000fe200078efcff */
[----:B------:R-:W-:Y:S01]  /*26d0*/  IMAD R81, R102, R69, R10 ;  /* 0x0000004566517224 */ /* 0x000fe200078e020a */
[----:B------:R-:W-:Y:S01]  /*26e0*/  LOP3.LUT R10, R7, 0xfffffff8, RZ, 0xc0, !PT ;  /* 0xfffffff8070a7812 */ /* 0x000fe200078ec0ff */
[----:B------:R-:W-:Y:S01]  /*26f0*/  IMAD R21, R69, 0x90, RZ ;  /* 0x0000009045157824 */ /* 0x000fe200078e02ff */
[----:B------:R-:W-:Y:S01]  /*2700*/  LOP3.LUT R12, R9, 0xfffffff8, RZ, 0xc0, !PT ;  /* 0xfffffff8090c7812 */ /* 0x000fe200078ec0ff */
[----:B------:R-:W-:Y:S01]  /*2710*/  IMAD.WIDE.U32 R68, R68, 0x90, RZ ;  /* 0x0000009044447825 */ /* 0x000fe200078e00ff */
[----:B------:R-:W-:-:S03]  /*2720*/  LOP3.LUT R14, R20, 0x2, RZ, 0xc0, !PT ;  /* 0x00000002140e7812 */ /* 0x000fc600078ec0ff */
[----:B------:R-:W-:Y:S01]  /*2730*/  IMAD.WIDE.U32 R74, R74, 0x90, RZ ;  /* 0x000000904a4a7825 */ /* 0x000fe200078e00ff */
[C---:B------:R-:W-:Y:S02]  /*2740*/  LOP3.LUT R15, R20.reuse, 0x4, RZ, 0xc0, !PT ;  /* 0x00000004140f7812 */ /* 0x040fe400078ec0ff */
[C---:B------:R-:W-:Y:S01]  /*2750*/  LOP3.LUT R18, R20.reuse, 0x8, RZ, 0xc0, !PT ;  /* 0x0000000814127812 */ /* 0x040fe200078ec0ff */
[----:B------:R-:W-:Y:S02]  /*2760*/  IMAD.IADD R82, R71, 0x1, R19 ;  /* 0x0000000147527824 */ /* 0x000fe400078e0213 */
[----:B------:R-:W-:Y:S01]  /*2770*/  IMAD.IADD R80, R19, 0x1, R73 ;  /* 0x0000000113507824 */ /* 0x000fe200078e0249 */
[C---:B------:R-:W-:Y:S01]  /*2780*/  LOP3.LUT R19, R20.reuse, 0x10, RZ, 0xc0, !PT ;  /* 0x0000001014137812 */ /* 0x040fe200078ec0ff */
[----:B------:R-:W-:Y:S01]  /*2790*/  IMAD.IADD R83, R65, 0x1, R81 ;  /* 0x0000000141537824 */ /* 0x000fe200078e0251 */
[----:B------:R-:W-:Y:S01]  /*27a0*/  SHF.R.S32.HI R98, RZ, 0x1f, R10 ;  /* 0x0000001fff627819 */ /* 0x000fe2000001140a */
[----:B------:R-:W-:Y:S01]  /*27b0*/  IMAD.IADD R94, R69, 0x1, R21 ;  /* 0x00000001455e7824 */ /* 0x000fe200078e0215 */
[----:B------:R-:W-:Y:S01]  /*27c0*/  SHF.R.S32.HI R96, RZ, 0x1f, R12 ;  /* 0x0000001fff607819 */ /* 0x000fe2000001140c */
[----:B------:R-:W-:Y:S01]  /*27d0*/  IMAD.IADD R95, R75, 0x1, R95 ;  /* 0x000000014b5f7824 */ /* 0x000fe200078e025f */
[----:B------:R-:W-:Y:S01]  /*27e0*/  LOP3.LUT R20, R20, 0x20, RZ, 0xc0, !PT ;  /* 0x0000002014147812 */ /* 0x000fe200078ec0ff */
[----:B0-----:R-:W-:-:S07]  /*27f0*/  IMAD.IADD R81, R81, 0x1, R67 ;  /* 0x0000000151517824 */ /* 0x001fce00078e0243 */
.L_x_2375:
        /* <DEDUP_REMOVED lines=100> */
.L_x_2324:
[----:B------:R-:W-:Y:S05]  /*2e40*/  BSYNC B1 ;  /* 0x0000000000017941 */ /* 0x000fea0003800000 */
.L_x_2323:
[----:B------:R-:W2:Y:S01]  /*2e50*/  LDL R21, [R1+0x2c] ;  /* 0x00002c0001157983 */ /* 0x000ea20000100800 */
[----:B0----5:R-:W-:Y:S02]  /*2e60*/  IMAD.MOV.U32 R32, RZ, RZ, R39 ;  /* 0x000000ffff207224 */ /* 0x021fe400078e0027 */
[----:B------:R-:W-:Y:S02]  /*2e70*/  IMAD.MOV.U32 R33, RZ, RZ, R42 ;  /* 0x000000ffff217224 */ /* 0x000fe400078e002a */
        /* <DEDUP_REMOVED lines=18> */
[----:B--2---:R-:W-:Y:S01]  /*2fa0*/  R2UR UR4, R21 ;  /* 0x00000000150472ca */ /* 0x004fe200000e0000 */
[----:B------:R-:W-:-:S05]  /*2fb0*/  IMAD.MOV.U32 R21, RZ, RZ, R38 ;  /* 0x000000ffff157224 */ /* 0x000fca00078e0026 */
[----:B------:R-:W-:Y:S01]  /*2fc0*/  PRMT R59, R21, 0x5410, R32 ;  /* 0x00005410153b7816 */ /* 0x000fe20000000020 */
[----:B------:R-:W-:Y:S02]  /*2fd0*/  IMAD.MOV.U32 R21, RZ, RZ, R46 ;  /* 0x000000ffff157224 */ /* 0x000fe400078e002e */
[----:B------:R-:W-:-:S04]  /*2fe0*/  IMAD.MOV.U32 R32, RZ, RZ, R47 ;  /* 0x000000ffff207224 */ /* 0x000fc800078e002f */
[----:B------:R-:W-:Y:S01]  /*2ff0*/  UISETP.NE.AND UP0, UPT, UR4, 0x3, UPT ;  /* 0x000000030400788c */ /* 0x000fe2000bf05270 */
[----:B------:R-:W-:Y:S01]  /*3000*/  PRMT R112, R21, 0x5410, R32 ;  /* 0x0000541015707816 */ /* 0x000fe20000000020 */
[----:B------:R-:W-:Y:S02]  /*3010*/  IMAD.MOV.U32 R21, RZ, RZ, R54 ;  /* 0x000000ffff157224 */ /* 0x000fe400078e0036 */
[----:B------:R-:W-:Y:S02]  /*3020*/  IMAD.MOV.U32 R32, RZ, RZ, R55 ;  /* 0x000000ffff207224 */ /* 0x000fe400078e0037 */
[----:B------:R-:W-:-:S03]  /*3030*/  PLOP3.LUT P3, PT, PT, PT, UP0, 0x80, 0x0 ;  /* 0x000000000000781c */ /* 0x000fc60003f6f008 */
        /* <DEDUP_REMOVED lines=9> */
[----:B------:R-:W-:Y:S02]  /*30d0*/  PRMT R117, R117, 0x5410, R21 ;  /* 0x0000541075757816 */ /* 0x000fe40000000015 */
[----:B------:R-:W-:Y:S01]  /*30e0*/  PRMT R118, R32, 0x7610, R118 ;  /* 0x0000761020767816 */ /* 0x000fe20000000076 */
[----:B------:R-:W-:Y:S06]  /*30f0*/  @!P3 BRA `(.L_x_2325) ;  /* 0x000000000004b947 */ /* 0x000fec0003800000 */
[----:B------:R-:W-:Y:S01]  /*3100*/  BPT.TRAP 0x1 ;  /* 0x000000040000795c */ /* 0x000fe20000300000 */
.L_x_2325:
[----:B------:R-:W2:Y:S01]  /*3110*/  LDL R32, [R1+0x10] ;  /* 0x0000100001207983 */ /* 0x000ea20000100800 */
[----:B------:R-:W-:Y:S01]  /*3120*/  IMAD R21, R144, 0x8, R22 ;  /* 0x0000000890157824 */ /* 0x000fe200078e0216 */
[----:B------:R-:W-:Y:S01]  /*3130*/  BSSY B1, `(.L_x_2326) ;  /* 0x0000004000017945 */ /* 0x000fe20003800000 */
[----:B--2---:R-:W-:-:S04]  /*3140*/  SHF.L.U32 R87, R32, 0x1f, RZ ;  /* 0x0000001f20577819 */ /* 0x004fc800000006ff */
[----:B------:R-:W0:Y:S02]  /*3150*/  SYNCS.PHASECHK.TRANS64.TRYWAIT P5, [R21+URZ+0x31c90], R87 ;  /* 0x031c9057150075a7 */ /* 0x000e2400080a017f */
[----:B0-----:R-:W-:Y:S05]  /*3160*/  @!P5 BRA `(.L_x_2327) ;  /* 0x000001fc00ccd947 */ /* 0x001fea0003800000 */
.L_x_2623:
[----:B------:R-:W-:Y:S05]  /*3170*/  BSYNC B1 ;  /* 0x0000000000017941 */ /* 0x000fea0003800000 */
.L_x_2326:
        /* <DEDUP_REMOVED lines=10> */
[----:B------:R-:W-:Y:S01]  /*3220*/  IMAD.MOV.U32 R58, RZ, RZ, R33 ;  /* 0x000000ffff3a7224 */ /* 0x000fe200078e0021 */
[--C-:B------:R-:W-:Y:S01]  /*3230*/  SHF.R.U64 R57, R62, 0x10, R63.reuse ;  /* 0x000000103e397819 */ /* 0x100fe2000000123f */
[----:B------:R-:W-:Y:S01]  /*3240*/  HADD2.F32 R90, -RZ, R119.H0_H0 ;  /* 0x20000077ff5a7230 */ /* 0x000fe20000004100 */
        /* <DEDUP_REMOVED lines=8> */
[-C--:B------:R-:W-:Y:S01]  /*32d0*/  FFMA.FTZ R33, R58, R57.reuse, -R93 ;  /* 0x000000393a217223 */ /* 0x080fe2000001085d */
[----:B------:R-:W-:Y:S02]  /*32e0*/  SHF.R.U32.HI R58, RZ, 0x10, R91 ;  /* 0x00000010ff3a7819 */ /* 0x000fe4000001165b */
[----:B------:R-:W-:Y:S01]  /*32f0*/  FFMA.FTZ R56, R56, R57, R107 ;  /* 0x0000003938387223 */ /* 0x000fe2000001006b */
[----:B------:R-:W-:Y:S02]  /*3300*/  IMAD.MOV.U32 R57, RZ, RZ, R32 ;  /* 0x000000ffff397224 */ /* 0x000fe400078e0020 */
[----:B------:R-:W-:-:S02]  /*3310*/  IMAD.MOV.U32 R32, RZ, RZ, R35 ;  /* 0x000000ffff207224 */ /* 0x000fc400078e0023 */
[----:B------:R-:W-:Y:S01]  /*3320*/  HADD2.F32 R58, -RZ, R58.H0_H0 ;  /* 0x2000003aff3a7230 */ /* 0x000fe20000004100 */
[----:B------:R-:W-:Y:S01]  /*3330*/  F2FP.F16.F32.PACK_AB R33, R56, R33 ;  /* 0x000000213821723e */ /* 0x000fe200000000ff */
[----:B------:R-:W-:Y:S02]  /*3340*/  HADD2.F32 R93, -RZ, R119.H1_H1 ;  /* 0x30000077ff5d7230 */ /* 0x000fe40000004100 */
[--C-:B------:R-:W-:Y:S02]  /*3350*/  HADD2.F32 R35, -RZ, R32.reuse.H1_H1 ;  /* 0x30000020ff237230 */ /* 0x100fe40000004100 */
[----:B------:R-:W-:-:S03]  /*3360*/  HADD2.F32 R32, -RZ, R32.H0_H0 ;  /* 0x20000020ff207230 */ /* 0x000fc60000004100 */
[CC--:B------:R-:W-:Y:S02]  /*3370*/  FMUL.FTZ R63, R35.reuse, R58.reuse ;  /* 0x0000003a233f7220 */ /* 0x0c0fe40000410000 */
[C---:B------:R-:W-:Y:S02]  /*3380*/  FMUL.FTZ R58, R32.reuse, R58 ;  /* 0x0000003a203a7220 */ /* 0x040fe40000410000 */
[-C--:B------:R-:W-:Y:S01]  /*3390*/  FFMA.FTZ R32, R32, R62.reuse, -R63 ;  /* 0x0000003e20207223 */ /* 0x080fe2000001083f */
[--C-:B------:R-:W-:Y:S02]  /*33a0*/  HADD2.F32 R63, -RZ, R57.reuse.H0_H0 ;  /* 0x20000039ff3f7230 */ /* 0x100fe40000004100 */
[----:B------:R-:W-:Y:S01]  /*33b0*/  FFMA.FTZ R35, R35, R62, R58 ;  /* 0x0000003e23237223 */ /* 0x000fe2000001003a */
[----:B------:R-:W-:Y:S02]  /*33c0*/  HADD2.F32 R57, -RZ, R57.H1_H1 ;  /* 0x30000039ff397230 */ /* 0x000fe40000004100 */
[----:B------:R-:W-:-:S02]  /*33d0*/  IMAD.MOV.U32 R58, RZ, RZ, R34 ;  /* 0x000000ffff3a7224 */ /* 0x000fc400078e0022 */
[----:B------:R-:W-:Y:S02]  /*33e0*/  HADD2.F32 R62, -RZ, R118.H1_H1 ;  /* 0x30000076ff3e7230 */ /* 0x000fe40000004100 */
[-C--:B------:R-:W-:Y:S01]  /*33f0*/  FMUL.FTZ R34, R57, R90.reuse ;  /* 0x0000005a39227220 */ /* 0x080fe20000410000 */
[----:B------:R-:W-:Y:S01]  /*3400*/  FMUL.FTZ R90, R63, R90 ;  /* 0x0000005a3f5a7220 */ /* 0x000fe20000410000 */
[----:B------:R-:W-:Y:S02]  /*3410*/  F2FP.F16.F32.PACK_AB R35, R35, R32 ;  /* 0x000000202323723e */ /* 0x000fe400000000ff */
[-C--:B------:R-:W-:Y:S01]  /*3420*/  FFMA.FTZ R34, R63, R62.reuse, -R34 ;  /* 0x0000003e3f227223 */ /* 0x080fe20000010822 */
[----:B------:R-:W-:Y:S01]  /*3430*/  FFMA.FTZ R57, R57, R62, R90 ;  /* 0x0000003e39397223 */ /* 0x000fe2000001005a */
[--C-:B------:R-:W-:Y:S02]  /*3440*/  HADD2.F32 R62, -RZ, R58.reuse.H0_H0 ;  /* 0x2000003aff3e7230 */ /* 0x100fe40000004100 */
[----:B------:R-:W-:-:S02]  /*3450*/  HADD2.F32 R58, -RZ, R58.H1_H1 ;  /* 0x3000003aff3a7230 */ /* 0x000fc40000004100 */
[----:B------:R-:W-:Y:S01]  /*3460*/  HADD2.F32 R63, -RZ, R117.H0_H0 ;  /* 0x20000075ff3f7230 */ /* 0x000fe20000004100 */
[----:B------:R-:W-:Y:S02]  /*3470*/  F2FP.F16.F32.PACK_AB R32, R57, R34 ;  /* 0x000000223920723e */ /* 0x000fe400000000ff */
[-C--:B------:R-:W-:Y:S01]  /*3480*/  FMUL.FTZ R91, R58, R93.reuse ;  /* 0x0000005d3a5b7220 */ /* 0x080fe20000410000 */
[----:B------:R-:W-:-:S03]  /*3490*/  FMUL.FTZ R93, R62, R93 ;  /* 0x0000005d3e5d7220 */ /* 0x000fc60000410000 */
[-C--:B------:R-:W-:Y:S01]  /*34a0*/  FFMA.FTZ R91, R62, R63.reuse, -R91 ;  /* 0x0000003f3e5b7223 */ /* 0x080fe2000001085b */
[----:B------:R-:W-:-:S05]  /*34b0*/  FFMA.FTZ R58, R58, R63, R93 ;  /* 0x0000003f3a3a7223 */ /* 0x000fca000001005d */
[----:B------:R-:W-:-:S07]  /*34c0*/  F2FP.F16.F32.PACK_AB R34, R58, R91 ;  /* 0x0000005b3a22723e */ /* 0x000fce00000000ff */
.L_x_2332:
[----:B------:R-:W-:Y:S05]  /*34d0*/  BSYNC B2 ;  /* 0x0000000000027941 */ /* 0x000fea0003800000 */
.L_x_2331:
[----:B------:R1:W-:Y:S02]  /*34e0*/  STG.E.128 desc[UR60][R36.64], R32 ;  /* 0x0000002024007986 */ /* 0x0003e4000c101d3c */
.L_x_2330:
[----:B------:R-:W-:Y:S05]  /*34f0*/  BSYNC B1 ;  /* 0x0000000000017941 */ /* 0x000fea0003800000 */
.L_x_2329:
        /* <DEDUP_REMOVED lines=21> */
[----:B------:R-:W-:Y:S02]  /*3650*/  HADD2.F32 R57, -RZ, R115.H0_H0 ;  /* 0x20000073ff397230 */ /* 0x000fe40000004100 */
[----:B------:R-:W-:Y:S01]  /*3660*/  FFMA.FTZ R33, R33, R54, R58 ;  /* 0x0000003621217223 */ /* 0x000fe2000001003a */
[----:B------:R-:W-:Y:S01]  /*3670*/  SHF.R.U32.HI R54, RZ, 0x10, R55 ;  /* 0x00000010ff367819 */ /* 0x000fe20000011637 */
[--C-:B------:R-:W-:Y:S02]  /*3680*/  HADD2.F32 R55, -RZ, R35.reuse.H1_H1 ;  /* 0x30000023ff377230 */ /* 0x100fe40000004100 */
[----:B------:R-:W-:Y:S01]  /*3690*/  HADD2.F32 R35, -RZ, R35.H0_H0 ;  /* 0x20000023ff237230 */ /* 0x000fe20000004100 */
[----:B------:R-:W-:Y:S01]  /*36a0*/  F2FP.F16.F32.PACK_AB R33, R33, R56 ;  /* 0x000000382121723e */ /* 0x000fe200000000ff */
[----:B------:R-:W-:-:S02]  /*36b0*/  HADD2.F32 R54, -RZ, R54.H0_H0 ;  /* 0x20000036ff367230 */ /* 0x000fc40000004100 */
[-C--:B------:R-:W-:Y:S01]  /*36c0*/  FMUL.FTZ R58, R55, R60.reuse ;  /* 0x0000003c373a7220 */ /* 0x080fe20000410000 */
[----:B------:R-:W-:-:S03]  /*36d0*/  FMUL.FTZ R60, R35, R60 ;  /* 0x0000003c233c7220 */ /* 0x000fc60000410000 */
[-C--:B------:R-:W-:Y:S01]  /*36e0*/  FFMA.FTZ R58, R35, R54.reuse, -R58 ;  /* 0x00000036233a7223 */ /* 0x080fe2000001083a */
[----:B------:R-:W-:Y:S02]  /*36f0*/  HADD2.F32 R35, -RZ, R117.H1_H1 ;  /* 0x30000075ff237230 */ /* 0x000fe40000004100 */
[----:B------:R-:W-:Y:S01]  /*3700*/  FFMA.FTZ R55, R55, R54, R60 ;  /* 0x0000003637377223 */ /* 0x000fe2000001003c */
[--C-:B------:R-:W-:Y:S02]  /*3710*/  HADD2.F32 R54, -RZ, R32.reuse.H1_H1 ;  /* 0x30000020ff367230 */ /* 0x100fe40000004100 */
[----:B------:R-:W-:Y:S02]  /*3720*/  HADD2.F32 R32, -RZ, R32.H0_H0 ;  /* 0x20000020ff207230 */ /* 0x000fe40000004100 */
[----:B------:R-:W-:Y:S01]  /*3730*/  F2FP.F16.F32.PACK_AB R55, R55, R58 ;  /* 0x0000003a3737723e */ /* 0x000fe200000000ff */
[-C--:B------:R-:W-:Y:S02]  /*3740*/  FMUL.FTZ R61, R54, R35.reuse ;  /* 0x00000023363d7220 */ /* 0x080fe40000410000 */
[----:B------:R-:W-:-:S02]  /*3750*/  FMUL.FTZ R35, R32, R35 ;  /* 0x0000002320237220 */ /* 0x000fc40000410000 */
[-C--:B------:R-:W-:Y:S01]  /*3760*/  FFMA.FTZ R60, R32, R57.reuse, -R61 ;  /* 0x00000039203c7223 */ /* 0x080fe2000001083d */
[----:B------:R-:W-:Y:S02]  /*3770*/  HADD2.F32 R32, -RZ, R118.H0_H0 ;  /* 0x20000076ff207230 */ /* 0x000fe40000004100 */
[----:B------:R-:W-:Y:S01]  /*3780*/  FFMA.FTZ R35, R54, R57, R35 ;  /* 0x0000003936237223 */ /* 0x000fe20000010023 */
[----:B------:R-:W-:Y:S02]  /*3790*/  HADD2.F32 R61, -RZ, R34.H1_H1 ;  /* 0x30000022ff3d7230 */ /* 0x000fe40000004100 */
[----:B------:R-:W-:-:S03]  /*37a0*/  HADD2.F32 R34, -RZ, R115.H1_H1 ;  /* 0x30000073ff227230 */ /* 0x000fc60000004100 */
[-C--:B------:R-:W-:Y:S01]  /*37b0*/  FMUL.FTZ R54, R61, R32.reuse ;  /* 0x000000203d367220 */ /* 0x080fe20000410000 */
[----:B------:R-:W-:-:S03]  /*37c0*/  FMUL.FTZ R32, R63, R32 ;  /* 0x000000203f207220 */ /* 0x000fc60000410000 */
[-C--:B------:R-:W-:Y:S01]  /*37d0*/  FFMA.FTZ R54, R63, R34.reuse, -R54 ;  /* 0x000000223f367223 */ /* 0x080fe20000010836 */
[----:B------:R-:W-:Y:S01]  /*37e0*/  FFMA.FTZ R61, R61, R34, R32 ;  /* 0x000000223d3d7223 */ /* 0x000fe20000010020 */
[----:B------:R-:W-:Y:S01]  /*37f0*/  F2FP.F16.F32.PACK_AB R32, R35, R60 ;  /* 0x0000003c2320723e */ /* 0x000fe200000000ff */
[----:B------:R-:W-:-:S03]  /*3800*/  IMAD.MOV.U32 R35, RZ, RZ, R55 ;  /* 0x000000ffff237224 */ /* 0x000fc600078e0037 */
[----:B------:R-:W-:-:S07]  /*3810*/  F2FP.F16.F32.PACK_AB R34, R61, R54 ;  /* 0x000000363d22723e */ /* 0x000fce00000000ff */
.L_x_2336:
[----:B------:R-:W-:Y:S05]  /*3820*/  BSYNC B2 ;  /* 0x0000000000027941 */ /* 0x000fea0003800000 */
.L_x_2335:
[----:B------:R2:W-:Y:S02]  /*3830*/  STG.E.128 desc[UR60][R36.64+0x20], R32 ;  /* 0x0000202024007986 */ /* 0x0005e4000c101d3c */
.L_x_2334:
[----:B------:R-:W-:Y:S05]  /*3840*/  BSYNC B1 ;  /* 0x0000000000017941 */ /* 0x000fea0003800000 */
.L_x_2333:
        /* <DEDUP_REMOVED lines=19> */
[-C--:B------:R-:W-:Y:S01]  /*3980*/  FMUL.FTZ R60, R53, R58.reuse ;  /* 0x0000003a353c7220 */ /* 0x080fe20000410000 */
[----:B------:R-:W-:Y:S02]  /*3990*/  HADD2.F32 R51, -RZ, R51.H0_H0 ;  /* 0x20000033ff337230 */ /* 0x000fe40000004100 */
[----:B------:R-:W-:Y:S02]  /*39a0*/  HADD2.F32 R52, -RZ, R54.H0_H0 ;  /* 0x20000036ff347230 */ /* 0x000fe40000004100 */
[----:B------:R-:W-:Y:S02]  /*39b0*/  HADD2.F32 R54, -RZ, R50.H0_H0 ;  /* 0x20000032ff367230 */ /* 0x000fe40000004100 */
[----:B------:R-:W-:Y:S01]  /*39c0*/  FMUL.FTZ R50, R35, R58 ;  /* 0x0000003a23327220 */ /* 0x000fe20000410000 */
[-C--:B------:R-:W-:Y:S01]  /*39d0*/  FMUL.FTZ R58, R33, R56.reuse ;  /* 0x00000038213a7220 */ /* 0x080fe20000410000 */
[----:B------:R-:W-:Y:S01]  /*39e0*/  FMUL.FTZ R56, R51, R56 ;  /* 0x0000003833387220 */ /* 0x000fe20000410000 */
[-C--:B------:R-:W-:Y:S01]  /*39f0*/  FFMA.FTZ R35, R35, R52.reuse, R60 ;  /* 0x0000003423237223 */ /* 0x080fe2000001003c */
[----:B------:R-:W-:Y:S01]  /*3a00*/  FFMA.FTZ R50, R53, R52, -R50 ;  /* 0x0000003435327223 */ /* 0x000fe20000010832 */
[-C--:B------:R-:W-:Y:S01]  /*3a10*/  FFMA.FTZ R51, R51, R54.reuse, -R58 ;  /* 0x0000003633337223 */ /* 0x080fe2000001083a */
[----:B------:R-:W-:Y:S01]  /*3a20*/  FFMA.FTZ R54, R33, R54, R56 ;  /* 0x0000003621367223 */ /* 0x000fe20000010038 */
[----:B------:R-:W-:-:S02]  /*3a30*/  HADD2.F32 R55, -RZ, R116.H0_H0 ;  /* 0x20000074ff377230 */ /* 0x000fc40000004100 */
[--C-:B------:R-:W-:Y:S02]  /*3a40*/  HADD2.F32 R52, -RZ, R32.reuse.H1_H1 ;  /* 0x30000020ff347230 */ /* 0x100fe40000004100 */
[----:B------:R-:W-:Y:S02]  /*3a50*/  HADD2.F32 R56, -RZ, R32.H0_H0 ;  /* 0x20000020ff387230 */ /* 0x000fe40000004100 */
[----:B------:R-:W-:Y:S02]  /*3a60*/  HADD2.F32 R32, -RZ, R34.H1_H1 ;  /* 0x30000022ff207230 */ /* 0x000fe40000004100 */
[-C--:B------:R-:W-:Y:S01]  /*3a70*/  FMUL.FTZ R61, R52, R55.reuse ;  /* 0x00000037343d7220 */ /* 0x080fe20000410000 */
[----:B------:R-:W-:Y:S02]  /*3a80*/  HADD2.F32 R33, -RZ, R114.H0_H0 ;  /* 0x20000072ff217230 */ /* 0x000fe40000004100 */
[----:B------:R-:W-:Y:S01]  /*3a90*/  FMUL.FTZ R55, R56, R55 ;  /* 0x0000003738377220 */ /* 0x000fe20000410000 */
[----:B------:R-:W-:-:S02]  /*3aa0*/  HADD2.F32 R34, -RZ, R34.H0_H0 ;  /* 0x20000022ff227230 */ /* 0x000fc40000004100 */
[----:B------:R-:W-:Y:S01]  /*3ab0*/  FMUL.FTZ R63, R32, R57 ;  /* 0x00000039203f7220 */ /* 0x000fe20000410000 */
[----:B------:R-:W-:Y:S02]  /*3ac0*/  HADD2.F32 R53, -RZ, R114.H1_H1 ;  /* 0x30000072ff357230 */ /* 0x000fe40000004100 */
[-C--:B------:R-:W-:Y:S01]  /*3ad0*/  FFMA.FTZ R61, R56, R33.reuse, -R61 ;  /* 0x00000021383d7223 */ /* 0x080fe2000001083d */
[----:B------:R-:W-:Y:S01]  /*3ae0*/  FFMA.FTZ R52, R52, R33, R55 ;  /* 0x0000002134347223 */ /* 0x000fe20000010037 */
[C---:B------:R-:W-:Y:S01]  /*3af0*/  FMUL.FTZ R57, R34.reuse, R57 ;  /* 0x0000003922397220 */ /* 0x040fe20000410000 */
[----:B------:R-:W-:Y:S01]  /*3b00*/  F2FP.F16.F32.PACK_AB R33, R35, R50 ;  /* 0x000000322321723e */ /* 0x000fe200000000ff */
[----:B------:R-:W-:Y:S01]  /*3b10*/  FFMA.FTZ R63, R34, R53, -R63 ;  /* 0x00000035223f7223 */ /* 0x000fe2000001083f */
[----:B------:R-:W-:Y:S01]  /*3b20*/  F2FP.F16.F32.PACK_AB R35, R54, R51 ;  /* 0x000000333623723e */ /* 0x000fe200000000ff */
[----:B------:R-:W-:Y:S01]  /*3b30*/  FFMA.FTZ R32, R32, R53, R57 ;  /* 0x0000003520207223 */ /* 0x000fe20000010039 */
[----:B------:R-:W-:-:S04]  /*3b40*/  F2FP.F16.F32.PACK_AB R52, R52, R61 ;  /* 0x0000003d3434723e */ /* 0x000fc800000000ff */
[----:B------:R-:W-:Y:S01]  /*3b50*/  F2FP.F16.F32.PACK_AB R34, R32, R63 ;  /* 0x0000003f2022723e */ /* 0x000fe200000000ff */
[----:B------:R-:W-:-:S07]  /*3b60*/  IMAD.MOV.U32 R32, RZ, RZ, R52 ;  /* 0x000000ffff207224 */ /* 0x000fce00078e0034 */
.L_x_2340:
[----:B------:R-:W-:Y:S05]  /*3b70*/  BSYNC B2 ;  /* 0x0000000000027941 */ /* 0x000fea0003800000 */
.L_x_2339:
[----:B------:R3:W-:Y:S02]  /*3b80*/  STG.E.128 desc[UR60][R36.64+0x40], R32 ;  /* 0x0000402024007986 */ /* 0x0007e4000c101d3c */
.L_x_2338:
[----:B------:R-:W-:Y:S05]  /*3b90*/  BSYNC B1 ;  /* 0x0000000000017941 */ /* 0x000fea0003800000 */
.L_x_2337:
        /* <DEDUP_REMOVED lines=8> */
[----:B------:R-:W-:Y:S02]  /*3c20*/  SHF.R.U64 R51, R48, 0x10, R49 ;  /* 0x0000001030337819 */ /* 0x000fe40000001231 */
[--C-:B------:R-:W-:Y:S01]  /*3c30*/  SHF.R.U64 R53, R46, 0x10, R47.reuse ;  /* 0x000000102e357819 */ /* 0x100fe2000000122f */
[----:B------:R-:W-:Y:S01]  /*3c40*/  IMAD.MOV.U32 R46, RZ, RZ, R32 ;  /* 0x000000ffff2e7224 */ /* 0x000fe200078e0020 */
[----:B------:R-:W-:Y:S01]  /*3c50*/  SHF.R.U32.HI R50, RZ, 0x10, R47 ;  /* 0x00000010ff327819 */ /* 0x000fe2000001162f */
[----:B------:R-:W-:Y:S01]  /*3c60*/  IMAD.MOV.U32 R47, RZ, RZ, R35 ;  /* 0x000000ffff2f7224 */ /* 0x000fe200078e0023 */
[----:B------:R-:W-:Y:S01]  /*3c70*/  SHF.R.U32.HI R52, RZ, 0x10, R49 ;  /* 0x00000010ff347819 */ /* 0x000fe20000011631 */
[----:B------:R-:W-:Y:S02]  /*3c80*/  HADD2.F32 R51, -RZ, R51.H0_H0 ;  /* 0x20000033ff337230 */ /* 0x000fe40000004100 */
[--C-:B------:R-:W-:Y:S02]  /*3c90*/  HADD2.F32 R35, -RZ, R33.reuse.H1_H1 ;  /* 0x30000021ff237230 */ /* 0x100fe40000004100 */
[----:B------:R-:W-:-:S02]  /*3ca0*/  HADD2.F32 R32, -RZ, R33.H0_H0 ;  /* 0x20000021ff207230 */ /* 0x000fc40000004100 */
[----:B------:R-:W-:Y:S02]  /*3cb0*/  HADD2.F32 R52, -RZ, R52.H0_H0 ;  /* 0x20000034ff347230 */ /* 0x000fe40000004100 */
[-C--:B------:R-:W-:Y:S01]  /*3cc0*/  FMUL.FTZ R33, R35, R51.reuse ;  /* 0x0000003323217220 */ /* 0x080fe20000410000 */
[--C-:B------:R-:W-:Y:S02]  /*3cd0*/  HADD2.F32 R48, -RZ, R47.reuse.H1_H1 ;  /* 0x3000002fff307230 */ /* 0x100fe40000004100 */
[----:B------:R-:W-:Y:S01]  /*3ce0*/  FMUL.FTZ R54, R32, R51 ;  /* 0x0000003320367220 */ /* 0x000fe20000410000 */
[----:B------:R-:W-:Y:S02]  /*3cf0*/  HADD2.F32 R47, -RZ, R47.H0_H0 ;  /* 0x2000002fff2f7230 */ /* 0x000fe40000004100 */
[----:B------:R-:W-:Y:S02]  /*3d00*/  HADD2.F32 R49, -RZ, R53.H0_H0 ;  /* 0x20000035ff317230 */ /* 0x000fe40000004100 */
[----:B------:R-:W-:Y:S01]  /*3d10*/  FMUL.FTZ R56, R48, R52 ;  /* 0x0000003430387220 */ /* 0x000fe20000410000 */
[----:B------:R-:W-:-:S02]  /*3d20*/  HADD2.F32 R50, -RZ, R50.H0_H0 ;  /* 0x20000032ff327230 */ /* 0x000fc40000004100 */
[----:B------:R-:W-:Y:S01]  /*3d30*/  FMUL.FTZ R51, R47, R52 ;  /* 0x000000342f337220 */ /* 0x000fe20000410000 */
[-C--:B------:R-:W-:Y:S01]  /*3d40*/  FFMA.FTZ R32, R32, R49.reuse, -R33 ;  /* 0x0000003120207223 */ /* 0x080fe20000010821 */
[----:B------:R-:W-:Y:S01]  /*3d50*/  FFMA.FTZ R33, R35, R49, R54 ;  /* 0x0000003123217223 */ /* 0x000fe20000010036 */
[-C--:B------:R-:W-:Y:S01]  /*3d60*/  FFMA.FTZ R35, R47, R50.reuse, -R56 ;  /* 0x000000322f237223 */ /* 0x080fe20000010838 */
[----:B------:R-:W-:Y:S01]  /*3d70*/  FFMA.FTZ R48, R48, R50, R51 ;  /* 0x0000003230307223 */ /* 0x000fe20000010033 */
[--C-:B------:R-:W-:Y:S02]  /*3d80*/  HADD2.F32 R47, -RZ, R46.reuse.H1_H1 ;  /* 0x3000002eff2f7230 */ /* 0x100fe40000004100 */
[----:B------:R-:W-:Y:S01]  /*3d90*/  HADD2.F32 R51, -RZ, R113.H0_H0 ;  /* 0x20000071ff337230 */ /* 0x000fe20000004100 */
[----:B------:R-:W-:Y:S01]  /*3da0*/  F2FP.F16.F32.PACK_AB R33, R33, R32 ;  /* 0x000000202121723e */ /* 0x000fe200000000ff */
[----:B------:R-:W-:Y:S01]  /*3db0*/  HADD2.F32 R46, -RZ, R46.H0_H0 ;  /* 0x2000002eff2e7230 */ /* 0x000fe20000004100 */
[----:B------:R-:W-:Y:S01]  /*3dc0*/  F2FP.F16.F32.PACK_AB R35, R48, R35 ;  /* 0x000000233023723e */ /* 0x000fe200000000ff */
[----:B------:R-:W-:-:S02]  /*3dd0*/  HADD2.F32 R49, -RZ, R34.H1_H1 ;  /* 0x30000022ff317230 */ /* 0x000fc40000004100 */
[-C--:B------:R-:W-:Y:S01]  /*3de0*/  FMUL.FTZ R53, R47, R51.reuse ;  /* 0x000000332f357220 */ /* 0x080fe20000410000 */
[----:B------:R-:W-:Y:S02]  /*3df0*/  HADD2.F32 R113, -RZ, R113.H1_H1 ;  /* 0x30000071ff717230 */ /* 0x000fe40000004100 */
[----:B------:R-:W-:Y:S01]  /*3e00*/  FMUL.FTZ R52, R46, R51 ;  /* 0x000000332e347220 */ /* 0x000fe20000410000 */
[----:B------:R-:W-:Y:S02]  /*3e10*/  HADD2.F32 R34, -RZ, R34.H0_H0 ;  /* 0x20000022ff227230 */ /* 0x000fe40000004100 */
[--C-:B------:R-:W-:Y:S02]  /*3e20*/  HADD2.F32 R50, -RZ, R112.reuse.H0_H0 ;  /* 0x20000070ff327230 */ /* 0x100fe40000004100 */
[-C--:B------:R-:W-:Y:S01]  /*3e30*/  FMUL.FTZ R51, R49, R113.reuse ;  /* 0x0000007131337220 */ /* 0x080fe20000410000 */
        /* <DEDUP_REMOVED lines=8> */
.L_x_2344:
[----:B------:R-:W-:Y:S05]  /*3ec0*/  BSYNC B2 ;  /* 0x0000000000027941 */ /* 0x000fea0003800000 */
.L_x_2343:
[----:B------:R4:W-:Y:S02]  /*3ed0*/  STG.E.128 desc[UR60][R36.64+0x60], R32 ;  /* 0x0000602024007986 */ /* 0x0009e4000c101d3c */
.L_x_2342:
[----:B------:R-:W-:Y:S05]  /*3ee0*/  BSYNC B1 ;  /* 0x0000000000017941 */ /* 0x000fea0003800000 */
.L_x_2341:
        /* <DEDUP_REMOVED lines=19> */
[CC--:B------:R-:W-:Y:S01]  /*4020*/  FMUL.FTZ R50, R34.reuse, R45.reuse ;  /* 0x0000002d22327220 */ /* 0x0c0fe20000410000 */
[C---:B------:R-:W-:Y:S01]  /*4030*/  FMUL.FTZ R45, R33.reuse, R45 ;  /* 0x0000002d212d7220 */ /* 0x040fe20000410000 */
[----:B------:R-:W-:Y:S02]  /*4040*/  HADD2.F32 R35, -RZ, R35.H0_H0 ;  /* 0x20000023ff237230 */ /* 0x000fe40000004100 */
[-C--:B------:R-:W-:Y:S01]  /*4050*/  FFMA.FTZ R50, R33, R44.reuse, -R50 ;  /* 0x0000002c21327223 */ /* 0x080fe20000010832 */
[----:B------:R-:W-:Y:S01]  /*4060*/  FFMA.FTZ R47, R34, R44, R45 ;  /* 0x0000002c222f7223 */ /* 0x000fe2000001002d */
[----:B------:R-:W-:Y:S02]  /*4070*/  HADD2.F32 R46, -RZ, R46.H0_H0 ;  /* 0x2000002eff2e7230 */ /* 0x000fe40000004100 */
[----:B------:R-:W-:Y:S01]  /*4080*/  FMUL.FTZ R52, R43, R48 ;  /* 0x000000302b347220 */ /* 0x000fe20000410000 */
[----:B------:R-:W-:-:S02]  /*4090*/  HADD2.F32 R44, -RZ, R111.H0_H0 ;  /* 0x2000006fff2c7230 */ /* 0x000fc40000004100 */
[C---:B------:R-:W-:Y:S01]  /*40a0*/  FMUL.FTZ R48, R35.reuse, R48 ;  /* 0x0000003023307220 */ /* 0x040fe20000410000 */
[----:B------:R-:W-:Y:S02]  /*40b0*/  HADD2.F32 R111, -RZ, R111.H1_H1 ;  /* 0x3000006fff6f7230 */ /* 0x000fe40000004100 */
[-C--:B------:R-:W-:Y:S01]  /*40c0*/  FFMA.FTZ R52, R35, R46.reuse, -R52 ;  /* 0x0000002e23347223 */ /* 0x080fe20000010834 */
[----:B------:R-:W-:Y:S02]  /*40d0*/  HADD2.F32 R33, -RZ, R32.H1_H1 ;  /* 0x30000020ff217230 */ /* 0x000fe40000004100 */
[----:B------:R-:W-:Y:S01]  /*40e0*/  FFMA.FTZ R51, R43, R46, R48 ;  /* 0x0000002e2b337223 */ /* 0x000fe20000010030 */
[----:B------:R-:W-:Y:S02]  /*40f0*/  HADD2.F32 R34, -RZ, R42.H1_H1 ;  /* 0x3000002aff227230 */ /* 0x000fe40000004100 */
[----:B------:R-:W-:Y:S02]  /*4100*/  HADD2.F32 R32, -RZ, R32.H0_H0 ;  /* 0x20000020ff207230 */ /* 0x000fe40000004100 */
[----:B------:R-:W-:Y:S01]  /*4110*/  FMUL.FTZ R45, R33, R44 ;  /* 0x0000002c212d7220 */ /* 0x000fe20000410000 */
[----:B------:R-:W-:-:S02]  /*4120*/  HADD2.F32 R42, -RZ, R42.H0_H0 ;  /* 0x2000002aff2a7230 */ /* 0x000fc40000004100 */
[-C--:B------:R-:W-:Y:S01]  /*4130*/  FMUL.FTZ R49, R34, R111.reuse ;  /* 0x0000006f22317220 */ /* 0x080fe20000410000 */
[--C-:B------:R-:W-:Y:S02]  /*4140*/  HADD2.F32 R35, -RZ, R106.reuse.H1_H1 ;  /* 0x3000006aff237230 */ /* 0x100fe40000004100 */
[----:B------:R-:W-:Y:S01]  /*4150*/  FMUL.FTZ R44, R32, R44 ;  /* 0x0000002c202c7220 */ /* 0x000fe20000410000 */
        /* <DEDUP_REMOVED lines=10> */
.L_x_2348:
[----:B------:R-:W-:Y:S05]  /*4200*/  BSYNC B2 ;  /* 0x0000000000027941 */ /* 0x000fea0003800000 */
.L_x_2347:
[----:B------:R1:W-:Y:S02]  /*4210*/  STG.E.128 desc[UR60][R36.64+0x80], R32 ;  /* 0x0000802024007986 */ /* 0x0003e4000c101d3c */
.L_x_2346:
[----:B------:R-:W-:Y:S05]  /*4220*/  BSYNC B1 ;  /* 0x0000000000017941 */ /* 0x000fea0003800000 */
.L_x_2345:
        /* <DEDUP_REMOVED lines=48> */
.L_x_2350:
[----:B------:R-:W-:Y:S05]  /*4530*/  BSYNC B1 ;  /* 0x0000000000017941 */ /* 0x000fea0003800000 */
.L_x_2349:
[----:B------:R1:W-:Y:S01]  /*4540*/  STG.E.128 desc[UR60][R36.64+0xa0], R32 ;  /* 0x0000a02024007986 */ /* 0x0003e2000c101d3c */
[----:B------:R-:W-:Y:S05]  /*4550*/  BRA `(.L_x_2328) ;  /* 0x0000002000887947 */ /* 0x000fea0003800000 */
.L_x_2322:
        /* <DEDUP_REMOVED lines=15> */
[----:B------:R-:W2:Y:S01]  /*4650*/  LDL.64 R62, [R1+0x8] ;  /* 0x00000800013e7983 */ /* 0x000ea20000100a00 */
        /* <DEDUP_REMOVED lines=22> */
[----:B--2---:R-:W-:-:S13]  /*47c0*/  ISETP.GE.AND P3, PT, R62, R103, PT ;  /* 0x000000673e00720c */ /* 0x004fda0003f66270 */
[----:B------:R0:W5:Y:S04]  /*47d0*/  @!P3 LDG.E.128 R40, desc[UR60][R56.64] ;  /* 0x0000003c3828b981 */ /* 0x000168000c1e1d00 */
[----:B------:R0:W5:Y:S01]  /*47e0*/  @!P3 LDG.E.128 R52, desc[UR60][R58.64] ;  /* 0x0000003c3a34b981 */ /* 0x000162000c1e1d00 */
[----:B------:R-:W-:-:S13]  /*47f0*/  ISETP.GE.AND P3, PT, R0, R103, PT ;  /* 0x000000670000720c */ /* 0x000fda0003f66270 */
[----:B------:R0:W5:Y:S04]  /*4800*/  @!P3 LDG.E.128 R36, desc[UR60][R56.64+0x20] ;  /* 0x0000203c3824b981 */ /* 0x000168000c1e1d00 */
[----:B------:R0:W5:Y:S01]  /*4810*/  @!P3 LDG.E.128 R48, desc[UR60][R58.64+0x20] ;  /* 0x0000203c3a30b981 */ /* 0x000162000c1e1d00 */
[----:B------:R-:W-:-:S13]  /*4820*/  ISETP.GE.AND P3, PT, R4, R103, PT ;  /* 0x000000670400720c */ /* 0x000fda0003f66270 */
[----:B------:R0:W5:Y:S04]  /*4830*/  @!P3 LDG.E.128 R32, desc[UR60][R56.64+0x40] ;  /* 0x0000403c3820b981 */ /* 0x000168000c1e1d00 */
[----:B------:R0:W5:Y:S02]  /*4840*/  @!P3 LDG.E.128 R44, desc[UR60][R58.64+0x40] ;  /* 0x0000403c3a2cb981 */ /* 0x000164000c1e1d00 */
.L_x_2352:
[----:B------:R-:W-:Y:S05]  /*4850*/  BSYNC B1 ;  /* 0x0000000000017941 */ /* 0x000fea0003800000 */
.L_x_2351:
[----:B------:R-:W2:Y:S01]  /*4860*/  LDL R21, [R1+0x2c] ;  /* 0x00002c0001157983 */ /* 0x000ea20000100800 */
[----:B0----5:R-:W-:Y:S02]  /*4870*/  IMAD.MOV.U32 R56, RZ, RZ, R35 ;  /* 0x000000ffff387224 */ /* 0x021fe400078e0023 */
[----:B------:R-:W-:Y:S02]  /*4880*/  IMAD.MOV.U32 R57, RZ, RZ, R32 ;  /* 0x000000ffff397224 */ /* 0x000fe400078e0020 */
[----:B------:R-:W-:-:S05]  /*4890*/  IMAD.MOV.U32 R58, RZ, RZ, R39 ;  /* 0x000000ffff3a7224 */ /* 0x000fca00078e0027 */
[----:B------:R-:W-:Y:S01]  /*48a0*/  PRMT R124, R58, 0x7610, R124 ;  /* 0x000076103a7c7816 */ /* 0x000fe2000000007c */
[----:B------:R-:W-:Y:S01]  /*48b0*/  IMAD.MOV.U32 R58, RZ, RZ, R43 ;  /* 0x000000ffff3a7224 */ /* 0x000fe200078e002b */
[----:B--2---:R-:W-:Y:S01]  /*48c0*/  R2UR UR4, R21 ;  /* 0x00000000150472ca */ /* 0x004fe200000e0000 */
[----:B------:R-:W-:-:S05]  /*48d0*/  IMAD.MOV.U32 R21, RZ, RZ, R34 ;  /* 0x000000ffff157224 */ /* 0x000fca00078e0022 */
[----:B------:R-:W-:Y:S01]  /*48e0*/  PRMT R118, R21, 0x5410, R56 ;  /* 0x0000541015767816 */ /* 0x000fe20000000038 */
[----:B------:R-:W-:Y:S02]  /*48f0*/  IMAD.MOV.U32 R21, RZ, RZ, R33 ;  /* 0x000000ffff157224 */ /* 0x000fe400078e0021 */
[----:B------:R-:W-:-:S03]  /*4900*/  IMAD.MOV.U32 R56, RZ, RZ, R38 ;  /* 0x000000ffff387224 */ /* 0x000fc600078e0026 */
[----:B------:R-:W-:Y:S01]  /*4910*/  PRMT R119, R57, 0x5410, R21 ;  /* 0x0000541039777816 */ /* 0x000fe20000000015 */
[----:B------:R-:W-:Y:S01]  /*4920*/  IMAD.MOV.U32 R21, RZ, RZ, R36 ;  /* 0x000000ffff157224 */ /* 0x000fe200078e0024 */
[----:B------:R-:W-:Y:S01]  /*4930*/  PRMT R122, R56, 0x7610, R122 ;  /* 0x00007610387a7816 */ /* 0x000fe2000000007a */
[----:B------:R-:W-:Y:S01]  /*4940*/  IMAD.MOV.U32 R56, RZ, RZ, R37 ;  /* 0x000000ffff387224 */ /* 0x000fe200078e0025 */
[----:B------:R-:W-:Y:S01]  /*4950*/  UISETP.NE.AND UP0, UPT, UR4, 0x3, UPT ;  /* 0x000000030400788c */ /* 0x000fe2000bf05270 */
[----:B------:R-:W-:Y:S01]  /*4960*/  IMAD.MOV.U32 R57, RZ, RZ, R42 ;  /* 0x000000ffff397224 */ /* 0x000fe200078e002a */
[----:B------:R-:W-:Y:S01]  /*4970*/  PRMT R123, R21, 0x7610, R123 ;  /* 0x00007610157b7816 */ /* 0x000fe2000000007b */
[----:B------:R-:W-:Y:S01]  /*4980*/  IMAD.MOV.U32 R21, RZ, RZ, R40 ;  /* 0x000000ffff157224 */ /* 0x000fe200078e0028 */
[----:B------:R-:W-:Y:S01]  /*4990*/  PRMT R125, R56, 0x7610, R125 ;  /* 0x00007610387d7816 */ /* 0x000fe2000000007d */
[----:B------:R-:W-:Y:S01]  /*49a0*/  IMAD.MOV.U32 R56, RZ, RZ, R41 ;  /* 0x000000ffff387224 */ /* 0x000fe200078e0029 */
[----:B------:R-:W-:-:S02]  /*49b0*/  PLOP3.LUT P3, PT, PT, PT, UP0, 0x80, 0x0 ;  /* 0x000000000000781c */ /* 0x000fc40003f6f008 */
        /* <DEDUP_REMOVED lines=27> */
.L_x_2353:
[----:B------:R-:W2:Y:S01]  /*4b70*/  LDL R56, [R1+0x10] ;  /* 0x0000100001387983 */ /* 0x000ea20000100800 */
[----:B------:R-:W-:Y:S01]  /*4b80*/  IMAD R21, R144, 0x8, R22 ;  /* 0x0000000890157824 */ /* 0x000fe200078e0216 */
[----:B------:R-:W-:Y:S01]  /*4b90*/  BSSY B1, `(.L_x_2354) ;  /* 0x0000004000017945 */ /* 0x000fe20003800000 */
[----:B--2---:R-:W-:-:S04]  /*4ba0*/  SHF.L.U32 R87, R56, 0x1f, RZ ;  /* 0x0000001f38577819 */ /* 0x004fc800000006ff */
[----:B------:R-:W0:Y:S02]  /*4bb0*/  SYNCS.PHASECHK.TRANS64.TRYWAIT P5, [R21+URZ+0x31c90], R87 ;  /* 0x031c9057150075a7 */ /* 0x000e2400080a017f */
[----:B0-----:R-:W-:Y:S05]  /*4bc0*/  @!P5 BRA `(.L_x_2355) ;  /* 0x000001e40048d947 */ /* 0x001fea0003800000 */
.L_x_2624:
[----:B------:R-:W-:Y:S05]  /*4bd0*/  BSYNC B1 ;  /* 0x0000000000017941 */ /* 0x000fea0003800000 */
.L_x_2354:
        /* <DEDUP_REMOVED lines=16> */
[----:B------:R-:W4:Y:S04]  /*4ce0*/  LDL R59, [R1+0x24] ;  /* 0x00002400013b7983 */ /* 0x000f280000100800 */
[----:B------:R-:W5:Y:S01]  /*4cf0*/  LDL.64 R114, [R1+0x8] ;  /* 0x0000080001727983 */ /* 0x000f620000100a00 */
        /* <DEDUP_REMOVED lines=8> */
[----:B------:R-:W-:Y:S01]  /*4d80*/  SHF.R.S32.HI R57, RZ, 0x2, R57 ;  /* 0x00000002ff397819 */ /* 0x000fe20000011439 */
        /* <DEDUP_REMOVED lines=11> */
[----:B-----5:R-:W-:-:S13]  /*4e40*/  ISETP.GE.AND P4, PT, R114, R103, PT ;  /* 0x000000677200720c */ /* 0x020fda0003f86270 */
        /* <DEDUP_REMOVED lines=21> */
[----:B------:R-:W-:Y:S02]  /*4fa0*/  HADD2.F32 R115, -RZ, R126.H1_H1 ;  /* 0x3000007eff737230 */ /* 0x000fe40000004100 */
[-C--:B------:R-:W-:Y:S01]  /*4fb0*/  FMUL.FTZ R114, R52, R116.reuse ;  /* 0x0000007434727220 */ /* 0x080fe20000410000 */
[----:B------:R-:W-:Y:S02]  /*4fc0*/  HADD2.F32 R113, -RZ, R113.H0_H0 ;  /* 0x20000071ff717230 */ /* 0x000fe40000004100 */
[C---:B------:R-:W-:Y:S01]  /*4fd0*/  FMUL.FTZ R116, R53.reuse, R116 ;  /* 0x0000007435747220 */ /* 0x040fe20000410000 */
[----:B------:R-:W-:Y:S01]  /*4fe0*/  FFMA.FTZ R53, R53, R41, -R114 ;  /* 0x0000002935357223 */ /* 0x000fe20000010872 */
[----:B------:R-:W-:-:S02]  /*4ff0*/  HADD2.F32 R114, -RZ, R128.H0_H0 ;  /* 0x20000080ff727230 */ /* 0x000fc40000004100 */
[----:B------:R-:W-:Y:S01]  /*5000*/  FFMA.FTZ R41, R52, R41, R116 ;  /* 0x0000002934297223 */ /* 0x000fe20000010074 */
[----:B------:R-:W-:Y:S02]  /*5010*/  IMAD.MOV.U32 R52, RZ, RZ, R59 ;  /* 0x000000ffff347224 */ /* 0x000fe400078e003b */
[----:B------:R-:W-:Y:S01]  /*5020*/  HADD2.F32 R59, -RZ, R63.H0_H0 ;  /* 0x2000003fff3b7230 */ /* 0x000fe20000004100 */
[----:B------:R-:W-:Y:S02]  /*5030*/  F2FP.F16.F32.PACK_AB R53, R53, R61 ;  /* 0x0000003d3535723e */ /* 0x000fe400000000ff */
[--C-:B------:R-:W-:Y:S01]  /*5040*/  HADD2.F32 R116, -RZ, R52.reuse.H0_H0 ;  /* 0x20000034ff747230 */ /* 0x100fe20000004100 */
[----:B------:R-:W-:Y:S01]  /*5050*/  F2FP.F16.F32.PACK_AB R41, R41, R57 ;  /* 0x000000392929723e */ /* 0x000fe200000000ff */
[-C--:B------:R-:W-:Y:S01]  /*5060*/  FMUL.FTZ R117, R59, R114.reuse ;  /* 0x000000723b757220 */ /* 0x080fe20000410000 */
[----:B------:R-:W-:Y:S02]  /*5070*/  HADD2.F32 R52, -RZ, R52.H1_H1 ;  /* 0x30000034ff347230 */ /* 0x000fe40000004100 */
[C---:B------:R-:W-:Y:S01]  /*5080*/  FMUL.FTZ R114, R116.reuse, R114 ;  /* 0x0000007274727220 */ /* 0x040fe20000410000 */
[----:B------:R-:W-:Y:S01]  /*5090*/  FFMA.FTZ R117, R116, R115, -R117 ;  /* 0x0000007374757223 */ /* 0x000fe20000010875 */
[----:B------:R-:W-:-:S02]  /*50a0*/  HADD2.F32 R116, -RZ, R128.H1_H1 ;  /* 0x30000080ff747230 */ /* 0x000fc40000004100 */
[----:B------:R-:W-:Y:S01]  /*50b0*/  FFMA.FTZ R59, R59, R115, R114 ;  /* 0x000000733b3b7223 */ /* 0x000fe20000010072 */
[----:B------:R-:W-:Y:S01]  /*50c0*/  SHF.R.U32.HI R114, RZ, 0x10, R43 ;  /* 0x00000010ff727819 */ /* 0x000fe2000001162b */
[----:B------:R-:W-:Y:S01]  /*50d0*/  IMAD.MOV.U32 R57, RZ, RZ, R53 ;  /* 0x000000ffff397224 */ /* 0x000fe200078e0035 */
[--C-:B------:R-:W-:Y:S01]  /*50e0*/  SHF.R.U64 R43, R54, 0x10, R55.reuse ;  /* 0x00000010362b7819 */ /* 0x100fe20000001237 */
[----:B------:R-:W-:Y:S01]  /*50f0*/  HADD2.F32 R54, -RZ, R63.H1_H1 ;  /* 0x3000003fff367230 */ /* 0x000fe20000004100 */
[----:B------:R-:W-:Y:S01]  /*5100*/  SHF.R.U32.HI R55, RZ, 0x10, R55 ;  /* 0x00000010ff377819 */ /* 0x000fe20000011637 */
[----:B------:R-:W-:Y:S02]  /*5110*/  HADD2.F32 R114, -RZ, R114.H0_H0 ;  /* 0x20000072ff727230 */ /* 0x000fe40000004100 */
[----:B------:R-:W-:Y:S02]  /*5120*/  HADD2.F32 R43, -RZ, R43.H0_H0 ;  /* 0x2000002bff2b7230 */ /* 0x000fe40000004100 */
[----:B------:R-:W-:-:S02]  /*5130*/  HADD2.F32 R55, -RZ, R55.H0_H0 ;  /* 0x20000037ff377230 */ /* 0x000fc40000004100 */
[----:B------:R-:W-:-:S03]  /*5140*/  IMAD.MOV.U32 R61, RZ, RZ, R41 ;  /* 0x000000ffff3d7224 */ /* 0x000fc600078e0029 */
        /* <DEDUP_REMOVED lines=11> */
[----:B------:R-:W-:Y:S01]  /*5200*/  FMUL.FTZ R116, R114, R116 ;  /* 0x0000007472747220 */ /* 0x000fe20000410000 */
[----:B------:R-:W-:-:S02]  /*5210*/  IMAD.MOV.U32 R59, RZ, RZ, R63 ;  /* 0x000000ffff3b7224 */ /* 0x000fc400078e003f */
[-C--:B------:R-:W-:Y:S01]  /*5220*/  FFMA.FTZ R115, R114, R55.reuse, -R115 ;  /* 0x0000003772737223 */ /* 0x080fe20000010873 */
[----:B------:R-:W-:Y:S02]  /*5230*/  HADD2.F32 R114, -RZ, R127.H1_H1 ;  /* 0x3000007fff727230 */ /* 0x000fe40000004100 */
[----:B------:R-:W-:Y:S01]  /*5240*/  FFMA.FTZ R116, R54, R55, R116 ;  /* 0x0000003736747223 */ /* 0x000fe20000010074 */
[----:B------:R-:W-:Y:S02]  /*5250*/  HADD2.F32 R54, -RZ, R60.H1_H1 ;  /* 0x3000003cff367230 */ /* 0x000fe40000004100 */
[----:B------:R-:W-:Y:S02]  /*5260*/  HADD2.F32 R55, -RZ, R40.H0_H0 ;  /* 0x20000028ff377230 */ /* 0x000fe40000004100 */
[--C-:B------:R-:W-:Y:S02]  /*5270*/  HADD2.F32 R60, -RZ, R58.reuse.H0_H0 ;  /* 0x2000003aff3c7230 */ /* 0x100fe40000004100 */
[-C--:B------:R-:W-:Y:S01]  /*5280*/  FMUL.FTZ R40, R54, R113.reuse ;  /* 0x0000007136287220 */ /* 0x080fe20000410000 */
[----:B------:R-:W-:Y:S01]  /*5290*/  FMUL.FTZ R113, R56, R113 ;  /* 0x0000007138717220 */ /* 0x000fe20000410000 */
[----:B------:R-:W-:-:S02]  /*52a0*/  HADD2.F32 R58, -RZ, R58.H1_H1 ;  /* 0x3000003aff3a7230 */ /* 0x000fc40000004100 */
[-C--:B------:R-:W-:Y:S01]  /*52b0*/  FFMA.FTZ R40, R56, R55.reuse, -R40 ;  /* 0x0000003738287223 */ /* 0x080fe20000010828 */
[----:B------:R-:W-:Y:S01]  /*52c0*/  FFMA.FTZ R54, R54, R55, R113 ;  /* 0x0000003736367223 */ /* 0x000fe20000010071 */
[----:B------:R-:W-:Y:S02]  /*52d0*/  HADD2.F32 R55, -RZ, R62.H0_H0 ;  /* 0x2000003eff377230 */ /* 0x000fe40000004100 */
[----:B------:R-:W-:Y:S01]  /*52e0*/  HADD2.F32 R56, -RZ, R126.H0_H0 ;  /* 0x2000007eff387230 */ /* 0x000fe20000004100 */
[----:B------:R-:W-:Y:S01]  /*52f0*/  F2FP.F16.F32.PACK_AB R40, R40, R115 ;  /* 0x000000732828723e */ /* 0x000fe200000000ff */
[----:B------:R-:W-:Y:S02]  /*5300*/  HADD2.F32 R62, -RZ, R62.H1_H1 ;  /* 0x3000003eff3e7230 */ /* 0x000fe40000004100 */
[-C--:B------:R-:W-:Y:S01]  /*5310*/  FMUL.FTZ R113, R55, R114.reuse ;  /* 0x0000007237717220 */ /* 0x080fe20000410000 */
[----:B------:R-:W-:Y:S01]  /*5320*/  FMUL.FTZ R114, R60, R114 ;  /* 0x000000723c727220 */ /* 0x000fe20000410000 */
[----:B------:R-:W-:Y:S01]  /*5330*/  F2FP.F16.F32.PACK_AB R54, R54, R116 ;  /* 0x000000743636723e */ /* 0x000fe200000000ff */
[----:B------:R-:W-:-:S02]  /*5340*/  IMAD.MOV.U32 R63, RZ, RZ, R52 ;  /* 0x000000ffff3f7224 */ /* 0x000fc400078e0034 */
        /* <DEDUP_REMOVED lines=8> */
[----:B------:R-:W-:Y:S02]  /*53d0*/  F2FP.F16.F32.PACK_AB R55, R55, R113 ;  /* 0x000000713737723e */ /* 0x000fe400000000ff */
[----:B------:R-:W-:-:S03]  /*53e0*/  F2FP.F16.F32.PACK_AB R43, R43, R114 ;  /* 0x000000722b2b723e */ /* 0x000fc600000000ff */
[----:B------:R-:W-:Y:S02]  /*53f0*/  IMAD.MOV.U32 R58, RZ, RZ, R55 ;  /* 0x000000ffff3a7224 */ /* 0x000fe400078e0037 */
[----:B------:R-:W-:-:S07]  /*5400*/  IMAD.MOV.U32 R62, RZ, RZ, R43 ;  /* 0x000000ffff3e7224 */ /* 0x000fce00078e002b */
.L_x_2359:
[----:B------:R-:W-:Y:S05]  /*5410*/  BSYNC B2 ;  /* 0x0000000000027941 */ /* 0x000fea0003800000 */
.L_x_2358:
        /* <DEDUP_REMOVED lines=12> */
.L_x_2357:
[----:B------:R-:W-:Y:S05]  /*54e0*/  BSYNC B1 ;  /* 0x0000000000017941 */ /* 0x000fea0003800000 */
.L_x_2356:
        /* <DEDUP_REMOVED lines=11> */
[----:B------:R-:W-:Y:S01]  /*55a0*/  SHF.R.S32.HI R40, RZ, 0x1f, R41 ;  /* 0x0000001fff287819 */ /* 0x000fe20000011429 */
[----:B------:R-:W-:-:S03]  /*55b0*/  IMAD.SHL.U32 R56, R41, 0x8, RZ ;  /* 0x0000000829387824 */ /* 0x000fc600078e00ff */
[----:B------:R-:W-:-:S04]  /*55c0*/  LEA.HI R40, R40, R41, RZ, 0x2 ;  /* 0x0000002928287211 */ /* 0x000fc800078f10ff */
[----:B------:R-:W-:Y:S02]  /*55d0*/  SHF.R.S32.HI R41, RZ, 0x2, R40 ;  /* 0x00000002ff297819 */ /* 0x000fe40000011428 */
[----:B------:R-:W-:Y:S01]  /*55e0*/  ISETP.GE.AND P4, PT, R0, R103, PT ;  /* 0x000000670000720c */ /* 0x000fe20003f86270 */
[----:B------:R-:W-:Y:S01]  /*55f0*/  BSSY B2, `(.L_x_2362) ;  /* 0x0000063000027945 */ /* 0x000fe20003800000 */
[----:B---3--:R-:W-:-:S04]  /*5600*/  LOP3.LUT R40, R52, 0x18, R56, 0xf8, !PT ;  /* 0x0000001834287812 */ /* 0x008fc800078ef838 */
[----:B--2---:R-:W-:Y:S01]  /*5610*/  LOP3.LUT R40, R40, R42, RZ, 0x3c, !PT ;  /* 0x0000002a28287212 */ /* 0x004fe200078e3cff */
[----:B----4-:R-:W-:-:S04]  /*5620*/  IMAD R41, R41, 0x1200, R43 ;  /* 0x0000120029297824 */ /* 0x010fc800078e022b */
[----:B------:R-:W-:Y:S02]  /*5630*/  IMAD.IADD R43, R41, 0x1, R40 ;  /* 0x00000001292b7824 */ /* 0x000fe400078e0228 */
[C---:B------:R-:W-:Y:S02]  /*5640*/  IMAD R41, R144.reuse, 0x3600, R100 ;  /* 0x0000360090297824 */ /* 0x040fe400078e0264 */
        /* <DEDUP_REMOVED lines=12> */
[----:B------:R-:W-:Y:S01]  /*5710*/  HADD2.F32 R57, -RZ, R59.H0_H0 ;  /* 0x2000003bff397230 */ /* 0x000fe20000004100 */
[----:B------:R-:W-:Y:S01]  /*5720*/  SHF.R.U64 R38, R38, 0x10, R39 ;  /* 0x0000001026267819 */ /* 0x000fe20000001227 */
        /* <DEDUP_REMOVED lines=12> */
[----:B------:R-:W-:-:S02]  /*57f0*/  IMAD.MOV.U32 R37, RZ, RZ, R55 ;  /* 0x000000ffff257224 */ /* 0x000fc400078e0037 */
[----:B------:R-:W-:Y:S02]  /*5800*/  HADD2.F32 R60, -RZ, R60.H0_H0 ;  /* 0x2000003cff3c7230 */ /* 0x000fe40000004100 */
[----:B------:R-:W-:Y:S02]  /*5810*/  HADD2.F32 R59, -RZ, R59.H0_H0 ;  /* 0x2000003bff3b7230 */ /* 0x000fe40000004100 */
[----:B------:R-:W-:Y:S02]  /*5820*/  HADD2.F32 R55, -RZ, R37.H0_H0 ;  /* 0x20000025ff377230 */ /* 0x000fe40000004100 */
[-C--:B------:R-:W-:Y:S01]  /*5830*/  FMUL.FTZ R61, R41, R60.reuse ;  /* 0x0000003c293d7220 */ /* 0x080fe20000410000 */
[C---:B------:R-:W-:Y:S01]  /*5840*/  FMUL.FTZ R60, R53.reuse, R60 ;  /* 0x0000003c353c7220 */ /* 0x040fe20000410000 */
[----:B------:R-:W-:Y:S02]  /*5850*/  HADD2.F32 R49, -RZ, R43.H0_H0 ;  /* 0x2000002bff317230 */ /* 0x000fe40000004100 */
[-C--:B------:R-:W-:Y:S01]  /*5860*/  FFMA.FTZ R53, R53, R59.reuse, -R61 ;  /* 0x0000003b35357223 */ /* 0x080fe2000001083d */
[----:B------:R-:W-:Y:S01]  /*5870*/  FFMA.FTZ R41, R41, R59, R60 ;  /* 0x0000003b29297223 */ /* 0x000fe2000001003c */
[----:B------:R-:W-:-:S02]  /*5880*/  HADD2.F32 R60, -RZ, R124.H1_H1 ;  /* 0x3000007cff3c7230 */ /* 0x000fc40000004100 */
[----:B------:R-:W-:Y:S01]  /*5890*/  HADD2.F32 R59, -RZ, R124.H0_H0 ;  /* 0x2000007cff3b7230 */ /* 0x000fe20000004100 */
[----:B------:R-:W-:Y:S01]  /*58a0*/  F2FP.F16.F32.PACK_AB R53, R53, R58 ;  /* 0x0000003a3535723e */ /* 0x000fe200000000ff */
[----:B------:R-:W-:Y:S02]  /*58b0*/  HADD2.F32 R37, -RZ, R37.H1_H1 ;  /* 0x30000025ff257230 */ /* 0x000fe40000004100 */
[-C--:B------:R-:W-:Y:S01]  /*58c0*/  FMUL.FTZ R61, R55, R60.reuse ;  /* 0x0000003c373d7220 */ /* 0x080fe20000410000 */
[----:B------:R-:W-:Y:S01]  /*58d0*/  FMUL.FTZ R60, R49, R60 ;  /* 0x0000003c313c7220 */ /* 0x000fe20000410000 */
[----:B------:R-:W-:Y:S01]  /*58e0*/  HADD2.F32 R43, -RZ, R43.H1_H1 ;  /* 0x3000002bff2b7230 */ /* 0x000fe20000004100 */
[----:B------:R-:W-:Y:S01]  /*58f0*/  F2FP.F16.F32.PACK_AB R57, R41, R57 ;  /* 0x000000392939723e */ /* 0x000fe200000000ff */
[-C--:B------:R-:W-:Y:S01]  /*5900*/  FFMA.FTZ R49, R49, R59.reuse, -R61 ;  /* 0x0000003b31317223 */ /* 0x080fe2000001083d */
[----:B------:R-:W-:Y:S01]  /*5910*/  FFMA.FTZ R60, R55, R59, R60 ;  /* 0x0000003b373c7223 */ /* 0x000fe2000001003c */
[----:B------:R-:W-:Y:S01]  /*5920*/  SHF.R.U32.HI R59, RZ, 0x10, R51 ;  /* 0x00000010ff3b7819 */ /* 0x000fe20000011633 */
[----:B------:R-:W-:Y:S01]  /*5930*/  HADD2.F32 R36, -RZ, R36.H0_H0 ;  /* 0x20000024ff247230 */ /* 0x000fe20000004100 */
[----:B------:R-:W-:Y:S01]  /*5940*/  SHF.R.U32.HI R55, RZ, 0x10, R39 ;  /* 0x00000010ff377819 */ /* 0x000fe20000011627 */
[----:B------:R-:W-:-:S02]  /*5950*/  HADD2.F32 R51, -RZ, R122.H1_H1 ;  /* 0x3000007aff337230 */ /* 0x000fc40000004100 */
        /* <DEDUP_REMOVED lines=8> */
[----:B------:R-:W-:-:S02]  /*59e0*/  HADD2.F32 R55, -RZ, R52.H0_H0 ;  /* 0x20000034ff377230 */ /* 0x000fc40000004100 */
[----:B------:R-:W-:Y:S01]  /*59f0*/  HADD2.F32 R61, -RZ, R40.H0_H0 ;  /* 0x20000028ff3d7230 */ /* 0x000fe20000004100 */
[----:B------:R-:W-:Y:S01]  /*5a00*/  F2FP.F16.F32.PACK_AB R43, R43, R49 ;  /* 0x000000312b2b723e */ /* 0x000fe200000000ff */
[----:B------:R-:W-:Y:S02]  /*5a10*/  HADD2.F32 R59, -RZ, R123.H0_H0 ;  /* 0x2000007bff3b7230 */ /* 0x000fe40000004100 */
[-C--:B------:R-:W-:Y:S01]  /*5a20*/  FMUL.FTZ R62, R55, R63.reuse ;  /* 0x0000003f373e7220 */ /* 0x080fe20000410000 */
[----:B------:R-:W-:Y:S02]  /*5a30*/  HADD2.F32 R52, -RZ, R52.H1_H1 ;  /* 0x30000034ff347230 */ /* 0x000fe40000004100 */
[C---:B------:R-:W-:Y:S01]  /*5a40*/  FMUL.FTZ R63, R61.reuse, R63 ;  /* 0x0000003f3d3f7220 */ /* 0x040fe20000410000 */
[----:B------:R-:W-:Y:S02]  /*5a50*/  HADD2.F32 R40, -RZ, R40.H1_H1 ;  /* 0x30000028ff287230 */ /* 0x000fe40000004100 */
[----:B------:R-:W-:Y:S01]  /*5a60*/  FFMA.FTZ R62, R61, R59, -R62 ;  /* 0x0000003b3d3e7223 */ /* 0x000fe2000001083e */
[----:B------:R-:W-:-:S02]  /*5a70*/  HADD2.F32 R39, -RZ, R54.H1_H1 ;  /* 0x30000036ff277230 */ /* 0x000fc40000004100 */
[----:B------:R-:W-:Y:S01]  /*5a80*/  FFMA.FTZ R63, R55, R59, R63 ;  /* 0x0000003b373f7223 */ /* 0x000fe2000001003f */
[-C--:B------:R-:W-:Y:S01]  /*5a90*/  FMUL.FTZ R55, R52, R48.reuse ;  /* 0x0000003034377220 */ /* 0x080fe20000410000 */
[C---:B------:R-:W-:Y:S01]  /*5aa0*/  FMUL.FTZ R48, R40.reuse, R48 ;  /* 0x0000003028307220 */ /* 0x040fe20000410000 */
[----:B------:R-:W-:Y:S01]  /*5ab0*/  HADD2.F32 R59, -RZ, R42.H1_H1 ;  /* 0x3000002aff3b7230 */ /* 0x000fe20000004100 */
[----:B------:R-:W-:Y:S01]  /*5ac0*/  F2FP.F16.F32.PACK_AB R37, R37, R60 ;  /* 0x0000003c2525723e */ /* 0x000fe200000000ff */
[-C--:B------:R-:W-:Y:S01]  /*5ad0*/  FFMA.FTZ R55, R40, R36.reuse, -R55 ;  /* 0x0000002428377223 */ /* 0x080fe20000010837 */
[----:B------:R-:W-:Y:S01]  /*5ae0*/  FFMA.FTZ R48, R52, R36, R48 ;  /* 0x0000002434307223 */ /* 0x000fe20000010030 */
[----:B------:R-:W-:Y:S02]  /*5af0*/  HADD2.F32 R36, -RZ, R54.H0_H0 ;  /* 0x20000036ff247230 */ /* 0x000fe40000004100 */
[----:B------:R-:W-:Y:S02]  /*5b00*/  HADD2.F32 R40, -RZ, R42.H0_H0 ;  /* 0x2000002aff287230 */ /* 0x000fe40000004100 */
[----:B------:R-:W-:-:S02]  /*5b10*/  HADD2.F32 R38, -RZ, R38.H0_H0 ;  /* 0x20000026ff267230 */ /* 0x000fc40000004100 */
[----:B------:R-:W-:Y:S01]  /*5b20*/  FMUL.FTZ R52, R36, R51 ;  /* 0x0000003324347220 */ /* 0x000fe20000410000 */
[----:B------:R-:W-:Y:S01]  /*5b30*/  F2FP.F16.F32.PACK_AB R48, R48, R63 ;  /* 0x0000003f3030723e */ /* 0x000fe200000000ff */
[C---:B------:R-:W-:Y:S01]  /*5b40*/  FMUL.FTZ R51, R40.reuse, R51 ;  /* 0x0000003328337220 */ /* 0x040fe20000410000 */
[----:B------:R-:W-:Y:S02]  /*5b50*/  IMAD.MOV.U32 R41, RZ, RZ, R53 ;  /* 0x000000ffff297224 */ /* 0x000fe400078e0035 */
[----:B------:R-:W-:Y:S01]  /*5b60*/  FFMA.FTZ R52, R40, R122, -R52 ;  /* 0x0000007a28347223 */ /* 0x000fe20000010834 */
[----:B------:R-:W-:Y:S01]  /*5b70*/  F2FP.F16.F32.PACK_AB R40, R55, R62 ;  /* 0x0000003e3728723e */ /* 0x000fe200000000ff */
[----:B------:R-:W-:Y:S01]  /*5b80*/  FFMA.FTZ R51, R36, R122, R51 ;  /* 0x0000007a24337223 */ /* 0x000fe20000010033 */
[-C--:B------:R-:W-:Y:S01]  /*5b90*/  FMUL.FTZ R36, R39, R50.reuse ;  /* 0x0000003227247220 */ /* 0x080fe20000410000 */
[----:B------:R-:W-:Y:S01]  /*5ba0*/  FMUL.FTZ R50, R59, R50 ;  /* 0x000000323b327220 */ /* 0x000fe20000410000 */
[----:B------:R-:W-:-:S02]  /*5bb0*/  IMAD.MOV.U32 R53, RZ, RZ, R57 ;  /* 0x000000ffff357224 */ /* 0x000fc400078e0039 */
[-C--:B------:R-:W-:Y:S01]  /*5bc0*/  FFMA.FTZ R59, R59, R38.reuse, -R36 ;  /* 0x000000263b3b7223 */ /* 0x080fe20000010824 */
[----:B------:R-:W-:Y:S01]  /*5bd0*/  FFMA.FTZ R38, R39, R38, R50 ;  /* 0x0000002627267223 */ /* 0x000fe20000010032 */
[----:B------:R-:W-:-:S03]  /*5be0*/  IMAD.MOV.U32 R55, RZ, RZ, R37 ;  /* 0x000000ffff377224 */ /* 0x000fc600078e0025 */
[----:B------:R-:W-:Y:S01]  /*5bf0*/  F2FP.F16.F32.PACK_AB R42, R59, R52 ;  /* 0x000000343b2a723e */ /* 0x000fe200000000ff */
[----:B------:R-:W-:Y:S01]  /*5c00*/  IMAD.MOV.U32 R52, RZ, RZ, R48 ;  /* 0x000000ffff347224 */ /* 0x000fe200078e0030 */
[----:B------:R-:W-:-:S07]  /*5c10*/  F2FP.F16.F32.PACK_AB R54, R38, R51 ;  /* 0x000000332636723e */ /* 0x000fce00000000ff */
.L_x_2363:
[----:B------:R-:W-:Y:S05]  /*5c20*/  BSYNC B2 ;  /* 0x0000000000027941 */ /* 0x000fea0003800000 */
.L_x_2362:
        /* <DEDUP_REMOVED lines=12> */
.L_x_2361:
[----:B------:R-:W-:Y:S05]  /*5cf0*/  BSYNC B1 ;  /* 0x0000000000017941 */ /* 0x000fea0003800000 */
.L_x_2360:
[----:B------:R-:W-:-:S13]  /*5d00*/  ISETP.NE.AND P4, PT, R15, RZ, PT ;  /* 0x000000ff0f00720c */ /* 0x000fda0003f85270 */
[----:B------:R-:W-:Y:S05]  /*5d10*/  @!P4 BRA `(.L_x_2328) ;  /* 0x000000080098c947 */ /* 0x000fea0003800000 */
[----:B-1----:R-:W3:Y:S04]  /*5d20*/  LDL R36, [R1] ;  /* 0x0000000001247983 */ /* 0x002ee80000100800 */
        /* <DEDUP_REMOVED lines=36> */
[----:B-1----:R-:W-:Y:S01]  /*5f70*/  HADD2.F32 R52, -RZ, R37.H1_H1 ;  /* 0x30000025ff347230 */ /* 0x002fe20000004100 */
[----:B------:R-:W-:Y:S01]  /*5f80*/  SHF.R.U64 R33, R44, 0x10, R45 ;  /* 0x000000102c217819 */ /* 0x000fe2000000122d */
[----:B------:R-:W-:Y:S01]  /*5f90*/  HADD2.F32 R54, -RZ, R119.H1_H1 ;  /* 0x30000077ff367230 */ /* 0x000fe20000004100 */
[--C-:B------:R-:W-:Y:S01]  /*5fa0*/  SHF.R.U64 R34, R34, 0x10, R35.reuse ;  /* 0x0000001022227819 */ /* 0x100fe20000001223 */
[----:B------:R-:W-:Y:S01]  /*5fb0*/  HADD2.F32 R50, -RZ, R50.H0_H0 ;  /* 0x20000032ff327230 */ /* 0x000fe20000004100 */
[----:B------:R-:W-:Y:S02]  /*5fc0*/  SHF.R.U32.HI R44, RZ, 0x10, R35 ;  /* 0x00000010ff2c7819 */ /* 0x000fe40000011623 */
[----:B------:R-:W-:-:S02]  /*5fd0*/  SHF.R.U64 R35, R46, 0x10, R47 ;  /* 0x000000102e237819 */ /* 0x000fc4000000122f */
[----:B------:R-:W-:Y:S01]  /*5fe0*/  SHF.R.U32.HI R46, RZ, 0x10, R47 ;  /* 0x00000010ff2e7819 */ /* 0x000fe2000001162f */
[----:B--2---:R-:W-:Y:S01]  /*5ff0*/  IMAD.MOV.U32 R47, RZ, RZ, R41 ;  /* 0x000000ffff2f7224 */ /* 0x004fe200078e0029 */
[----:B------:R-:W-:Y:S01]  /*6000*/  SHF.R.U32.HI R45, RZ, 0x10, R45 ;  /* 0x00000010ff2d7819 */ /* 0x000fe2000001162d */
[----:B------:R-:W-:Y:S02]  /*6010*/  IMAD.MOV.U32 R41, RZ, RZ, R39 ;  /* 0x000000ffff297224 */ /* 0x000fe400078e0027 */
[----:B------:R-:W-:Y:S02]  /*6020*/  HADD2.F32 R39, -RZ, R37.H0_H0 ;  /* 0x20000025ff277230 */ /* 0x000fe40000004100 */
[--C-:B------:R-:W-:Y:S02]  /*6030*/  HADD2.F32 R53, -RZ, R47.reuse.H0_H0 ;  /* 0x2000002fff357230 */ /* 0x100fe40000004100 */
[----:B------:R-:W-:Y:S02]  /*6040*/  HADD2.F32 R47, -RZ, R47.H1_H1 ;  /* 0x3000002fff2f7230 */ /* 0x000fe40000004100 */
[----:B------:R-:W-:-:S02]  /*6050*/  HADD2.F32 R45, -RZ, R45.H0_H0 ;  /* 0x2000002dff2d7230 */ /* 0x000fc40000004100 */
[-C--:B------:R-:W-:Y:S01]  /*6060*/  FMUL.FTZ R58, R53, R56.reuse ;  /* 0x00000038353a7220 */ /* 0x080fe20000410000 */
[----:B------:R-:W-:Y:S02]  /*6070*/  FMUL.FTZ R56, R39, R56 ;  /* 0x0000003827387220 */ /* 0x000fe40000410000 */
[-C--:B------:R-:W-:Y:S01]  /*6080*/  FMUL.FTZ R55, R47, R45.reuse ;  /* 0x0000002d2f377220 */ /* 0x080fe20000410000 */
[C---:B------:R-:W-:Y:S01]  /*6090*/  FMUL.FTZ R60, R52.reuse, R45 ;  /* 0x0000002d343c7220 */ /* 0x040fe20000410000 */
[-C--:B------:R-:W-:Y:S01]  /*60a0*/  FFMA.FTZ R37, R53, R54.reuse, R56 ;  /* 0x0000003635257223 */ /* 0x080fe20000010038 */
[----:B------:R-:W-:Y:S01]  /*60b0*/  FFMA.FTZ R39, R39, R54, -R58 ;  /* 0x0000003627277223 */ /* 0x000fe2000001083a */
[-C--:B------:R-:W-:Y:S01]  /*60c0*/  FFMA.FTZ R52, R52, R50.reuse, -R55 ;  /* 0x0000003234347223 */ /* 0x080fe20000010837 */
[----:B------:R-:W-:Y:S01]  /*60d0*/  FFMA.FTZ R50, R47, R50, R60 ;  /* 0x000000322f327223 */ /* 0x000fe2000001003c */
[----:B------:R-:W-:Y:S02]  /*60e0*/  HADD2.F32 R56, -RZ, R120.H1_H1 ;  /* 0x30000078ff387230 */ /* 0x000fe40000004100 */
[--C-:B------:R-:W-:Y:S01]  /*60f0*/  HADD2.F32 R47, -RZ, R43.reuse.H0_H0 ;  /* 0x2000002bff2f7230 */ /* 0x100fe20000004100 */
[----:B------:R-:W-:Y:S01]  /*6100*/  F2FP.F16.F32.PACK_AB R39, R52, R39 ;  /* 0x000000273427723e */ /* 0x000fe200000000ff */
[----:B------:R-:W-:-:S02]  /*6110*/  HADD2.F32 R53, -RZ, R43.H1_H1 ;  /* 0x3000002bff357230 */ /* 0x000fc40000004100 */
[----:B------:R-:W-:Y:S02]  /*6120*/  HADD2.F32 R58, -RZ, R46.H0_H0 ;  /* 0x2000002eff3a7230 */ /* 0x000fe40000004100 */
[--C-:B------:R-:W-:Y:S02]  /*6130*/  HADD2.F32 R43, -RZ, R41.reuse.H0_H0 ;  /* 0x20000029ff2b7230 */ /* 0x100fe40000004100 */
[----:B------:R-:W-:Y:S02]  /*6140*/  HADD2.F32 R45, -RZ, R41.H1_H1 ;  /* 0x30000029ff2d7230 */ /* 0x000fe40000004100 */
[----:B------:R-:W-:Y:S01]  /*6150*/  FMUL.FTZ R60, R53, R58 ;  /* 0x0000003a353c7220 */ /* 0x000fe20000410000 */
[----:B------:R-:W-:Y:S02]  /*6160*/  HADD2.F32 R54, -RZ, R118.H1_H1 ;  /* 0x30000076ff367230 */ /* 0x000fe40000004100 */
[----:B------:R-:W-:Y:S02]  /*6170*/  HADD2.F32 R46, -RZ, R44.H0_H0 ;  /* 0x2000002cff2e7230 */ /* 0x000fe40000004100 */
[-C--:B------:R-:W-:Y:S01]  /*6180*/  FMUL.FTZ R44, R47, R56.reuse ;  /* 0x000000382f2c7220 */ /* 0x080fe20000410000 */
[----:B------:R-:W-:Y:S01]  /*6190*/  FMUL.FTZ R56, R43, R56 ;  /* 0x000000382b387220 */ /* 0x000fe20000410000 */
[----:B------:R-:W-:Y:S01]  /*61a0*/  FMUL.FTZ R58, R45, R58 ;  /* 0x0000003a2d3a7220 */ /* 0x000fe20000410000 */
[----:B------:R-:W-:-:S02]  /*61b0*/  HADD2.F32 R120, -RZ, R120.H0_H0 ;  /* 0x20000078ff787230 */ /* 0x000fc40000004100 */
        /* <DEDUP_REMOVED lines=24> */
[--C-:B------:R-:W-:Y:S02]  /*6340*/  HADD2.F32 R40, -RZ, R42.reuse.H0_H0 ;  /* 0x2000002aff287230 */ /* 0x100fe40000004100 */
[----:B------:R-:W-:Y:S02]  /*6350*/  HADD2.F32 R53, -RZ, R35.H0_H0 ;  /* 0x20000023ff357230 */ /* 0x000fe40000004100 */
[----:B------:R-:W-:Y:S02]  /*6360*/  HADD2.F32 R42, -RZ, R42.H1_H1 ;  /* 0x3000002aff2a7230 */ /* 0x000fe40000004100 */
[----:B------:R-:W-:-:S02]  /*6370*/  HADD2.F32 R35, -RZ, R38.H0_H0 ;  /* 0x20000026ff237230 */ /* 0x000fc40000004100 */
[----:B------:R-:W-:Y:S02]  /*6380*/  HADD2.F32 R38, -RZ, R38.H1_H1 ;  /* 0x30000026ff267230 */ /* 0x000fe40000004100 */
[-C--:B------:R-:W-:Y:S01]  /*6390*/  FMUL.FTZ R57, R42, R53.reuse ;  /* 0x000000352a397220 */ /* 0x080fe20000410000 */
[----:B------:R-:W-:Y:S02]  /*63a0*/  HADD2.F32 R47, -RZ, R34.H0_H0 ;  /* 0x20000022ff2f7230 */ /* 0x000fe40000004100 */
[-C--:B------:R-:W-:Y:S01]  /*63b0*/  FMUL.FTZ R34, R40, R120.reuse ;  /* 0x0000007828227220 */ /* 0x080fe20000410000 */
[C---:B------:R-:W-:Y:S01]  /*63c0*/  FMUL.FTZ R55, R35.reuse, R120 ;  /* 0x0000007823377220 */ /* 0x040fe20000410000 */
[C---:B------:R-:W-:Y:S01]  /*63d0*/  FMUL.FTZ R53, R38.reuse, R53 ;  /* 0x0000003526357220 */ /* 0x040fe20000410000 */
[----:B------:R-:W-:Y:S02]  /*63e0*/  IMAD.MOV.U32 R37, RZ, RZ, R39 ;  /* 0x000000ffff257224 */ /* 0x000fe400078e0027 */
[----:B------:R-:W-:Y:S01]  /*63f0*/  FFMA.FTZ R34, R35, R118, -R34 ;  /* 0x0000007623227223 */ /* 0x000fe20000010822 */
[-C--:B------:R-:W-:Y:S01]  /*6400*/  FFMA.FTZ R57, R38, R47.reuse, -R57 ;  /* 0x0000002f26397223 */ /* 0x080fe20000010839 */
[----:B------:R-:W-:Y:S01]  /*6410*/  F2FP.F16.F32.PACK_AB R38, R45, R32 ;  /* 0x000000202d26723e */ /* 0x000fe200000000ff */
[----:B------:R-:W-:Y:S01]  /*6420*/  FFMA.FTZ R55, R40, R118, R55 ;  /* 0x0000007628377223 */ /* 0x000fe20000010037 */
[----:B------:R-:W-:Y:S01]  /*6430*/  FFMA.FTZ R42, R42, R47, R53 ;  /* 0x0000002f2a2a7223 */ /* 0x000fe20000010035 */
[----:B------:R-:W-:Y:S01]  /*6440*/  F2FP.F16.F32.PACK_AB R40, R36, R33 ;  /* 0x000000212428723e */ /* 0x000fe200000000ff */
[----:B------:R-:W-:Y:S01]  /*6450*/  IMAD.MOV.U32 R39, RZ, RZ, R44 ;  /* 0x000000ffff277224 */ /* 0x000fe200078e002c */
[----:B------:R-:W-:Y:S01]  /*6460*/  F2FP.F16.F32.PACK_AB R57, R57, R34 ;  /* 0x000000223939723e */ /* 0x000fe200000000ff */
[----:B------:R-:W-:Y:S01]  /*6470*/  IMAD.MOV.U32 R36, RZ, RZ, R38 ;  /* 0x000000ffff247224 */ /* 0x000fe200078e0026 */
[----:B------:R-:W-:-:S03]  /*6480*/  F2FP.F16.F32.PACK_AB R42, R42, R55 ;  /* 0x000000372a2a723e */ /* 0x000fc600000000ff */
[----:B------:R-:W-:-:S07]  /*6490*/  IMAD.MOV.U32 R38, RZ, RZ, R57 ;  /* 0x000000ffff267224 */ /* 0x000fce00078e0039 */
.L_x_2365:
[----:B------:R-:W-:Y:S05]  /*64a0*/  BSYNC B1 ;  /* 0x0000000000017941 */ /* 0x000fea0003800000 */
.L_x_2364:
        /* <DEDUP_REMOVED lines=10> */
.L_x_2321:
[----:B------:R-:W2:Y:S02]  /*6550*/  LDL R32, [R1+0x2c] ;  /* 0x00002c0001207983 */ /* 0x000ea40000100800 */
[----:B--2---:R-:W-:-:S13]  /*6560*/  R2UR UR4, R32 ;  /* 0x00000000200472ca */ /* 0x004fda00000e0000 */
[----:B------:R-:W-:-:S06]  /*6570*/  UISETP.NE.AND UP0, UPT, UR4, 0x3, UPT ;  /* 0x000000030400788c */ /* 0x000fcc000bf05270 */
[----:B------:R-:W-:-:S13]  /*6580*/  PLOP3.LUT P3, PT, PT, PT, UP0, 0x80, 0x0 ;  /* 0x000000000000781c */ /* 0x000fda0003f6f008 */
[----:B------:R-:W-:Y:S05]  /*6590*/  @!P3 BRA `(.L_x_2366) ;  /* 0x000000000004b947 */ /* 0x000fea0003800000 */
[----:B------:R-:W-:Y:S01]  /*65a0*/  BPT.TRAP 0x1 ;  /* 0x000000040000795c */ /* 0x000fe20000300000 */
.L_x_2366:
[----:B------:R-:W2:Y:S01]  /*65b0*/  LDL R32, [R1+0x10] ;  /* 0x0000100001207983 */ /* 0x000ea20000100800 */
[----:B------:R-:W-:Y:S01]  /*65c0*/  IMAD R21, R144, 0x8, R22 ;  /* 0x0000000890157824 */ /* 0x000fe200078e0216 */
[----:B------:R-:W-:Y:S01]  /*65d0*/  BSSY B1, `(.L_x_2367) ;  /* 0x0000006000017945 */ /* 0x000fe20003800000 */
[----:B------:R-:W-:-:S05]  /*65e0*/  IMAD R86, R16, -0x90, R2 ;  /* 0xffffff7010567824 */ /* 0x000fca00078e0202 */
[----:B------:R-:W-:Y:S02]  /*65f0*/  VIMNMX R86, R86, 0x90, PT ;  /* 0x0000009056567848 */ /* 0x000fe40003fe0100 */
[----:B--2---:R-:W-:-:S04]  /*6600*/  SHF.L.U32 R87, R32, 0x1f, RZ ;  /* 0x0000001f20577819 */ /* 0x004fc800000006ff */
[----:B------:R-:W0:Y:S02]  /*6610*/  SYNCS.PHASECHK.TRANS64.TRYWAIT P4, [R21+URZ+0x31c90], R87 ;  /* 0x031c9057150075a7 */ /* 0x000e24000808017f */
[----:B0-----:R-:W-:Y:S05]  /*6620*/  @!P4 BRA `(.L_x_2368) ;  /* 0x000001c800c4c947 */ /* 0x001fea0003800000 */
.L_x_2625:
[----:B------:R-:W-:Y:S05]  /*6630*/  BSYNC B1 ;  /* 0x0000000000017941 */ /* 0x000fea0003800000 */
.L_x_2367:
        /* <DEDUP_REMOVED lines=20> */
.L_x_2328:
[----:B------:R-:W-:Y:S05]  /*6780*/  BSYNC B0 ;  /* 0x0000000000007941 */ /* 0x000fea0003800000 */
.L_x_2320:
        /* <DEDUP_REMOVED lines=17> */
.L_x_2370:
[----:B------:R-:W-:Y:S05]  /*68a0*/  BSYNC B0 ;  /* 0x0000000000007941 */ /* 0x000fea0003800000 */
.L_x_2369:
[----:B------:R-:W2:Y:S01]  /*68b0*/  SYNCS.PHASECHK.TRANS64.TRYWAIT P3, [R21+URZ+0x31cb0], R87 ;  /* 0x031cb057150075a7 */ /* 0x000ea2000806017f */
[----:B------:R-:W-:Y:S04]  /*68c0*/  BSSY B0, `(.L_x_2371) ;  /* 0x0000002000007945 */ /* 0x000fe80003800000 */
[----:B--2---:R-:W-:Y:S05]  /*68d0*/  @!P3 BRA `(.L_x_2372) ;  /* 0x000001c8002cb947 */ /* 0x004fea0003800000 */
.L_x_2626:
[----:B------:R-:W-:Y:S05]  /*68e0*/  BSYNC B0 ;  /* 0x0000000000007941 */ /* 0x000fea0003800000 */
.L_x_2371:
[----:B------:R-:W-:Y:S01]  /*68f0*/  ISETP.GE.AND P3, PT, R156, R86, PT ;  /* 0x000000569c00720c */ /* 0x000fe20003f66270 */
[----:B------:R-:W-:-:S12]  /*6900*/  BSSY B0, `(.L_x_2373) ;  /* 0x0000021000007945 */ /* 0x000fd80003800000 */
[----:B------:R-:W-:Y:S05]  /*6910*/  @P3 BRA `(.L_x_2374) ;  /* 0x00000000007c3947 */ /* 0x000fea0003800000 */
[----:B------:R-:W3:Y:S01]  /*6920*/  LDL.64 R38, [R1+0x8] ;  /* 0x0000080001267983 */ /* 0x000ee20000100a00 */
        /* <DEDUP_REMOVED lines=12> */
[----:B---3--:R-:W-:-:S13]  /*69f0*/  ISETP.GE.AND P3, PT, R38, UR4, PT ;  /* 0x0000000426007c0c */ /* 0x008fda000bf66270 */
        /* <DEDUP_REMOVED lines=17> */
.L_x_2374:
[----:B------:R-:W-:Y:S05]  /*6b10*/  BSYNC B0 ;  /* 0x0000000000007941 */ /* 0x000fea0003800000 */
.L_x_2373:
[----:B------:R-:W4:Y:S01]  /*6b20*/  LDL.LU R24, [R1+0x10] ;  /* 0x0000100001187983 */ /* 0x000f220000300800 */
[----:B0-2---:R-:W-:Y:S02]  /*6b30*/  @!P4 VIADD R21, R21, 0x31cc0 ;  /* 0x00031cc01515c836 */ /* 0x005fe40000000000 */
[----:B------:R-:W-:Y:S01]  /*6b40*/  VIADD R144, R144, 0x1 ;  /* 0x0000000190907836 */ /* 0x000fe20000000000 */
[----:B------:R-:W-:Y:S01]  /*6b50*/  @!PT LDS RZ, [RZ] ;  /* 0x00000000fffff984 */ /* 0x000fe20000000800 */
[----:B------:R-:W-:Y:S01]  /*6b60*/  @!PT LDS RZ, [RZ] ;  /* 0x00000000fffff984 */ /* 0x000fe20000000800 */
[----:B------:R-:W-:Y:S01]  /*6b70*/  @!PT LDS RZ, [RZ] ;  /* 0x00000000fffff984 */ /* 0x000fe20000000800 */
[----:B------:R-:W-:Y:S01]  /*6b80*/  @!PT LDS RZ, [RZ] ;  /* 0x00000000fffff984 */ /* 0x000fe20000000800 */
[----:B------:R0:W-:Y:S06]  /*6b90*/  MEMBAR.ALL.CTA ;  /* 0x0000000000007992 */ /* 0x0001ec0000008000 */
[----:B0-----:R-:W0:Y:S01]  /*6ba0*/  FENCE.VIEW.ASYNC.S ;  /* 0x00000000000073c6 */ /* 0x001e220000000000 */
[----:B------:R-:W-:Y:S01]  /*6bb0*/  @!P4 PRMT R21, RZ, 0x654, R21 ;  /* 0x00000654ff15c816 */ /* 0x000fe20000000015 */
[----:B0-----:R0:W-:Y:S01]  /*6bc0*/  BAR.SYNC.DEFER_BLOCKING R108, 0x80 ;  /* 0x0002006c0000751d */ /* 0x0011e20000010000 */
[----:B------:R-:W-:-:S04]  /*6bd0*/  ISETP.NE.AND P3, PT, R144, 0x2, PT ;  /* 0x000000029000780c */ /* 0x000fc80003f65270 */
[----:B------:R-:W-:Y:S01]  /*6be0*/  SEL R144, R144, RZ, P3 ;  /* 0x000000ff90907207 */ /* 0x000fe20001800000 */
[----:B------:R2:W-:Y:S02]  /*6bf0*/  @!P4 SYNCS.ARRIVE.TRANS64.RED.A1T0 RZ, [R21+URZ], RZ ;  /* 0x000000ff15ffc9a7 */ /* 0x0005e4000810043f */
[----:B--2---:R-:W-:-:S04]  /*6c00*/  SEL R21, RZ, 0x1, P3 ;  /* 0x00000001ff157807 */ /* 0x004fc80001800000 */
[----:B----4-:R-:W-:-:S05]  /*6c10*/  LOP3.LUT R24, R24, R21, RZ, 0x3c, !PT ;  /* 0x0000001518187212 */ /* 0x010fca00078e3cff */
[----:B------:R0:W-:Y:S01]  /*6c20*/  STL [R1+0x10], R24 ;  /* 0x0000101801007387 */ /* 0x0001e20000100800 */
[----:B------:R-:W-:Y:S05]  /*6c30*/  @P2 BRA `(.L_x_2375) ;  /* 0xffffffb800f02947 */ /* 0x000fea000383ffff */
[----:B0-----:R-:W0:Y:S01]  /*6c40*/  S2R R24, SR_TID.X ;  /* 0x0000000000187919 */ /* 0x001e220000002100 */
[----:B------:R-:W-:Y:S02]  /*6c50*/  PLOP3.LUT P0, PT, PT, PT, PT, 0x8, 0x0 ;  /* 0x000000000000781c */ /* 0x000fe40003f0e170 */
[----:B0-----:R-:W-:-:S04]  /*6c60*/  SHF.R.U32.HI R24, RZ, 0x7, R24 ;  /* 0x00000007ff187819 */ /* 0x001fc80000011618 */
[----:B------:R-:W-:-:S13]  /*6c70*/  ISETP.NE.AND P5, PT, R24, 0x1, PT ;  /* 0x000000011800780c */ /* 0x000fda0003fa5270 */
[----:B------:R-:W-:Y:S06]  /*6c80*/  @!P5 BAR.ARV 0x9, 0x100 ;  /* 0x024400000000db1d */ /* 0x000fec0000002000 */
.L_x_2315:
[----:B------:R-:W2:Y:S01]  /*6c90*/  LDL R4, [R1+0x58] ;  /* 0x0000580001047983 */ /* 0x000ea20000100800 */
[----:B------:R-:W0:Y:S01]  /*6ca0*/  LDC R0, c[0x0][0x448] ;  /* 0x00011200ff007b82 */ /* 0x000e220000000800 */
        /* <DEDUP_REMOVED lines=20> */
[----:B------:R-:W-:Y:S01]  /*6df0*/  CS2R R24, SRZ ;  /* 0x0000000000187805 */ /* 0x000fe2000001ff00 */
[----:B------:R-:W-:Y:S01]  /*6e00*/  IMAD.MOV.U32 R76, RZ, RZ, RZ ;  /* 0x000000ffff4c7224 */ /* 0x000fe200078e00ff */
[----:B0-----:R-:W-:Y:S01]  /*6e10*/  ISETP.NE.AND P1, PT, R0, 0x1, PT ;  /* 0x000000010000780c */ /* 0x001fe20003f25270 */
[----:B---3--:R-:W-:Y:S02]  /*6e20*/  IMAD.MOV.U32 R37, RZ, RZ, RZ ;  /* 0x000000ffff257224 */ /* 0x008fe400078e00ff */
[----:B------:R-:W-:Y:S02]  /*6e30*/  IMAD.MOV.U32 R6, RZ, RZ, RZ ;  /* 0x000000ffff067224 */ /* 0x000fe400078e00ff */
[----:B------:R-:W-:-:S02]  /*6e40*/  IMAD.MOV.U32 R74, RZ, RZ, RZ ;  /* 0x000000ffff4a7224 */ /* 0x000fc400078e00ff */
[----:B------:R-:W-:-:S06]  /*6e50*/  IMAD.MOV.U32 R73, RZ, RZ, RZ ;  /* 0x000000ffff497224 */ /* 0x000fcc00078e00ff */
[----:B------:R-:W0:Y:S08]  /*6e60*/  @P1 LDC R3, c[0x0][0x44c] ;  /* 0x00011300ff031b82 */ /* 0x000e300000000800 */
[----:B------:R-:W3:Y:S01]  /*6e70*/  @P1 LDC R2, c[0x0][0x450] ;  /* 0x00011400ff021b82 */ /* 0x000ee20000000800 */
[----:B--2---:R-:W-:-:S04]  /*6e80*/  VIADD R0, R4, 0xbf ;  /* 0x000000bf04007836 */ /* 0x004fc80000000000 */
[----:B0-----:R-:W-:-:S05]  /*6e90*/  @P1 IMAD.HI.U32 R3, R0, R3, RZ ;  /* 0x0000000300031227 */ /* 0x001fca00078e00ff */
[----:B---3--:R-:W-:Y:S02]  /*6ea0*/  @P1 SHF.R.U32.HI R0, RZ, R2, R3 ;  /* 0x00000002ff001219 */ /* 0x008fe40000011603 */
[----:B------:R-:W-:-:S03]  /*6eb0*/  PLOP3.LUT P1, PT, PT, PT, PT, 0x80, 0x0 ;  /* 0x000000000000781c */ /* 0x000fc60003f2f070 */
[----:B------:R-:W-:-:S04]  /*6ec0*/  IMAD.IADD R0, R109, 0x1, R0 ;  /* 0x000000016d007824 */ /* 0x000fc800078e0200 */
[----:B------:R-:W-:-:S05]  /*6ed0*/  IMAD.HI R0, R0, 0x38e38e39, RZ ;  /* 0x38e38e3900007827 */ /* 0x000fca00078e02ff */
[----:B------:R-:W-:-:S04]  /*6ee0*/  SHF.R.U32.HI R3, RZ, 0x1f, R0 ;  /* 0x0000001fff037819 */ /* 0x000fc80000011600 */
[----:B------:R-:W-:-:S04]  /*6ef0*/  LEA.HI.SX32 R3, R0, R3, 0x1b ;  /* 0x0000000300037211 */ /* 0x000fc800078fdaff */
[----:B------:R-:W-:Y:S02]  /*6f00*/  VIMNMX R96, R110, R3, PT ;  /* 0x000000036e607248 */ /* 0x000fe40003fe0100 */
[----:B------:R-:W-:Y:S02]  /*6f10*/  CS2R R2, SRZ ;  /* 0x0000000000027805 */ /* 0x000fe4000001ff00 */
[----:B------:R-:W-:Y:S01]  /*6f20*/  ISETP.GE.AND P2, PT, R96, 0x1, PT ;  /* 0x000000016000780c */ /* 0x000fe20003f46270 */
[----:B------:R-:W-:-:S12]  /*6f30*/  @P0 BRA `(.L_x_2376) ;  /* 0x00000000000c0947 */ /* 0x000fd80003800000 */
[----:B------:R-:W0:Y:S01]  /*6f40*/  FENCE.VIEW.ASYNC.G ;  /* 0x00000000000073c6 */ /* 0x000e220000000100 */
[----:B------:R-:W-:Y:S05]  /*6f50*/  WARPSYNC.ALL ;  /* 0x0000000000007948 */ /* 0x000fea0003800000 */
[----:B0-----:R-:W-:Y:S06]  /*6f60*/  BAR.ARV 0xc, 0x200 ;  /* 0x0308000000007b1d */ /* 0x001fec0000002000 */
.L_x_2376:
[----:B------:R-:W-:Y:S02]  /*6f70*/  IMAD.MOV.U32 R72, RZ, RZ, RZ ;  /* 0x000000ffff487224 */ /* 0x000fe400078e00ff */
[----:B------:R-:W-:Y:S01]  /*6f80*/  IMAD.MOV.U32 R7, RZ, RZ, RZ ;  /* 0x000000ffff077224 */ /* 0x000fe200078e00ff */
[----:B------:R-:W-:Y:S06]  /*6f90*/  @!P2 BRA `(.L_x_2377) ;  /* 0x000001280014a947 */ /* 0x000fec0003800000 */
[----:B------:R-:W-:-:S03]  /*6fa0*/  UMOV UR4, 0xffffffff ;  /* 0xffffffff00047882 */ /* 0x000fc60000000000 */
[----:B------:R-:W-:Y:S05]  /*6fb0*/  BRA.DIV UR4, `(.L_x_2378) ;  /* 0x000001c204887947 */ /* 0x000fea000b800000 */
[----:B------:R-:W0:Y:S02]  /*6fc0*/  S2R R0, SR_TID.X ;  /* 0x0000000000007919 */ /* 0x000e240000002100 */
[----:B0-----:R-:W-:-:S05]  /*6fd0*/  VIADD R2, R0, 0xffffff80 ;  /* 0xffffff8000027836 */ /* 0x001fca0000000000 */
[----:B------:R-:W-:-:S04]  /*6fe0*/  SHF.R.S32.HI R0, RZ, 0x1f, R2 ;  /* 0x0000001fff007819 */ /* 0x000fc80000011402 */
[----:B------:R-:W-:-:S04]  /*6ff0*/  LEA.HI R0, R0, R2, RZ, 0x7 ;  /* 0x0000000200007211 */ /* 0x000fc800078f38ff */
[----:B------:R-:W-:-:S06]  /*7000*/  SHF.R.S32.HI R0, RZ, 0x7, R0 ;  /* 0x00000007ff007819 */ /* 0x000fcc0000011400 */
[----:B------:R-:W0:Y:S04]  /*7010*/  SHFL.IDX PT, R0, R0, RZ, 0x1f ;  /* 0x00001fff00007589 */ /* 0x000e2800000e0000 */
[----:B0-----:R0:W-:Y:S02]  /*7020*/  STL [R1+0x28], R0 ;  /* 0x0000280001007387 */ /* 0x0011e40000100800 */
.L_x_2629:
[----:B------:R-:W0:Y:S01]  /*7030*/  LDL R3, [R1+0x28] ;  /* 0x0000280001037983 */ /* 0x000e220000100800 */
[----:B------:R-:W-:Y:S01]  /*7040*/  BSSY B6, `(.L_x_2379) ;  /* 0x000001b000067945 */ /* 0x000fe20003800000 */
[----:B0-----:R-:W-:-:S05]  /*7050*/  IMAD.HI R0, R3, 0x55555556, RZ ;  /* 0x5555555603007827 */ /* 0x001fca00078e02ff */
        /* <DEDUP_REMOVED lines=9> */
[----:B0-----:R-:W-:Y:S01]  /*70f0*/  MOV R0, 0x0 ;  /* 0x0000000000007802 */ /* 0x001fe20000000f00 */
        /* <DEDUP_REMOVED lines=14> */
[----:B-12--5:R-:W-:Y:S05]  /*71e0*/  CALL.ABS.NOINC R14 ;  /* 0x000000000e007343 */ /* 0x026fea0003c00000 */
.L_x_2380:
[----:B------:R-:W-:Y:S05]  /*71f0*/  BSYNC B6 ;  /* 0x0000000000067941 */ /* 0x000fea0003800000 */
.L_x_2379:
[----:B------:R-:W-:Y:S02]  /*7200*/  ULDC UR4, c[0x0][0x3f4] ;  /* 0x0000fd0000047ab9 */ /* 0x000fe40000000800 */
[----:B------:R-:W-:-:S13]  /*7210*/  ISETP.LT.AND P0, PT, RZ, UR4, PT ;  /* 0x00000004ff007c0c */ /* 0x000fda000bf01270 */
[----:B------:R-:W-:Y:S05]  /*7220*/  @P0 BRA `(.L_x_2381) ;  /* 0x0000000000400947 */ /* 0x000fea0003800000 */
[----:B------:R-:W0:Y:S02]  /*7230*/  LDL R16, [R1+0x74] ;  /* 0x0000740001107983 */ /* 0x000e240000100800 */
[----:B0-----:R-:W-:-:S04]  /*7240*/  LEA.HI R0, R16, R16, RZ, 0x1 ;  /* 0x0000001010007211 */ /* 0x001fc800078f08ff */
        /* <DEDUP_REMOVED lines=8> */
.L_x_2384:
[----:B---3--:R3:W4:Y:S02]  /*72d0*/  SYNCS.PHASECHK.TRANS64.TRYWAIT P0, [R22+URZ+0x31c00], R3 ;  /* 0x031c0003160075a7 */ /* 0x008724000800017f */
[----:B----4-:R-:W-:Y:S05]  /*72e0*/  @!P0 NANOSLEEP.SYNCS 0x989680 ;  /* 0x009896800000895d */ /* 0x010fea0003900000 */
[----:B------:R-:W4:Y:S02]  /*72f0*/  @!P0 SYNCS.PHASECHK.TRANS64 P0, [R22+URZ+0x31c00], R3 ;  /* 0x031c0003160085a7 */ /* 0x000f24000800007f */
[----:B----4-:R-:W-:Y:S05]  /*7300*/  @!P0 BRA `(.L_x_2384) ;  /* 0xfffffffc00f08947 */ /* 0x010fea000383ffff */
.L_x_2383:
[----:B------:R-:W-:Y:S05]  /*7310*/  BSYNC B0 ;  /* 0x0000000000007941 */ /* 0x000fea0003800000 */
.L_x_2382:
[----:B------:R-:W-:Y:S05]  /*7320*/  BRA `(.L_x_2385) ;  /* 0x0000003c008c7947 */ /* 0x000fea0003800000 */
.L_x_2381:
[----:B0-----:R-:W3:Y:S01]  /*7330*/  LDL R0, [R1+0x78] ;  /* 0x0000780001007983 */ /* 0x001ee20000100800 */
[----:B------:R-:W-:Y:S01]  /*7340*/  ULDC.64 UR6, c[0x0][0x408] ;  /* 0x0001020000067ab9 */ /* 0x000fe20000000a00 */
[----:B---3--:R-:W-:Y:S02]  /*7350*/  R2UR UR4, R0 ;  /* 0x00000000000472ca */ /* 0x008fe400000e0000 */
[----:B-----5:R-:W-:-:S05]  /*7360*/  SHF.R.S32.HI R0, RZ, 0x1f, R102 ;  /* 0x0000001fff007819 */ /* 0x020fca0000011466 */
[----:B------:R-:W-:-:S04]  /*7370*/  IMAD R5, R0, UR6, RZ ;  /* 0x0000000600057c24 */ /* 0x000fc8000f8e02ff */
[----:B------:R-:W-:Y:S02]  /*7380*/  IMAD R5, R102, UR7, R5 ;  /* 0x0000000766057c24 */ /* 0x000fe4000f8e0205 */
[----:B------:R-:W-:-:S03]  /*7390*/  ULOP3.LUT UP0, URZ, UR4, 0x1bf, URZ, 0xc0, !UPT ;  /* 0x000001bf043f7892 */ /* 0x000fc6000f80c03f */
[----:B------:R-:W-:Y:S02]  /*73a0*/  ULDC.64 UR4, c[0x0][0x3f8] ;  /* 0x0000fe0000047ab9 */ /* 0x000fe40000000a00 */
[----:B------:R-:W-:Y:S01]  /*73b0*/  IMAD R3, R0, UR4, RZ ;  /* 0x0000000400037c24 */ /* 0x000fe2000f8e02ff */
[----:B------:R-:W-:Y:S01]  /*73c0*/  PLOP3.LUT P0, PT, PT, PT, UP0, 0x80, 0x0 ;  /* 0x000000000000781c */ /* 0x000fe20003f0f008 */
[----:B------:R-:W-:-:S04]  /*73d0*/  IMAD.WIDE.U32 R16, R102, UR4, RZ ;  /* 0x0000000466107c25 */ /* 0x000fc8000f8e00ff */
        /* <DEDUP_REMOVED lines=20> */
[----:B-12---:R-:W-:Y:S05]  /*7520*/  CALL.ABS.NOINC R14 ;  /* 0x000000000e007343 */ /* 0x006fea0003c00000 */
.L_x_2386:
[----:B------:R-:W3:Y:S01]  /*7530*/  LDL R18, [R1+0x58] ;  /* 0x0000580001127983 */ /* 0x000ee20000100800 */
[----:B------:R-:W-:Y:S01]  /*7540*/  ULDC.U8 UR4, c[0x0][0x410] ;  /* 0x0001040000047ab9 */ /* 0x000fe20000000000 */
[----:B------:R-:W-:Y:S01]  /*7550*/  BSSY B0, `(.L_x_2387) ;  /* 0x00003b8000007945 */ /* 0x000fe20003800000 */
[----:B------:R-:W-:Y:S01]  /*7560*/  ISETP.NE.AND P0, PT, RZ, UR4, PT ;  /* 0x00000004ff007c0c */ /* 0x000fe2000bf05270 */
[----:B---3--:R-:W-:-:S12]  /*7570*/  IMAD.IADD R10, R156, 0x1, R18 ;  /* 0x000000019c0a7824 */ /* 0x008fd800078e0212 */
        /* <DEDUP_REMOVED lines=10> */
[----:B------:R-:W3:Y:S01]  /*7620*/  @P0 LDC R5, c[0x0][0x450] ;  /* 0x00011400ff050b82 */ /* 0x000ee20000000800 */
[----:B0-----:R-:W-:-:S04]  /*7630*/  @P0 IMAD.HI.U32 R0, R10, R3, RZ ;  /* 0x000000030a000227 */ /* 0x001fc800078e00ff */
[----:B------:R-:W-:Y:S01]  /*7640*/  IMAD.MOV.U32 R3, RZ, RZ, R10 ;  /* 0x000000ffff037224 */ /* 0x000fe200078e000a */
[----:B---3--:R-:W-:-:S04]  /*7650*/  @P0 SHF.R.U32.HI R3, RZ, R5, R0 ;  /* 0x00000005ff030219 */ /* 0x008fc80000011600 */
        /* <DEDUP_REMOVED lines=17> */
[----:B------:R0:W3:Y:S04]  /*7770*/  SHFL.IDX PT, R3, R13, RZ, 0x1e1f ;  /* 0x001e1fff0d037589 */ /* 0x0000e800000e0000 */
[----:B------:R-:W4:Y:S04]  /*7780*/  SHFL.IDX PT, R0, R0, RZ, 0x1e1f ;  /* 0x001e1fff00007589 */ /* 0x000f2800000e0000 */
[----:B------:R-:W0:Y:S04]  /*7790*/  SHFL.IDX PT, R5, R5, RZ, 0x1e1f ;  /* 0x001e1fff05057589 */ /* 0x000e2800000e0000 */
[----:B--2---:R2:W0:Y:S02]  /*77a0*/  SHFL.IDX PT, R14, R4, RZ, 0x1e1f ;  /* 0x001e1fff040e7589 */ /* 0x00442400000e0000 */
.L_x_2635:
[----:B--2---:R-:W2:Y:S04]  /*77b0*/  LDL R4, [R1+0x50] ;  /* 0x0000500001047983 */ /* 0x004ea80000100800 */
[----:B------:R-:W5:Y:S01]  /*77c0*/  LDL R49, [R1+0x74] ;  /* 0x0000740001317983 */ /* 0x000f620000100800 */
[----:B------:R-:W-:Y:S01]  /*77d0*/  BSSY B1, `(.L_x_2390) ;  /* 0x0000061000017945 */ /* 0x000fe20003800000 */
[----:B------:R-:W-:Y:S02]  /*77e0*/  CS2R R20, SRZ ;  /* 0x0000000000147805 */ /* 0x000fe4000001ff00 */
[----:B------:R-:W-:Y:S02]  /*77f0*/  CS2R R26, SRZ ;  /* 0x00000000001a7805 */ /* 0x000fe4000001ff00 */
[----:B------:R-:W-:-:S02]  /*7800*/  CS2R R30, SRZ ;  /* 0x00000000001e7805 */ /* 0x000fc4000001ff00 */
[----:B------:R-:W-:Y:S02]  /*7810*/  CS2R R34, SRZ ;  /* 0x0000000000227805 */ /* 0x000fe4000001ff00 */
[----:B0-----:R-:W-:Y:S02]  /*7820*/  CS2R R12, SRZ ;  /* 0x00000000000c7805 */ /* 0x001fe4000001ff00 */
[----:B------:R-:W-:Y:S02]  /*7830*/  CS2R R8, SRZ ;  /* 0x0000000000087805 */ /* 0x000fe4000001ff00 */
[----:B-1----:R-:W-:Y:S02]  /*7840*/  CS2R R32, SRZ ;  /* 0x0000000000207805 */ /* 0x002fe4000001ff00 */
[----:B------:R-:W-:Y:S02]  /*7850*/  CS2R R28, SRZ ;  /* 0x00000000001c7805 */ /* 0x000fe4000001ff00 */
[----:B------:R-:W-:-:S02]  /*7860*/  CS2R R24, SRZ ;  /* 0x0000000000187805 */ /* 0x000fc4000001ff00 */
[----:B------:R-:W-:Y:S01]  /*7870*/  CS2R R18, SRZ ;  /* 0x0000000000127805 */ /* 0x000fe2000001ff00 */
[----:B--2---:R-:W-:Y:S01]  /*7880*/  IMAD R4, R4, R17, RZ ;  /* 0x0000001104047224 */ /* 0x004fe200078e02ff */
[----:B------:R-:W-:-:S03]  /*7890*/  CS2R R16, SRZ ;  /* 0x0000000000107805 */ /* 0x000fc6000001ff00 */
[----:B------:R-:W-:Y:S01]  /*78a0*/  IMAD R105, R105, -0xc0, R4 ;  /* 0xffffff4069697824 */ /* 0x000fe200078e0204 */
[----:B------:R-:W-:Y:S02]  /*78b0*/  ISETP.GE.AND P1, PT, R10, R4, PT ;  /* 0x000000040a00720c */ /* 0x000fe40003f26270 */
[----:B------:R-:W-:Y:S02]  /*78c0*/  CS2R R10, SRZ ;  /* 0x00000000000a7805 */ /* 0x000fe4000001ff00 */
[----:B-----5:R-:W-:Y:S02]  /*78d0*/  LEA.HI R48, R49, R49, RZ, 0x1 ;  /* 0x0000003131307211 */ /* 0x020fe400078f08ff */
[----:B------:R-:W-:-:S04]  /*78e0*/  VIMNMX R105, R105, 0xc0, PT ;  /* 0x000000c069697848 */ /* 0x000fc80003fe0100 */
[----:B------:R-:W-:-:S03]  /*78f0*/  ISETP.GE.AND P0, PT, R156, R105, PT ;  /* 0x000000699c00720c */ /* 0x000fc60003f06270 */
[----:B------:R-:W-:Y:S10]  /*7900*/  @P1 BRA `(.L_x_2391) ;  /* 0x0000000400341947 */ /* 0x000ff40003800000 */
        /* <DEDUP_REMOVED lines=24> */
[----:B------:R-:W-:Y:S01]  /*7a90*/  ISETP.GE.AND P2, PT, R40, UR4, PT ;  /* 0x0000000428007c0c */ /* 0x000fe2000bf46270 */
        /* <DEDUP_REMOVED lines=12> */
[----:B------:R-:W-:Y:S01]  /*7b60*/  SHF.L.U64.HI R10, R40, 0x1, R10 ;  /* 0x00000001280a7819 */ /* 0x000fe2000001020a */
[----:B------:R-:W-:Y:S01]  /*7b70*/  IMAD.SHL.U32 R45, R15, 0x2, RZ ;  /* 0x000000020f2d7824 */ /* 0x000fe200078e00ff */
[-C--:B------:R-:W-:Y:S01]  /*7b80*/  @!P2 IADD3 R40, P4, R14, R41.reuse, RZ ;  /* 0x000000290e28a210 */ /* 0x080fe20007f9e0ff */
[----:B------:R-:W-:Y:S01]  /*7b90*/  @!P3 IMAD.X R37, R3, 0x1, R4, P5 ;  /* 0x000000010325b824 */ /* 0x000fe200028e0604 */
[----:B------:R-:W-:Y:S01]  /*7ba0*/  SHF.R.S32.HI R11, RZ, 0x1f, R15 ;  /* 0x0000001fff0b7819 */ /* 0x000fe2000001140f */
[----:B------:R-:W5:Y:S01]  /*7bb0*/  @!P3 LD.E.64 R26, desc[UR60][R38.64] ;  /* 0x0000003c261ab980 */ /* 0x000f62000c101b00 */
[C---:B0-----:R-:W-:Y:S01]  /*7bc0*/  @!P2 IADD3 R6, P5, R0.reuse, R41, RZ ;  /* 0x000000290006a210 */ /* 0x041fe20007fbe0ff */
        /* <DEDUP_REMOVED lines=33> */
.L_x_2391:
[----:B------:R-:W-:Y:S05]  /*7de0*/  BSYNC B1 ;  /* 0x0000000000017941 */ /* 0x000fea0003800000 */
.L_x_2390:
[----:B----45:R-:W-:Y:S01]  /*7df0*/  IMAD.MOV.U32 R0, RZ, RZ, R20 ;  /* 0x000000ffff007224 */ /* 0x030fe200078e0014 */
[----:B------:R-:W-:Y:S01]  /*7e00*/  LOP3.LUT R48, R48, 0xfffffffe, RZ, 0xc0, !PT ;  /* 0xfffffffe30307812 */ /* 0x000fe200078ec0ff */
[----:B---3--:R-:W-:Y:S01]  /*7e10*/  IMAD.MOV.U32 R3, RZ, RZ, R21 ;  /* 0x000000ffff037224 */ /* 0x008fe200078e0015 */
[----:B------:R-:W-:Y:S01]  /*7e20*/  BSSY B1, `(.L_x_2392) ;  /* 0x000002a000017945 */ /* 0x000fe20003800000 */
[----:B------:R-:W-:Y:S02]  /*7e30*/  IMAD.MOV.U32 R4, RZ, RZ, R26 ;  /* 0x000000ffff047224 */ /* 0x000fe400078e001a */
[----:B------:R-:W-:Y:S01]  /*7e40*/  IMAD.MOV.U32 R5, RZ, RZ, R31 ;  /* 0x000000ffff057224 */ /* 0x000fe200078e001f */
[----:B------:R-:W-:Y:S01]  /*7e50*/  PRMT R38, R0, 0x5410, R3 ;  /* 0x0000541000267816 */ /* 0x000fe20000000003 */
        /* <DEDUP_REMOVED lines=8> */
[----:B------:R-:W1:Y:S01]  /*7ee0*/  SYNCS.PHASECHK.TRANS64.TRYWAIT P1, [R22+URZ+0x31c00], R3 ;  /* 0x031c0003160075a7 */ /* 0x000e62000802017f */
[----:B------:R-:W-:Y:S01]  /*7ef0*/  PRMT R52, R4, 0x5410, R5 ;  /* 0x0000541004347816 */ /* 0x000fe20000000005 */
[----:B------:R-:W-:Y:S02]  /*7f00*/  IMAD.MOV.U32 R4, RZ, RZ, R35 ;  /* 0x000000ffff047224 */ /* 0x000fe400078e0023 */
[----:B------:R-:W-:Y:S01]  /*7f10*/  IMAD.MOV.U32 R5, RZ, RZ, R12 ;  /* 0x000000ffff057224 */ /* 0x000fe200078e000c */
[----:B0-----:R-:W-:Y:S01]  /*7f20*/  PRMT R44, R0, 0x7610, R44 ;  /* 0x00007610002c7816 */ /* 0x001fe2000000002c */
        /* <DEDUP_REMOVED lines=24> */
[----:B-1----:R-:W-:Y:S06]  /*80b0*/  @!P1 BRA `(.L_x_2393) ;  /* 0x000001b000f49947 */ /* 0x002fec0003800000 */
.L_x_2636:
[----:B------:R-:W-:Y:S05]  /*80c0*/  BSYNC B1 ;  /* 0x0000000000017941 */ /* 0x000fea0003800000 */
.L_x_2392:
        /* <DEDUP_REMOVED lines=45> */
[----:B------:R-:W-:Y:S02]  /*83a0*/  HADD2.F32 R42, -RZ, R53.H0_H0 ;  /* 0x20000035ff2a7230 */ /* 0x000fe40000004100 */
        /* <DEDUP_REMOVED lines=18> */
.L_x_2396:
[----:B------:R-:W-:Y:S05]  /*84d0*/  BSYNC B1 ;  /* 0x0000000000017941 */ /* 0x000fea0003800000 */
.L_x_2395:
        /* <DEDUP_REMOVED lines=45> */
.L_x_2398:
[----:B------:R-:W-:Y:S05]  /*87b0*/  BSYNC B1 ;  /* 0x0000000000017941 */ /* 0x000fea0003800000 */
.L_x_2397:
        /* <DEDUP_REMOVED lines=21> */
[--C-:B------:R-:W-:Y:S02]  /*8910*/  HADD2.F32 R27, -RZ, R40.reuse.H1_H1 ;  /* 0x30000028ff1b7230 */ /* 0x100fe40000004100 */
[----:B------:R-:W-:Y:S01]  /*8920*/  FFMA.FTZ R31, R26, R29, -R31 ;  /* 0x0000001d1a1f7223 */ /* 0x000fe2000001081f */
        /* <DEDUP_REMOVED lines=21> */
.L_x_2400:
[----:B------:R-:W-:Y:S05]  /*8a80*/  BSYNC B1 ;  /* 0x0000000000017941 */ /* 0x000fea0003800000 */
.L_x_2399:
        /* <DEDUP_REMOVED lines=44> */
.L_x_2402:
[----:B------:R-:W-:Y:S05]  /*8d50*/  BSYNC B1 ;  /* 0x0000000000017941 */ /* 0x000fea0003800000 */
.L_x_2401:
        /* <DEDUP_REMOVED lines=44> */
.L_x_2404:
[----:B------:R-:W-:Y:S05]  /*9020*/  BSYNC B1 ;  /* 0x0000000000017941 */ /* 0x000fea0003800000 */
.L_x_2403:
        /* <DEDUP_REMOVED lines=44> */
.L_x_2388:
[----:B------:R-:W3:Y:S01]  /*92f0*/  LDL R12, [R1+0x38] ;  /* 0x00003800010c7983 */ /* 0x000ee20000100800 */
[----:B------:R-:W0:Y:S01]  /*9300*/  LDC R17, c[0x0][0x448] ;  /* 0x00011200ff117b82 */ /* 0x000e220000000800 */
[----:B------:R-:W-:Y:S01]  /*9310*/  ULDC.64 UR4, c[0x0][0x3f8] ;  /* 0x0000fe0000047ab9 */ /* 0x000fe20000000a00 */
[----:B------:R-:W-:Y:S01]  /*9320*/  ULDC.64 UR6, c[0x0][0x408] ;  /* 0x0001020000067ab9 */ /* 0x000fe20000000a00 */
[----:B------:R-:W4:Y:S04]  /*9330*/  LDL R11, [R1+0x3c] ;  /* 0x00003c00010b7983 */ /* 0x000f280000100800 */
[----:B--2---:R-:W3:Y:S01]  /*9340*/  LDL.64 R14, [R1+0x18] ;  /* 0x00001800010e7983 */ /* 0x004ee20000100a00 */
[----:B------:R-:W-:Y:S02]  /*9350*/  IMAD.MOV.U32 R6, RZ, RZ, R16 ;  /* 0x000000ffff067224 */ /* 0x000fe400078e0010 */
[----:B------:R-:W-:-:S02]  /*9360*/  IMAD.MOV.U32 R7, RZ, RZ, R19 ;  /* 0x000000ffff077224 */ /* 0x000fc400078e0013 */
[----:B------:R-:W-:Y:S02]  /*9370*/  IMAD.MOV.U32 R8, RZ, RZ, R102 ;  /* 0x000000ffff087224 */ /* 0x000fe400078e0066 */
[----:B------:R-:W-:Y:S01]  /*9380*/  IMAD.MOV.U32 R9, RZ, RZ, R25 ;  /* 0x000000ffff097224 */ /* 0x000fe200078e0019 */
[----:B0-----:R-:W-:-:S13]  /*9390*/  ISETP.NE.AND P0, PT, R17, 0x1, PT ;  /* 0x000000011100780c */ /* 0x001fda0003f05270 */
[----:B------:R-:W0:Y:S08]  /*93a0*/  @P0 LDC R3, c[0x0][0x44c] ;  /* 0x00011300ff030b82 */ /* 0x000e300000000800 */
[----:B------:R-:W2:Y:S01]  /*93b0*/  @P0 LDC R5, c[0x0][0x450] ;  /* 0x00011400ff050b82 */ /* 0x000ea20000000800 */
[----:B0-----:R-:W-:-:S04]  /*93c0*/  @P0 IMAD.HI.U32 R0, R10, R3, RZ ;  /* 0x000000030a000227 */ /* 0x001fc800078e00ff */
[----:B------:R-:W-:Y:S01]  /*93d0*/  IMAD.MOV.U32 R3, RZ, RZ, R10 ;  /* 0x000000ffff037224 */ /* 0x000fe200078e000a */
[----:B--2---:R-:W-:-:S04]  /*93e0*/  @P0 SHF.R.U32.HI R3, RZ, R5, R0 ;  /* 0x00000005ff030219 */ /* 0x004fc80000011600 */
        /* <DEDUP_REMOVED lines=16> */
[----:B---3--:R-:W-:-:S02]  /*94f0*/  IMAD.IADD R20, R14, 0x1, R12 ;  /* 0x000000010e147824 */ /* 0x008fc400078e020c */
[----:B----4-:R-:W-:-:S03]  /*9500*/  IMAD.IADD R44, R14, 0x1, R11 ;  /* 0x000000010e2c7824 */ /* 0x010fc600078e020b */
        /* <DEDUP_REMOVED lines=13> */
.L_x_2642:
[----:B------:R-:W3:Y:S04]  /*95e0*/  LDL R0, [R1+0x50] ;  /* 0x0000500001007983 */ /* 0x000ee80000100800 */
[----:B------:R-:W5:Y:S01]  /*95f0*/  LDL R50, [R1+0x74] ;  /* 0x0000740001327983 */ /* 0x000f620000100800 */
[----:B------:R-:W-:Y:S01]  /*9600*/  BSSY B1, `(.L_x_2406) ;  /* 0x0000037000017945 */ /* 0x000fe20003800000 */
[----:B----4-:R-:W-:Y:S01]  /*9610*/  IMAD.MOV.U32 R34, RZ, RZ, R14 ;  /* 0x000000ffff227224 */ /* 0x010fe200078e000e */
[----:B------:R-:W-:Y:S01]  /*9620*/  CS2R R6, SRZ ;  /* 0x0000000000067805 */ /* 0x000fe2000001ff00 */
[----:B--2---:R-:W-:Y:S01]  /*9630*/  IMAD.MOV.U32 R35, RZ, RZ, R5 ;  /* 0x000000ffff237224 */ /* 0x004fe200078e0005 */
        /* <DEDUP_REMOVED lines=9> */
[----:B---3--:R-:W-:-:S04]  /*96d0*/  IMAD R17, R0, R17, RZ ;  /* 0x0000001100117224 */ /* 0x008fc800078e02ff */
[----:B------:R-:W-:Y:S01]  /*96e0*/  IMAD R105, R105, -0xc0, R17 ;  /* 0xffffff4069697824 */ /* 0x000fe200078e0211 */
[----:B------:R-:W-:Y:S02]  /*96f0*/  ISETP.GE.AND P1, PT, R10, R17, PT ;  /* 0x000000110a00720c */ /* 0x000fe40003f26270 */
[----:B------:R-:W-:Y:S02]  /*9700*/  CS2R R10, SRZ ;  /* 0x00000000000a7805 */ /* 0x000fe4000001ff00 */
[----:B-----5:R-:W-:Y:S02]  /*9710*/  LEA.HI R0, R50, R50, RZ, 0x1 ;  /* 0x0000003232007211 */ /* 0x020fe400078f08ff */
[----:B------:R-:W-:Y:S02]  /*9720*/  CS2R R16, SRZ ;  /* 0x0000000000107805 */ /* 0x000fe4000001ff00 */
[----:B------:R-:W-:-:S04]  /*9730*/  VIMNMX R105, R105, 0xc0, PT ;  /* 0x000000c069697848 */ /* 0x000fc80003fe0100 */
[----:B------:R-:W-:Y:S01]  /*9740*/  ISETP.GE.AND P0, PT, R156, R105, PT ;  /* 0x000000699c00720c */ /* 0x000fe20003f06270 */
[----:B------:R-:W-:-:S12]  /*9750*/  @P1 BRA `(.L_x_2407) ;  /* 0x0000000000841947 */ /* 0x000fd80003800000 */
[----:B------:R-:W2:Y:S01]  /*9760*/  LDL.64 R48, [R1+0x8] ;  /* 0x0000080001307983 */ /* 0x000ea20000100a00 */
[----:B------:R-:W-:Y:S01]  /*9770*/  ULDC UR4, c[0x0][0x3f4] ;  /* 0x0000fd0000047ab9 */ /* 0x000fe20000000800 */
        /* <DEDUP_REMOVED lines=9> */
[----:B------:R-:W-:Y:S01]  /*9810*/  CS2R R14, SRZ ;  /* 0x00000000000e7805 */ /* 0x000fe2000001ff00 */
[C---:B--2---:R-:W-:Y:S01]  /*9820*/  VIADD R3, R48.reuse, 0x10 ;  /* 0x0000001030037836 */ /* 0x044fe20000000000 */
[C---:B------:R-:W-:Y:S01]  /*9830*/  ISETP.GE.AND P1, PT, R48.reuse, UR4, PT ;  /* 0x0000000430007c0c */ /* 0x040fe2000bf26270 */
[----:B------:R-:W-:-:S03]  /*9840*/  VIADD R4, R48, 0x20 ;  /* 0x0000002030047836 */ /* 0x000fc60000000000 */
[----:B------:R-:W-:Y:S02]  /*9850*/  ISETP.GE.AND P2, PT, R3, UR4, PT ;  /* 0x0000000403007c0c */ /* 0x000fe4000bf46270 */
[----:B------:R-:W-:Y:S02]  /*9860*/  ISETP.GE.AND P3, PT, R4, UR4, PT ;  /* 0x0000000404007c0c */ /* 0x000fe4000bf66270 */
[----:B------:R-:W-:-:S05]  /*9870*/  CS2R R4, SRZ ;  /* 0x0000000000047805 */ /* 0x000fca000001ff00 */
[----:B------:R-:W-:-:S04]  /*9880*/  @!P1 IMAD.WIDE R12, R48, 0x2, R32 ;  /* 0x00000002300c9825 */ /* 0x000fc800078e0220 */
[----:B------:R-:W-:Y:S01]  /*9890*/  @!P2 IMAD.SHL.U32 R3, R45, 0x8, RZ ;  /* 0x000000082d03a824 */ /* 0x000fe200078e00ff */
[----:B------:R0:W5:Y:S01]  /*98a0*/  @!P1 LD.E.128 R16, desc[UR60][R12.64] ;  /* 0x0000003c0c109980 */ /* 0x000162000c101d00 */
[----:B------:R-:W-:Y:S02]  /*98b0*/  @!P3 IMAD.SHL.U32 R47, R41, 0x8, RZ ;  /* 0x00000008292fb824 */ /* 0x000fe400078e00ff */
[----:B------:R-:W-:-:S04]  /*98c0*/  @!P2 IMAD.WIDE R36, R3, 0x2, R32 ;  /* 0x000000020324a825 */ /* 0x000fc800078e0220 */
[----:B------:R-:W-:Y:S01]  /*98d0*/  @!P3 IMAD.WIDE R38, R47, 0x2, R32 ;  /* 0x000000022f26b825 */ /* 0x000fe200078e0220 */
[----:B------:R1:W5:Y:S01]  /*98e0*/  @!P2 LD.E.128 R24, desc[UR60][R36.64] ;  /* 0x0000003c2418a980 */ /* 0x000362000c101d00 */
[----:B0-----:R-:W-:Y:S02]  /*98f0*/  CS2R R12, SRZ ;  /* 0x00000000000c7805 */ /* 0x001fe4000001ff00 */
[--C-:B------:R-:W-:Y:S01]  /*9900*/  @!P2 IMAD.WIDE R32, R3, 0x2, R34.reuse ;  /* 0x000000020320a825 */ /* 0x100fe200078e0222 */
[----:B------:R1:W5:Y:S03]  /*9910*/  @!P3 LD.E.128 R28, desc[UR60][R38.64] ;  /* 0x0000003c261cb980 */ /* 0x000366000c101d00 */
[--C-:B------:R-:W-:Y:S01]  /*9920*/  @!P3 IMAD.WIDE R46, R47, 0x2, R34.reuse ;  /* 0x000000022f2eb825 */ /* 0x100fe200078e0222 */
[----:B------:R1:W5:Y:S03]  /*9930*/  @!P2 LD.E.128 R8, desc[UR60][R32.64] ;  /* 0x0000003c2008a980 */ /* 0x000366000c101d00 */
[----:B------:R-:W-:Y:S01]  /*9940*/  @!P1 IMAD.WIDE R34, R48, 0x2, R34 ;  /* 0x0000000230229825 */ /* 0x000fe200078e0222 */
[----:B------:R1:W5:Y:S04]  /*9950*/  @!P3 LD.E.128 R12, desc[UR60][R46.64] ;  /* 0x0000003c2e0cb980 */ /* 0x000368000c101d00 */
[----:B------:R1:W5:Y:S02]  /*9960*/  @!P1 LD.E.128 R4, desc[UR60][R34.64] ;  /* 0x0000003c22049980 */ /* 0x000364000c101d00 */
.L_x_2407:
[----:B------:R-:W-:Y:S05]  /*9970*/  BSYNC B1 ;  /* 0x0000000000017941 */ /* 0x000fea0003800000 */
.L_x_2406:
[----:B------:R-:W-:Y:S01]  /*9980*/  LOP3.LUT R0, R0, 0xfffffffe, RZ, 0xc0, !PT ;  /* 0xfffffffe00007812 */ /* 0x000fe200078ec0ff */
[----:B-----5:R-:W-:Y:S01]  /*9990*/  IMAD.MOV.U32 R3, RZ, RZ, R4 ;  /* 0x000000ffff037224 */ /* 0x020fe200078e0004 */
[----:B------:R-:W-:Y:S01]  /*99a0*/  BSSY B1, `(.L_x_2408) ;  /* 0x000002a000017945 */ /* 0x000fe20003800000 */
[----:B-1----:R-:W-:Y:S02]  /*99b0*/  IMAD.MOV.U32 R32, RZ, RZ, R5 ;  /* 0x000000ffff207224 */ /* 0x002fe400078e0005 */
        /* <DEDUP_REMOVED lines=40> */
.L_x_2643:
[----:B------:R-:W-:Y:S05]  /*9c40*/  BSYNC B1 ;  /* 0x0000000000017941 */ /* 0x000fea0003800000 */
.L_x_2408:
[----:B------:R-:W-:Y:S01]  /*9c50*/  PRMT R50, R0, 0x5410, R32 ;  /* 0x0000541000327816 */ /* 0x000fe20000000020 */
[----:B------:R-:W-:Y:S06]  /*9c60*/  @P0 BRA `(.L_x_2394) ;  /* 0x0000001400180947 */ /* 0x000fec0003800000 */
[----:B------:R-:W2:Y:S01]  /*9c70*/  LDL.64 R34, [R1+0x8] ;  /* 0x0000080001227983 */ /* 0x000ea20000100a00 */
[----:B------:R-:W2:Y:S03]  /*9c80*/  LDC R0, c[0x0][0x3f4] ;  /* 0x0000fd00ff007b82 */ /* 0x000ea60000000800 */
[----:B------:R1:W5:Y:S04]  /*9c90*/  LDL R76, [R1+0x78] ;  /* 0x00007800014c7983 */ /* 0x0003680000100800 */
[----:B------:R1:W5:Y:S04]  /*9ca0*/  LDL R75, [R1+0x14] ;  /* 0x00001400014b7983 */ /* 0x0003680000100800 */
[----:B------:R1:W5:Y:S04]  /*9cb0*/  LDL R74, [R1+0x24] ;  /* 0x00002400014a7983 */ /* 0x0003680000100800 */
[----:B------:R1:W5:Y:S01]  /*9cc0*/  LDL R73, [R1+0x20] ;  /* 0x0000200001497983 */ /* 0x0003620000100800 */
[----:B------:R-:W-:Y:S01]  /*9cd0*/  BSSY B1, `(.L_x_2410) ;  /* 0x000006f000017945 */ /* 0x000fe20003800000 */
[C---:B--2---:R-:W-:Y:S01]  /*9ce0*/  ISETP.GE.AND P0, PT, R34.reuse, R0, PT ;  /* 0x000000002200720c */ /* 0x044fe20003f06270 */
[----:B0-----:R-:W-:-:S02]  /*9cf0*/  VIADD R3, R34, 0x10 ;  /* 0x0000001022037836 */ /* 0x001fc40000000000 */
[----:B------:R-:W-:-:S03]  /*9d00*/  VIADD R33, R34, 0x20 ;  /* 0x0000002022217836 */ /* 0x000fc60000000000 */
[-C--:B------:R-:W-:Y:S02]  /*9d10*/  ISETP.GE.AND P1, PT, R3, R0.reuse, PT ;  /* 0x000000000300720c */ /* 0x080fe40003f26270 */
[----:B------:R-:W-:-:S05]  /*9d20*/  ISETP.GE.AND P2, PT, R33, R0, PT ;  /* 0x000000002100720c */ /* 0x000fca0003f46270 */
[----:B-1----:R-:W-:Y:S08]  /*9d30*/  @P0 BRA `(.L_x_2411) ;  /* 0x0000000400a00947 */ /* 0x002ff00003800000 */
[----:B------:R-:W0:Y:S01]  /*9d40*/  S2R R36, SR_TID.X ;  /* 0x0000000000247919 */ /* 0x000e220000002100 */
[----:B-----5:R-:W-:Y:S01]  /*9d50*/  LOP3.LUT R33, R75, 0x18, R34, 0xf8, !PT ;  /* 0x000000184b217812 */ /* 0x020fe200078ef822 */
[----:B------:R-:W-:Y:S01]  /*9d60*/  HADD2.F32 R63, -RZ, R63.H0_H0 ;  /* 0x2000003fff3f7230 */ /* 0x000fe20000004100 */
[----:B------:R-:W-:Y:S01]  /*9d70*/  R2UR UR4, R76 ;  /* 0x000000004c0472ca */ /* 0x000fe200000e0000 */
[----:B------:R-:W-:Y:S01]  /*9d80*/  HADD2.F32 R61, -RZ, R61.H0_H0 ;  /* 0x2000003dff3d7230 */ /* 0x000fe20000004100 */
[----:B------:R-:W-:Y:S01]  /*9d90*/  LOP3.LUT R33, R33, R73, RZ, 0x3c, !PT ;  /* 0x0000004921217212 */ /* 0x000fe200078e3cff */
[----:B------:R-:W-:Y:S01]  /*9da0*/  HADD2.F32 R64, -RZ, R64.H0_H0 ;  /* 0x20000040ff407230 */ /* 0x000fe20000004100 */
[--C-:B------:R-:W-:Y:S01]  /*9db0*/  SHF.R.U64 R16, R16, 0x10, R17.reuse ;  /* 0x0000001010107819 */ /* 0x100fe20000001211 */
[----:B------:R-:W-:Y:S01]  /*9dc0*/  HADD2.F32 R60, -RZ, R60.H0_H0 ;  /* 0x2000003cff3c7230 */ /* 0x000fe20000004100 */
[----:B------:R-:W-:Y:S01]  /*9dd0*/  SHF.R.U32.HI R62, RZ, 0x10, R17 ;  /* 0x00000010ff3e7819 */ /* 0x000fe20000011611 */
[----:B------:R-:W-:Y:S01]  /*9de0*/  IMAD.IADD R34, R74, 0x1, R33 ;  /* 0x000000014a227824 */ /* 0x000fe200078e0221 */
[----:B------:R-:W-:-:S02]  /*9df0*/  SHF.R.U32.HI R66, RZ, 0x10, R5 ;  /* 0x00000010ff427819 */ /* 0x000fc40000011605 */
[----:B------:R-:W-:Y:S01]  /*9e00*/  SHF.R.U64 R17, R4, 0x10, R5 ;  /* 0x0000001004117819 */ /* 0x000fe20000001205 */
[----:B------:R-:W-:Y:S01]  /*9e10*/  HADD2.F32 R62, -RZ, R62.H0_H0 ;  /* 0x2000003eff3e7230 */ /* 0x000fe20000004100 */
[----:B------:R-:W-:Y:S01]  /*9e20*/  SHF.R.U64 R5, R6, 0x10, R7 ;  /* 0x0000001006057819 */ /* 0x000fe20000001207 */
[----:B------:R-:W-:Y:S01]  /*9e30*/  HADD2.F32 R66, -RZ, R66.H0_H0 ;  /* 0x20000042ff427230 */ /* 0x000fe20000004100 */
[--C-:B------:R-:W-:Y:S01]  /*9e40*/  SHF.R.U64 R4, R18, 0x10, R19.reuse ;  /* 0x0000001012047819 */ /* 0x100fe20000001213 */
        /* <DEDUP_REMOVED lines=31> */
[C---:B------:R-:W-:Y:S01]  /*a040*/  FMUL.FTZ R68, R57.reuse, R66 ;  /* 0x0000004239447220 */ /* 0x040fe20000410000 */
[-C--:B------:R-:W-:Y:S01]  /*a050*/  FMUL.FTZ R70, R57, R62.reuse ;  /* 0x0000003e39467220 */ /* 0x080fe20000410000 */
[C---:B------:R-:W-:Y:S01]  /*a060*/  FFMA.FTZ R6, R18.reuse, R61, -R65 ;  /* 0x0000003d12067223 */ /* 0x040fe20000010841 */
[----:B------:R-:W-:Y:S01]  /*a070*/  FFMA.FTZ R18, R18, R63, R67 ;  /* 0x0000003f12127223 */ /* 0x000fe20000010043 */
[----:B------:R-:W-:Y:S01]  /*a080*/  FFMA.FTZ R63, R55, R62, -R68 ;  /* 0x0000003e373f7223 */ /* 0x000fe20000010844 */
[----:B------:R-:W-:Y:S01]  /*a090*/  FMUL.FTZ R62, R37, R64 ;  /* 0x00000040253e7220 */ /* 0x000fe20000410000 */
[----:B------:R-:W-:Y:S01]  /*a0a0*/  FFMA.FTZ R65, R55, R66, R70 ;  /* 0x0000004237417223 */ /* 0x000fe20000010046 */
[----:B------:R-:W-:-:S02]  /*a0b0*/  HADD2.F32 R59, -RZ, R39.H0_H0 ;  /* 0x20000027ff3b7230 */ /* 0x000fc40000004100 */
[-C--:B------:R-:W-:Y:S01]  /*a0c0*/  FMUL.FTZ R61, R37, R60.reuse ;  /* 0x0000003c253d7220 */ /* 0x080fe20000410000 */
[C---:B------:R-:W-:Y:S01]  /*a0d0*/  FFMA.FTZ R55, R33.reuse, R60, -R62 ;  /* 0x0000003c21377223 */ /* 0x040fe2000001083e */
[--C-:B------:R-:W-:Y:S02]  /*a0e0*/  HADD2.F32 R62, -RZ, R71.reuse.H1_H1 ;  /* 0x30000047ff3e7230 */ /* 0x100fe40000004100 */
[----:B------:R-:W-:Y:S02]  /*a0f0*/  HADD2.F32 R58, -RZ, R38.H0_H0 ;  /* 0x20000026ff3a7230 */ /* 0x000fe40000004100 */
[----:B------:R-:W-:Y:S01]  /*a100*/  FFMA.FTZ R61, R33, R64, R61 ;  /* 0x00000040213d7223 */ /* 0x000fe2000001003d */
[----:B------:R-:W-:Y:S02]  /*a110*/  HADD2.F32 R57, -RZ, R71.H0_H0 ;  /* 0x20000047ff397230 */ /* 0x000fe40000004100 */
[----:B------:R-:W-:Y:S01]  /*a120*/  FMUL.FTZ R66, R59, R62 ;  /* 0x0000003e3b427220 */ /* 0x000fe20000410000 */
[----:B------:R-:W-:-:S02]  /*a130*/  HADD2.F32 R37, -RZ, R72.H0_H0 ;  /* 0x20000048ff257230 */ /* 0x000fc40000004100 */
[----:B------:R-:W-:Y:S02]  /*a140*/  HADD2.F32 R60, -RZ, R72.H1_H1 ;  /* 0x30000048ff3c7230 */ /* 0x000fe40000004100 */
[C---:B------:R-:W-:Y:S01]  /*a150*/  FMUL.FTZ R33, R58.reuse, R57 ;  /* 0x000000393a217220 */ /* 0x040fe20000410000 */
[----:B------:R-:W-:Y:S02]  /*a160*/  HADD2.F32 R39, -RZ, R39.H1_H1 ;  /* 0x30000027ff277230 */ /* 0x000fe40000004100 */
[----:B------:R-:W-:Y:S01]  /*a170*/  FMUL.FTZ R67, R58, R37 ;  /* 0x000000253a437220 */ /* 0x000fe20000410000 */
[----:B------:R-:W-:Y:S02]  /*a180*/  HADD2.F32 R64, -RZ, R69.H0_H0 ;  /* 0x20000045ff407230 */ /* 0x000fe40000004100 */
[-C--:B------:R-:W-:Y:S01]  /*a190*/  FMUL.FTZ R59, R59, R60.reuse ;  /* 0x0000003c3b3b7220 */ /* 0x080fe20000410000 */
[----:B------:R-:W-:Y:S02]  /*a1a0*/  HADD2.F32 R58, -RZ, R19.H0_H0 ;  /* 0x20000013ff3a7230 */ /* 0x000fe40000004100 */
[----:B------:R-:W-:Y:S01]  /*a1b0*/  FFMA.FTZ R66, R7, R60, -R66 ;  /* 0x0000003c07427223 */ /* 0x000fe20000010842 */
[----:B------:R-:W-:-:S02]  /*a1c0*/  HADD2.F32 R36, -RZ, R36.H1_H1 ;  /* 0x30000024ff247230 */ /* 0x000fc40000004100 */
[----:B------:R-:W-:Y:S01]  /*a1d0*/  FFMA.FTZ R59, R7, R62, R59 ;  /* 0x0000003e073b7223 */ /* 0x000fe2000001003b */
[C---:B------:R-:W-:Y:S01]  /*a1e0*/  FFMA.FTZ R37, R56.reuse, R37, -R33 ;  /* 0x0000002538257223 */ /* 0x040fe20000010821 */
[----:B------:R-:W-:Y:S01]  /*a1f0*/  FFMA.FTZ R67, R56, R57, R67 ;  /* 0x0000003938437223 */ /* 0x000fe20000010043 */
[----:B------:R-:W-:Y:S02]  /*a200*/  HADD2.F32 R7, -RZ, R16.H0_H0 ;  /* 0x20000010ff077230 */ /* 0x000fe40000004100 */
[C---:B------:R-:W-:Y:S01]  /*a210*/  FMUL.FTZ R56, R39.reuse, R64 ;  /* 0x0000004027387220 */ /* 0x040fe20000410000 */
[----:B------:R-:W-:Y:S02]  /*a220*/  HADD2.F32 R38, -RZ, R38.H1_H1 ;  /* 0x30000026ff267230 */ /* 0x000fe40000004100 */
[----:B------:R-:W-:Y:S01]  /*a230*/  FMUL.FTZ R60, R39, R58 ;  /* 0x0000003a273c7220 */ /* 0x000fe20000410000 */
[----:B------:R-:W-:Y:S02]  /*a240*/  HADD2.F32 R19, -RZ, R5.H0_H0 ;  /* 0x20000005ff137230 */ /* 0x000fe40000004100 */
[----:B------:R-:W-:Y:S01]  /*a250*/  FMUL.FTZ R33, R36, R17 ;  /* 0x0000001124217220 */ /* 0x000fe20000410000 */
[----:B------:R-:W-:-:S02]  /*a260*/  HADD2.F32 R5, -RZ, R4.H0_H0 ;  /* 0x20000004ff057230 */ /* 0x000fc40000004100 */
[C---:B------:R-:W-:Y:S01]  /*a270*/  FFMA.FTZ R39, R35.reuse, R58, -R56 ;  /* 0x0000003a23277223 */ /* 0x040fe20000010838 */
[----:B------:R-:W-:Y:S02]  /*a280*/  HADD2.F32 R32, -RZ, R32.H1_H1 ;  /* 0x30000020ff207230 */ /* 0x000fe40000004100 */
[----:B------:R-:W-:Y:S01]  /*a290*/  FFMA.FTZ R60, R35, R64, R60 ;  /* 0x00000040233c7223 */ /* 0x000fe2000001003c */
        /* <DEDUP_REMOVED lines=18> */
.L_x_2411:
[----:B------:R-:W-:Y:S05]  /*a3c0*/  BSYNC B1 ;  /* 0x0000000000017941 */ /* 0x000fea0003800000 */
.L_x_2410:
[----:B------:R-:W-:Y:S04]  /*a3d0*/  BSSY B1, `(.L_x_2412) ;  /* 0x0000068000017945 */ /* 0x000fe80003800000 */
[----:B------:R-:W-:Y:S05]  /*a3e0*/  @P1 BRA `(.L_x_2413) ;  /* 0x0000000400981947 */ /* 0x000fea0003800000 */
[----:B------:R-:W-:Y:S01]  /*a3f0*/  LEA.HI R45, R0, R45, RZ, 0x1d ;  /* 0x0000002d002d7211 */ /* 0x000fe200078fe8ff */
[----:B------:R-:W-:Y:S01]  /*a400*/  HADD2.F32 R33, -RZ, R53.H1_H1 ;  /* 0x30000035ff217230 */ /* 0x000fe20000004100 */
[----:B------:R-:W-:Y:S01]  /*a410*/  LEA.HI R43, R43, R44, RZ, 0x5 ;  /* 0x0000002c2b2b7211 */ /* 0x000fe200078f28ff */
[----:B------:R-:W-:Y:S01]  /*a420*/  HADD2.F32 R35, -RZ, R51.H1_H1 ;  /* 0x30000033ff237230 */ /* 0x000fe20000004100 */
[----:B0-----:R-:W-:Y:S02]  /*a430*/  SHF.R.S32.HI R4, RZ, 0x1f, R45 ;  /* 0x0000001fff047819 */ /* 0x001fe4000001142d */
[----:B------:R-:W-:Y:S02]  /*a440*/  SHF.R.S32.HI R43, RZ, 0x5, R43 ;  /* 0x00000005ff2b7819 */ /* 0x000fe4000001142b */
[----:B------:R-:W-:Y:S01]  /*a450*/  LEA.HI R4, R4, R45, RZ, 0x2 ;  /* 0x0000002d04047211 */ /* 0x000fe200078f10ff */
[----:B------:R-:W-:Y:S01]  /*a460*/  IMAD.SHL.U32 R45, R45, 0x8, RZ ;  /* 0x000000082d2d7824 */ /* 0x000fe200078e00ff */
[----:B-----5:R-:W-:Y:S01]  /*a470*/  LOP3.LUT R42, R75, 0x18, R42, 0xf8, !PT ;  /* 0x000000184b2a7812 */ /* 0x020fe200078ef82a */
[----:B------:R-:W-:Y:S01]  /*a480*/  IMAD R43, R43, 0x1800, R74 ;  /* 0x000018002b2b7824 */ /* 0x000fe200078e024a */
[----:B------:R-:W-:-:S02]  /*a490*/  SHF.R.S32.HI R4, RZ, 0x2, R4 ;  /* 0x00000002ff047819 */ /* 0x000fc40000011404 */
[----:B------:R-:W-:Y:S02]  /*a4a0*/  LOP3.LUT R45, R75, 0x18, R45, 0xf8, !PT ;  /* 0x000000184b2d7812 */ /* 0x000fe400078ef82d */
[----:B------:R-:W-:Y:S01]  /*a4b0*/  R2UR UR4, R76 ;  /* 0x000000004c0472ca */ /* 0x000fe200000e0000 */
[----:B------:R-:W-:Y:S01]  /*a4c0*/  IMAD R16, R4, 0x1800, R74 ;  /* 0x0000180004107824 */ /* 0x000fe200078e024a */
[-C--:B------:R-:W-:Y:S02]  /*a4d0*/  LOP3.LUT R45, R45, R73.reuse, RZ, 0x3c, !PT ;  /* 0x000000492d2d7212 */ /* 0x080fe400078e3cff */
[----:B------:R-:W-:Y:S02]  /*a4e0*/  LOP3.LUT R42, R42, R73, RZ, 0x3c, !PT ;  /* 0x000000492a2a7212 */ /* 0x000fe400078e3cff */
[----:B------:R-:W-:Y:S01]  /*a4f0*/  SHF.R.U64 R57, R24, 0x10, R25 ;  /* 0x0000001018397819 */ /* 0x000fe20000001219 */
[----:B------:R-:W-:Y:S01]  /*a500*/  IMAD.IADD R45, R16, 0x1, R45 ;  /* 0x00000001102d7824 */ /* 0x000fe200078e022d */
[----:B------:R-:W-:Y:S01]  /*a510*/  SHF.R.U32.HI R36, RZ, 0x10, R9 ;  /* 0x00000010ff247819 */ /* 0x000fe20000011609 */
[----:B------:R-:W-:Y:S01]  /*a520*/  IMAD.IADD R3, R43, 0x1, R42 ;  /* 0x000000012b037824 */ /* 0x000fe200078e022a */
[----:B------:R-:W-:Y:S01]  /*a530*/  SHF.R.U32.HI R34, RZ, 0x10, R25 ;  /* 0x00000010ff227819 */ /* 0x000fe20000011619 */
[----:B------:R-:W-:Y:S01]  /*a540*/  IMAD R32, R45, 0x2, R22 ;  /* 0x000000022d207824 */ /* 0x000fe200078e0216 */
[----:B------:R-:W-:Y:S01]  /*a550*/  SHF.R.U64 R55, R8, 0x10, R9 ;  /* 0x0000001008377819 */ /* 0x000fe20000001209 */
[----:B------:R-:W-:Y:S01]  /*a560*/  HADD2.F32 R36, -RZ, R36.H0_H0 ;  /* 0x20000024ff247230 */ /* 0x000fe20000004100 */
[----:B------:R-:W-:-:S02]  /*a570*/  LEA R3, R3, UR4, 0x1 ;  /* 0x0000000403037c11 */ /* 0x000fc4000f8e08ff */
[----:B------:R-:W0:Y:S01]  /*a580*/  LDS.128 R16, [R32+0xda00] ;  /* 0x00da000020107984 */ /* 0x000e220000000c00 */
[--C-:B------:R-:W-:Y:S02]  /*a590*/  SHF.R.U64 R56, R26, 0x10, R27.reuse ;  /* 0x000000101a387819 */ /* 0x100fe4000000121b */
[----:B------:R-:W-:Y:S01]  /*a5a0*/  SHF.R.U32.HI R44, RZ, 0x10, R27 ;  /* 0x00000010ff2c7819 */ /* 0x000fe2000001161b */
[----:B------:R-:W1:Y:S01]  /*a5b0*/  LDS.128 R4, [R3] ;  /* 0x0000000003047984 */ /* 0x000e620000000c00 */
[--C-:B------:R-:W-:Y:S02]  /*a5c0*/  SHF.R.U32.HI R43, RZ, 0x10, R11.reuse ;  /* 0x00000010ff2b7819 */ /* 0x100fe4000001160b */
[----:B------:R-:W-:Y:S01]  /*a5d0*/  SHF.R.U64 R45, R10, 0x10, R11 ;  /* 0x000000100a2d7819 */ /* 0x000fe2000000120b */
[--C-:B0-----:R-:W-:Y:S02]  /*a5e0*/  HADD2.F32 R24, -RZ, R17.reuse.H0_H0 ;  /* 0x20000011ff187230 */ /* 0x101fe40000004100 */
[----:B------:R-:W-:-:S02]  /*a5f0*/  HADD2.F32 R25, -RZ, R17.H1_H1 ;  /* 0x30000011ff197230 */ /* 0x000fc40000004100 */
[--C-:B-1----:R-:W-:Y:S02]  /*a600*/  HADD2.F32 R8, -RZ, R5.reuse.H0_H0 ;  /* 0x20000005ff087230 */ /* 0x102fe40000004100 */
[C---:B------:R-:W-:Y:S01]  /*a610*/  FMUL.FTZ R37, R24.reuse, R35 ;  /* 0x0000002318257220 */ /* 0x040fe20000410000 */
[-C--:B------:R-:W-:Y:S01]  /*a620*/  FMUL.FTZ R39, R24, R33.reuse ;  /* 0x0000002118277220 */ /* 0x080fe20000410000 */
[----:B------:R-:W-:Y:S02]  /*a630*/  HADD2.F32 R24, -RZ, R34.H0_H0 ;  /* 0x20000022ff187230 */ /* 0x000fe40000004100 */
[----:B------:R-:W-:Y:S01]  /*a640*/  FMUL.FTZ R38, R25, R36 ;  /* 0x0000002419267220 */ /* 0x000fe20000410000 */
[----:B------:R-:W-:Y:S02]  /*a650*/  HADD2.F32 R9, -RZ, R5.H1_H1 ;  /* 0x30000005ff097230 */ /* 0x000fe40000004100 */
[----:B------:R-:W-:Y:S01]  /*a660*/  FFMA.FTZ R37, R8, R33, -R37 ;  /* 0x0000002108257223 */ /* 0x000fe20000010825 */
[----:B------:R-:W-:-:S02]  /*a670*/  HADD2.F32 R17, -RZ, R16.H0_H0 ;  /* 0x20000010ff117230 */ /* 0x000fc40000004100 */
[----:B------:R-:W-:Y:S01]  /*a680*/  FFMA.FTZ R39, R8, R35, R39 ;  /* 0x0000002308277223 */ /* 0x000fe20000010027 */
[----:B------:R-:W-:Y:S02]  /*a690*/  HADD2.F32 R34, -RZ, R51.H0_H0 ;  /* 0x20000033ff227230 */ /* 0x000fe40000004100 */
[-C--:B------:R-:W-:Y:S01]  /*a6a0*/  FMUL.FTZ R42, R25, R24.reuse ;  /* 0x00000018192a7220 */ /* 0x080fe20000410000 */
[----:B------:R-:W-:Y:S02]  /*a6b0*/  HADD2.F32 R8, -RZ, R53.H0_H0 ;  /* 0x20000035ff087230 */ /* 0x000fe40000004100 */
[----:B------:R-:W-:Y:S01]  /*a6c0*/  FFMA.FTZ R38, R9, R24, -R38 ;  /* 0x0000001809267223 */ /* 0x000fe20000010826 */
[----:B------:R-:W-:Y:S02]  /*a6d0*/  HADD2.F32 R5, -RZ, R4.H0_H0 ;  /* 0x20000004ff057230 */ /* 0x000fe40000004100 */
[----:B------:R-:W-:Y:S01]  /*a6e0*/  FMUL.FTZ R24, R17, R34 ;  /* 0x0000002211187220 */ /* 0x000fe20000410000 */
[----:B------:R-:W-:-:S02]  /*a6f0*/  HADD2.F32 R25, -RZ, R52.H0_H0 ;  /* 0x20000034ff197230 */ /* 0x000fc40000004100 */
[----:B------:R-:W-:Y:S01]  /*a700*/  FFMA.FTZ R42, R9, R36, R42 ;  /* 0x00000024092a7223 */ /* 0x000fe2000001002a */
[----:B------:R-:W-:Y:S02]  /*a710*/  HADD2.F32 R26, -RZ, R18.H0_H0 ;  /* 0x20000012ff1a7230 */ /* 0x000fe40000004100 */
[-C--:B------:R-:W-:Y:S01]  /*a720*/  FMUL.FTZ R17, R17, R8.reuse ;  /* 0x0000000811117220 */ /* 0x080fe20000410000 */
[----:B------:R-:W-:Y:S02]  /*a730*/  HADD2.F32 R27, -RZ, R19.H0_H0 ;  /* 0x20000013ff1b7230 */ /* 0x000fe40000004100 */
[C---:B------:R-:W-:Y:S01]  /*a740*/  FFMA.FTZ R33, R5.reuse, R8, -R24 ;  /* 0x0000000805217223 */ /* 0x040fe20000010818 */
[----:B------:R-:W-:Y:S02]  /*a750*/  HADD2.F32 R9, -RZ, R54.H0_H0 ;  /* 0x20000036ff097230 */ /* 0x000fe40000004100 */
[----:B------:R-:W-:Y:S01]  /*a760*/  FFMA.FTZ R34, R5, R34, R17 ;  /* 0x0000002205227223 */ /* 0x000fe20000010011 */
[----:B------:R-:W-:-:S02]  /*a770*/  HADD2.F32 R52, -RZ, R52.H1_H1 ;  /* 0x30000034ff347230 */ /* 0x000fc40000004100 */
[C---:B------:R-:W-:Y:S01]  /*a780*/  FMUL.FTZ R5, R26.reuse, R25 ;  /* 0x000000191a057220 */ /* 0x040fe20000410000 */
[----:B------:R-:W-:Y:S02]  /*a790*/  HADD2.F32 R54, -RZ, R54.H1_H1 ;  /* 0x30000036ff367230 */ /* 0x000fe40000004100 */
[----:B------:R-:W-:Y:S01]  /*a7a0*/  FMUL.FTZ R17, R26, R9 ;  /* 0x000000091a117220 */ /* 0x000fe20000410000 */
[----:B------:R-:W-:Y:S02]  /*a7b0*/  HADD2.F32 R10, -RZ, R6.H0_H0 ;  /* 0x20000006ff0a7230 */ /* 0x000fe40000004100 */
[C---:B------:R-:W-:Y:S01]  /*a7c0*/  FMUL.FTZ R36, R27.reuse, R52 ;  /* 0x000000341b247220 */ /* 0x040fe20000410000 */
[----:B------:R-:W-:Y:S02]  /*a7d0*/  HADD2.F32 R11, -RZ, R7.H0_H0 ;  /* 0x20000007ff0b7230 */ /* 0x000fe40000004100 */
[----:B------:R-:W-:Y:S01]  /*a7e0*/  FMUL.FTZ R27, R27, R54 ;  /* 0x000000361b1b7220 */ /* 0x000fe20000410000 */
[----:B------:R-:W-:-:S02]  /*a7f0*/  HADD2.F32 R19, -RZ, R19.H1_H1 ;  /* 0x30000013ff137230 */ /* 0x000fc40000004100 */
[C---:B------:R-:W-:Y:S01]  /*a800*/  FFMA.FTZ R26, R10.reuse, R9, -R5 ;  /* 0x000000090a1a7223 */ /* 0x040fe20000010805 */
[----:B------:R-:W-:Y:S02]  /*a810*/  HADD2.F32 R24, -RZ, R43.H0_H0 ;  /* 0x2000002bff187230 */ /* 0x000fe40000004100 */
[----:B------:R-:W-:Y:S01]  /*a820*/  FFMA.FTZ R10, R10, R25, R17 ;  /* 0x000000190a0a7223 */ /* 0x000fe20000010011 */
[----:B------:R-:W-:Y:S02]  /*a830*/  HADD2.F32 R8, -RZ, R44.H0_H0 ;  /* 0x2000002cff087230 */ /* 0x000fe40000004100 */
[C---:B------:R-:W-:Y:S01]  /*a840*/  FFMA.FTZ R36, R11.reuse, R54, -R36 ;  /* 0x000000360b247223 */ /* 0x040fe20000010824 */
[----:B------:R-:W-:Y:S02]  /*a850*/  HADD2.F32 R7, -RZ, R7.H1_H1 ;  /* 0x30000007ff077230 */ /* 0x000fe40000004100 */
        /* <DEDUP_REMOVED lines=14> */
[----:B------:R-:W-:Y:S01]  /*a940*/  FMUL.FTZ R16, R16, R5 ;  /* 0x0000000510107220 */ /* 0x000fe20000410000 */
[----:B------:R-:W-:Y:S02]  /*a950*/  HADD2.F32 R6, -RZ, R6.H1_H1 ;  /* 0x30000006ff067230 */ /* 0x000fe40000004100 */
        /* <DEDUP_REMOVED lines=10> */
[----:B------:R-:W-:Y:S01]  /*aa00*/  F2FP.F16.F32.PACK_AB R9, R42, R39 ;  /* 0x000000272a09723e */ /* 0x000fe200000000ff */
[----:B------:R1:W-:Y:S01]  /*aa10*/  STS.128 [R3], R4 ;  /* 0x0000000403007388 */ /* 0x0003e20000000c00 */
[----:B------:R-:W-:-:S02]  /*aa20*/  F2FP.F16.F32.PACK_AB R8, R19, R34 ;  /* 0x000000221308723e */ /* 0x000fc400000000ff */
[----:B------:R-:W-:-:S05]  /*aa30*/  F2FP.F16.F32.PACK_AB R10, R17, R10 ;  /* 0x0000000a110a723e */ /* 0x000fca00000000ff */
[----:B------:R1:W-:Y:S02]  /*aa40*/  STS.128 [R32+0xda00], R8 ;  /* 0x00da000820007388 */ /* 0x0003e40000000c00 */
.L_x_2413:
[----:B------:R-:W-:Y:S05]  /*aa50*/  BSYNC B1 ;  /* 0x0000000000017941 */ /* 0x000fea0003800000 */
.L_x_2412:
[----:B------:R-:W-:Y:S05]  /*aa60*/  @P2 BRA `(.L_x_2394) ;  /* 0x0000000400982947 */ /* 0x000fea0003800000 */
[----:B------:R-:W-:Y:S01]  /*aa70*/  LEA.HI R0, R0, R41, RZ, 0x1d ;  /* 0x0000002900007211 */ /* 0x000fe200078fe8ff */
[----:B------:R-:W-:Y:S01]  /*aa80*/  HADD2.F32 R25, -RZ, R47.H1_H1 ;  /* 0x3000002fff197230 */ /* 0x000fe20000004100 */
[----:B------:R-:W-:Y:S01]  /*aa90*/  LEA.HI R20, R21, R20, RZ, 0x5 ;  /* 0x0000001415147211 */ /* 0x000fe200078f28ff */
[----:B------:R-:W-:Y:S01]  /*aaa0*/  HADD2.F32 R21, -RZ, R49.H1_H1 ;  /* 0x30000031ff157230 */ /* 0x000fe20000004100 */
[----:B01----:R-:W-:Y:S02]  /*aab0*/  SHF.R.S32.HI R3, RZ, 0x1f, R0 ;  /* 0x0000001fff037819 */ /* 0x003fe40000011400 */
        /* <DEDUP_REMOVED lines=11> */
[----:B------:R-:W-:Y:S01]  /*ab70*/  SHF.R.U32.HI R24, RZ, 0x10, R13 ;  /* 0x00000010ff187819 */ /* 0x000fe2000001160d */
[----:B------:R-:W-:Y:S01]  /*ab80*/  IMAD.IADD R3, R8, 0x1, R3 ;  /* 0x0000000108037824 */ /* 0x000fe200078e0203 */
[----:B------:R-:W-:Y:S01]  /*ab90*/  SHF.R.U64 R35, R28, 0x10, R29 ;  /* 0x000000101c237819 */ /* 0x000fe2000000121d */
[----:B------:R-:W-:Y:S01]  /*aba0*/  IMAD.IADD R5, R20, 0x1, R5 ;  /* 0x0000000114057824 */ /* 0x000fe200078e0205 */
[----:B------:R-:W-:Y:S01]  /*abb0*/  SHF.R.U64 R32, R12, 0x10, R13 ;  /* 0x000000100c207819 */ /* 0x000fe2000000120d */
[----:B------:R-:W-:Y:S01]  /*abc0*/  IMAD R3, R3, 0x2, R22 ;  /* 0x0000000203037824 */ /* 0x000fe200078e0216 */
[----:B------:R-:W-:Y:S01]  /*abd0*/  SHF.R.U32.HI R28, RZ, 0x10, R29 ;  /* 0x00000010ff1c7819 */ /* 0x000fe2000001161d */
[----:B------:R-:W-:Y:S01]  /*abe0*/  HADD2.F32 R24, -RZ, R24.H0_H0 ;  /* 0x20000018ff187230 */ /* 0x000fe20000004100 */
[----:B------:R-:W-:Y:S01]  /*abf0*/  LEA R0, R5, UR4, 0x1 ;  /* 0x0000000405007c11 */ /* 0x000fe2000f8e08ff */
[----:B------:R-:W-:Y:S01]  /*ac00*/  HADD2.F32 R20, -RZ, R47.H0_H0 ;  /* 0x2000002fff147230 */ /* 0x000fe20000004100 */
[----:B------:R-:W0:Y:S01]  /*ac10*/  LDS.128 R8, [R3+0xda00] ;  /* 0x00da000003087984 */ /* 0x000e220000000c00 */
[----:B------:R-:W-:-:S02]  /*ac20*/  SHF.R.U64 R34, R30, 0x10, R31 ;  /* 0x000000101e227819 */ /* 0x000fc4000000121f */
[----:B------:R-:W-:Y:S01]  /*ac30*/  SHF.R.U32.HI R33, RZ, 0x10, R31 ;  /* 0x00000010ff217819 */ /* 0x000fe2000001161f */
[----:B------:R-:W1:Y:S01]  /*ac40*/  LDS.128 R4, [R0] ;  /* 0x0000000000047984 */ /* 0x000e620000000c00 */
[--C-:B------:R-:W-:Y:S02]  /*ac50*/  SHF.R.U32.HI R30, RZ, 0x10, R15.reuse ;  /* 0x00000010ff1e7819 */ /* 0x100fe4000001160f */
[----:B------:R-:W-:Y:S01]  /*ac60*/  SHF.R.U64 R31, R14, 0x10, R15 ;  /* 0x000000100e1f7819 */ /* 0x000fe2000000120f */
[--C-:B0-----:R-:W-:Y:S02]  /*ac70*/  HADD2.F32 R16, -RZ, R9.reuse.H0_H0 ;  /* 0x20000009ff107230 */ /* 0x101fe40000004100 */
[----:B------:R-:W-:Y:S02]  /*ac80*/  HADD2.F32 R17, -RZ, R9.H1_H1 ;  /* 0x30000009ff117230 */ /* 0x000fe40000004100 */
[--C-:B-1----:R-:W-:Y:S02]  /*ac90*/  HADD2.F32 R12, -RZ, R5.reuse.H0_H0 ;  /* 0x20000005ff0c7230 */ /* 0x102fe40000004100 */
[C---:B------:R-:W-:Y:S01]  /*aca0*/  FMUL.FTZ R27, R16.reuse, R25 ;  /* 0x00000019101b7220 */ /* 0x040fe20000410000 */
[----:B------:R-:W-:Y:S01]  /*acb0*/  FMUL.FTZ R29, R16, R21 ;  /* 0x00000015101d7220 */ /* 0x000fe20000410000 */
[----:B------:R-:W-:-:S02]  /*acc0*/  HADD2.F32 R13, -RZ, R5.H1_H1 ;  /* 0x30000005ff0d7230 */ /* 0x000fc40000004100 */
[C---:B------:R-:W-:Y:S01]  /*acd0*/  FMUL.FTZ R26, R17.reuse, R24 ;  /* 0x00000018111a7220 */ /* 0x040fe20000410000 */
[C---:B------:R-:W-:Y:S01]  /*ace0*/  FFMA.FTZ R27, R12.reuse, R21, -R27 ;  /* 0x000000150c1b7223 */ /* 0x040fe2000001081b */
[----:B------:R-:W-:Y:S02]  /*acf0*/  HADD2.F32 R16, -RZ, R28.H0_H0 ;  /* 0x2000001cff107230 */ /* 0x000fe40000004100 */
[----:B------:R-:W-:Y:S01]  /*ad00*/  FFMA.FTZ R29, R12, R25, R29 ;  /* 0x000000190c1d7223 */ /* 0x000fe2000001001d */
[----:B------:R-:W-:Y:S02]  /*ad10*/  HADD2.F32 R9, -RZ, R8.H0_H0 ;  /* 0x20000008ff097230 */ /* 0x000fe40000004100 */
[----:B------:R-:W-:Y:S02]  /*ad20*/  HADD2.F32 R12, -RZ, R49.H0_H0 ;  /* 0x20000031ff0c7230 */ /* 0x000fe40000004100 */
[----:B------:R-:W-:Y:S01]  /*ad30*/  FMUL.FTZ R28, R17, R16 ;  /* 0x00000010111c7220 */ /* 0x000fe20000410000 */
[----:B------:R-:W-:-:S02]  /*ad40*/  HADD2.F32 R5, -RZ, R4.H0_H0 ;  /* 0x20000004ff057230 */ /* 0x000fc40000004100 */
[----:B------:R-:W-:Y:S01]  /*ad50*/  FFMA.FTZ R26, R13, R16, -R26 ;  /* 0x000000100d1a7223 */ /* 0x000fe2000001081a */
[----:B------:R-:W-:Y:S02]  /*ad60*/  HADD2.F32 R18, -RZ, R10.H0_H0 ;  /* 0x2000000aff127230 */ /* 0x000fe40000004100 */
[C---:B------:R-:W-:Y:S01]  /*ad70*/  FMUL.FTZ R16, R9.reuse, R20 ;  /* 0x0000001409107220 */ /* 0x040fe20000410000 */
[----:B------:R-:W-:Y:S02]  /*ad80*/  HADD2.F32 R17, -RZ, R48.H0_H0 ;  /* 0x20000030ff117230 */ /* 0x000fe40000004100 */
[-C--:B------:R-:W-:Y:S01]  /*ad90*/  FMUL.FTZ R25, R9, R12.reuse ;  /* 0x0000000c09197220 */ /* 0x080fe20000410000 */
[----:B------:R-:W-:Y:S02]  /*ada0*/  HADD2.F32 R9, -RZ, R50.H0_H0 ;  /* 0x20000032ff097230 */ /* 0x000fe40000004100 */
[----:B------:R-:W-:Y:S01]  /*adb0*/  FFMA.FTZ R21, R5, R12, -R16 ;  /* 0x0000000c05157223 */ /* 0x000fe20000010810 */
[----:B------:R-:W-:-:S02]  /*adc0*/  HADD2.F32 R14, -RZ, R6.H0_H0 ;  /* 0x20000006ff0e7230 */ /* 0x000fc40000004100 */
[----:B------:R-:W-:Y:S01]  /*add0*/  FFMA.FTZ R25, R5, R20, R25 ;  /* 0x0000001405197223 */ /* 0x000fe20000010019 */
[--C-:B------:R-:W-:Y:S02]  /*ade0*/  HADD2.F32 R19, -RZ, R11.reuse.H0_H0 ;  /* 0x2000000bff137230 */ /* 0x100fe40000004100 */
[----:B------:R-:W-:Y:S01]  /*adf0*/  FFMA.FTZ R28, R13, R24, R28 ;  /* 0x000000180d1c7223 */ /* 0x000fe2000001001c */
[----:B------:R-:W-:Y:S02]  /*ae00*/  HADD2.F32 R11, -RZ, R11.H1_H1 ;  /* 0x3000000bff0b7230 */ /* 0x000fe40000004100 */
[C---:B------:R-:W-:Y:S01]  /*ae10*/  FMUL.FTZ R5, R18.reuse, R17 ;  /* 0x0000001112057220 */ /* 0x040fe20000410000 */
[----:B------:R-:W-:Y:S02]  /*ae20*/  HADD2.F32 R48, -RZ, R48.H1_H1 ;  /* 0x30000030ff307230 */ /* 0x000fe40000004100 */
[----:B------:R-:W-:Y:S01]  /*ae30*/  FMUL.FTZ R13, R18, R9 ;  /* 0x00000009120d7220 */ /* 0x000fe20000410000 */
[----:B------:R-:W-:-:S02]  /*ae40*/  HADD2.F32 R16, -RZ, R30.H0_H0 ;  /* 0x2000001eff107230 */ /* 0x000fc40000004100 */
[C---:B------:R-:W-:Y:S01]  /*ae50*/  FFMA.FTZ R18, R14.reuse, R9, -R5 ;  /* 0x000000090e127223 */ /* 0x040fe20000010805 */
[----:B------:R-:W-:Y:S02]  /*ae60*/  HADD2.F32 R12, -RZ, R33.H0_H0 ;  /* 0x20000021ff0c7230 */ /* 0x000fe40000004100 */
[----:B------:R-:W-:Y:S01]  /*ae70*/  FMUL.FTZ R20, R19, R48 ;  /* 0x0000003013147220 */ /* 0x000fe20000410000 */
[----:B------:R-:W-:Y:S02]  /*ae80*/  HADD2.F32 R50, -RZ, R50.H1_H1 ;  /* 0x30000032ff327230 */ /* 0x000fe40000004100 */
[----:B------:R-:W-:Y:S01]  /*ae90*/  FFMA.FTZ R14, R14, R17, R13 ;  /* 0x000000110e0e7223 */ /* 0x000fe2000001000d */
[--C-:B------:R-:W-:Y:S02]  /*aea0*/  HADD2.F32 R15, -RZ, R7.reuse.H0_H0 ;  /* 0x20000007ff0f7230 */ /* 0x100fe40000004100 */
[----:B------:R-:W-:Y:S01]  /*aeb0*/  FMUL.FTZ R24, R11, R16 ;  /* 0x000000100b187220 */ /* 0x000fe20000410000 */
[----:B------:R-:W-:-:S02]  /*aec0*/  HADD2.F32 R7, -RZ, R7.H1_H1 ;  /* 0x30000007ff077230 */ /* 0x000fc40000004100 */
[----:B------:R-:W-:Y:S01]  /*aed0*/  FMUL.FTZ R30, R11, R12 ;  /* 0x0000000c0b1e7220 */ /* 0x000fe20000410000 */
[----:B------:R-:W-:Y:S02]  /*aee0*/  HADD2.F32 R8, -RZ, R8.H1_H1 ;  /* 0x30000008ff087230 */ /* 0x000fe40000004100 */
[-C--:B------:R-:W-:Y:S01]  /*aef0*/  FMUL.FTZ R19, R19, R50.reuse ;  /* 0x0000003213137220 */ /* 0x080fe20000410000 */
[----:B------:R-:W-:Y:S02]  /*af00*/  HADD2.F32 R10, -RZ, R10.H1_H1 ;  /* 0x3000000aff0a7230 */ /* 0x000fe40000004100 */
[C---:B------:R-:W-:Y:S01]  /*af10*/  FFMA.FTZ R20, R15.reuse, R50, -R20 ;  /* 0x000000320f147223 */ /* 0x040fe20000010814 */
[----:B------:R-:W-:Y:S02]  /*af20*/  HADD2.F32 R11, -RZ, R32.H0_H0 ;  /* 0x20000020ff0b7230 */ /* 0x000fe40000004100 */
[----:B------:R-:W-:Y:S01]  /*af30*/  FFMA.FTZ R19, R15, R48, R19 ;  /* 0x000000300f137223 */ /* 0x000fe20000010013 */
[----:B------:R-:W-:-:S02]  /*af40*/  HADD2.F32 R13, -RZ, R31.H0_H0 ;  /* 0x2000001fff0d7230 */ /* 0x000fc40000004100 */
[C---:B------:R-:W-:Y:S01]  /*af50*/  FFMA.FTZ R17, R7.reuse, R12, -R24 ;  /* 0x0000000c07117223 */ /* 0x040fe20000010818 */
[----:B------:R-:W-:Y:S02]  /*af60*/  HADD2.F32 R5, -RZ, R35.H0_H0 ;  /* 0x20000023ff057230 */ /* 0x000fe40000004100 */
[----:B------:R-:W-:Y:S01]  /*af70*/  FFMA.FTZ R30, R7, R16, R30 ;  /* 0x00000010071e7223 */ /* 0x000fe2000001001e */
[----:B------:R-:W-:Y:S02]  /*af80*/  HADD2.F32 R9, -RZ, R34.H0_H0 ;  /* 0x20000022ff097230 */ /* 0x000fe40000004100 */
[----:B------:R-:W-:Y:S01]  /*af90*/  FMUL.FTZ R7, R8, R11 ;  /* 0x0000000b08077220 */ /* 0x000fe20000410000 */
[----:B------:R-:W-:Y:S02]  /*afa0*/  HADD2.F32 R4, -RZ, R4.H1_H1 ;  /* 0x30000004ff047230 */ /* 0x000fe40000004100 */
[----:B------:R-:W-:Y:S01]  /*afb0*/  FMUL.FTZ R15, R10, R13 ;  /* 0x0000000d0a0f7220 */ /* 0x000fe20000410000 */
[----:B------:R-:W-:-:S02]  /*afc0*/  HADD2.F32 R6, -RZ, R6.H1_H1 ;  /* 0x30000006ff067230 */ /* 0x000fc40000004100 */
[----:B------:R-:W-:Y:S01]  /*afd0*/  FMUL.FTZ R12, R8, R5 ;  /* 0x00000005080c7220 */ /* 0x000fe20000410000 */
[----:B------:R-:W-:Y:S01]  /*afe0*/  FMUL.FTZ R10, R10, R9 ;  /* 0x000000090a0a7220 */ /* 0x000fe20000410000 */
[----:B------:R-:W-:Y:S01]  /*aff0*/  FFMA.FTZ R8, R4, R5, -R7 ;  /* 0x0000000504087223 */ /* 0x000fe20000010807 */
[----:B------:R-:W-:Y:S01]  /*b000*/  F2FP.F16.F32.PACK_AB R7, R17, R20 ;  /* 0x000000141107723e */ /* 0x000fe200000000ff */
[----:B------:R-:W-:Y:S01]  /*b010*/  FFMA.FTZ R15, R6, R9, -R15 ;  /* 0x00000009060f7223 */ /* 0x000fe2000001080f */
[----:B------:R-:W-:Y:S01]  /*b020*/  FFMA.FTZ R12, R4, R11, R12 ;  /* 0x0000000b040c7223 */ /* 0x000fe2000001000c */
[----:B------:R-:W-:Y:S01]  /*b030*/  FFMA.FTZ R13, R6, R13, R10 ;  /* 0x0000000d060d7223 */ /* 0x000fe2000001000a */
[----:B------:R-:W-:Y:S02]  /*b040*/  F2FP.F16.F32.PACK_AB R5, R26, R27 ;  /* 0x0000001b1a05723e */ /* 0x000fe400000000ff */
[----:B------:R-:W-:Y:S02]  /*b050*/  F2FP.F16.F32.PACK_AB R4, R8, R21 ;  /* 0x000000150804723e */ /* 0x000fe400000000ff */
[----:B------:R-:W-:-:S02]  /*b060*/  F2FP.F16.F32.PACK_AB R6, R15, R18 ;  /* 0x000000120f06723e */ /* 0x000fc400000000ff */
[----:B------:R-:W-:Y:S02]  /*b070*/  F2FP.F16.F32.PACK_AB R11, R30, R19 ;  /* 0x000000131e0b723e */ /* 0x000fe400000000ff */
[----:B------:R-:W-:Y:S01]  /*b080*/  F2FP.F16.F32.PACK_AB R9, R28, R29 ;  /* 0x0000001d1c09723e */ /* 0x000fe200000000ff */
[----:B------:R0:W-:Y:S01]  /*b090*/  STS.128 [R0], R4 ;  /* 0x0000000400007388 */ /* 0x0001e20000000c00 */
[----:B------:R-:W-:Y:S02]  /*b0a0*/  F2FP.F16.F32.PACK_AB R8, R12, R25 ;  /* 0x000000190c08723e */ /* 0x000fe400000000ff */
[----:B------:R-:W-:-:S05]  /*b0b0*/  F2FP.F16.F32.PACK_AB R10, R13, R14 ;  /* 0x0000000e0d0a723e */ /* 0x000fca00000000ff */
[----:B------:R0:W-:Y:S02]  /*b0c0*/  STS.128 [R3+0xda00], R8 ;  /* 0x00da000803007388 */ /* 0x0001e40000000c00 */
.L_x_2394:
[----:B------:R-:W-:Y:S05]  /*b0d0*/  BSYNC B0 ;  /* 0x0000000000007941 */ /* 0x000fea0003800000 */
.L_x_2387:
        /* <DEDUP_REMOVED lines=8> */
.L_x_2385:
[----:B0--3--:R-:W3:Y:S02]  /*b160*/  LDL R0, [R1+0x2c] ;  /* 0x00002c0001007983 */ /* 0x009ee40000100800 */
[----:B---3--:R-:W-:-:S13]  /*b170*/  R2UR UR4, R0 ;  /* 0x00000000000472ca */ /* 0x008fda00000e0000 */
[----:B------:R-:W-:-:S05]  /*b180*/  IMAD.U32 R0, RZ, RZ, UR4 ;  /* 0x00000004ff007e24 */ /* 0x000fca000f8e00ff */
[----:B------:R-:W-:-:S13]  /*b190*/  ISETP.NE.AND P0, PT, R0, 0x3, PT ;  /* 0x000000030000780c */ /* 0x000fda0003f05270 */
[----:B------:R-:W-:Y:S05]  /*b1a0*/  @!P0 BRA `(.L_x_2414) ;  /* 0x0000000000048947 */ /* 0x000fea0003800000 */
[----:B------:R-:W-:Y:S01]  /*b1b0*/  BPT.TRAP 0x1 ;  /* 0x000000040000795c */ /* 0x000fe20000300000 */
.L_x_2414:
[----:B------:R-:W3:Y:S01]  /*b1c0*/  LDL R0, [R1+0x4] ;  /* 0x0000040001007983 */ /* 0x000ee20000100800 */
[----:B------:R-:W-:Y:S01]  /*b1d0*/  IMAD R21, R145, 0x8, R22 ;  /* 0x0000000891157824 */ /* 0x000fe200078e0216 */
[----:B---3--:R-:W-:-:S04]  /*b1e0*/  SHF.L.U32 R0, R0, 0x1f, RZ ;  /* 0x0000001f00007819 */ /* 0x008fc800000006ff */
[----:B------:R0:W3:Y:S01]  /*b1f0*/  SYNCS.PHASECHK.TRANS64.TRYWAIT P2, [R21+URZ+0x31c30], R0 ;  /* 0x031c3000150075a7 */ /* 0x0000e2000804017f */
[----:B------:R-:W-:Y:S05]  /*b200*/  @!P0 BRA `(.L_x_2415) ;  /* 0x0000000000048947 */ /* 0x000fea0003800000 */
[----:B------:R-:W-:Y:S01]  /*b210*/  BPT.TRAP 0x1 ;  /* 0x000000040000795c */ /* 0x000fe20000300000 */
.L_x_2415:
[----:B--2-4-:R-:W2:Y:S02]  /*b220*/  S2R R3, SR_TID.X ;  /* 0x0000000000037919 */ /* 0x014ea40000002100 */
[----:B--2---:R-:W-:-:S04]  /*b230*/  LOP3.LUT R3, R3, 0x7f, RZ, 0xc0, !PT ;  /* 0x0000007f03037812 */ /* 0x004fc800078ec0ff */
[----:B------:R-:W-:Y:S01]  /*b240*/  ISETP.NE.AND P1, PT, R3, RZ, PT ;  /* 0x000000ff0300720c */ /* 0x000fe20003f25270 */
[----:B---3--:R-:W-:-:S12]  /*b250*/  @P2 BRA `(.L_x_2416) ;  /* 0x0000000000082947 */ /* 0x008fd80003800000 */
[----:B------:R-:W2:Y:S02]  /*b260*/  SYNCS.PHASECHK.TRANS64.TRYWAIT P2, [R21+URZ+0x31c30], R0 ;  /* 0x031c3000150075a7 */ /* 0x000ea4000804017f */
[----:B--2---:R-:W-:Y:S05]  /*b270*/  @!P2 BRA `(.L_x_2417) ;  /* 0x000001840020a947 */ /* 0x004fea0003800000 */
.L_x_2416:
[----:B------:R-:W-:Y:S05]  /*b280*/  WARPSYNC.ALL ;  /* 0x0000000000007948 */ /* 0x000fea0003800000 */
[----:B0-2---:R-:W-:Y:S02]  /*b290*/  VIADD R0, R22, 0x16a00 ;  /* 0x00016a0016007836 */ /* 0x005fe40000000000 */
[----:B------:R-:W-:Y:S02]  /*b2a0*/  IMAD R2, R2, 0x1000, R22 ;  /* 0x0000100002027824 */ /* 0x000fe400078e0216 */
[----:B------:R-:W-:Y:S01]  /*b2b0*/  IMAD.MOV.U32 R15, RZ, RZ, -0x7fffffe0 ;  /* 0x80000020ff0f7424 */ /* 0x000fe200078e00ff */
[----:B------:R-:W-:Y:S01]  /*b2c0*/  SHF.R.U32.HI R0, RZ, 0x4, R0 ;  /* 0x00000004ff007819 */ /* 0x000fe20000011600 */
[----:B------:R-:W-:-:S02]  /*b2d0*/  VIADD R2, R2, 0xda00 ;  /* 0x0000da0002027836 */ /* 0x000fc40000000000 */
[----:B------:R-:W-:Y:S01]  /*b2e0*/  IMAD.MOV.U32 R3, RZ, RZ, -0x7fffffe0 ;  /* 0x80000020ff037424 */ /* 0x000fe200078e00ff */
[----:B------:R-:W-:Y:S01]  /*b2f0*/  LOP3.LUT R0, R0, 0x3fff, RZ, 0xc0, !PT ;  /* 0x00003fff00007812 */ /* 0x000fe200078ec0ff */
[----:B------:R-:W-:Y:S01]  /*b300*/  WARPGROUP.ARRIVE ;  /* 0x00000000000079c5 */ /* 0x000fe20000000000 */
[----:B------:R-:W-:Y:S01]  /*b310*/  SHF.R.U32.HI R2, RZ, 0x4, R2 ;  /* 0x00000004ff027819 */ /* 0x000fe20000011602 */
[----:B------:R-:W-:Y:S01]  /*b320*/  IMAD.MOV.U32 R5, RZ, RZ, -0x7fffffe0 ;  /* 0x80000020ff057424 */ /* 0x000fe200078e00ff */
[----:B------:R-:W-:Y:S01]  /*b330*/  LOP3.LUT R4, R0, 0x10000, RZ, 0xfc, !PT ;  /* 0x0001000000047812 */ /* 0x000fe200078efcff */
[----:B------:R-:W-:Y:S01]  /*b340*/  IMAD.MOV.U32 R7, RZ, RZ, -0x7fffffe0 ;  /* 0x80000020ff077424 */ /* 0x000fe200078e00ff */
[----:B------:R-:W-:Y:S01]  /*b350*/  LOP3.LUT R2, R2, 0x3fff, RZ, 0xc0, !PT ;  /* 0x00003fff02027812 */ /* 0x000fe200078ec0ff */
[----:B------:R-:W-:Y:S01]  /*b360*/  IMAD.MOV.U32 R9, RZ, RZ, -0x7fffffe0 ;  /* 0x80000020ff097424 */ /* 0x000fe200078e00ff */
[----:B------:R-:W0:Y:S01]  /*b370*/  LDC R18, c[0x0][0x448] ;  /* 0x00011200ff127b82 */ /* 0x000e220000000800 */
[----:B------:R-:W-:Y:S01]  /*b380*/  IMAD R14, R145, 0x6c0, R4 ;  /* 0x000006c0910e7824 */ /* 0x000fe200078e0204 */
[----:B------:R-:W-:Y:S01]  /*b390*/  LOP3.LUT R2, R2, 0x10000, RZ, 0xfc, !PT ;  /* 0x0001000002027812 */ /* 0x000fe200078efcff */
[----:B------:R2:W-:Y:S01]  /*b3a0*/  STL [R1+0x30], R4 ;  /* 0x0000300401007387 */ /* 0x0005e20000100800 */
[----:B------:R-:W-:-:S02]  /*b3b0*/  R2UR UR7, R15 ;  /* 0x000000000f0772ca */ /* 0x000fc400000e0000 */
[----:B------:R-:W-:Y:S02]  /*b3c0*/  R2UR UR6, R14 ;  /* 0x000000000e0672ca */ /* 0x000fe400000e0000 */
[----:B------:R-:W-:Y:S02]  /*b3d0*/  R2UR UR5, R3 ;  /* 0x00000000030572ca */ /* 0x000fe400000e0000 */
[----:B------:R-:W-:Y:S02]  /*b3e0*/  R2UR UR11, R5 ;  /* 0x00000000050b72ca */ /* 0x000fe400000e0000 */
[----:B------:R-:W-:Y:S01]  /*b3f0*/  R2UR UR4, R2 ;  /* 0x00000000020472ca */ /* 0x000fe200000e0000 */
[----:B--2---:R-:W-:Y:S01]  /*b400*/  VIADD R4, R14, 0x40 ;  /* 0x000000400e047836 */ /* 0x004fe20000000000 */
[----:B------:R-:W-:Y:S02]  /*b410*/  R2UR UR8, R2 ;  /* 0x00000000020872ca */ /* 0x000fe400000e0000 */
[----:B------:R-:W-:Y:S01]  /*b420*/  R2UR UR9, R3 ;  /* 0x00000000030972ca */ /* 0x000fe200000e0000 */
[----:B------:R-:W-:Y:S01]  /*b430*/  VIADD R6, R14, 0xc0 ;  /* 0x000000c00e067836 */ /* 0x000fe20000000000 */
[----:B------:R-:W-:-:S02]  /*b440*/  R2UR UR15, R7 ;  /* 0x00000000070f72ca */ /* 0x000fc400000e0000 */
[----:B------:R-:W-:Y:S01]  /*b450*/  R2UR UR13, R3 ;  /* 0x00000000030d72ca */ /* 0x000fe200000e0000 */
[----:B------:R-:W-:Y:S01]  /*b460*/  VIADD R8, R14, 0x100 ;  /* 0x000001000e087836 */ /* 0x000fe20000000000 */
[----:B------:R-:W-:Y:S02]  /*b470*/  R2UR UR12, R2 ;  /* 0x00000000020c72ca */ /* 0x000fe400000e0000 */
[----:B------:R-:W-:Y:S01]  /*b480*/  R2UR UR19, R9 ;  /* 0x00000000091372ca */ /* 0x000fe200000e0000 */
[----:B------:R-:W-:Y:S01]  /*b490*/  HGMMA.64x16x16.F32 R88, gdesc[UR4], RZ, !UPT, gsb0 ;  /* 0x00200000045879f0 */ /* 0x000fe2000c0008ff */
[----:B------:R-:W-:Y:S01]  /*b4a0*/  R2UR UR10, R4 ;  /* 0x00000000040a72ca */ /* 0x000fe200000e0000 */
[----:B------:R-:W-:Y:S01]  /*b4b0*/  VIADD R4, R14, 0x80 ;  /* 0x000000800e047836 */ /* 0x000fe20000000000 */
[----:B------:R-:W-:Y:S01]  /*b4c0*/  R2UR UR16, R2 ;  /* 0x00000000021072ca */ /* 0x000fe200000e0000 */
[----:B------:R-:W-:Y:S01]  /*b4d0*/  IMAD.MOV.U32 R5, RZ, RZ, -0x7fffffe0 ;  /* 0x80000020ff057424 */ /* 0x000fe200078e00ff */
[----:B------:R-:W-:-:S02]  /*b4e0*/  R2UR UR17, R3 ;  /* 0x00000000031172ca */ /* 0x000fc400000e0000 */
[C---:B------:R-:W-:Y:S02]  /*b4f0*/  R2UR UR21, R3.reuse ;  /* 0x00000000031572ca */ /* 0x040fe400000e0000 */
[----:B------:R-:W-:Y:S01]  /*b500*/  R2UR UR25, R3 ;  /* 0x00000000031972ca */ /* 0x000fe200000e0000 */
[----:B------:R-:W-:Y:S01]  /*b510*/  VIADD R10, R14, 0xc2 ;  /* 0x000000c20e0a7836 */ /* 0x000fe20000000000 */
[C---:B------:R-:W-:Y:S01]  /*b520*/  R2UR UR20, R2.reuse ;  /* 0x00000000021472ca */ /* 0x040fe200000e0000 */
[----:B------:R-:W-:Y:S01]  /*b530*/  IMAD.MOV.U32 R11, RZ, RZ, -0x7fffffe0 ;  /* 0x80000020ff0b7424 */ /* 0x000fe200078e00ff */
[C---:B------:R-:W-:Y:S01]  /*b540*/  R2UR UR24, R2.reuse ;  /* 0x00000000021872ca */ /* 0x040fe200000e0000 */
[----:B------:R-:W-:Y:S02]  /*b550*/  VIADD R12, R2, 0x300 ;  /* 0x00000300020c7836 */ /* 0x000fe40000000000 */
[----:B------:R-:W-:Y:S02]  /*b560*/  IMAD.MOV.U32 R13, RZ, RZ, -0x7fffffe0 ;  /* 0x80000020ff0d7424 */ /* 0x000fe400078e00ff */
[----:B------:R-:W-:Y:S01]  /*b570*/  IMAD.MOV.U32 R17, RZ, RZ, -0x7fffffe0 ;  /* 0x80000020ff117424 */ /* 0x000fe200078e00ff */
[----:B0-----:R-:W-:Y:S01]  /*b580*/  ISETP.NE.AND P5, PT, R18, 0x1, PT ;  /* 0x000000011200780c */ /* 0x001fe20003fa5270 */
[----:B------:R-:W-:Y:S01]  /*b590*/  VIADD R16, R14, 0x302 ;  /* 0x000003020e107836 */ /* 0x000fe20000000000 */
[----:B------:R-:W2:Y:S01]  /*b5a0*/  LDL.LU R0, [R1] ;  /* 0x0000000001007983 */ /* 0x000ea20000300800 */
[----:B------:R-:W-:Y:S01]  /*b5b0*/  R2UR UR6, R4 ;  /* 0x00000000040672ca */ /* 0x000fe200000e0000 */
[----:B------:R-:W-:Y:S01]  /*b5c0*/  VIADD R4, R14, 0x140 ;  /* 0x000001400e047836 */ /* 0x000fe20000000000 */
[----:B------:R-:W-:Y:S01]  /*b5d0*/  R2UR UR7, R5 ;  /* 0x00000000050772ca */ /* 0x000fe200000e0000 */
[----:B------:R-:W-:Y:S01]  /*b5e0*/  IMAD.MOV.U32 R5, RZ, RZ, -0x7fffffe0 ;  /* 0x80000020ff057424 */ /* 0x000fe200078e00ff */
[----:B------:R-:W-:Y:S01]  /*b5f0*/  R2UR UR4, R2 ;  /* 0x00000000020472ca */ /* 0x000fe200000e0000 */
[----:B------:R-:W-:Y:S01]  /*b600*/  IMAD.MOV.U32 R7, RZ, RZ, -0x7fffffe0 ;  /* 0x80000020ff077424 */ /* 0x000fe200078e00ff */
[----:B------:R-:W-:Y:S01]  /*b610*/  R2UR UR5, R3 ;  /* 0x00000000030572ca */ /* 0x000fe200000e0000 */
[----:B------:R-:W-:Y:S01]  /*b620*/  IMAD.MOV.U32 R9, RZ, RZ, -0x7fffffe0 ;  /* 0x80000020ff097424 */ /* 0x000fe200078e00ff */
        /* <DEDUP_REMOVED lines=8> */
[----:B------:R-:W0:Y:S01]  /*b6b0*/  @P5 LDC R15, c[0x0][0x44c] ;  /* 0x00011300ff0f5b82 */ /* 0x000e220000000800 */
        /* <DEDUP_REMOVED lines=11> */
[----:B------:R-:W-:Y:S01]  /*b770*/  R2UR UR27, R5 ;  /* 0x00000000051b72ca */ /* 0x000fe200000e0000 */
[----:B------:R-:W-:Y:S01]  /*b780*/  IMAD.MOV.U32 R5, RZ, RZ, -0x7fffffe0 ;  /* 0x80000020ff057424 */ /* 0x000fe200078e00ff */
[----:B------:R-:W-:-:S02]  /*b790*/  WARPGROUP.DEPBAR.LE gsb0, 0x0 ;  /* 0x00008000000079c5 */ /* 0x000fc40000010000 */
[----:B-----5:R-:W-:-:S06]  /*b7a0*/  WARPGROUP.ARRIVE ;  /* 0x00000000000079c5 */ /* 0x020fcc0000000000 */
[----:B------:R-:W-:Y:S01]  /*b7b0*/  HGMMA.64x16x16.F32 R72, gdesc[UR4], RZ, !UPT, gsb0 ;  /* 0x00200000044879f0 */ /* 0x000fe2000c0008ff */
[----:B------:R-:W-:Y:S01]  /*b7c0*/  R2UR UR6, R6 ;  /* 0x00000000060672ca */ /* 0x000fe200000e0000 */
[----:B------:R-:W-:Y:S01]  /*b7d0*/  VIADD R6, R14, 0x82 ;  /* 0x000000820e067836 */ /* 0x000fe20000000000 */
[----:B------:R-:W-:Y:S01]  /*b7e0*/  R2UR UR7, R7 ;  /* 0x00000000070772ca */ /* 0x000fe200000e0000 */
[----:B------:R-:W-:Y:S01]  /*b7f0*/  IMAD.MOV.U32 R7, RZ, RZ, -0x7fffffe0 ;  /* 0x80000020ff077424 */ /* 0x000fe200078e00ff */
        /* <DEDUP_REMOVED lines=25> */
[----:B------:R-:W-:Y:S02]  /*b990*/  VIADD R18, R14, 0x500 ;  /* 0x000005000e127836 */ /* 0x000fe40000000000 */
[----:B------:R-:W-:Y:S01]  /*b9a0*/  IMAD.MOV.U32 R19, RZ, RZ, -0x7fffffe0 ;  /* 0x80000020ff137424 */ /* 0x000fe200078e00ff */
[----:B--2---:R-:W-:-:S04]  /*b9b0*/  LOP3.LUT R0, R0, 0xfffffff7, RZ, 0xc0, !PT ;  /* 0xfffffff700007812 */ /* 0x004fc800078ec0ff */
[----:B------:R-:W-:-:S05]  /*b9c0*/  @P5 LOP3.LUT R0, R0, 0x8, RZ, 0xfc, !PT ;  /* 0x0000000800005812 */ /* 0x000fca00078efcff */
[----:B------:R2:W-:Y:S04]  /*b9d0*/  STL [R1], R0 ;  /* 0x0000000001007387 */ /* 0x0005e80000100800 */
[----:B------:R-:W3:Y:S04]  /*b9e0*/  LDL R103, [R1+0x58] ;  /* 0x0000580001677983 */ /* 0x000ee80000100800 */
[----:B------:R-:W4:Y:S04]  /*b9f0*/  LDL R101, [R1+0x54] ;  /* 0x0000540001657983 */ /* 0x000f280000100800 */
[----:B--2---:R-:W3:Y:S04]  /*ba00*/  LDL R0, [R1+0x68] ;  /* 0x0000680001007983 */ /* 0x004ee80000100800 */
[----:B------:R-:W2:Y:S04]  /*ba10*/  LDL R97, [R1+0x64] ;  /* 0x0000640001617983 */ /* 0x000ea80000100800 */
[----:B------:R-:W2:Y:S01]  /*ba20*/  LDL R102, [R1+0x50] ;  /* 0x0000500001667983 */ /* 0x000ea20000100800 */
[----:B------:R-:W-:-:S02]  /*ba30*/  WARPGROUP.DEPBAR.LE gsb0, 0x0 ;  /* 0x00008000000079c5 */ /* 0x000fc40000010000 */
[----:B------:R-:W-:-:S06]  /*ba40*/  WARPGROUP.ARRIVE ;  /* 0x00000000000079c5 */ /* 0x000fcc0000000000 */
[----:B------:R-:W-:Y:S01]  /*ba50*/  HGMMA.64x16x16.F32 R40, gdesc[UR20], RZ, !UPT, gsb0 ;  /* 0x00200000142879f0 */ /* 0x000fe2000c0008ff */
[----:B------:R-:W-:Y:S02]  /*ba60*/  R2UR UR20, R8 ;  /* 0x00000000081472ca */ /* 0x000fe400000e0000 */
[----:B------:R-:W-:Y:S01]  /*ba70*/  R2UR UR21, R9 ;  /* 0x00000000091572ca */ /* 0x000fe200000e0000 */
[----:B------:R-:W-:Y:S02]  /*ba80*/  WARPGROUP.DEPBAR.LE gsb0, 0x0 ;  /* 0x00008000000079c5 */ /* 0x000fe40000010000 */
[----:B-1----:R-:W-:-:S06]  /*ba90*/  WARPGROUP.ARRIVE ;  /* 0x00000000000079c5 */ /* 0x002fcc0000000000 */
        /* <DEDUP_REMOVED lines=15> */
[----:B------:R-:W-:-:S03]  /*bb90*/  IMAD.MOV.U32 R5, RZ, RZ, -0x7fffffe0 ;  /* 0x80000020ff057424 */ /* 0x000fc600078e00ff */
        /* <DEDUP_REMOVED lines=291> */
[----:B------:R-:W-:Y:S02]  /*cdd0*/  IMAD.MOV.U32 R19, RZ, RZ, -0x7fffffe0 ;  /* 0x80000020ff137424 */ /* 0x000fe400078e00ff */
[----:B------:R-:W-:Y:S02]  /*cde0*/  VIADD R4, R2, 0x602 ;  /* 0x0000060202047836 */ /* 0x000fe40000000000 */
[----:B------:R-:W-:Y:S01]  /*cdf0*/  IMAD.MOV.U32 R5, RZ, RZ, -0x7fffffe0 ;  /* 0x80000020ff057424 */ /* 0x000fe200078e00ff */
[----:B------:R-:W-:Y:S02]  /*ce00*/  R2UR UR34, R18 ;  /* 0x00000000122272ca */ /* 0x000fe400000e0000 */
[----:B------:R-:W-:-:S02]  /*ce10*/  R2UR UR35, R19 ;  /* 0x00000000132372ca */ /* 0x000fc400000e0000 */
[----:B------:R-:W-:Y:S01]  /*ce20*/  R2UR UR32, R4 ;  /* 0x00000000042072ca */ /* 0x000fe200000e0000 */
[----:B------:R-:W-:Y:S01]  /*ce30*/  VIADD R16, R14, 0x4c2 ;  /* 0x000004c20e107836 */ /* 0x000fe20000000000 */
[----:B------:R-:W-:Y:S01]  /*ce40*/  R2UR UR33, R5 ;  /* 0x00000000052172ca */ /* 0x000fe200000e0000 */
[----:B------:R-:W-:Y:S01]  /*ce50*/  IMAD.MOV.U32 R17, RZ, RZ, -0x7fffffe0 ;  /* 0x80000020ff117424 */ /* 0x000fe200078e00ff */
[----:B------:R-:W-:Y:S02]  /*ce60*/  WARPGROUP.DEPBAR.LE gsb0, 0x0 ;  /* 0x00008000000079c5 */ /* 0x000fe40000010000 */
[----:B------:R-:W-:Y:S01]  /*ce70*/  WARPGROUP.ARRIVE ;  /* 0x00000000000079c5 */ /* 0x000fe20000000000 */
[----:B------:R-:W-:Y:S01]  /*ce80*/  R2UR UR4, R4 ;  /* 0x00000000040472ca */ /* 0x000fe200000e0000 */
[----:B------:R-:W1:Y:S07]  /*ce90*/  @P5 LDC R19, c[0x0][0x450] ;  /* 0x00011400ff135b82 */ /* 0x000e6e0000000800 */
[----:B------:R-:W-:Y:S01]  /*cea0*/  HGMMA.64x16x16.F32 R88, gdesc[UR32], R88, gsb0 ;  /* 0x00200000205879f0 */ /* 0x000fe20008000858 */
        /* <DEDUP_REMOVED lines=30> */
[----:B---3--:R-:W-:Y:S01]  /*d090*/  IMAD.IADD R20, R0, 0x1, R103 ;  /* 0x0000000100147824 */ /* 0x008fe200078e0267 */
[----:B------:R-:W-:-:S02]  /*d0a0*/  WARPGROUP.DEPBAR.LE gsb0, 0x0 ;  /* 0x00008000000079c5 */ /* 0x000fc40000010000 */
[----:B------:R-:W-:-:S09]  /*d0b0*/  WARPGROUP.ARRIVE ;  /* 0x00000000000079c5 */ /* 0x000fd20000000000 */
[----:B------:R-:W-:Y:S01]  /*d0c0*/  HGMMA.64x16x16.F32 R56, gdesc[UR8], R56, gsb0 ;  /* 0x00200000083879f0 */ /* 0x000fe20008000838 */
[----:B0-----:R-:W-:-:S04]  /*d0d0*/  @P5 IMAD.HI.U32 R0, R20, R15, RZ ;  /* 0x0000000f14005227 */ /* 0x001fc800078e00ff */
[----:B------:R-:W-:Y:S01]  /*d0e0*/  VIADD R18, R14, 0x5c2 ;  /* 0x000005c20e127836 */ /* 0x000fe20000000000 */
[----:B-1----:R-:W-:Y:S01]  /*d0f0*/  @P5 SHF.R.U32.HI R20, RZ, R19, R0 ;  /* 0x00000013ff145219 */ /* 0x002fe20000011600 */
        /* <DEDUP_REMOVED lines=14> */
[----:B------:R-:W0:Y:S01]  /*d1e0*/  SHFL.IDX PT, R99, R20, RZ, 0x1c1f ;  /* 0x001c1fff14637589 */ /* 0x000e2200000e0000 */
[----:B------:R-:W-:-:S02]  /*d1f0*/  IMAD.MOV.U32 R15, RZ, RZ, -0x90 ;  /* 0xffffff70ff0f7424 */ /* 0x000fc400078e00ff */
[C---:B----4-:R-:W-:Y:S02]  /*d200*/  IMAD R0, R96.reuse, -0x90, R101 ;  /* 0xffffff7060007824 */ /* 0x050fe400078e0265 */
[----:B------:R-:W-:Y:S01]  /*d210*/  IMAD R15, R96, R15, 0x91 ;  /* 0x00000091600f7424 */ /* 0x000fe200078e020f */
[----:B------:R-:W-:Y:S02]  /*d220*/  WARPGROUP.DEPBAR.LE gsb0, 0x0 ;  /* 0x00008000000079c5 */ /* 0x000fe40000010000 */
[----:B------:R-:W-:-:S06]  /*d230*/  WARPGROUP.ARRIVE ;  /* 0x00000000000079c5 */ /* 0x000fcc0000000000 */
[----:B------:R-:W-:Y:S01]  /*d240*/  HGMMA.64x16x16.F32 R40, gdesc[UR8], R40, gsb0 ;  /* 0x00200000082879f0 */ /* 0x000fe20008000828 */
[----:B------:R-:W-:Y:S02]  /*d250*/  VIADD R0, R0, 0x90 ;  /* 0x0000009000007836 */ /* 0x000fe40000000000 */
[C---:B--2---:R-:W-:Y:S02]  /*d260*/  IMAD R15, R97.reuse, -0x2, R15 ;  /* 0xfffffffe610f7824 */ /* 0x044fe400078e020f */
[----:B------:R-:W-:-:S03]  /*d270*/  IMAD R98, R97, -0x2, R0 ;  /* 0xfffffffe61627824 */ /* 0x000fc600078e0200 */
[----:B------:R-:W-:Y:S01]  /*d280*/  IADD3 R97, -R102, R15, R101 ;  /* 0x0000000f66617210 */ /* 0x000fe20007ffe165 */
[----:B------:R-:W-:-:S03]  /*d290*/  VIADD R18, R14, 0x642 ;  /* 0x000006420e127836 */ /* 0x000fc60000000000 */
[----:B0-----:R-:W-:Y:S01]  /*d2a0*/  VIADDMNMX R0, R99, R97, R98, PT ;  /* 0x0000006163007246 */ /* 0x001fe20003800162 */
[----:B------:R-:W-:-:S03]  /*d2b0*/  IMAD.MOV.U32 R19, RZ, RZ, -0x7fffffe0 ;  /* 0x80000020ff137424 */ /* 0x000fc600078e00ff */
[C---:B------:R-:W-:Y:S02]  /*d2c0*/  ISETP.GT.AND P3, PT, R0.reuse, RZ, PT ;  /* 0x000000ff0000720c */ /* 0x040fe40003f64270 */
[----:B------:R-:W-:Y:S02]  /*d2d0*/  ISETP.GT.AND P4, PT, R0, 0x1, PT ;  /* 0x000000010000780c */ /* 0x000fe40003f84270 */
[----:B------:R-:W-:Y:S02]  /*d2e0*/  R2UR UR6, R18 ;  /* 0x00000000120672ca */ /* 0x000fe400000e0000 */
[----:B------:R-:W-:Y:S02]  /*d2f0*/  R2UR UR7, R19 ;  /* 0x00000000130772ca */ /* 0x000fe400000e0000 */
[----:B------:R-:W-:Y:S02]  /*d300*/  R2UR UR4, R4 ;  /* 0x00000000040472ca */ /* 0x000fe400000e0000 */
[----:B------:R-:W-:-:S02]  /*d310*/  R2UR UR5, R5 ;  /* 0x00000000050572ca */ /* 0x000fc400000e0000 */
[----:B------:R-:W-:Y:S02]  /*d320*/  ISETP.GT.AND P2, PT, R0, 0x8, PT ;  /* 0x000000080000780c */ /* 0x000fe40003f44270 */
[----:B------:R-:W-:Y:S02]  /*d330*/  FSEL R88, R88, -INF , P3 ;  /* 0xff80000058587808 */ /* 0x000fe40001800000 */
[----:B------:R-:W-:Y:S02]  /*d340*/  FSEL R89, R89, -INF , P4 ;  /* 0xff80000059597808 */ /* 0x000fe40002000000 */
[----:B------:R-:W-:Y:S02]  /*d350*/  ISETP.GT.AND P3, PT, R0, 0x9, PT ;  /* 0x000000090000780c */ /* 0x000fe40003f64270 */
[----:B------:R-:W-:Y:S02]  /*d360*/  FSEL R92, R92, -INF , P2 ;  /* 0xff8000005c5c7808 */ /* 0x000fe40001000000 */
[----:B------:R-:W-:-:S02]  /*d370*/  FMNMX.FTZ R15, R88, R89, !PT ;  /* 0x00000059580f7209 */ /* 0x000fc40007810000 */
[----:B------:R-:W-:Y:S02]  /*d380*/  ISETP.GT.AND P2, PT, R0, 0x10, PT ;  /* 0x000000100000780c */ /* 0x000fe40003f44270 */
[----:B------:R-:W-:Y:S02]  /*d390*/  FSEL R93, R93, -INF , P3 ;  /* 0xff8000005d5d7808 */ /* 0x000fe40001800000 */
[----:B------:R-:W-:Y:S01]  /*d3a0*/  FMNMX.FTZ R100, R92, R15, !PT ;  /* 0x0000000f5c647209 */ /* 0x000fe20007810000 */
[----:B------:R-:W-:Y:S02]  /*d3b0*/  WARPGROUP.DEPBAR.LE gsb0, 0x0 ;  /* 0x00008000000079c5 */ /* 0x000fe40000010000 */
[----:B------:R-:W-:Y:S01]  /*d3c0*/  WARPGROUP.ARRIVE ;  /* 0x00000000000079c5 */ /* 0x000fe20000000000 */
[----:B------:R-:W-:Y:S02]  /*d3d0*/  ISETP.GT.AND P3, PT, R0, 0x11, PT ;  /* 0x000000110000780c */ /* 0x000fe40003f64270 */
[----:B------:R-:W-:-:S02]  /*d3e0*/  FSEL R80, R80, -INF , P2 ;  /* 0xff80000050507808 */ /* 0x000fc40001000000 */
[----:B------:R-:W-:Y:S01]  /*d3f0*/  FMNMX.FTZ R15, R93, R100, !PT ;  /* 0x000000645d0f7209 */ /* 0x000fe20007810000 */
[----:B------:R-:W-:Y:S01]  /*d400*/  HGMMA.64x16x16.F32 R32, gdesc[UR4], R32, gsb0 ;  /* 0x00200000042079f0 */ /* 0x000fe20008000820 */
[----:B------:R-:W-:Y:S01]  /*d410*/  ISETP.GT.AND P2, PT, R0, 0x18, PT ;  /* 0x000000180000780c */ /* 0x000fe20003f44270 */
[----:B------:R-:W-:Y:S01]  /*d420*/  VIADD R14, R14, 0x682 ;  /* 0x000006820e0e7836 */ /* 0x000fe20000000000 */
[----:B------:R-:W-:Y:S01]  /*d430*/  FSEL R81, R81, -INF , P3 ;  /* 0xff80000051517808 */ /* 0x000fe20001800000 */
[----:B------:R-:W-:Y:S01]  /*d440*/  SHFL.IDX PT, R20, R20, 0x1, 0x1c1f ;  /* 0x003c1f0014147f89 */ /* 0x000fe200000e0000 */
[----:B------:R-:W-:Y:S01]  /*d450*/  FMNMX.FTZ R16, R80, R15, !PT ;  /* 0x0000000f50107209 */ /* 0x000fe20007810000 */
[----:B------:R-:W-:Y:S01]  /*d460*/  ULDC UR4, c[0x0][0x988] ;  /* 0x0002620000047ab9 */ /* 0x000fe20000000800 */
        /* <DEDUP_REMOVED lines=21> */
[----:B------:R-:W-:Y:S01]  /*d5c0*/  IMAD.MOV.U32 R15, RZ, RZ, -0x7fffffe0 ;  /* 0x80000020ff0f7424 */ /* 0x000fe200078e00ff */
[----:B------:R-:W-:Y:S02]  /*d5d0*/  ISETP.GT.AND P2, PT, R0, 0x38, PT ;  /* 0x000000380000780c */ /* 0x000fe40003f44270 */
[----:B------:R-:W-:Y:S02]  /*d5e0*/  FSEL R65, R65, -INF , P3 ;  /* 0xff80000041417808 */ /* 0x000fe40001800000 */
[----:B------:R-:W-:Y:S02]  /*d5f0*/  FMNMX.FTZ R16, R64, R17, !PT ;  /* 0x0000001140107209 */ /* 0x000fe40007810000 */
[----:B------:R-:W-:Y:S02]  /*d600*/  R2UR UR11, R15 ;  /* 0x000000000f0b72ca */ /* 0x000fe400000e0000 */
[----:B------:R-:W-:-:S02]  /*d610*/  ISETP.GT.AND P3, PT, R0, 0x39, PT ;  /* 0x000000390000780c */ /* 0x000fc40003f64270 */
[----:B------:R-:W-:Y:S02]  /*d620*/  FSEL R68, R68, -INF , P2 ;  /* 0xff80000044447808 */ /* 0x000fe40001000000 */
[----:B------:R-:W-:Y:S02]  /*d630*/  FMNMX.FTZ R15, R65, R16, !PT ;  /* 0x00000010410f7209 */ /* 0x000fe40007810000 */
[----:B------:R-:W-:Y:S02]  /*d640*/  R2UR UR10, R14 ;  /* 0x000000000e0a72ca */ /* 0x000fe400000e0000 */
[----:B------:R-:W-:Y:S02]  /*d650*/  ISETP.GT.AND P2, PT, R0, 0x40, PT ;  /* 0x000000400000780c */ /* 0x000fe40003f44270 */
[----:B------:R-:W-:Y:S02]  /*d660*/  FSEL R69, R69, -INF , P3 ;  /* 0xff80000045457808 */ /* 0x000fe40001800000 */
[----:B------:R-:W-:-:S02]  /*d670*/  FMNMX.FTZ R14, R68, R15, !PT ;  /* 0x0000000f440e7209 */ /* 0x000fc40007810000 */
[----:B------:R-:W-:Y:S02]  /*d680*/  R2UR UR8, R4 ;  /* 0x00000000040872ca */ /* 0x000fe400000e0000 */
[----:B------:R-:W-:Y:S02]  /*d690*/  R2UR UR9, R5 ;  /* 0x00000000050972ca */ /* 0x000fe400000e0000 */
[----:B------:R-:W-:Y:S02]  /*d6a0*/  ISETP.GT.AND P3, PT, R0, 0x41, PT ;  /* 0x000000410000780c */ /* 0x000fe40003f64270 */
[----:B------:R-:W-:Y:S02]  /*d6b0*/  FSEL R56, R56, -INF , P2 ;  /* 0xff80000038387808 */ /* 0x000fe40001000000 */
[----:B------:R-:W-:Y:S01]  /*d6c0*/  FMNMX.FTZ R15, R69, R14, !PT ;  /* 0x0000000e450f7209 */ /* 0x000fe20007810000 */
[----:B------:R-:W-:Y:S02]  /*d6d0*/  WARPGROUP.DEPBAR.LE gsb0, 0x0 ;  /* 0x00008000000079c5 */ /* 0x000fe40000010000 */
[----:B------:R-:W-:Y:S01]  /*d6e0*/  ISETP.GT.AND P2, PT, R0, 0x48, PT ;  /* 0x000000480000780c */ /* 0x000fe20003f44270 */
[----:B------:R-:W-:Y:S01]  /*d6f0*/  WARPGROUP.ARRIVE ;  /* 0x00000000000079c5 */ /* 0x000fe20000000000 */
[----:B------:R-:W-:-:S02]  /*d700*/  FSEL R57, R57, -INF , P3 ;  /* 0xff80000039397808 */ /* 0x000fc40001800000 */
[----:B------:R-:W-:Y:S02]  /*d710*/  FMNMX.FTZ R14, R56, R15, !PT ;  /* 0x0000000f380e7209 */ /* 0x000fe40007810000 */
[----:B------:R-:W-:Y:S01]  /*d720*/  ISETP.GT.AND P3, PT, R0, 0x49, PT ;  /* 0x000000490000780c */ /* 0x000fe20003f64270 */
[----:B------:R-:W-:Y:S01]  /*d730*/  HGMMA.64x16x16.F32 R24, gdesc[UR8], R24, gsb0 ;  /* 0x00200000081879f0 */ /* 0x000fe20008000818 */
        /* <DEDUP_REMOVED lines=57> */
[----:B------:R-:W-:Y:S01]  /*dad0*/  IMAD.U32 R0, RZ, RZ, UR4 ;  /* 0x00000004ff007e24 */ /* 0x000fe2000f8e00ff */
[----:B------:R-:W-:-:S04]  /*dae0*/  VIADDMNMX R97, R20, R97, R98, PT ;  /* 0x0000006114617246 */ /* 0x000fc80003800162 */
[C---:B------:R-:W-:Y:S02]  /*daf0*/  ISETP.GT.AND P3, PT, R97.reuse, RZ, PT ;  /* 0x000000ff6100720c */ /* 0x040fe40003f64270 */
[----:B------:R-:W-:Y:S02]  /*db00*/  ISETP.GT.AND P4, PT, R97, 0x1, PT ;  /* 0x000000016100780c */ /* 0x000fe40003f84270 */
[----:B0-----:R-:W-:-:S04]  /*db10*/  FMNMX.FTZ R14, R17, R14, !PT ;  /* 0x0000000e110e7209 */ /* 0x001fc80007810000 */
[C---:B------:R-:W-:Y:S01]  /*db20*/  FSETP.NEU.FTZ.AND P2, PT, R14.reuse, -INF , PT ;  /* 0xff8000000e00780b */ /* 0x040fe20003f5d000 */
[----:B------:R-:W-:-:S05]  /*db30*/  FMUL.FTZ R15, R14, R0 ;  /* 0x000000000e0f7220 */ /* 0x000fca0000410000 */
[----:B------:R-:W-:Y:S02]  /*db40*/  FSEL R15, R15, RZ, P2 ;  /* 0x000000ff0f0f7208 */ /* 0x000fe40001000000 */
[----:B------:R-:W-:Y:S02]  /*db50*/  ISETP.GT.AND P2, PT, R97, 0x8, PT ;  /* 0x000000086100780c */ /* 0x000fe40003f44270 */
[----:B------:R-:W-:Y:S01]  /*db60*/  FSEL R90, R90, -INF , P3 ;  /* 0xff8000005a5a7808 */ /* 0x000fe20001800000 */
[-CC-:B------:R-:W-:Y:S01]  /*db70*/  FFMA.FTZ R89, R89, R0.reuse, -R15.reuse ;  /* 0x0000000059597223 */ /* 0x180fe2000001080f */
[----:B------:R-:W-:Y:S02]  /*db80*/  FSEL R91, R91, -INF , P4 ;  /* 0xff8000005b5b7808 */ /* 0x000fe40002000000 */
[----:B------:R-:W-:Y:S01]  /*db90*/  ISETP.GT.AND P3, PT, R97, 0x9, PT ;  /* 0x000000096100780c */ /* 0x000fe20003f64270 */
[----:B------:R0:W-:Y:S01]  /*dba0*/  MUFU.EX2 R17, R89 ;  /* 0x0000005900117308 */ /* 0x0001e20000000800 */
[----:B------:R-:W-:Y:S01]  /*dbb0*/  FSEL R94, R94, -INF , P2 ;  /* 0xff8000005e5e7808 */ /* 0x000fe20001000000 */
[----:B------:R-:W-:Y:S01]  /*dbc0*/  FFMA.FTZ R88, R88, R0, -R15 ;  /* 0x0000000058587223 */ /* 0x000fe2000001080f */
[----:B------:R-:W-:-:S02]  /*dbd0*/  FSEL R95, R95, -INF , P3 ;  /* 0xff8000005f5f7808 */ /* 0x000fc40001800000 */
[C---:B------:R-:W-:Y:S02]  /*dbe0*/  ISETP.GT.AND P2, PT, R97.reuse, 0x10, PT ;  /* 0x000000106100780c */ /* 0x040fe40003f44270 */
[----:B0-----:R-:W-:Y:S01]  /*dbf0*/  FMNMX.FTZ R89, R90, R91, !PT ;  /* 0x0000005b5a597209 */ /* 0x001fe20007810000 */
[----:B------:R0:W1:Y:S03]  /*dc00*/  MUFU.EX2 R16, R88 ;  /* 0x0000005800107308 */ /* 0x0000660000000800 */
[----:B------:R-:W-:Y:S02]  /*dc10*/  FMNMX.FTZ R20, R94, R89, !PT ;  /* 0x000000595e147209 */ /* 0x000fe40007810000 */
[----:B------:R-:W-:Y:S02]  /*dc20*/  ISETP.GT.AND P3, PT, R97, 0x11, PT ;  /* 0x000000116100780c */ /* 0x000fe40003f64270 */
[----:B------:R-:W-:-:S02]  /*dc30*/  FMNMX.FTZ R89, R95, R20, !PT ;  /* 0x000000145f597209 */ /* 0x000fc40007810000 */
[----:B0-----:R-:W-:Y:S01]  /*dc40*/  FSEL R88, R82, -INF , P2 ;  /* 0xff80000052587808 */ /* 0x001fe20001000000 */
[----:B------:R-:W-:Y:S01]  /*dc50*/  FFMA.FTZ R82, R84, R0, -R15 ;  /* 0x0000000054527223 */ /* 0x000fe2000001080f */
        /* <DEDUP_REMOVED lines=8> */
[----:B------:R-:W-:Y:S01]  /*dce0*/  FMNMX.FTZ R20, R86, R89, !PT ;  /* 0x0000005956147209 */ /* 0x000fe20007810000 */
[----:B------:R-:W-:Y:S01]  /*dcf0*/  FFMA.FTZ R83, R85, R0, -R15 ;  /* 0x0000000055537223 */ /* 0x000fe2000001080f */
        /* <DEDUP_REMOVED lines=10> */
[C---:B------:R-:W-:Y:S02]  /*dda0*/  ISETP.GT.AND P2, PT, R97.reuse, 0x30, PT ;  /* 0x000000306100780c */ /* 0x040fe40003f44270 */
[----:B------:R-:W-:Y:S02]  /*ddb0*/  FMNMX.FTZ R20, R78, R85, !PT ;  /* 0x000000554e147209 */ /* 0x000fe40007810000 */
[----:B------:R-:W-:Y:S02]  /*ddc0*/  ISETP.GT.AND P3, PT, R97, 0x31, PT ;  /* 0x000000316100780c */ /* 0x000fe40003f64270 */
[----:B------:R-:W-:-:S02]  /*ddd0*/  FSEL R85, R66, -INF , P2 ;  /* 0xff80000042557808 */ /* 0x000fc40001000000 */
[----:B------:R-:W-:Y:S01]  /*dde0*/  FMNMX.FTZ R20, R79, R20, !PT ;  /* 0x000000144f147209 */ /* 0x000fe20007810000 */
[--C-:B------:R-:W-:Y:S01]  /*ddf0*/  FFMA.FTZ R66, R76, R0, -R15.reuse ;  /* 0x000000004c427223 */ /* 0x100fe2000001080f */
[----:B------:R-:W-:Y:S02]  /*de00*/  FSEL R76, R67, -INF , P3 ;  /* 0xff800000434c7808 */ /* 0x000fe40001800000 */
[----:B------:R-:W-:Y:S02]  /*de10*/  ISETP.GT.AND P2, PT, R97, 0x38, PT ;  /* 0x000000386100780c */ /* 0x000fe40003f44270 */
[----:B------:R-:W-:Y:S01]  /*de20*/  FMNMX.FTZ R67, R85, R20, !PT ;  /* 0x0000001455437209 */ /* 0x000fe20007810000 */
[----:B------:R-:W-:Y:S01]  /*de30*/  FFMA.FTZ R89, R77, R0, -R15 ;  /* 0x000000004d597223 */ /* 0x000fe2000001080f */
        /* <DEDUP_REMOVED lines=13> */
[-CC-:B------:R-:W-:Y:S01]  /*df10*/  FFMA.FTZ R18, R92, R0.reuse, -R15.reuse ;  /* 0x000000005c127223 */ /* 0x180fe2000001080f */
[----:B------:R-:W-:Y:S01]  /*df20*/  FFMA.FTZ R92, R65, R0, -R15 ;  /* 0x00000000415c7223 */ /* 0x000fe2000001080f */
[----:B------:R-:W-:Y:S02]  /*df30*/  ISETP.GT.AND P3, PT, R97, 0x49, PT ;  /* 0x000000496100780c */ /* 0x000fe40003f64270 */
[----:B------:R-:W-:-:S02]  /*df40*/  FSEL R62, R62, -INF , P2 ;  /* 0xff8000003e3e7808 */ /* 0x000fc40001000000 */
[----:B------:R-:W-:Y:S01]  /*df50*/  FMNMX.FTZ R65, R64, R59, !PT ;  /* 0x0000003b40417209 */ /* 0x000fe20007810000 */
[----:B------:R0:W-:Y:S01]  /*df60*/  MUFU.EX2 R67, R89 ;  /* 0x0000005900437308 */ /* 0x0001e20000000800 */
[----:B------:R-:W-:Y:S02]  /*df70*/  ISETP.GT.AND P2, PT, R97, 0x50, PT ;  /* 0x000000506100780c */ /* 0x000fe40003f44270 */
[----:B------:R-:W-:Y:S02]  /*df80*/  FMNMX.FTZ R20, R62, R65, !PT ;  /* 0x000000413e147209 */ /* 0x000fe40007810000 */
[----:B------:R-:W-:Y:S02]  /*df90*/  FSEL R65, R50, -INF , P2 ;  /* 0xff80000032417808 */ /* 0x000fe40001000000 */
[----:B0-----:R-:W-:Y:S02]  /*dfa0*/  FSEL R89, R63, -INF , P3 ;  /* 0xff8000003f597808 */ /* 0x001fe40001800000 */
[----:B------:R-:W-:-:S02]  /*dfb0*/  ISETP.GT.AND P3, PT, R97, 0x51, PT ;  /* 0x000000516100780c */ /* 0x000fc40003f64270 */
[----:B------:R-:W-:Y:S02]  /*dfc0*/  FMNMX.FTZ R20, R89, R20, !PT ;  /* 0x0000001459147209 */ /* 0x000fe40007810000 */
[----:B------:R-:W-:Y:S02]  /*dfd0*/  ISETP.GT.AND P2, PT, R97, 0x58, PT ;  /* 0x000000586100780c */ /* 0x000fe40003f44270 */
[----:B------:R-:W-:Y:S02]  /*dfe0*/  FSEL R63, R51, -INF , P3 ;  /* 0xff800000333f7808 */ /* 0x000fe40001800000 */
[----:B------:R-:W-:Y:S01]  /*dff0*/  FMNMX.FTZ R20, R65, R20, !PT ;  /* 0x0000001441147209 */ /* 0x000fe20007810000 */
[----:B------:R-:W-:Y:S01]  /*e000*/  FFMA.FTZ R51, R69, R0, -R15 ;  /* 0x0000000045337223 */ /* 0x000fe2000001080f */
[----:B------:R-:W-:Y:S02]  /*e010*/  ISETP.GT.AND P3, PT, R97, 0x59, PT ;  /* 0x000000596100780c */ /* 0x000fe40003f64270 */
[----:B------:R-:W-:-:S02]  /*e020*/  FSEL R54, R54, -INF , P2 ;  /* 0xff80000036367808 */ /* 0x000fc40001000000 */
[----:B------:R-:W-:Y:S02]  /*e030*/  FMNMX.FTZ R69, R63, R20, !PT ;  /* 0x000000143f457209 */ /* 0x000fe40007810000 */
[----:B------:R-:W-:Y:S02]  /*e040*/  FSEL R55, R55, -INF , P3 ;  /* 0xff80000037377808 */ /* 0x000fe40001800000 */
[C---:B------:R-:W-:Y:S02]  /*e050*/  ISETP.GT.AND P2, PT, R97.reuse, 0x60, PT ;  /* 0x000000606100780c */ /* 0x040fe40003f44270 */
[----:B------:R-:W-:Y:S01]  /*e060*/  FMNMX.FTZ R20, R54, R69, !PT ;  /* 0x0000004536147209 */ /* 0x000fe20007810000 */
[----:B------:R-:W-:Y:S01]  /*e070*/  FFMA.FTZ R50, R68, R0, -R15 ;  /* 0x0000000044327223 */ /* 0x000fe2000001080f */
[----:B------:R-:W-:Y:S02]  /*e080*/  ISETP.GT.AND P3, PT, R97, 0x61, PT ;  /* 0x000000616100780c */ /* 0x000fe40003f64270 */
[----:B------:R-:W-:-:S02]  /*e090*/  FSEL R68, R42, -INF , P2 ;  /* 0xff8000002a447808 */ /* 0x000fc40001000000 */
[----:B------:R-:W-:Y:S01]  /*e0a0*/  FMNMX.FTZ R69, R55, R20, !PT ;  /* 0x0000001437457209 */ /* 0x000fe20007810000 */
[----:B------:R-:W-:Y:S01]  /*e0b0*/  FFMA.FTZ R42, R56, R0, -R15 ;  /* 0x00000000382a7223 */ /* 0x000fe2000001080f */
[----:B------:R-:W-:Y:S02]  /*e0c0*/  FSEL R56, R43, -INF , P3 ;  /* 0xff8000002b387808 */ /* 0x000fe40001800000 */
[C---:B------:R-:W-:Y:S02]  /*e0d0*/  ISETP.GT.AND P2, PT, R97.reuse, 0x68, PT ;  /* 0x000000686100780c */ /* 0x040fe40003f44270 */
[----:B------:R-:W-:Y:S02]  /*e0e0*/  FMNMX.FTZ R43, R68, R69, !PT ;  /* 0x00000045442b7209 */ /* 0x000fe40007810000 */
[----:B------:R-:W-:Y:S02]  /*e0f0*/  ISETP.GT.AND P3, PT, R97, 0x69, PT ;  /* 0x000000696100780c */ /* 0x000fe40003f64270 */
[----:B------:R-:W-:-:S02]  /*e100*/  FSEL R69, R46, -INF , P2 ;  /* 0xff8000002e457808 */ /* 0x000fc40001000000 */
[----:B------:R-:W-:Y:S01]  /*e110*/  FMNMX.FTZ R20, R56, R43, !PT ;  /* 0x0000002b38147209 */ /* 0x000fe20007810000 */
[----:B------:R-:W-:Y:S01]  /*e120*/  FFMA.FTZ R46, R57, R0, -R15 ;  /* 0x00000000392e7223 */ /* 0x000fe2000001080f */
[----:B------:R-:W-:Y:S02]  /*e130*/  FSEL R57, R47, -INF , P3 ;  /* 0xff8000002f397808 */ /* 0x000fe40001800000 */
[----:B------:R-:W-:Y:S02]  /*e140*/  ISETP.GT.AND P2, PT, R97, 0x70, PT ;  /* 0x000000706100780c */ /* 0x000fe40003f44270 */
[----:B------:R-:W-:Y:S01]  /*e150*/  FMNMX.FTZ R20, R69, R20, !PT ;  /* 0x0000001445147209 */ /* 0x000fe20007810000 */
[----:B------:R0:W-:Y:S01]  /*e160*/  MUFU.EX2 R59, R92 ;  /* 0x0000005c003b7308 */ /* 0x0001e20000000800 */
[----:B------:R-:W-:Y:S02]  /*e170*/  ISETP.GT.AND P3, PT, R97, 0x71, PT ;  /* 0x000000716100780c */ /* 0x000fe40003f64270 */
[----:B------:R-:W-:-:S02]  /*e180*/  FMNMX.FTZ R47, R57, R20, !PT ;  /* 0x00000014392f7209 */ /* 0x000fc40007810000 */
[----:B0-----:R-:W-:Y:S01]  /*e190*/  FSEL R92, R34, -INF , P2 ;  /* 0xff800000225c7808 */ /* 0x001fe20001000000 */
[-CC-:B------:R-:W-:Y:S01]  /*e1a0*/  FFMA.FTZ R34, R60, R0.reuse, -R15.reuse ;  /* 0x000000003c227223 */ /* 0x180fe2000001080f */
[----:B------:R-:W-:Y:S02]  /*e1b0*/  ISETP.GT.AND P2, PT, R97, 0x78, PT ;  /* 0x000000786100780c */ /* 0x000fe40003f44270 */
[----:B------:R-:W-:Y:S02]  /*e1c0*/  FSEL R60, R35, -INF , P3 ;  /* 0xff800000233c7808 */ /* 0x000fe40001800000 */
[----:B------:R-:W-:Y:S01]  /*e1d0*/  FMNMX.FTZ R47, R92, R47, !PT ;  /* 0x0000002f5c2f7209 */ /* 0x000fe20007810000 */
[----:B------:R-:W-:Y:S01]  /*e1e0*/  FFMA.FTZ R19, R93, R0, -R15 ;  /* 0x000000005d137223 */ /* 0x000fe2000001080f */
[----:B------:R-:W-:Y:S02]  /*e1f0*/  ISETP.GT.AND P3, PT, R97, 0x79, PT ;  /* 0x000000796100780c */ /* 0x000fe40003f64270 */
[----:B------:R-:W-:-:S02]  /*e200*/  FSEL R93, R38, -INF , P2 ;  /* 0xff800000265d7808 */ /* 0x000fc40001000000 */
[----:B------:R-:W-:Y:S01]  /*e210*/  FMNMX.FTZ R20, R60, R47, !PT ;  /* 0x0000002f3c147209 */ /* 0x000fe20007810000 */
[----:B------:R-:W-:Y:S01]  /*e220*/  FFMA.FTZ R35, R61, R0, -R15 ;  /* 0x000000003d237223 */ /* 0x000fe2000001080f */
[----:B------:R-:W-:Y:S02]  /*e230*/  FSEL R61, R39, -INF , P3 ;  /* 0xff800000273d7808 */ /* 0x000fe40001800000 */
[----:B------:R-:W-:Y:S02]  /*e240*/  ISETP.GT.AND P2, PT, R97, 0x80, PT ;  /* 0x000000806100780c */ /* 0x000fe40003f44270 */
        /* <DEDUP_REMOVED lines=11> */
[----:B------:R-:W-:-:S04]  /*e300*/  FMNMX.FTZ R20, R97, R20, !PT ;  /* 0x0000001461147209 */ /* 0x000fc80007810000 */
[----:B------:R-:W-:-:S05]  /*e310*/  FMNMX.FTZ R20, R31, R20, !PT ;  /* 0x000000141f147209 */ /* 0x000fca0007810000 */
[----:B------:R-:W0:Y:S01]  /*e320*/  SHFL.BFLY PT, R39, R20, 0x2, 0x1f ;  /* 0x0c401f0014277f89 */ /* 0x000e2200000e0000 */
[-CC-:B------:R-:W-:Y:S01]  /*e330*/  FFMA.FTZ R38, R48, R0.reuse, -R15.reuse ;  /* 0x0000000030267223 */ /* 0x180fe2000001080f */
[-CC-:B------:R-:W-:Y:S01]  /*e340*/  FFMA.FTZ R48, R49, R0.reuse, -R15.reuse ;  /* 0x0000000031307223 */ /* 0x180fe2000001080f */
[----:B------:R-:W-:Y:S01]  /*e350*/  FFMA.FTZ R49, R53, R0, -R15 ;  /* 0x0000000035317223 */ /* 0x000fe2000001080f */
[----:B0-----:R-:W-:-:S05]  /*e360*/  FMNMX.FTZ R30, R20, R39, !PT ;  /* 0x00000027141e7209 */ /* 0x001fca0007810000 */
[----:B------:R-:W0:Y:S01]  /*e370*/  SHFL.BFLY PT, R53, R30, 0x1, 0x1f ;  /* 0x0c201f001e357f89 */ /* 0x000e2200000e0000 */
[----:B------:R2:W-:Y:S01]  /*e380*/  MUFU.EX2 R43, R46 ;  /* 0x0000002e002b7308 */ /* 0x0005e20000000800 */
[-CC-:B------:R-:W-:Y:S01]  /*e390*/  FFMA.FTZ R47, R52, R0.reuse, -R15.reuse ;  /* 0x00000000342f7223 */ /* 0x180fe2000001080f */
[-CC-:B--2---:R-:W-:Y:S01]  /*e3a0*/  FFMA.FTZ R46, R40, R0.reuse, -R15.reuse ;  /* 0x00000000282e7223 */ /* 0x184fe2000001080f */
[-CC-:B------:R-:W-:Y:S01]  /*e3b0*/  FFMA.FTZ R40, R44, R0.reuse, -R15.reuse ;  /* 0x000000002c287223 */ /* 0x180fe2000001080f */
[-CC-:B------:R-:W-:Y:S01]  /*e3c0*/  FFMA.FTZ R44, R45, R0.reuse, -R15.reuse ;  /* 0x000000002d2c7223 */ /* 0x180fe2000001080f */
[-CC-:B------:R-:W-:Y:S01]  /*e3d0*/  FFMA.FTZ R45, R33, R0.reuse, -R15.reuse ;  /* 0x00000000212d7223 */ /* 0x180fe2000001080f */
[-CC-:B------:R-:W-:Y:S01]  /*e3e0*/  FFMA.FTZ R33, R24, R0.reuse, -R15.reuse ;  /* 0x0000000018217223 */ /* 0x180fe2000001080f */
[-CC-:B------:R-:W-:Y:S01]  /*e3f0*/  FFMA.FTZ R39, R32, R0.reuse, -R15.reuse ;  /* 0x0000000020277223 */ /* 0x180fe2000001080f */
[----:B0-----:R-:W-:Y:S01]  /*e400*/  FMNMX.FTZ R20, R30, R53, !PT ;  /* 0x000000351e147209 */ /* 0x001fe20007810000 */
[----:B------:R-:W-:-:S03]  /*e410*/  FFMA.FTZ R80, R80, R0, -R15 ;  /* 0x0000000050507223 */ /* 0x000fc6000001080f */
[C---:B------:R-:W-:Y:S01]  /*e420*/  FSETP.NEU.FTZ.AND P2, PT, R20.reuse, -INF , PT ;  /* 0xff8000001400780b */ /* 0x040fe20003f5d000 */
[-C--:B------:R-:W-:Y:S01]  /*e430*/  FMUL.FTZ R24, R20, R0.reuse ;  /* 0x0000000014187220 */ /* 0x080fe20000410000 */
        /* <DEDUP_REMOVED lines=9> */
[----:B------:R-:W-:-:S05]  /*e4d0*/  FSEL R15, R24, RZ, P2 ;  /* 0x000000ff180f7208 */ /* 0x000fca0001000000 */
[-CC-:B------:R-:W-:Y:S01]  /*e4e0*/  FFMA.FTZ R24, R90, R0.reuse, -R15.reuse ;  /* 0x000000005a187223 */ /* 0x180fe2000001080f */
[-CC-:B------:R-:W-:Y:S01]  /*e4f0*/  FFMA.FTZ R99, R91, R0.reuse, -R15.reuse ;  /* 0x000000005b637223 */ /* 0x180fe2000001080f */
[-CC-:B------:R-:W-:Y:S01]  /*e500*/  FFMA.FTZ R90, R94, R0.reuse, -R15.reuse ;  /* 0x000000005e5a7223 */ /* 0x180fe2000001080f */
[----:B------:R-:W-:-:S03]  /*e510*/  FFMA.FTZ R95, R95, R0, -R15 ;  /* 0x000000005f5f7223 */ /* 0x000fc6000001080f */
[----:B------:R-:W-:Y:S01]  /*e520*/  MUFU.EX2 R24, R24 ;  /* 0x0000001800187308 */ /* 0x000fe20000000800 */
[----:B------:R-:W-:-:S07]  /*e530*/  FFMA.FTZ R88, R88, R0, -R15 ;  /* 0x0000000058587223 */ /* 0x000fce000001080f */
[----:B------:R-:W0:Y:S01]  /*e540*/  MUFU.EX2 R99, R99 ;  /* 0x0000006300637308 */ /* 0x000e220000000800 */
[----:B------:R-:W-:-:S07]  /*e550*/  FFMA.FTZ R91, R84, R0, -R15 ;  /* 0x00000000545b7223 */ /* 0x000fce000001080f */
[----:B------:R-:W2:Y:S08]  /*e560*/  MUFU.EX2 R18, R18 ;  /* 0x0000001200127308 */ /* 0x000eb00000000800 */
[----:B------:R-:W3:Y:S01]  /*e570*/  MUFU.EX2 R90, R90 ;  /* 0x0000005a005a7308 */ /* 0x000ee20000000800 */
[----:B------:R-:W-:-:S07]  /*e580*/  FFMA.FTZ R25, R74, R0, -R15 ;  /* 0x000000004a197223 */ /* 0x000fce000001080f */
[----:B------:R-:W4:Y:S01]  /*e590*/  MUFU.EX2 R19, R19 ;  /* 0x0000001300137308 */ /* 0x000f220000000800 */
[-CC-:B------:R-:W-:Y:S01]  /*e5a0*/  FFMA.FTZ R30, R86, R0.reuse, -R15.reuse ;  /* 0x00000000561e7223 */ /* 0x180fe2000001080f */
[----:B------:R-:W-:-:S06]  /*e5b0*/  FFMA.FTZ R74, R75, R0, -R15 ;  /* 0x000000004b4a7223 */ /* 0x000fcc000001080f */
[----:B------:R-:W4:Y:S01]  /*e5c0*/  MUFU.EX2 R95, R95 ;  /* 0x0000005f005f7308 */ /* 0x000f220000000800 */
[-CC-:B------:R-:W-:Y:S01]  /*e5d0*/  FFMA.FTZ R75, R79, R0.reuse, -R15.reuse ;  /* 0x000000004f4b7223 */ /* 0x180fe2000001080f */
[----:B------:R-:W-:Y:S01]  /*e5e0*/  FFMA.FTZ R29, R85, R0, -R15 ;  /* 0x00000000551d7223 */ /* 0x000fe2000001080f */
[----:B-1----:R-:W-:-:S05]  /*e5f0*/  FADD.FTZ R79, R16, R17 ;  /* 0x00000011104f7221 */ /* 0x002fca0000010000 */
[----:B------:R-:W-:Y:S01]  /*e600*/  MUFU.EX2 R80, R80 ;  /* 0x0000005000507308 */ /* 0x000fe20000000800 */
[----:B0-----:R-:W-:Y:S01]  /*e610*/  FADD.FTZ R85, R24, R99 ;  /* 0x0000006318557221 */ /* 0x001fe20000010000 */
[----:B------:R-:W-:-:S06]  /*e620*/  FFMA.FTZ R87, R87, R0, -R15 ;  /* 0x0000000057577223 */ /* 0x000fcc000001080f */
[----:B------:R-:W0:Y:S01]  /*e630*/  MUFU.EX2 R88, R88 ;  /* 0x0000005800587308 */ /* 0x000e220000000800 */
[-CC-:B------:R-:W-:Y:S01]  /*e640*/  FFMA.FTZ R28, R78, R0.reuse, -R15.reuse ;  /* 0x000000004e1c7223 */ /* 0x180fe2000001080f */
[-CC-:B------:R-:W-:Y:S01]  /*e650*/  FFMA.FTZ R53, R77, R0.reuse, -R15.reuse ;  /* 0x000000004d357223 */ /* 0x180fe2000001080f */
[----:B------:R-:W-:-:S05]  /*e660*/  FFMA.FTZ R77, R62, R0, -R15 ;  /* 0x000000003e4d7223 */ /* 0x000fca000001080f */
[----:B------:R-:W1:Y:S01]  /*e670*/  MUFU.EX2 R81, R81 ;  /* 0x0000005100517308 */ /* 0x000e620000000800 */
[----:B--2---:R-:W-:Y:S01]  /*e680*/  FADD.FTZ R78, R18, R79 ;  /* 0x0000004f124e7221 */ /* 0x004fe20000010000 */
[----:B------:R-:W-:Y:S02]  /*e690*/  @!P1 VIADD R62, R21, 0x31c40 ;  /* 0x00031c40153e9836 */ /* 0x000fe40000000000 */
[----:B---3--:R-:W-:-:S04]  /*e6a0*/  FADD.FTZ R84, R90, R85 ;  /* 0x000000555a547221 */ /* 0x008fc80000010000 */
[----:B------:R-:W2:Y:S01]  /*e6b0*/  MUFU.EX2 R91, R91 ;  /* 0x0000005b005b7308 */ /* 0x000ea20000000800 */
[----:B------:R-:W-:Y:S01]  /*e6c0*/  F2FP.F16.F32.PACK_AB R16, R17, R16 ;  /* 0x000000101110723e */ /* 0x000fe200000000ff */
[----:B----4-:R-:W-:Y:S01]  /*e6d0*/  FADD.FTZ R85, R19, R78 ;  /* 0x0000004e13557221 */ /* 0x010fe20000010000 */
[----:B------:R-:W-:-:S05]  /*e6e0*/  F2FP.F16.F32.PACK_AB R17, R99, R24 ;  /* 0x000000186311723e */ /* 0x000fca00000000ff */
[----:B------:R-:W-:Y:S01]  /*e6f0*/  MUFU.EX2 R82, R82 ;  /* 0x0000005200527308 */ /* 0x000fe20000000800 */
[----:B------:R-:W-:Y:S01]  /*e700*/  FADD.FTZ R99, R95, R84 ;  /* 0x000000545f637221 */ /* 0x000fe20000010000 */
[----:B------:R-:W-:-:S06]  /*e710*/  @!P1 PRMT R62, RZ, 0x654, R62 ;  /* 0x00000654ff3e9816 */ /* 0x000fcc000000003e */
[----:B------:R-:W3:Y:S01]  /*e720*/  MUFU.EX2 R30, R30 ;  /* 0x0000001e001e7308 */ /* 0x000ee20000000800 */
[-CC-:B------:R-:W-:Y:S01]  /*e730*/  FFMA.FTZ R24, R63, R0.reuse, -R15.reuse ;  /* 0x000000003f187223 */ /* 0x180fe2000001080f */
[-CC-:B------:R-:W-:Y:S01]  /*e740*/  FFMA.FTZ R89, R89, R0.reuse, -R15.reuse ;  /* 0x0000000059597223 */ /* 0x180fe2000001080f */
[----:B------:R-:W-:-:S05]  /*e750*/  FFMA.FTZ R63, R60, R0, -R15 ;  /* 0x000000003c3f7223 */ /* 0x000fca000001080f */
[----:B------:R-:W-:Y:S01]  /*e760*/  MUFU.EX2 R83, R83 ;  /* 0x0000005300537308 */ /* 0x000fe20000000800 */
[----:B0-----:R-:W-:Y:S01]  /*e770*/  FADD.FTZ R60, R88, R99 ;  /* 0x00000063583c7221 */ /* 0x001fe20000010000 */
[----:B------:R0:W-:Y:S06]  /*e780*/  @!P1 SYNCS.ARRIVE.TRANS64.RED.A1T0 RZ, [R62+URZ], RZ ;  /* 0x000000ff3eff99a7 */ /* 0x0001ec000810043f */
[----:B------:R-:W4:Y:S08]  /*e790*/  MUFU.EX2 R87, R87 ;  /* 0x0000005700577308 */ /* 0x000f300000000800 */
[----:B------:R1:W-:Y:S01]  /*e7a0*/  MUFU.EX2 R21, R77 ;  /* 0x0000004d00157308 */ /* 0x0003e20000000800 */
[----:B------:R-:W-:-:S07]  /*e7b0*/  FFMA.FTZ R78, R54, R0, -R15 ;  /* 0x00000000364e7223 */ /* 0x000fce000001080f */
[----:B------:R-:W4:Y:S01]  /*e7c0*/  MUFU.EX2 R72, R72 ;  /* 0x0000004800487308 */ /* 0x000f220000000800 */
[----:B-1----:R-:W-:Y:S01]  /*e7d0*/  FFMA.FTZ R77, R56, R0, -R15 ;  /* 0x00000000384d7223 */ /* 0x002fe2000001080f */
[----:B------:R-:W-:-:S06]  /*e7e0*/  FADD.FTZ R56, R80, R85 ;  /* 0x0000005550387221 */ /* 0x000fcc0000010000 */
[----:B------:R-:W1:Y:S01]  /*e7f0*/  MUFU.EX2 R25, R25 ;  /* 0x0000001900197308 */ /* 0x000e620000000800 */
[----:B------:R-:W-:Y:S01]  /*e800*/  FADD.FTZ R85, R81, R56 ;  /* 0x0000003851557221 */ /* 0x000fe20000010000 */
[-CC-:B------:R-:W-:Y:S01]  /*e810*/  FFMA.FTZ R84, R68, R0.reuse, -R15.reuse ;  /* 0x0000000044547223 */ /* 0x180fe2000001080f */
[----:B------:R-:W-:-:S05]  /*e820*/  FFMA.FTZ R68, R57, R0, -R15 ;  /* 0x0000000039447223 */ /* 0x000fca000001080f */
[----:B------:R-:W1:Y:S01]  /*e830*/  MUFU.EX2 R73, R73 ;  /* 0x0000004900497308 */ /* 0x000e620000000800 */
[----:B------:R-:W-:-:S07]  /*e840*/  FFMA.FTZ R57, R26, R0, -R15 ;  /* 0x000000001a397223 */ /* 0x000fce000001080f */
[----:B------:R-:W1:Y:S01]  /*e850*/  MUFU.EX2 R74, R74 ;  /* 0x0000004a004a7308 */ /* 0x000e620000000800 */
[----:B------:R-:W-:-:S07]  /*e860*/  FFMA.FTZ R56, R27, R0, -R15 ;  /* 0x000000001b387223 */ /* 0x000fce000001080f */
[----:B0-----:R2:W-:Y:S02]  /*e870*/  MUFU.EX2 R62, R89 ;  /* 0x00000059003e7308 */ /* 0x0015e40000000800 */
[----:B--2---:R-:W-:-:S06]  /*e880*/  FADD.FTZ R89, R91, R60 ;  /* 0x0000003c5b597221 */ /* 0x004fcc0000010000 */
[----:B------:R-:W0:Y:S01]  /*e890*/  MUFU.EX2 R66, R66 ;  /* 0x0000004200427308 */ /* 0x000e220000000800 */
[----:B---3--:R-:W-:-:S07]  /*e8a0*/  FADD.FTZ R26, R30, R89 ;  /* 0x000000591e1a7221 */ /* 0x008fce0000010000 */
[----:B------:R2:W-:Y:S01]  /*e8b0*/  MUFU.EX2 R54, R24 ;  /* 0x0000001800367308 */ /* 0x0005e20000000800 */
[----:B----4-:R-:W-:Y:S01]  /*e8c0*/  FADD.FTZ R26, R87, R26 ;  /* 0x0000001a571a7221 */ /* 0x010fe20000010000 */
[----:B------:R-:W-:-:S06]  /*e8d0*/  FFMA.FTZ R76, R76, R0, -R15 ;  /* 0x000000004c4c7223 */ /* 0x000fcc000001080f */
[----:B------:R-:W3:Y:S01]  /*e8e0*/  MUFU.EX2 R28, R28 ;  /* 0x0000001c001c7308 */ /* 0x000ee20000000800 */
[----:B--2---:R-:W-:-:S04]  /*e8f0*/  FADD.FTZ R24, R82, R85 ;  /* 0x0000005552187221 */ /* 0x004fc80000010000 */
[----:B------:R-:W-:-:S03]  /*e900*/  FADD.FTZ R27, R83, R24 ;  /* 0x00000018531b7221 */ /* 0x000fc60000010000 */
[----:B------:R-:W2:Y:S01]  /*e910*/  MUFU.EX2 R75, R75 ;  /* 0x0000004b004b7308 */ /* 0x000ea20000000800 */
[----:B------:R-:W-:Y:S01]  /*e920*/  FADD.FTZ R24, R72, R27 ;  /* 0x0000001b48187221 */ /* 0x000fe20000010000 */
[----:B-1----:R-:W-:Y:S01]  /*e930*/  FADD.FTZ R27, R25, R26 ;  /* 0x0000001a191b7221 */ /* 0x002fe20000010000 */
[-CC-:B------:R-:W-:Y:S01]  /*e940*/  FFMA.FTZ R70, R70, R0.reuse, -R15.reuse ;  /* 0x0000000046467223 */ /* 0x180fe2000001080f */
[-CC-:B------:R-:W-:Y:S01]  /*e950*/  FFMA.FTZ R71, R71, R0.reuse, -R15.reuse ;  /* 0x0000000047477223 */ /* 0x180fe2000001080f */
[----:B------:R-:W-:-:S03]  /*e960*/  FFMA.FTZ R64, R64, R0, -R15 ;  /* 0x0000000040407223 */ /* 0x000fc6000001080f */
[----:B------:R-:W-:Y:S01]  /*e970*/  MUFU.EX2 R58, R58 ;  /* 0x0000003a003a7308 */ /* 0x000fe20000000800 */
[-CC-:B------:R-:W-:Y:S01]  /*e980*/  FFMA.FTZ R65, R65, R0.reuse, -R15.reuse ;  /* 0x0000000041417223 */ /* 0x180fe2000001080f */
[-CC-:B------:R-:W-:Y:S01]  /*e990*/  FFMA.FTZ R79, R55, R0.reuse, -R15.reuse ;  /* 0x00000000374f7223 */ /* 0x180fe2000001080f */
[-CC-:B------:R-:W-:Y:S01]  /*e9a0*/  FFMA.FTZ R69, R69, R0.reuse, -R15.reuse ;  /* 0x0000000045457223 */ /* 0x180fe2000001080f */
[-CC-:B------:R-:W-:Y:S01]  /*e9b0*/  FFMA.FTZ R92, R92, R0.reuse, -R15.reuse ;  /* 0x000000005c5c7223 */ /* 0x180fe2000001080f */
[-CC-:B------:R-:W-:Y:S01]  /*e9c0*/  FFMA.FTZ R93, R93, R0.reuse, -R15.reuse ;  /* 0x000000005d5d7223 */ /* 0x180fe2000001080f */
[-CC-:B------:R-:W-:Y:S02]  /*e9d0*/  FFMA.FTZ R61, R61, R0.reuse, -R15.reuse ;  /* 0x000000003d3d7223 */ /* 0x180fe4000001080f */
[----:B------:R-:W1:Y:S01]  /*e9e0*/  MUFU.EX2 R29, R29 ;  /* 0x0000001d001d7308 */ /* 0x000e620000000800 */
[-CC-:B------:R-:W-:Y:S01]  /*e9f0*/  FFMA.FTZ R97, R97, R0.reuse, -R15.reuse ;  /* 0x0000000061617223 */ /* 0x180fe2000001080f */
[----:B------:R-:W-:Y:S01]  /*ea00*/  FFMA.FTZ R15, R31, R0, -R15 ;  /* 0x000000001f0f7223 */ /* 0x000fe2000001080f */
[----:B------:R-:W-:Y:S01]  /*ea10*/  FADD.FTZ R31, R73, R24 ;  /* 0x00000018491f7221 */ /* 0x000fe20000010000 */
[----:B------:R-:W-:-:S04]  /*ea20*/  FADD.FTZ R27, R74, R27 ;  /* 0x0000001b4a1b7221 */ /* 0x000fc80000010000 */
[----:B------:R-:W4:Y:S01]  /*ea30*/  MUFU.EX2 R76, R76 ;  /* 0x0000004c004c7308 */ /* 0x000f220000000800 */
[----:B------:R-:W-:Y:S01]  /*ea40*/  F2FP.F16.F32.PACK_AB R18, R19, R18 ;  /* 0x000000121312723e */ /* 0x000fe200000000ff */
[----:B0-----:R-:W-:Y:S01]  /*ea50*/  FADD.FTZ R24, R66, R31 ;  /* 0x0000001f42187221 */ /* 0x001fe20000010000 */
[----:B------:R-:W-:Y:S01]  /*ea60*/  F2FP.F16.F32.PACK_AB R19, R95, R90 ;  /* 0x0000005a5f13723e */ /* 0x000fe200000000ff */
[----:B---3--:R-:W-:-:S04]  /*ea70*/  FADD.FTZ R26, R28, R27 ;  /* 0x0000001b1c1a7221 */ /* 0x008fc80000010000 */
[----:B------:R-:W0:Y:S01]  /*ea80*/  MUFU.EX2 R50, R50 ;  /* 0x0000003200327308 */ /* 0x000e220000000800 */
[----:B------:R-:W-:Y:S01]  /*ea90*/  FADD.FTZ R27, R67, R24 ;  /* 0x00000018431b7221 */ /* 0x000fe20000010000 */
[----:B--2---:R-:W-:-:S06]  /*eaa0*/  FADD.FTZ R26, R75, R26 ;  /* 0x0000001a4b1a7221 */ /* 0x004fcc0000010000 */
[----:B------:R-:W2:Y:S01]  /*eab0*/  MUFU.EX2 R70, R70 ;  /* 0x0000004600467308 */ /* 0x000ea20000000800 */
[----:B------:R3:W-:Y:S01]  /*eac0*/  STSM.16.M88.4 [R23+0x24300], R16 ;  /* 0x0243001017007844 */ /* 0x0007e20000000200 */
[----:B-1----:R-:W-:-:S06]  /*ead0*/  FADD.FTZ R31, R29, R26 ;  /* 0x0000001a1d1f7221 */ /* 0x002fcc0000010000 */
[----:B------:R-:W1:Y:S01]  /*eae0*/  MUFU.EX2 R51, R51 ;  /* 0x0000003300337308 */ /* 0x000e620000000800 */
[----:B------:R-:W-:-:S07]  /*eaf0*/  F2FP.F16.F32.PACK_AB R26, R67, R66 ;  /* 0x00000042431a723e */ /* 0x000fce00000000ff */
[----:B------:R-:W1:Y:S01]  /*eb00*/  MUFU.EX2 R71, R71 ;  /* 0x0000004700477308 */ /* 0x000e620000000800 */
[----:B---3--:R-:W-:Y:S01]  /*eb10*/  F2FP.F16.F32.PACK_AB R19, R87, R30 ;  /* 0x0000001e5713723e */ /* 0x008fe200000000ff */
[----:B------:R-:W-:-:S06]  /*eb20*/  FADD.FTZ R30, R58, R27 ;  /* 0x0000001b3a1e7221 */ /* 0x000fcc0000010000 */
[----:B------:R-:W3:Y:S01]  /*eb30*/  MUFU.EX2 R42, R42 ;  /* 0x0000002a002a7308 */ /* 0x000ee20000000800 */
[----:B------:R-:W-:Y:S01]  /*eb40*/  FADD.FTZ R67, R59, R30 ;  /* 0x0000001e3b437221 */ /* 0x000fe20000010000 */
[----:B----4-:R-:W-:-:S06]  /*eb50*/  FADD.FTZ R31, R76, R31 ;  /* 0x0000001f4c1f7221 */ /* 0x010fcc0000010000 */
[----:B------:R-:W4:Y:S01]  /*eb60*/  MUFU.EX2 R53, R53 ;  /* 0x0000003500357308 */ /* 0x000f220000000800 */
[----:B------:R-:W-:Y:S01]  /*eb70*/  F2FP.F16.F32.PACK_AB R27, R75, R28 ;  /* 0x0000001c4b1b723e */ /* 0x000fe200000000ff */
[----:B0-----:R-:W-:Y:S01]  /*eb80*/  FADD.FTZ R30, R50, R67 ;  /* 0x00000043321e7221 */ /* 0x001fe20000010000 */
[----:B------:R-:W-:-:S05]  /*eb90*/  F2FP.F16.F32.PACK_AB R28, R59, R58 ;  /* 0x0000003a3b1c723e */ /* 0x000fca00000000ff */
[----:B------:R-:W0:Y:S01]  /*eba0*/  MUFU.EX2 R64, R64 ;  /* 0x0000004000407308 */ /* 0x000e220000000800 */
[----:B--2---:R-:W-:Y:S01]  /*ebb0*/  FADD.FTZ R58, R70, R31 ;  /* 0x0000001f463a7221 */ /* 0x004fe20000010000 */
[C---:B-1----:R-:W-:Y:S01]  /*ebc0*/  FADD.FTZ R59, R51.reuse, R30 ;  /* 0x0000001e333b7221 */ /* 0x042fe20000010000 */
[----:B------:R-:W-:Y:S02]  /*ebd0*/  F2FP.F16.F32.PACK_AB R30, R51, R50 ;  /* 0x00000032331e723e */ /* 0x000fe400000000ff */
[----:B------:R-:W-:-:S03]  /*ebe0*/  FADD.FTZ R58, R71, R58 ;  /* 0x0000003a473a7221 */ /* 0x000fc60000010000 */
[----:B------:R-:W1:Y:S01]  /*ebf0*/  MUFU.EX2 R34, R34 ;  /* 0x0000002200227308 */ /* 0x000e620000000800 */
[----:B---3--:R-:W-:Y:S01]  /*ec00*/  FADD.FTZ R50, R42, R59 ;  /* 0x0000003b2a327221 */ /* 0x008fe20000010000 */
[----:B----4-:R-:W-:-:S06]  /*ec10*/  FADD.FTZ R51, R53, R58 ;  /* 0x0000003a35337221 */ /* 0x010fcc0000010000 */
[----:B------:R-:W2:Y:S01]  /*ec20*/  MUFU.EX2 R35, R35 ;  /* 0x0000002300237308 */ /* 0x000ea20000000800 */
[----:B------:R-:W-:Y:S01]  /*ec30*/  FADD.FTZ R59, R43, R50 ;  /* 0x000000322b3b7221 */ /* 0x000fe20000010000 */
[----:B0-----:R-:W-:-:S06]  /*ec40*/  FADD.FTZ R50, R64, R51 ;  /* 0x0000003340327221 */ /* 0x001fcc0000010000 */
[----:B------:R-:W0:Y:S01]  /*ec50*/  MUFU.EX2 R65, R65 ;  /* 0x0000004100417308 */ /* 0x000e220000000800 */
[----:B------:R-:W-:Y:S02]  /*ec60*/  F2FP.F16.F32.PACK_AB R16, R81, R80 ;  /* 0x000000505110723e */ /* 0x000fe400000000ff */
[----:B------:R-:W-:-:S05]  /*ec70*/  F2FP.F16.F32.PACK_AB R17, R91, R88 ;  /* 0x000000585b11723e */ /* 0x000fca00000000ff */
[----:B------:R-:W3:Y:S01]  /*ec80*/  MUFU.EX2 R38, R38 ;  /* 0x0000002600267308 */ /* 0x000ee20000000800 */
[----:B------:R-:W-:Y:S01]  /*ec90*/  F2FP.F16.F32.PACK_AB R18, R83, R82 ;  /* 0x000000525312723e */ /* 0x000fe200000000ff */
[----:B------:R-:W-:Y:S01]  /*eca0*/  FADD.FTZ R51, R21, R50 ;  /* 0x0000003215337221 */ /* 0x000fe20000010000 */
[----:B------:R-:W-:-:S05]  /*ecb0*/  F2FP.F16.F32.PACK_AB R24, R73, R72 ;  /* 0x000000484918723e */ /* 0x000fca00000000ff */
[----:B------:R-:W4:Y:S01]  /*ecc0*/  MUFU.EX2 R48, R48 ;  /* 0x0000003000307308 */ /* 0x000f220000000800 */
[----:B------:R-:W-:Y:S01]  /*ecd0*/  F2FP.F16.F32.PACK_AB R25, R74, R25 ;  /* 0x000000194a19723e */ /* 0x000fe200000000ff */
[----:B------:R2:W-:Y:S01]  /*ece0*/  STSM.16.M88.4 [R23+0x25b00], R16 ;  /* 0x025b001017007844 */ /* 0x0005e20000000200 */
[----:B-1----:R-:W-:-:S05]  /*ecf0*/  FADD.FTZ R58, R34, R59 ;  /* 0x0000003b223a7221 */ /* 0x002fca0000010000 */
[----:B------:R-:W1:Y:S01]  /*ed00*/  MUFU.EX2 R55, R78 ;  /* 0x0000004e00377308 */ /* 0x000e620000000800 */
[----:B------:R-:W-:Y:S01]  /*ed10*/  F2FP.F16.F32.PACK_AB R29, R76, R29 ;  /* 0x0000001d4c1d723e */ /* 0x000fe200000000ff */
[----:B------:R0:W-:Y:S01]  /*ed20*/  STSM.16.M88.4 [R23+0x27300], R24 ;  /* 0x0273001817007844 */ /* 0x0001e20000000200 */
[----:B------:R-:W-:-:S05]  /*ed30*/  F2FP.F16.F32.PACK_AB R31, R71, R70 ;  /* 0x00000046471f723e */ /* 0x000fca00000000ff */
[----:B------:R-:W1:Y:S01]  /*ed40*/  MUFU.EX2 R47, R47 ;  /* 0x0000002f002f7308 */ /* 0x000e620000000800 */
[----:B--2---:R-:W-:Y:S01]  /*ed50*/  F2FP.F16.F32.PACK_AB R16, R43, R42 ;  /* 0x0000002a2b10723e */ /* 0x004fe200000000ff */
[----:B------:R-:W-:Y:S01]  /*ed60*/  FADD.FTZ R42, R62, R51 ;  /* 0x000000333e2a7221 */ /* 0x000fe20000010000 */
[----:B------:R-:W-:-:S05]  /*ed70*/  FADD.FTZ R43, R35, R58 ;  /* 0x0000003a232b7221 */ /* 0x000fca0000010000 */
[----:B------:R-:W2:Y:S01]  /*ed80*/  MUFU.EX2 R60, R79 ;  /* 0x0000004f003c7308 */ /* 0x000ea20000000800 */
[----:B0-----:R-:W-:Y:S01]  /*ed90*/  FADD.FTZ R25, R65, R42 ;  /* 0x0000002a41197221 */ /* 0x001fe20000010000 */
[----:B---3--:R-:W-:-:S06]  /*eda0*/  FADD.FTZ R43, R38, R43 ;  /* 0x0000002b262b7221 */ /* 0x008fcc0000010000 */
[----:B------:R-:W0:Y:S01]  /*edb0*/  MUFU.EX2 R49, R49 ;  /* 0x0000003100317308 */ /* 0x000e220000000800 */
[----:B------:R3:W-:Y:S07]  /*edc0*/  STSM.16.M88.4 [R23+0x28b00], R28 ;  /* 0x028b001c17007844 */ /* 0x0007ee0000000200 */
[----:B------:R-:W0:Y:S01]  /*edd0*/  MUFU.EX2 R78, R84 ;  /* 0x00000054004e7308 */ /* 0x000e220000000800 */
[----:B----4-:R-:W-:Y:S01]  /*ede0*/  FADD.FTZ R26, R48, R43 ;  /* 0x0000002b301a7221 */ /* 0x010fe20000010000 */
[----:B------:R-:W-:Y:S01]  /*edf0*/  F2FP.F16.F32.PACK_AB R19, R62, R21 ;  /* 0x000000153e13723e */ /* 0x000fe200000000ff */
[----:B------:R-:W4:Y:S05]  /*ee00*/  @P5 LDC R43, c[0x0][0x450] ;  /* 0x00011400ff2b5b82 */ /* 0x000f2a0000000800 */
[----:B------:R-:W0:Y:S01]  /*ee10*/  MUFU.EX2 R46, R46 ;  /* 0x0000002e002e7308 */ /* 0x000e220000000800 */
[----:B---3--:R-:W-:-:S07]  /*ee20*/  FADD.FTZ R28, R54, R25 ;  /* 0x00000019361c7221 */ /* 0x008fce0000010000 */
[----:B------:R-:W3:Y:S01]  /*ee30*/  MUFU.EX2 R77, R77 ;  /* 0x0000004d004d7308 */ /* 0x000ee20000000800 */
[----:B-1----:R-:W-:Y:S01]  /*ee40*/  FADD.FTZ R21, R55, R28 ;  /* 0x0000001c37157221 */ /* 0x002fe20000010000 */
[----:B------:R-:W-:-:S06]  /*ee50*/  FADD.FTZ R26, R47, R26 ;  /* 0x0000001a2f1a7221 */ /* 0x000fcc0000010000 */
[----:B------:R-:W1:Y:S01]  /*ee60*/  MUFU.EX2 R41, R41 ;  /* 0x0000002900297308 */ /* 0x000e620000000800 */
[----:B--2---:R-:W-:-:S07]  /*ee70*/  FADD.FTZ R21, R60, R21 ;  /* 0x000000153c157221 */ /* 0x004fce0000010000 */
[----:B------:R-:W2:Y:S01]  /*ee80*/  MUFU.EX2 R69, R69 ;  /* 0x0000004500457308 */ /* 0x000ea20000000800 */
[----:B0-----:R-:W-:Y:S01]  /*ee90*/  FADD.FTZ R29, R49, R26 ;  /* 0x0000001a311d7221 */ /* 0x001fe20000010000 */
[----:B------:R-:W-:-:S06]  /*eea0*/  F2FP.F16.F32.PACK_AB R18, R35, R34 ;  /* 0x000000222312723e */ /* 0x000fcc00000000ff */
[----:B------:R-:W0:Y:S01]  /*eeb0*/  MUFU.EX2 R40, R40 ;  /* 0x0000002800287308 */ /* 0x000e220000000800 */
[----:B------:R-:W4:Y:S01]  /*eec0*/  @P5 LDC R35, c[0x0][0x44c] ;  /* 0x00011300ff235b82 */ /* 0x000f220000000800 */
[----:B------:R-:W-:-:S06]  /*eed0*/  FADD.FTZ R30, R78, R21 ;  /* 0x000000154e1e7221 */ /* 0x000fcc0000010000 */
[----:B------:R-:W0:Y:S01]  /*eee0*/  MUFU.EX2 R68, R68 ;  /* 0x0000004400447308 */ /* 0x000e220000000800 */
[----:B------:R-:W-:-:S07]  /*eef0*/  FADD.FTZ R28, R46, R29 ;  /* 0x0000001d2e1c7221 */ /* 0x000fce0000010000 */
[----:B------:R-:W4:Y:S01]  /*ef00*/  MUFU.EX2 R44, R44 ;  /* 0x0000002c002c7308 */ /* 0x000f220000000800 */
[----:B---3--:R-:W-:-:S07]  /*ef10*/  FADD.FTZ R30, R77, R30 ;  /* 0x0000001e4d1e7221 */ /* 0x008fce0000010000 */
[----:B------:R-:W3:Y:S01]  /*ef20*/  MUFU.EX2 R92, R92 ;  /* 0x0000005c005c7308 */ /* 0x000ee20000000800 */
[----:B------:R-:W-:Y:S01]  /*ef30*/  F2FP.F16.F32.PACK_AB R17, R64, R53 ;  /* 0x000000354011723e */ /* 0x000fe200000000ff */
[----:B-1----:R-:W-:-:S06]  /*ef40*/  FADD.FTZ R21, R41, R28 ;  /* 0x0000001c29157221 */ /* 0x002fcc0000010000 */
[----:B------:R-:W1:Y:S01]  /*ef50*/  MUFU.EX2 R39, R39 ;  /* 0x0000002700277308 */ /* 0x000e620000000800 */
[----:B--2---:R-:W-:-:S07]  /*ef60*/  FADD.FTZ R31, R69, R30 ;  /* 0x0000001e451f7221 */ /* 0x004fce0000010000 */
[----:B------:R-:W2:Y:S01]  /*ef70*/  MUFU.EX2 R63, R63 ;  /* 0x0000003f003f7308 */ /* 0x000ea20000000800 */
[----:B0-----:R-:W-:Y:S01]  /*ef80*/  FADD.FTZ R21, R40, R21 ;  /* 0x0000001528157221 */ /* 0x001fe20000010000 */
[----:B------:R0:W-:Y:S06]  /*ef90*/  STSM.16.M88.4 [R23+0x2a300], R16 ;  /* 0x02a3001017007844 */ /* 0x0001ec0000000200 */
[----:B------:R-:W2:Y:S01]  /*efa0*/  MUFU.EX2 R45, R45 ;  /* 0x0000002d002d7308 */ /* 0x000ea20000000800 */
[----:B------:R-:W-:-:S07]  /*efb0*/  F2FP.F16.F32.PACK_AB R24, R48, R38 ;  /* 0x000000263018723e */ /* 0x000fce00000000ff */
[----:B------:R-:W2:Y:S01]  /*efc0*/  MUFU.EX2 R93, R93 ;  /* 0x0000005d005d7308 */ /* 0x000ea20000000800 */
[----:B0-----:R-:W-:Y:S01]  /*efd0*/  FADD.FTZ R17, R68, R31 ;  /* 0x0000001f44117221 */ /* 0x001fe20000010000 */
[----:B----4-:R-:W-:-:S06]  /*efe0*/  FADD.FTZ R38, R44, R21 ;  /* 0x000000152c267221 */ /* 0x010fcc0000010000 */
[----:B------:R-:W0:Y:S01]  /*eff0*/  MUFU.EX2 R34, R61 ;  /* 0x0000003d00227308 */ /* 0x000e220000000800 */
[----:B---3--:R-:W-:Y:S01]  /*f000*/  FADD.FTZ R16, R92, R17 ;  /* 0x000000115c107221 */ /* 0x008fe20000010000 */
[----:B-1----:R-:W-:-:S06]  /*f010*/  FADD.FTZ R38, R39, R38 ;  /* 0x0000002627267221 */ /* 0x002fcc0000010000 */
[----:B------:R-:W1:Y:S01]  /*f020*/  MUFU.EX2 R57, R57 ;  /* 0x0000003900397308 */ /* 0x000e620000000800 */
[----:B--2---:R-:W-:Y:S01]  /*f030*/  FADD.FTZ R16, R63, R16 ;  /* 0x000000103f107221 */ /* 0x004fe20000010000 */
[----:B------:R-:W-:-:S06]  /*f040*/  F2FP.F16.F32.PACK_AB R25, R54, R65 ;  /* 0x000000413619723e */ /* 0x000fcc00000000ff */
[----:B------:R-:W2:Y:S01]  /*f050*/  MUFU.EX2 R36, R36 ;  /* 0x0000002400247308 */ /* 0x000ea20000000800 */
[----:B------:R-:W-:Y:S01]  /*f060*/  F2FP.F16.F32.PACK_AB R26, R49, R47 ;  /* 0x0000002f311a723e */ /* 0x000fe200000000ff */
[----:B------:R-:W-:Y:S01]  /*f070*/  FADD.FTZ R17, R45, R38 ;  /* 0x000000262d117221 */ /* 0x000fe20000010000 */
[----:B------:R-:W-:Y:S01]  /*f080*/  F2FP.F16.F32.PACK_AB R27, R60, R55 ;  /* 0x000000373c1b723e */ /* 0x000fe200000000ff */
[----:B------:R-:W-:-:S04]  /*f090*/  @P5 IMAD.HI.U32 R18, R103, R35, RZ ;  /* 0x0000002367125227 */ /* 0x000fc800078e00ff */
[----:B------:R-:W-:Y:S01]  /*f0a0*/  FADD.FTZ R19, R93, R16 ;  /* 0x000000105d137221 */ /* 0x000fe20000010000 */
[----:B------:R-:W3:Y:S01]  /*f0b0*/  MUFU.EX2 R37, R37 ;  /* 0x0000002500257308 */ /* 0x000ee20000000800 */
[----:B------:R4:W-:Y:S07]  /*f0c0*/  STSM.16.M88.4 [R23+0x2bb00], R24 ;  /* 0x02bb001817007844 */ /* 0x0009ee0000000200 */
[----:B------:R-:W-:Y:S08]  /*f0d0*/  MUFU.EX2 R56, R56 ;  /* 0x0000003800387308 */ /* 0x000ff00000000800 */
[----:B------:R-:W-:Y:S01]  /*f0e0*/  MUFU.EX2 R97, R97 ;  /* 0x0000006100617308 */ /* 0x000fe20000000800 */
[----:B----4-:R-:W-:-:S02]  /*f0f0*/  IMAD.MOV.U32 R27, RZ, RZ, R103 ;  /* 0x000000ffff1b7224 */ /* 0x010fc400078e0067 */
[----:B0-----:R-:W-:Y:S01]  /*f100*/  FADD.FTZ R26, R34, R19 ;  /* 0x00000013221a7221 */ /* 0x001fe20000010000 */
[----:B------:R-:W-:-:S04]  /*f110*/  @P5 SHF.R.U32.HI R27, RZ, R43, R18 ;  /* 0x0000002bff1b5219 */ /* 0x000fc80000011612 */
[----:B------:R0:W4:Y:S01]  /*f120*/  MUFU.EX2 R38, R15 ;  /* 0x0000000f00267308 */ /* 0x0001220000000800 */
[----:B------:R-:W-:-:S07]  /*f130*/  F2FP.F16.F32.PACK_AB R28, R41, R46 ;  /* 0x0000002e291c723e */ /* 0x000fce00000000ff */
[----:B------:R-:W4:Y:S01]  /*f140*/  MUFU.EX2 R33, R33 ;  /* 0x0000002100217308 */ /* 0x000f220000000800 */
[----:B------:R-:W-:Y:S01]  /*f150*/  F2FP.F16.F32.PACK_AB R29, R77, R78 ;  /* 0x0000004e4d1d723e */ /* 0x000fe200000000ff */
[----:B-1----:R-:W-:-:S06]  /*f160*/  FADD.FTZ R25, R57, R26 ;  /* 0x0000001a39197221 */ /* 0x002fcc0000010000 */
[----:B------:R-:W1:Y:S01]  /*f170*/  MUFU.EX2 R52, R52 ;  /* 0x0000003400347308 */ /* 0x000e620000000800 */
[----:B------:R-:W-:-:S07]  /*f180*/  F2FP.F16.F32.PACK_AB R30, R44, R40 ;  /* 0x000000282c1e723e */ /* 0x000fce00000000ff */
[----:B------:R-:W-:Y:S01]  /*f190*/  MUFU.EX2 R32, R32 ;  /* 0x0000002000207308 */ /* 0x000fe20000000800 */
[----:B------:R-:W-:-:S07]  /*f1a0*/  F2FP.F16.F32.PACK_AB R31, R68, R69 ;  /* 0x00000045441f723e */ /* 0x000fce00000000ff */
[----:B------:R-:W1:Y:S01]  /*f1b0*/  MUFU.EX2 R155, R155 ;  /* 0x0000009b009b7308 */ /* 0x000e620000000800 */
[----:B------:R-:W-:Y:S01]  /*f1c0*/  IADD3 R26, R27, R101, -R102 ;  /* 0x000000651b1a7210 */ /* 0x000fe20007ffe866 */
[----:B--2---:R-:W-:Y:S01]  /*f1d0*/  FADD.FTZ R18, R36, R17 ;  /* 0x0000001124127221 */ /* 0x004fe20000010000 */
[----:B------:R2:W-:Y:S03]  /*f1e0*/  STSM.16.M88.4 [R23+0x2d300], R28 ;  /* 0x02d3001c17007844 */ /* 0x0005e60000000200 */
[----:B---3--:R-:W-:Y:S01]  /*f1f0*/  FADD.FTZ R24, R37, R18 ;  /* 0x0000001225187221 */ /* 0x008fe20000010000 */
[----:B0-----:R-:W-:Y:S01]  /*f200*/  IMAD.HI R15, R26, 0x38e38e39, RZ ;  /* 0x38e38e391a0f7827 */ /* 0x001fe200078e02ff */
[----:B----4-:R-:W-:Y:S02]  /*f210*/  F2FP.F16.F32.PACK_AB R27, R38, R97 ;  /* 0x00000061261b723e */ /* 0x010fe400000000ff */
[----:B------:R-:W-:Y:S01]  /*f220*/  F2FP.F16.F32.PACK_AB R16, R45, R39 ;  /* 0x000000272d10723e */ /* 0x000fe200000000ff */
[----:B------:R-:W-:Y:S01]  /*f230*/  FADD.FTZ R21, R33, R24 ;  /* 0x0000001821157221 */ /* 0x000fe20000010000 */
[----:B------:R-:W-:-:S02]  /*f240*/  F2FP.F16.F32.PACK_AB R17, R63, R92 ;  /* 0x0000005c3f11723e */ /* 0x000fc400000000ff */
[----:B------:R-:W-:Y:S01]  /*f250*/  F2FP.F16.F32.PACK_AB R18, R37, R36 ;  /* 0x000000242512723e */ /* 0x000fe200000000ff */
[----:B--2---:R-:W-:Y:S01]  /*f260*/  FADD.FTZ R28, R56, R25 ;  /* 0x00000019381c7221 */ /* 0x004fe20000010000 */
[----:B------:R-:W-:Y:S02]  /*f270*/  F2FP.F16.F32.PACK_AB R19, R34, R93 ;  /* 0x0000005d2213723e */ /* 0x000fe400000000ff */
[----:B-1----:R-:W-:Y:S01]  /*f280*/  F2FP.F16.F32.PACK_AB R24, R52, R33 ;  /* 0x000000213418723e */ /* 0x002fe200000000ff */
[----:B------:R-:W-:Y:S01]  /*f290*/  FADD.FTZ R97, R97, R28 ;  /* 0x0000001c61617221 */ /* 0x000fe20000010000 */
[----:B------:R-:W-:Y:S02]  /*f2a0*/  F2FP.F16.F32.PACK_AB R25, R56, R57 ;  /* 0x000000393819723e */ /* 0x000fe400000000ff */
[----:B------:R-:W-:Y:S02]  /*f2b0*/  F2FP.F16.F32.PACK_AB R26, R155, R32 ;  /* 0x000000209b1a723e */ /* 0x000fe400000000ff */
[----:B------:R-:W-:Y:S01]  /*f2c0*/  SHF.R.U32.HI R28, RZ, 0x1f, R15 ;  /* 0x0000001fff1c7819 */ /* 0x000fe2000001160f */
[----:B------:R-:W-:Y:S03]  /*f2d0*/  STSM.16.M88.4 [R23+0x2eb00], R16 ;  /* 0x02eb001017007844 */ /* 0x000fe60000000200 */
[----:B------:R-:W-:Y:S01]  /*f2e0*/  LEA.HI.SX32 R28, R15, R28, 0x1b ;  /* 0x0000001c0f1c7211 */ /* 0x000fe200078fdaff */
[----:B------:R0:W-:Y:S01]  /*f2f0*/  STSM.16.M88.4 [R23+0x30300], R24 ;  /* 0x0303001817007844 */ /* 0x0001e20000000200 */
[----:B------:R1:W-:Y:S06]  /*f300*/  MEMBAR.ALL.CTA ;  /* 0x0000000000007992 */ /* 0x0003ec0000008000 */
[----:B-1----:R-:W1:Y:S01]  /*f310*/  FENCE.VIEW.ASYNC.S ;  /* 0x00000000000073c6 */ /* 0x002e620000000000 */
[----:B------:R-:W-:Y:S01]  /*f320*/  VIMNMX R72, RZ, R28, !PT ;  /* 0x0000001cff487248 */ /* 0x000fe20007fe0100 */
[----:B------:R-:W-:-:S04]  /*f330*/  VIADD R15, R96, 0xfffffffe ;  /* 0xfffffffe600f7836 */ /* 0x000fc80000000000 */
[----:B------:R2:W-:Y:S01]  /*f340*/  STL [R1+0x40], R72 ;  /* 0x0000404801007387 */ /* 0x0005e20000100800 */
[----:B------:R-:W-:Y:S01]  /*f350*/  ISETP.GE.AND P2, PT, R15, R72, PT ;  /* 0x000000480f00720c */ /* 0x000fe20003f46270 */
[----:B------:R-:W-:-:S04]  /*f360*/  FADD.FTZ R21, R52, R21 ;  /* 0x0000001534157221 */ /* 0x000fc80000010000 */
[----:B------:R-:W-:Y:S01]  /*f370*/  FADD.FTZ R32, R32, R21 ;  /* 0x0000001520207221 */ /* 0x000fe20000010000 */
[----:B------:R-:W-:Y:S01]  /*f380*/  FADD.FTZ R157, R38, R97 ;  /* 0x00000061269d7221 */ /* 0x000fe20000010000 */
[----:B------:R-:W-:Y:S02]  /*f390*/  CS2R R70, SRZ ;  /* 0x0000000000467805 */ /* 0x000fe4000001ff00 */
[----:B------:R-:W-:Y:S01]  /*f3a0*/  CS2R R68, SRZ ;  /* 0x0000000000447805 */ /* 0x000fe2000001ff00 */
[----:B------:R-:W-:Y:S01]  /*f3b0*/  FADD.FTZ R155, R155, R32 ;  /* 0x000000209b9b7221 */ /* 0x000fe20000010000 */
        /* <DEDUP_REMOVED lines=20> */
[----:B0-----:R-:W-:-:S02]  /*f500*/  CS2R R26, SRZ ;  /* 0x00000000001a7805 */ /* 0x001fc4000001ff00 */
[----:B------:R-:W-:Y:S01]  /*f510*/  CS2R R24, SRZ ;  /* 0x0000000000187805 */ /* 0x000fe2000001ff00 */
[----:B-1----:R-:W-:Y:S01]  /*f520*/  NOP ;  /* 0x0000000000007918 */ /* 0x002fe20000000000 */
[----:B--2---:R-:W-:Y:S05]  /*f530*/  @!P2 BRA `(.L_x_2418) ;  /* 0x000000500020a947 */ /* 0x004fea0003800000 */
[----:B------:R0:W5:Y:S01]  /*f540*/  LDL.LU R18, [R1+0x4] ;  /* 0x0000040001127983 */ /* 0x0001620000300800 */
[----:B------:R-:W-:Y:S02]  /*f550*/  IMAD.MOV.U32 R16, RZ, RZ, R20 ;  /* 0x000000ffff107224 */ /* 0x000fe400078e0014 */
[----:B------:R-:W-:Y:S02]  /*f560*/  IMAD.MOV.U32 R17, RZ, RZ, R14 ;  /* 0x000000ffff117224 */ /* 0x000fe400078e000e */
[----:B------:R-:W-:Y:S02]  /*f570*/  IMAD.MOV.U32 R19, RZ, RZ, R145 ;  /* 0x000000ffff137224 */ /* 0x000fe400078e0091 */
[----:B------:R-:W-:-:S07]  /*f580*/  IMAD.MOV.U32 R71, RZ, RZ, RZ ;  /* 0x000000ffff477224 */ /* 0x000fce00078e00ff */
.L_x_2428:
        /* <DEDUP_REMOVED lines=9> */
[----:B-1----:R-:W-:Y:S05]  /*f620*/  @P2 BRA `(.L_x_2419) ;  /* 0x0000000000302947 */ /* 0x002fea0003800000 */
[----:B------:R-:W-:Y:S05]  /*f630*/  @!P0 BRA `(.L_x_2420) ;  /* 0x0000000000048947 */ /* 0x000fea0003800000 */
[----:B------:R-:W-:Y:S01]  /*f640*/  BPT.TRAP 0x1 ;  /* 0x000000040000795c */ /* 0x000fe20000300000 */
.L_x_2420:
[----:B------:R-:W-:Y:S01]  /*f650*/  IMAD R0, R145, 0x8, R22 ;  /* 0x0000000891007824 */ /* 0x000fe200078e0216 */
[----:B------:R-:W-:-:S04]  /*f660*/  SHF.L.U32 R21, R14, 0x1f, RZ ;  /* 0x0000001f0e157819 */ /* 0x000fc800000006ff */
[----:B------:R1:W2:Y:S01]  /*f670*/  SYNCS.PHASECHK.TRANS64.TRYWAIT P3, [R0+URZ+0x31c30], R21 ;  /* 0x031c3015000075a7 */ /* 0x0002a2000806017f */
[----:B------:R-:W-:Y:S05]  /*f680*/  @!P0 BRA `(.L_x_2421) ;  /* 0x0000000000048947 */ /* 0x000fea0003800000 */
[----:B------:R-:W-:Y:S01]  /*f690*/  BPT.TRAP 0x1 ;  /* 0x000000040000795c */ /* 0x000fe20000300000 */
.L_x_2421:
[----:B------:R-:W-:Y:S04]  /*f6a0*/  BSSY B0, `(.L_x_2419) ;  /* 0x0000004000007945 */ /* 0x000fe80003800000 */
[----:B--2---:R-:W-:Y:S05]  /*f6b0*/  @P3 BRA `(.L_x_2422) ;  /* 0x0000000000083947 */ /* 0x004fea0003800000 */
[----:B------:R-:W2:Y:S02]  /*f6c0*/  SYNCS.PHASECHK.TRANS64.TRYWAIT P3, [R0+URZ+0x31c30], R21 ;  /* 0x031c3015000075a7 */ /* 0x000ea4000806017f */
[----:B--2---:R-:W-:Y:S05]  /*f6d0*/  @!P3 BRA `(.L_x_2423) ;  /* 0x00000140001cb947 */ /* 0x004fea0003800000 */
.L_x_2422:
[----:B------:R-:W-:Y:S05]  /*f6e0*/  BSYNC B0 ;  /* 0x0000000000007941 */ /* 0x000fea0003800000 */
.L_x_2419:
[----:B-12---:R-:W1:Y:S02]  /*f6f0*/  S2R R0, SR_TID.X ;  /* 0x0000000000007919 */ /* 0x006e640000002100 */
[----:B-1----:R-:W-:Y:S02]  /*f700*/  SHF.R.U32.HI R14, RZ, 0x7, R0 ;  /* 0x00000007ff0e7819 */ /* 0x002fe40000011600 */
[----:B------:R-:W2:Y:S01]  /*f710*/  LDL R0, [R1+0x30] ;  /* 0x0000300001007983 */ /* 0x000ea20000100800 */
[----:B------:R-:W-:Y:S05]  /*f720*/  WARPSYNC.ALL ;  /* 0x0000000000007948 */ /* 0x000fea0003800000 */
[----:B------:R-:W-:Y:S01]  /*f730*/  VIADD R76, R14, 0x8 ;  /* 0x000000080e4c7836 */ /* 0x000fe20000000000 */
[C---:B------:R-:W-:Y:S01]  /*f740*/  R2UR UR4, R2.reuse ;  /* 0x00000000020472ca */ /* 0x040fe200000e0000 */
[----:B------:R-:W-:Y:S01]  /*f750*/  IMAD.MOV.U32 R75, RZ, RZ, -0x7fffffe0 ;  /* 0x80000020ff4b7424 */ /* 0x000fe200078e00ff */
[----:B------:R-:W-:Y:S01]  /*f760*/  R2UR UR5, R3 ;  /* 0x00000000030572ca */ /* 0x000fe200000e0000 */
[----:B------:R-:W-:Y:S01]  /*f770*/  IMAD.MOV.U32 R21, RZ, RZ, -0x7fffffe0 ;  /* 0x80000020ff157424 */ /* 0x000fe200078e00ff */
[----:B------:R1:W-:Y:S01]  /*f780*/  BAR.SYNC.DEFER_BLOCKING R76, 0x100 ;  /* 0x0004004c0000751d */ /* 0x0003e20000010000 */
[----:B------:R-:W-:Y:S01]  /*f790*/  R2UR UR52, R2 ;  /* 0x00000000023472ca */ /* 0x000fe200000e0000 */
[----:B------:R-:W-:Y:S01]  /*f7a0*/  IMAD.MOV.U32 R73, RZ, RZ, -0x7fffffe0 ;  /* 0x80000020ff497424 */ /* 0x000fe200078e00ff */
[C---:B------:R-:W-:Y:S01]  /*f7b0*/  R2UR UR7, R75.reuse ;  /* 0x000000004b0772ca */ /* 0x040fe200000e0000 */
        /* <DEDUP_REMOVED lines=9> */
[----:B------:R-:W-:Y:S02]  /*f850*/  MOV R75, UR7 ;  /* 0x00000007004b7c02 */ /* 0x000fe40008000f00 */
[----:B------:R-:W-:Y:S02]  /*f860*/  R2UR UR7, R21 ;  /* 0x00000000150772ca */ /* 0x000fe400000e0000 */
[----:B------:R-:W-:-:S02]  /*f870*/  R2UR UR11, R79 ;  /* 0x000000004f0b72ca */ /* 0x000fc400000e0000 */
[----:B------:R-:W-:Y:S01]  /*f880*/  R2UR UR15, R73 ;  /* 0x00000000490f72ca */ /* 0x000fe200000e0000 */
[----:B------:R-:W-:Y:S01]  /*f890*/  WARPGROUP.ARRIVE ;  /* 0x00000000000079c5 */ /* 0x000fe20000000000 */
[----:B------:R-:W-:Y:S02]  /*f8a0*/  R2UR UR12, R2 ;  /* 0x00000000020c72ca */ /* 0x000fe400000e0000 */
[----:B------:R-:W-:Y:S02]  /*f8b0*/  R2UR UR13, R3 ;  /* 0x00000000030d72ca */ /* 0x000fe400000e0000 */
[----:B------:R-:W-:Y:S02]  /*f8c0*/  R2UR UR17, R73 ;  /* 0x00000000491172ca */ /* 0x000fe400000e0000 */
[----:B------:R-:W-:Y:S02]  /*f8d0*/  R2UR UR19, R77 ;  /* 0x000000004d1372ca */ /* 0x000fe400000e0000 */
[----:B------:R-:W-:-:S02]  /*f8e0*/  R2UR UR21, R73 ;  /* 0x00000000491572ca */ /* 0x000fc400000e0000 */
[C---:B------:R-:W-:Y:S02]  /*f8f0*/  R2UR UR23, R73.reuse ;  /* 0x00000000491772ca */ /* 0x040fe400000e0000 */
[----:B------:R-:W-:Y:S02]  /*f900*/  MOV R14, UR61 ;  /* 0x0000003d000e7c02 */ /* 0x000fe40008000f00 */
[C---:B------:R-:W-:Y:S02]  /*f910*/  R2UR UR35, R73.reuse ;  /* 0x00000000492372ca */ /* 0x040fe400000e0000 */
[C---:B------:R-:W-:Y:S02]  /*f920*/  R2UR UR47, R73.reuse ;  /* 0x00000000492f72ca */ /* 0x040fe400000e0000 */
[C---:B------:R-:W-:Y:S02]  /*f930*/  R2UR UR49, R73.reuse ;  /* 0x00000000493172ca */ /* 0x040fe400000e0000 */
[----:B------:R-:W-:Y:S01]  /*f940*/  R2UR UR61, R73 ;  /* 0x00000000493d72ca */ /* 0x000fe200000e0000 */
[----:B------:R-:W-:Y:S01]  /*f950*/  IMAD.MOV.U32 R73, RZ, RZ, -0x7fffffe0 ;  /* 0x80000020ff497424 */ /* 0x000fe200078e00ff */
[----:B------:R-:W-:-:S02]  /*f960*/  R2UR UR25, R77 ;  /* 0x000000004d1972ca */ /* 0x000fc400000e0000 */
[----:B------:R-:W-:Y:S02]  /*f970*/  R2UR UR27, R77 ;  /* 0x000000004d1b72ca */ /* 0x000fe400000e0000 */
[C---:B------:R-:W-:Y:S02]  /*f980*/  R2UR UR31, R79.reuse ;  /* 0x000000004f1f72ca */ /* 0x040fe400000e0000 */
[----:B------:R-:W-:Y:S02]  /*f990*/  R2UR UR39, R79 ;  /* 0x000000004f2772ca */ /* 0x000fe400000e0000 */
[----:B------:R-:W-:Y:S02]  /*f9a0*/  R2UR UR43, R77 ;  /* 0x000000004d2b72ca */ /* 0x000fe400000e0000 */
[C---:B------:R-:W-:Y:S02]  /*f9b0*/  R2UR UR51, R79.reuse ;  /* 0x000000004f3372ca */ /* 0x040fe400000e0000 */
[----:B------:R-:W-:-:S02]  /*f9c0*/  R2UR UR41, R79 ;  /* 0x000000004f2972ca */ /* 0x000fc400000e0000 */
[----:B------:R-:W-:Y:S02]  /*f9d0*/  R2UR UR37, R77 ;  /* 0x000000004d2572ca */ /* 0x000fe400000e0000 */
[----:B------:R-:W-:Y:S02]  /*f9e0*/  R2UR UR28, R8 ;  /* 0x00000000081c72ca */ /* 0x000fe400000e0000 */
[----:B------:R-:W-:Y:S01]  /*f9f0*/  R2UR UR29, R9 ;  /* 0x00000000091d72ca */ /* 0x000fe200000e0000 */
[----:B--2---:R-:W-:Y:S01]  /*fa00*/  IMAD R20, R145, 0x6c0, R0 ;  /* 0x000006c091147824 */ /* 0x004fe200078e0200 */
[----:B------:R-:W-:-:S03]  /*fa10*/  MOV R0, UR60 ;  /* 0x0000003c00007c02 */ /* 0x000fc60008000f00 */
[C---:B------:R-:W-:Y:S02]  /*fa20*/  VIADD R74, R20.reuse, 0x40 ;  /* 0x00000040144a7836 */ /* 0x040fe40000000000 */
[C---:B------:R-:W-:Y:S02]  /*fa30*/  VIADD R72, R20.reuse, 0x80 ;  /* 0x0000008014487836 */ /* 0x040fe40000000000 */
[----:B-1----:R-:W-:Y:S01]  /*fa40*/  VIADD R76, R20, 0x180 ;  /* 0x00000180144c7836 */ /* 0x002fe20000000000 */
        /* <DEDUP_REMOVED lines=19> */
[C---:B------:R-:W-:Y:S01]  /*fb80*/  VIADD R72, R20.reuse, 0x42 ;  /* 0x0000004214487836 */ /* 0x040fe20000000000 */
[----:B------:R-:W-:Y:S01]  /*fb90*/  MOV R80, UR6 ;  /* 0x0000000600507c02 */ /* 0x000fe20008000f00 */
[C---:B------:R-:W-:Y:S01]  /*fba0*/  VIADD R78, R20.reuse, 0x2 ;  /* 0x00000002144e7836 */ /* 0x040fe20000000000 */
[C---:B------:R-:W-:Y:S01]  /*fbb0*/  R2UR UR6, R20.reuse ;  /* 0x00000000140672ca */ /* 0x040fe200000e0000 */
        /* <DEDUP_REMOVED lines=19> */
[----:B------:R-:W-:Y:S02]  /*fcf0*/  R2UR UR8, R76 ;  /* 0x000000004c0872ca */ /* 0x000fe400000e0000 */
[----:B------:R-:W-:Y:S01]  /*fd00*/  R2UR UR48, R72 ;  /* 0x00000000483072ca */ /* 0x000fe200000e0000 */
[----:B------:R-:W-:Y:S01]  /*fd10*/  VIADD R72, R20, 0x240 ;  /* 0x0000024014487836 */ /* 0x000fe20000000000 */
[----:B------:R-:W-:Y:S01]  /*fd20*/  R2UR UR45, R75 ;  /* 0x000000004b2d72ca */ /* 0x000fe200000e0000 */
[----:B------:R-:W-:Y:S01]  /*fd30*/  IMAD.MOV.U32 R75, RZ, RZ, -0x7fffffe0 ;  /* 0x80000020ff4b7424 */ /* 0x000fe200078e00ff */
[----:B------:R-:W-:Y:S01]  /*fd40*/  R2UR UR50, R78 ;  /* 0x000000004e3272ca */ /* 0x000fe200000e0000 */
[----:B------:R-:W-:Y:S01]  /*fd50*/  VIADD R78, R20, 0x1c2 ;  /* 0x000001c2144e7836 */ /* 0x000fe20000000000 */
[----:B------:R-:W-:Y:S01]  /*fd60*/  R2UR UR60, R72 ;  /* 0x00000000483c72ca */ /* 0x000fe200000e0000 */
[----:B------:R-:W-:-:S03]  /*fd70*/  VIADD R72, R20, 0x2c0 ;  /* 0x000002c014487836 */ /* 0x000fc60000000000 */
[----:B------:R-:W-:Y:S02]  /*fd80*/  R2UR UR40, R78 ;  /* 0x000000004e2872ca */ /* 0x000fe400000e0000 */
[----:B------:R-:W-:Y:S01]  /*fd90*/  R2UR UR16, R72 ;  /* 0x00000000481072ca */ /* 0x000fe200000e0000 */
[----:B------:R-:W-:-:S05]  /*fda0*/  VIADD R72, R20, 0x340 ;  /* 0x0000034014487836 */ /* 0x000fca0000000000 */
[----:B------:R-:W-:Y:S01]  /*fdb0*/  R2UR UR20, R72 ;  /* 0x00000000481472ca */ /* 0x000fe200000e0000 */
[----:B------:R-:W-:Y:S01]  /*fdc0*/  VIADD R72, R20, 0x3c0 ;  /* 0x000003c014487836 */ /* 0x000fe20000000000 */
[----:B------:R-:W-:Y:S02]  /*fdd0*/  WARPGROUP.DEPBAR.LE gsb0, 0x0 ;  /* 0x00008000000079c5 */ /* 0x000fe40000010000 */
[----:B------:R-:W-:-:S06]  /*fde0*/  WARPGROUP.ARRIVE ;  /* 0x00000000000079c5 */ /* 0x000fcc0000000000 */
[----:B------:R-:W-:Y:S01]  /*fdf0*/  HGMMA.64x16x16.F32 R128, gdesc[UR52], RZ, !UPT, gsb0 ;  /* 0x00200000348079f0 */ /* 0x000fe2000c0008ff */
[----:B------:R-:W-:Y:S01]  /*fe00*/  UMOV UR52, UR8 ;  /* 0x0000000800347c82 */ /* 0x000fe20008000000 */
[----:B------:R-:W-:Y:S01]  /*fe10*/  UMOV UR53, UR9 ;  /* 0x0000000900357c82 */ /* 0x000fe20008000000 */
        /* <DEDUP_REMOVED lines=9> */
[----:B------:R-:W-:-:S04]  /*feb0*/  IMAD.MOV.U32 R75, RZ, RZ, -0x7fffffe0 ;  /* 0x80000020ff4b7424 */ /* 0x000fc800078e00ff */
        /* <DEDUP_REMOVED lines=33> */
[----:B------:R-:W-:Y:S02]  /*100d0*/  R2UR UR4, R72 ;  /* 0x00000000480472ca */ /* 0x000fe400000e0000 */
[----:B------:R-:W-:Y:S01]  /*100e0*/  R2UR UR5, R73 ;  /* 0x00000000490572ca */ /* 0x000fe200000e0000 */
        /* <DEDUP_REMOVED lines=13> */
[----:B------:R-:W-:Y:S01]  /*101c0*/  HGMMA.64x16x16.F32 R88, gdesc[UR16], RZ, !UPT, gsb0 ;  /* 0x00200000105879f0 */ /* 0x000fe2000c0008ff */
[----:B------:R-:W-:Y:S01]  /*101d0*/  UMOV UR16, UR32 ;  /* 0x0000002000107c82 */ /* 0x000fe20008000000 */
[----:B------:R-:W-:Y:S01]  /*101e0*/  UMOV UR17, UR33 ;  /* 0x0000002100117c82 */ /* 0x000fe20008000000 */
[----:B------:R-:W-:Y:S02]  /*101f0*/  R2UR UR32, R8 ;  /* 0x00000000082072ca */ /* 0x000fe400000e0000 */
[----:B------:R-:W-:Y:S01]  /*10200*/  R2UR UR33, R9 ;  /* 0x00000000092172ca */ /* 0x000fe200000e0000 */
[----:B------:R-:W-:Y:S02]  /*10210*/  WARPGROUP.DEPBAR.LE gsb0, 0x0 ;  /* 0x00008000000079c5 */ /* 0x000fe40000010000 */
[----:B------:R-:W-:-:S06]  /*10220*/  WARPGROUP.ARRIVE ;  /* 0x00000000000079c5 */ /* 0x000fcc0000000000 */
[----:B------:R-:W-:Y:S01]  /*10230*/  HGMMA.64x16x16.F32 R80, gdesc[UR20], RZ, !UPT, gsb0 ;  /* 0x00200000145079f0 */ /* 0x000fe2000c0008ff */
[----:B------:R-:W-:Y:S01]  /*10240*/  UMOV UR20, UR10 ;  /* 0x0000000a00147c82 */ /* 0x000fe20008000000 */
[----:B------:R-:W-:Y:S01]  /*10250*/  UMOV UR21, UR11 ;  /* 0x0000000b00157c82 */ /* 0x000fe20008000000 */
[----:B------:R-:W-:Y:S02]  /*10260*/  WARPGROUP.DEPBAR.LE gsb0, 0x0 ;  /* 0x00008000000079c5 */ /* 0x000fe40000010000 */
[----:B------:R-:W-:-:S06]  /*10270*/  WARPGROUP.ARRIVE ;  /* 0x00000000000079c5 */ /* 0x000fcc0000000000 */
[----:B------:R-:W-:Y:S01]  /*10280*/  HGMMA.64x16x16.F32 R72, gdesc[UR24], RZ, !UPT, gsb0 ;  /* 0x00200000184879f0 */ /* 0x000fe2000c0008ff */
[----:B------:R-:W-:Y:S01]  /*10290*/  UMOV UR24, UR52 ;  /* 0x0000003400187c82 */ /* 0x000fe20008000000 */
[----:B------:R-:W-:Y:S01]  /*102a0*/  UMOV UR25, UR53 ;  /* 0x0000003500197c82 */ /* 0x000fe20008000000 */
[----:B------:R-:W-:Y:S01]  /*102b0*/  UMOV UR52, UR36 ;  /* 0x0000002400347c82 */ /* 0x000fe20008000000 */
[----:B------:R-:W-:Y:S01]  /*102c0*/  UMOV UR53, UR37 ;  /* 0x0000002500357c82 */ /* 0x000fe20008000000 */
[----:B------:R-:W-:Y:S01]  /*102d0*/  R2UR UR36, R8 ;  /* 0x00000000082472ca */ /* 0x000fe200000e0000 */
[----:B------:R-:W-:Y:S01]  /*102e0*/  UMOV UR26, UR14 ;  /* 0x0000000e001a7c82 */ /* 0x000fe20008000000 */
[----:B------:R-:W-:Y:S01]  /*102f0*/  R2UR UR37, R9 ;  /* 0x00000000092572ca */ /* 0x000fe200000e0000 */
[----:B------:R-:W-:Y:S01]  /*10300*/  UMOV UR27, UR15 ;  /* 0x0000000f001b7c82 */ /* 0x000fe20008000000 */
        /* <DEDUP_REMOVED lines=24> */
[----:B------:R-:W-:Y:S01]  /*10490*/  HGMMA.64x16x16.F32 R136, gdesc[UR28], R136, gsb0 ;  /* 0x002000001c8879f0 */ /* 0x000fe20008000888 */
[----:B------:R-:W-:Y:S01]  /*104a0*/  UMOV UR30, UR40 ;  /* 0x00000028001e7c82 */ /* 0x000fe20008000000 */
[----:B------:R-:W-:Y:S01]  /*104b0*/  UMOV UR31, UR41 ;  /* 0x00000029001f7c82 */ /* 0x000fe20008000000 */
[C---:B------:R-:W-:Y:S01]  /*104c0*/  R2UR UR40, R8.reuse ;  /* 0x00000000082872ca */ /* 0x040fe200000e0000 */
[----:B------:R-:W-:Y:S01]  /*104d0*/  UMOV UR28, UR44 ;  /* 0x0000002c001c7c82 */ /* 0x000fe20008000000 */
[C---:B------:R-:W-:Y:S01]  /*104e0*/  R2UR UR41, R9.reuse ;  /* 0x00000000092972ca */ /* 0x040fe200000e0000 */
[----:B------:R-:W-:Y:S01]  /*104f0*/  UMOV UR29, UR45 ;  /* 0x0000002d001d7c82 */ /* 0x000fe20008000000 */
[----:B------:R-:W-:Y:S02]  /*10500*/  R2UR UR44, R8 ;  /* 0x00000000082c72ca */ /* 0x000fe400000e0000 */
[----:B------:R-:W-:Y:S01]  /*10510*/  R2UR UR45, R9 ;  /* 0x00000000092d72ca */ /* 0x000fe200000e0000 */
        /* <DEDUP_REMOVED lines=20> */
[----:B------:R-:W-:Y:S02]  /*10660*/  R2UR UR24, R8 ;  /* 0x00000000081872ca */ /* 0x000fe400000e0000 */
[----:B------:R-:W-:Y:S02]  /*10670*/  R2UR UR25, R9 ;  /* 0x00000000091972ca */ /* 0x000fe400000e0000 */
[----:B------:R-:W-:Y:S02]  /*10680*/  R2UR UR36, R12 ;  /* 0x000000000c2472ca */ /* 0x000fe400000e0000 */
[----:B------:R-:W-:Y:S01]  /*10690*/  R2UR UR37, R13 ;  /* 0x000000000d2572ca */ /* 0x000fe200000e0000 */
[----:B------:R-:W-:-:S02]  /*106a0*/  WARPGROUP.DEPBAR.LE gsb0, 0x0 ;  /* 0x00008000000079c5 */ /* 0x000fc40000010000 */
[----:B------:R-:W-:-:S06]  /*106b0*/  WARPGROUP.ARRIVE ;  /* 0x00000000000079c5 */ /* 0x000fcc0000000000 */
[----:B------:R-:W-:Y:S01]  /*106c0*/  HGMMA.64x16x16.F32 R112, gdesc[UR40], R112, gsb0 ;  /* 0x00200000287079f0 */ /* 0x000fe20008000870 */
[----:B------:R-:W-:Y:S01]  /*106d0*/  UMOV UR42, UR48 ;  /* 0x00000030002a7c82 */ /* 0x000fe20008000000 */
[----:B------:R-:W-:Y:S01]  /*106e0*/  UMOV UR43, UR49 ;  /* 0x00000031002b7c82 */ /* 0x000fe20008000000 */
[C---:B------:R-:W-:Y:S02]  /*106f0*/  R2UR UR48, R8.reuse ;  /* 0x00000000083072ca */ /* 0x040fe400000e0000 */
[C---:B------:R-:W-:Y:S02]  /*10700*/  R2UR UR49, R9.reuse ;  /* 0x00000000093172ca */ /* 0x040fe400000e0000 */
[----:B------:R-:W-:Y:S02]  /*10710*/  R2UR UR40, R8 ;  /* 0x00000000082872ca */ /* 0x000fe400000e0000 */
[----:B------:R-:W-:Y:S01]  /*10720*/  R2UR UR41, R9 ;  /* 0x00000000092972ca */ /* 0x000fe200000e0000 */
[----:B------:R-:W-:-:S02]  /*10730*/  WARPGROUP.DEPBAR.LE gsb0, 0x0 ;  /* 0x00008000000079c5 */ /* 0x000fc40000010000 */
        /* <DEDUP_REMOVED lines=68> */
[C---:B------:R-:W-:Y:S01]  /*10b80*/  R2UR UR32, R10.reuse ;  /* 0x000000000a2072ca */ /* 0x040fe200000e0000 */
[----:B------:R-:W-:Y:S01]  /*10b90*/  UMOV UR34, UR12 ;  /* 0x0000000c00227c82 */ /* 0x000fe20008000000 */
[C---:B------:R-:W-:Y:S01]  /*10ba0*/  R2UR UR33, R11.reuse ;  /* 0x000000000b2172ca */ /* 0x040fe200000e0000 */
[----:B------:R-:W-:Y:S01]  /*10bb0*/  UMOV UR35, UR13 ;  /* 0x0000000d00237c82 */ /* 0x000fe20008000000 */
        /* <DEDUP_REMOVED lines=89> */
[----:B------:R-:W-:Y:S02]  /*11150*/  R2UR UR43, R148 ;  /* 0x00000000942b72ca */ /* 0x000fe400000e0000 */
        /* <DEDUP_REMOVED lines=81> */
[----:B------:R-:W-:-:S02]  /*11670*/  IMAD.MOV.U32 R147, RZ, RZ, -0x7fffffe0 ;  /* 0x80000020ff937424 */ /* 0x000fc400078e00ff */
[----:B------:R-:W-:Y:S01]  /*11680*/  VIADD R20, R20, 0x682 ;  /* 0x0000068214147836 */ /* 0x000fe20000000000 */
        /* <DEDUP_REMOVED lines=40> */
[----:B------:R-:W-:Y:S05]  /*11910*/  @P2 BRA `(.L_x_2424) ;  /* 0x0000000000282947 */ /* 0x000fea0003800000 */
[----:B------:R-:W-:Y:S05]  /*11920*/  @!P0 BRA `(.L_x_2425) ;  /* 0x0000000000048947 */ /* 0x000fea0003800000 */
[----:B------:R-:W-:Y:S01]  /*11930*/  BPT.TRAP 0x1 ;  /* 0x000000040000795c */ /* 0x000fe20000300000 */
.L_x_2425:
[----:B------:R-:W-:Y:S01]  /*11940*/  SHF.L.U32 R0, R18, 0x1f, RZ ;  /* 0x0000001f12007819 */ /* 0x000fe200000006ff */
[----:B------:R-:W-:-:S04]  /*11950*/  IMAD R14, R19, 0x8, R22 ;  /* 0x00000008130e7824 */ /* 0x000fc800078e0216 */
[----:B------:R1:W2:Y:S01]  /*11960*/  SYNCS.PHASECHK.TRANS64.TRYWAIT P2, [R14+URZ+0x31c50], R0 ;  /* 0x031c50000e0075a7 */ /* 0x0002a2000804017f */
[----:B------:R-:W-:Y:S05]  /*11970*/  @!P0 BRA `(.L_x_2426) ;  /* 0x0000000000048947 */ /* 0x000fea0003800000 */
[----:B------:R-:W-:Y:S01]  /*11980*/  BPT.TRAP 0x1 ;  /* 0x000000040000795c */ /* 0x000fe20000300000 */
.L_x_2426:
[----:B--2---:R-:W-:Y:S05]  /*11990*/  @P2 BRA `(.L_x_2424) ;  /* 0x0000000000082947 */ /* 0x004fea0003800000 */
[----:B------:R-:W2:Y:S02]  /*119a0*/  SYNCS.PHASECHK.TRANS64.TRYWAIT P2, [R14+URZ+0x31c50], R0 ;  /* 0x031c50000e0075a7 */ /* 0x000ea4000804017f */
[----:B--2---:R-:W-:Y:S05]  /*119b0*/  @!P2 BRA `(.L_x_2427) ;  /* 0x0000011c0078a947 */ /* 0x004fea0003800000 */
.L_x_2424:
[----:B------:R-:W3:Y:S01]  /*119c0*/  LDL R148, [R1+0x58] ;  /* 0x0000580001947983 */ /* 0x000ee20000100800 */
[----:B------:R-:W4:Y:S03]  /*119d0*/  LDC R149, c[0x0][0x448] ;  /* 0x00011200ff957b82 */ /* 0x000f260000000800 */
[----:B------:R-:W3:Y:S04]  /*119e0*/  LDL R18, [R1+0x68] ;  /* 0x0000680001127983 */ /* 0x000ee80000100800 */
[----:B------:R-:W3:Y:S04]  /*119f0*/  LDL R147, [R1+0x64] ;  /* 0x0000640001937983 */ /* 0x000ee80000100800 */
[----:B------:R-:W3:Y:S04]  /*11a00*/  LDL R21, [R1+0x54] ;  /* 0x0000540001157983 */ /* 0x000ee80000100800 */
[----:B------:R-:W3:Y:S04]  /*11a10*/  LDL R20, [R1+0x50] ;  /* 0x0000500001147983 */ /* 0x000ee80000100800 */
[----:B------:R-:W3:Y:S01]  /*11a20*/  LDL.LU R146, [R1] ;  /* 0x0000000001927983 */ /* 0x000ee20000300800 */
[----:B------:R-:W-:Y:S05]  /*11a30*/  WARPSYNC.ALL ;  /* 0x0000000000007948 */ /* 0x000fea0003800000 */
[----:B----4-:R-:W-:Y:S01]  /*11a40*/  ISETP.NE.AND P2, PT, R149, 0x1, PT ;  /* 0x000000019500780c */ /* 0x010fe20003f45270 */
[----:B------:R-:W-:-:S12]  /*11a50*/  ULDC UR4, c[0x0][0x988] ;  /* 0x0002620000047ab9 */ /* 0x000fd80000000800 */
[----:B-12---:R-:W1:Y:S08]  /*11a60*/  @P2 LDC R14, c[0x0][0x44c] ;  /* 0x00011300ff0e2b82 */ /* 0x006e700000000800 */
[----:B------:R-:W2:Y:S01]  /*11a70*/  @P2 LDC R0, c[0x0][0x450] ;  /* 0x00011400ff002b82 */ /* 0x000ea20000000800 */
[----:B---3--:R-:W-:-:S04]  /*11a80*/  IMAD.IADD R18, R18, 0x1, R148 ;  /* 0x0000000112127824 */ /* 0x008fc800078e0294 */
[----:B-1----:R-:W-:-:S05]  /*11a90*/  @P2 IMAD.HI.U32 R14, R18, R14, RZ ;  /* 0x0000000e120e2227 */ /* 0x002fca00078e00ff */
[----:B--2---:R-:W-:Y:S01]  /*11aa0*/  @P2 SHF.R.U32.HI R18, RZ, R0, R14 ;  /* 0x00000000ff122219 */ /* 0x004fe2000001160e */
[----:B------:R-:W-:-:S04]  /*11ab0*/  IMAD.MOV.U32 R14, RZ, RZ, -0x90 ;  /* 0xffffff70ff0e7424 */ /* 0x000fc800078e00ff */
[----:B------:R-:W1:Y:S01]  /*11ac0*/  SHFL.IDX PT, R0, R18, RZ, 0x1c1f ;  /* 0x001c1fff12007589 */ /* 0x000e6200000e0000 */
[----:B------:R-:W-:Y:S01]  /*11ad0*/  IMAD R14, R15, R14, 0x1 ;  /* 0x000000010f0e7424 */ /* 0x000fe200078e020e */
[----:B------:R-:W-:Y:S02]  /*11ae0*/  LOP3.LUT R146, R146, 0xffffffbf, RZ, 0xc0, !PT ;  /* 0xffffffbf92927812 */ /* 0x000fe400078ec0ff */
[----:B------:R-:W2:Y:S01]  /*11af0*/  SHFL.IDX PT, R18, R18, 0x1, 0x1c1f ;  /* 0x003c1f0012127f89 */ /* 0x000ea200000e0000 */
[----:B------:R-:W-:Y:S01]  /*11b00*/  IMAD R14, R147, -0x2, R14 ;  /* 0xfffffffe930e7824 */ /* 0x000fe200078e020e */
[----:B------:R-:W-:-:S04]  /*11b10*/  @P1 LOP3.LUT R146, R146, 0x40, RZ, 0xfc, !PT ;  /* 0x0000004092921812 */ /* 0x000fc800078efcff */
[----:B------:R-:W-:Y:S02]  /*11b20*/  IADD3 R14, -R20, R14, R21 ;  /* 0x0000000e140e7210 */ /* 0x000fe40007ffe115 */
[----:B------:R-:W-:-:S04]  /*11b30*/  LOP3.LUT R146, R146, 0xffffffdf, RZ, 0xc0, !PT ;  /* 0xffffffdf92927812 */ /* 0x000fc800078ec0ff */
[----:B------:R-:W-:-:S05]  /*11b40*/  @P0 LOP3.LUT R146, R146, 0x20, RZ, 0xfc, !PT ;  /* 0x0000002092920812 */ /* 0x000fca00078efcff */
[----:B------:R-:W-:Y:S01]  /*11b50*/  STL [R1], R146 ;  /* 0x0000009201007387 */ /* 0x000fe20000100800 */
[----:B-1----:R-:W-:-:S03]  /*11b60*/  IMAD.IADD R0, R14, 0x1, R0 ;  /* 0x000000010e007824 */ /* 0x002fc600078e0200 */
[----:B------:R-:W3:Y:S01]  /*11b70*/  LDL R153, [R1+0x34] ;  /* 0x0000340001997983 */ /* 0x000ee20000100800 */
[----:B--2---:R-:W-:Y:S01]  /*11b80*/  IMAD.IADD R18, R14, 0x1, R18 ;  /* 0x000000010e127824 */ /* 0x004fe200078e0212 */
[C---:B------:R-:W-:Y:S02]  /*11b90*/  ISETP.GT.AND P2, PT, R0.reuse, RZ, PT ;  /* 0x000000ff0000720c */ /* 0x040fe40003f44270 */
[C---:B------:R-:W-:Y:S02]  /*11ba0*/  ISETP.GT.AND P4, PT, R0.reuse, 0x1, PT ;  /* 0x000000010000780c */ /* 0x040fe40003f84270 */
[----:B------:R-:W-:Y:S02]  /*11bb0*/  ISETP.GT.AND P3, PT, R0, 0x8, PT ;  /* 0x000000080000780c */ /* 0x000fe40003f64270 */
[----:B------:R-:W-:Y:S02]  /*11bc0*/  FSEL R136, R136, -INF , P2 ;  /* 0xff80000088887808 */ /* 0x000fe40001000000 */
[----:B------:R-:W-:-:S02]  /*11bd0*/  FSEL R137, R137, -INF , P4 ;  /* 0xff80000089897808 */ /* 0x000fc40002000000 */
[----:B------:R-:W-:Y:S02]  /*11be0*/  FSEL R140, R140, -INF , P3 ;  /* 0xff8000008c8c7808 */ /* 0x000fe40001800000 */
[C---:B------:R-:W-:Y:S02]  /*11bf0*/  ISETP.GT.AND P2, PT, R0.reuse, 0x9, PT ;  /* 0x000000090000780c */ /* 0x040fe40003f44270 */
        /* <DEDUP_REMOVED lines=62> */
[----:B------:R-:W-:Y:S02]  /*11fe0*/  FMNMX.FTZ R0, R136, R17, !PT ;  /* 0x0000001188007209 */ /* 0x000fe40007810000 */
[----:B------:R-:W-:-:S02]  /*11ff0*/  FSEL R73, R73, -INF , P2 ;  /* 0xff80000049497808 */ /* 0x000fc40001000000 */
[----:B------:R-:W-:Y:S02]  /*12000*/  FMNMX.FTZ R0, R137, R0, !PT ;  /* 0x0000000089007209 */ /* 0x000fe40007810000 */
[----:B------:R-:W-:Y:S02]  /*12010*/  ISETP.GT.AND P2, PT, R18, RZ, PT ;  /* 0x000000ff1200720c */ /* 0x000fe40003f44270 */
[----:B------:R-:W-:Y:S02]  /*12020*/  FMNMX.FTZ R0, R140, R0, !PT ;  /* 0x000000008c007209 */ /* 0x000fe40007810000 */
[----:B------:R-:W-:Y:S02]  /*12030*/  FSEL R138, R138, -INF , P2 ;  /* 0xff8000008a8a7808 */ /* 0x000fe40001000000 */
[----:B------:R-:W-:Y:S02]  /*12040*/  FMNMX.FTZ R0, R141, R0, !PT ;  /* 0x000000008d007209 */ /* 0x000fe40007810000 */
[----:B------:R-:W-:-:S02]  /*12050*/  ISETP.GT.AND P2, PT, R18, 0x1, PT ;  /* 0x000000011200780c */ /* 0x000fc40003f44270 */
[----:B------:R-:W-:Y:S02]  /*12060*/  FMNMX.FTZ R0, R128, R0, !PT ;  /* 0x0000000080007209 */ /* 0x000fe40007810000 */
[----:B------:R-:W-:Y:S02]  /*12070*/  FSEL R139, R139, -INF , P2 ;  /* 0xff8000008b8b7808 */ /* 0x000fe40001000000 */
[----:B------:R-:W-:Y:S02]  /*12080*/  FMNMX.FTZ R0, R129, R0, !PT ;  /* 0x0000000081007209 */ /* 0x000fe40007810000 */
[----:B------:R-:W-:Y:S02]  /*12090*/  ISETP.GT.AND P2, PT, R18, 0x8, PT ;  /* 0x000000081200780c */ /* 0x000fe40003f44270 */
[----:B------:R-:W-:Y:S02]  /*120a0*/  FMNMX.FTZ R0, R132, R0, !PT ;  /* 0x0000000084007209 */ /* 0x000fe40007810000 */
[----:B------:R-:W-:-:S02]  /*120b0*/  FSEL R142, R142, -INF , P2 ;  /* 0xff8000008e8e7808 */ /* 0x000fc40001000000 */
[----:B------:R-:W-:Y:S02]  /*120c0*/  FMNMX.FTZ R0, R133, R0, !PT ;  /* 0x0000000085007209 */ /* 0x000fe40007810000 */
[----:B------:R-:W-:Y:S02]  /*120d0*/  ISETP.GT.AND P2, PT, R18, 0x9, PT ;  /* 0x000000091200780c */ /* 0x000fe40003f44270 */
        /* <DEDUP_REMOVED lines=55> */
[C---:B------:R-:W-:Y:S02]  /*12450*/  ISETP.GT.AND P2, PT, R18.reuse, 0x40, PT ;  /* 0x000000401200780c */ /* 0x040fe40003f44270 */
[----:B------:R-:W-:Y:S01]  /*12460*/  ISETP.GT.AND P1, PT, R18, 0x71, PT ;  /* 0x000000711200780c */ /* 0x000fe20003f24270 */
[----:B------:R-:W1:Y:S01]  /*12470*/  SHFL.BFLY PT, R14, R0, 0x2, 0x1f ;  /* 0x0c401f00000e7f89 */ /* 0x000e6200000e0000 */
[----:B------:R-:W-:-:S02]  /*12480*/  FSEL R106, R106, -INF , P2 ;  /* 0xff8000006a6a7808 */ /* 0x000fc40001000000 */
[C---:B------:R-:W-:Y:S02]  /*12490*/  ISETP.GT.AND P2, PT, R18.reuse, 0x41, PT ;  /* 0x000000411200780c */ /* 0x040fe40003f44270 */
[C---:B------:R-:W-:Y:S02]  /*124a0*/  ISETP.GT.AND P0, PT, R18.reuse, 0x78, PT ;  /* 0x000000781200780c */ /* 0x040fe40003f04270 */
[----:B------:R-:W-:Y:S02]  /*124b0*/  FSEL R107, R107, -INF , P2 ;  /* 0xff8000006b6b7808 */ /* 0x000fe40001000000 */
[C---:B------:R-:W-:Y:S02]  /*124c0*/  ISETP.GT.AND P2, PT, R18.reuse, 0x48, PT ;  /* 0x000000481200780c */ /* 0x040fe40003f44270 */
[----:B------:R-:W-:Y:S02]  /*124d0*/  ISETP.GT.AND P3, PT, R18, 0x81, PT ;  /* 0x000000811200780c */ /* 0x000fe40003f64270 */
[----:B------:R-:W-:-:S02]  /*124e0*/  FSEL R110, R110, -INF , P2 ;  /* 0xff8000006e6e7808 */ /* 0x000fc40001000000 */
[C---:B------:R-:W-:Y:S02]  /*124f0*/  ISETP.GT.AND P2, PT, R18.reuse, 0x49, PT ;  /* 0x000000491200780c */ /* 0x040fe40003f44270 */
[C---:B------:R-:W-:Y:S02]  /*12500*/  ISETP.GT.AND P4, PT, R18.reuse, 0x88, PT ;  /* 0x000000881200780c */ /* 0x040fe40003f84270 */
[----:B------:R-:W-:Y:S02]  /*12510*/  FSEL R111, R111, -INF , P2 ;  /* 0xff8000006f6f7808 */ /* 0x000fe40001000000 */
[C---:B------:R-:W-:Y:S02]  /*12520*/  ISETP.GT.AND P2, PT, R18.reuse, 0x50, PT ;  /* 0x000000501200780c */ /* 0x040fe40003f44270 */
[----:B------:R-:W-:Y:S02]  /*12530*/  ISETP.GT.AND P5, PT, R18, 0x89, PT ;  /* 0x000000891200780c */ /* 0x000fe40003fa4270 */
[----:B-1----:R-:W-:-:S02]  /*12540*/  FMNMX.FTZ R14, R0, R14, !PT ;  /* 0x0000000e000e7209 */ /* 0x002fc40007810000 */
[----:B------:R-:W-:Y:S02]  /*12550*/  FSEL R98, R98, -INF , P2 ;  /* 0xff80000062627808 */ /* 0x000fe40001000000 */
[C---:B------:R-:W-:Y:S01]  /*12560*/  ISETP.GT.AND P2, PT, R18.reuse, 0x51, PT ;  /* 0x000000511200780c */ /* 0x040fe20003f44270 */
[----:B------:R-:W1:Y:S01]  /*12570*/  SHFL.BFLY PT, R0, R14, 0x1, 0x1f ;  /* 0x0c201f000e007f89 */ /* 0x000e6200000e0000 */
[----:B------:R-:W-:Y:S02]  /*12580*/  FSEL R83, R83, -INF , P1 ;  /* 0xff80000053537808 */ /* 0x000fe40000800000 */
[----:B------:R-:W-:Y:S02]  /*12590*/  FSEL R99, R99, -INF , P2 ;  /* 0xff80000063637808 */ /* 0x000fe40001000000 */
[----:B------:R-:W-:Y:S02]  /*125a0*/  ISETP.GT.AND P2, PT, R18, 0x58, PT ;  /* 0x000000581200780c */ /* 0x000fe40003f44270 */
[----:B------:R-:W-:-:S02]  /*125b0*/  FSEL R86, R86, -INF , P0 ;  /* 0xff80000056567808 */ /* 0x000fc40000000000 */
[----:B------:R-:W-:Y:S02]  /*125c0*/  FSEL R102, R102, -INF , P2 ;  /* 0xff80000066667808 */ /* 0x000fe40001000000 */
[----:B------:R-:W-:Y:S02]  /*125d0*/  ISETP.GT.AND P2, PT, R18, 0x59, PT ;  /* 0x000000591200780c */ /* 0x000fe40003f44270 */
[----:B------:R-:W-:Y:S02]  /*125e0*/  LOP3.LUT P1, RZ, R146, 0x40, RZ, 0xc0, !PT ;  /* 0x0000004092ff7812 */ /* 0x000fe4000782c0ff */
[----:B------:R-:W-:Y:S02]  /*125f0*/  FSEL R103, R103, -INF , P2 ;  /* 0xff80000067677808 */ /* 0x000fe40001000000 */
[----:B------:R-:W-:Y:S02]  /*12600*/  ISETP.GT.AND P2, PT, R18, 0x60, PT ;  /* 0x000000601200780c */ /* 0x000fe40003f44270 */
[----:B------:R-:W-:-:S02]  /*12610*/  LOP3.LUT P0, RZ, R146, 0x20, RZ, 0xc0, !PT ;  /* 0x0000002092ff7812 */ /* 0x000fc4000780c0ff */
[----:B------:R-:W-:Y:S02]  /*12620*/  FSEL R90, R90, -INF , P2 ;  /* 0xff8000005a5a7808 */ /* 0x000fe40001000000 */
[----:B------:R-:W-:Y:S02]  /*12630*/  ISETP.GT.AND P2, PT, R18, 0x61, PT ;  /* 0x000000611200780c */ /* 0x000fe40003f44270 */
[----:B-1----:R-:W-:Y:S01]  /*12640*/  FMNMX.FTZ R14, R14, R0, !PT ;  /* 0x000000000e0e7209 */ /* 0x002fe20007810000 */
[----:B------:R-:W-:Y:S01]  /*12650*/  IMAD.U32 R0, RZ, RZ, UR4 ;  /* 0x00000004ff007e24 */ /* 0x000fe2000f8e00ff */
[----:B------:R-:W-:Y:S02]  /*12660*/  FSEL R91, R91, -INF , P2 ;  /* 0xff8000005b5b7808 */ /* 0x000fe40001000000 */
[----:B------:R-:W-:Y:S01]  /*12670*/  ISETP.GT.AND P2, PT, R18, 0x68, PT ;  /* 0x000000681200780c */ /* 0x000fe20003f44270 */
[C---:B------:R-:W-:Y:S01]  /*12680*/  FMUL.FTZ R21, R14.reuse, R0 ;  /* 0x000000000e157220 */ /* 0x040fe20000410000 */
[----:B------:R-:W-:-:S02]  /*12690*/  FSETP.NEU.FTZ.AND P6, PT, R14, -INF , PT ;  /* 0xff8000000e00780b */ /* 0x000fc40003fdd000 */
[----:B------:R-:W-:Y:S02]  /*126a0*/  FSEL R94, R94, -INF , P2 ;  /* 0xff8000005e5e7808 */ /* 0x000fe40001000000 */
[----:B------:R-:W-:Y:S02]  /*126b0*/  ISETP.GT.AND P2, PT, R18, 0x69, PT ;  /* 0x000000691200780c */ /* 0x000fe40003f44270 */
[----:B------:R-:W-:Y:S02]  /*126c0*/  FSEL R20, R14, RZ, P6 ;  /* 0x000000ff0e147208 */ /* 0x000fe40003000000 */
[----:B------:R-:W-:Y:S02]  /*126d0*/  FSEL R95, R95, -INF , P2 ;  /* 0xff8000005f5f7808 */ /* 0x000fe40001000000 */
[----:B------:R-:W-:Y:S01]  /*126e0*/  ISETP.GT.AND P2, PT, R18, 0x70, PT ;  /* 0x000000701200780c */ /* 0x000fe20003f44270 */
[----:B------:R-:W-:Y:S01]  /*126f0*/  FADD.FTZ R20, -R20, R17 ;  /* 0x0000001114147221 */ /* 0x000fe20000010100 */
[----:B------:R-:W-:-:S02]  /*12700*/  FSEL R21, R21, RZ, P6 ;  /* 0x000000ff15157208 */ /* 0x000fc40003000000 */
[----:B------:R-:W-:Y:S02]  /*12710*/  FSEL R82, R82, -INF , P2 ;  /* 0xff80000052527808 */ /* 0x000fe40001000000 */
[C---:B------:R-:W-:Y:S02]  /*12720*/  ISETP.GT.AND P2, PT, R18.reuse, 0x80, PT ;  /* 0x000000801200780c */ /* 0x040fe40003f44270 */
[----:B------:R-:W-:Y:S01]  /*12730*/  ISETP.GT.AND P6, PT, R18, 0x79, PT ;  /* 0x000000791200780c */ /* 0x000fe20003fc4270 */
        /* <DEDUP_REMOVED lines=10> */
[----:B------:R-:W1:Y:S01]  /*127e0*/  MUFU.EX2 R72, R136 ;  /* 0x0000008800487308 */ /* 0x000e620000000800 */
[----:B------:R-:W-:-:S07]  /*127f0*/  FSEL R17, R74, -INF , P2 ;  /* 0xff8000004a117808 */ /* 0x000fce0001000000 */
[----:B------:R-:W2:Y:S08]  /*12800*/  MUFU.EX2 R137, R137 ;  /* 0x0000008900897308 */ /* 0x000eb00000000800 */
[----:B------:R-:W4:Y:S01]  /*12810*/  MUFU.EX2 R74, R140 ;  /* 0x0000008c004a7308 */ /* 0x000f220000000800 */
[----:B-1----:R-:W-:-:S07]  /*12820*/  FFMA.FTZ R20, R18, R155, R72 ;  /* 0x0000009b12147223 */ /* 0x002fce0000010048 */
[----:B------:R-:W1:Y:S01]  /*12830*/  MUFU.EX2 R141, R141 ;  /* 0x0000008d008d7308 */ /* 0x000e620000000800 */
[-CC-:B------:R-:W-:Y:S01]  /*12840*/  FFMA.FTZ R151, R129, R0.reuse, -R21.reuse ;  /* 0x0000000081977223 */ /* 0x180fe20000010815 */
[----:B--2---:R-:W-:Y:S01]  /*12850*/  FADD.FTZ R20, R137, R20 ;  /* 0x0000001489147221 */ /* 0x004fe20000010000 */
        /* <DEDUP_REMOVED lines=9> */
[----:B----4-:R-:W-:Y:S01]  /*128f0*/  FADD.FTZ R20, R74, R20 ;  /* 0x000000144a147221 */ /* 0x010fe20000010000 */
        /* <DEDUP_REMOVED lines=18> */
[----:B-1----:R-:W-:Y:S01]  /*12a20*/  FADD.FTZ R21, R141, R20 ;  /* 0x000000148d157221 */ /* 0x002fe20000010000 */
        /* <DEDUP_REMOVED lines=31> */
[----:B------:R-:W-:-:S04]  /*12c20*/  FMNMX.FTZ R20, R86, R20, !PT ;  /* 0x0000001456147209 */ /* 0x000fc80007810000 */
[----:B------:R-:W-:Y:S02]  /*12c30*/  FMNMX.FTZ R20, R87, R20, !PT ;  /* 0x0000001457147209 */ /* 0x000fe40007810000 */
[----:B------:R-:W-:Y:S02]  /*12c40*/  FSEL R75, R75, -INF , P3 ;  /* 0xff8000004b4b7808 */ /* 0x000fe40001800000 */
[----:B------:R-:W-:Y:S02]  /*12c50*/  FMNMX.FTZ R20, R17, R20, !PT ;  /* 0x0000001411147209 */ /* 0x000fe40007810000 */
[----:B------:R-:W-:Y:S02]  /*12c60*/  FSEL R78, R78, -INF , P4 ;  /* 0xff8000004e4e7808 */ /* 0x000fe40002000000 */
[----:B------:R-:W-:Y:S02]  /*12c70*/  FMNMX.FTZ R20, R75, R20, !PT ;  /* 0x000000144b147209 */ /* 0x000fe40007810000 */
[----:B------:R-:W-:-:S02]  /*12c80*/  FSEL R79, R79, -INF , P5 ;  /* 0xff8000004f4f7808 */ /* 0x000fc40002800000 */
[----:B------:R-:W-:-:S04]  /*12c90*/  FMNMX.FTZ R20, R78, R20, !PT ;  /* 0x000000144e147209 */ /* 0x000fc80007810000 */
[----:B------:R-:W-:-:S05]  /*12ca0*/  FMNMX.FTZ R20, R79, R20, !PT ;  /* 0x000000144f147209 */ /* 0x000fca0007810000 */
[----:B------:R-:W1:Y:S02]  /*12cb0*/  SHFL.BFLY PT, R73, R20, 0x2, 0x1f ;  /* 0x0c401f0014497f89 */ /* 0x000e6400000e0000 */
[----:B-1----:R-:W-:-:S05]  /*12cc0*/  FMNMX.FTZ R20, R20, R73, !PT ;  /* 0x0000004914147209 */ /* 0x002fca0007810000 */
[----:B------:R-:W1:Y:S01]  /*12cd0*/  SHFL.BFLY PT, R73, R20, 0x1, 0x1f ;  /* 0x0c201f0014497f89 */ /* 0x000e6200000e0000 */
[----:B---3--:R-:W-:Y:S02]  /*12ce0*/  LOP3.LUT R76, R153, 0x10000, RZ, 0xfc, !PT ;  /* 0x00010000994c7812 */ /* 0x008fe400078efcff */
[----:B-1----:R-:W-:-:S04]  /*12cf0*/  FMNMX.FTZ R20, R20, R73, !PT ;  /* 0x0000004914147209 */ /* 0x002fc80007810000 */
[----:B------:R-:W-:-:S04]  /*12d00*/  FSETP.NEU.FTZ.AND P2, PT, R20, -INF , PT ;  /* 0xff8000001400780b */ /* 0x000fc80003f5d000 */
[----:B------:R-:W-:-:S05]  /*12d10*/  FSEL R73, R20, RZ, P2 ;  /* 0x000000ff14497208 */ /* 0x000fca0001000000 */
[----:B------:R-:W-:Y:S01]  /*12d20*/  FADD.FTZ R16, -R73, R16 ;  /* 0x0000001049107221 */ /* 0x000fe20000010100 */
[----:B------:R-:W-:-:S05]  /*12d30*/  FMUL.FTZ R73, R20, R0 ;  /* 0x0000000014497220 */ /* 0x000fca0000410000 */
[----:B------:R-:W-:-:S05]  /*12d40*/  FSEL R73, R73, RZ, P2 ;  /* 0x000000ff49497208 */ /* 0x000fca0001000000 */
[----:B------:R-:W-:Y:S01]  /*12d50*/  FFMA.FTZ R81, R78, R0, -R73 ;  /* 0x000000004e517223 */ /* 0x000fe20000010849 */
[----:B------:R-:W-:-:S05]  /*12d60*/  VIADD R78, R76, 0x180 ;  /* 0x000001804c4e7836 */ /* 0x000fca0000000000 */
[----:B------:R-:W-:Y:S01]  /*12d70*/  R2UR UR8, R78 ;  /* 0x000000004e0872ca */ /* 0x000fe200000e0000 */
[----:B------:R-:W-:-:S05]  /*12d80*/  VIADD R78, R76, 0x300 ;  /* 0x000003004c4e7836 */ /* 0x000fca0000000000 */
[----:B------:R-:W-:Y:S01]  /*12d90*/  R2UR UR12, R78 ;  /* 0x000000004e0c72ca */ /* 0x000fe200000e0000 */
[----:B------:R-:W-:-:S05]  /*12da0*/  VIADD R78, R76, 0x480 ;  /* 0x000004804c4e7836 */ /* 0x000fca0000000000 */
[----:B------:R-:W-:Y:S01]  /*12db0*/  R2UR UR16, R78 ;  /* 0x000000004e1072ca */ /* 0x000fe200000e0000 */
[----:B------:R-:W-:Y:S02]  /*12dc0*/  VIADD R78, R76, 0x600 ;  /* 0x000006004c4e7836 */ /* 0x000fe40000000000 */
[-CC-:B------:R-:W-:Y:S01]  /*12dd0*/  FFMA.FTZ R138, R138, R0.reuse, -R73.reuse ;  /* 0x000000008a8a7223 */ /* 0x180fe20000010849 */
[-CC-:B------:R-:W-:Y:S01]  /*12de0*/  FFMA.FTZ R139, R139, R0.reuse, -R73.reuse ;  /* 0x000000008b8b7223 */ /* 0x180fe20000010849 */
[-CC-:B------:R-:W-:Y:S01]  /*12df0*/  FFMA.FTZ R142, R142, R0.reuse, -R73.reuse ;  /* 0x000000008e8e7223 */ /* 0x180fe20000010849 */
[-CC-:B------:R-:W-:Y:S01]  /*12e00*/  FFMA.FTZ R143, R143, R0.reuse, -R73.reuse ;  /* 0x000000008f8f7223 */ /* 0x180fe20000010849 */
[----:B------:R-:W-:Y:S01]  /*12e10*/  R2UR UR20, R78 ;  /* 0x000000004e1472ca */ /* 0x000fe200000e0000 */
        /* <DEDUP_REMOVED lines=31> */
[----:B------:R-:W-:-:S02]  /*13010*/  VIADD R78, R76, 0x780 ;  /* 0x000007804c4e7836 */ /* 0x000fc40000000000 */
[----:B------:R-:W-:-:S03]  /*13020*/  VIADD R73, R22, 0x200 ;  /* 0x0000020016497836 */ /* 0x000fc60000000000 */
[----:B------:R-:W-:Y:S01]  /*13030*/  R2UR UR24, R78 ;  /* 0x000000004e1872ca */ /* 0x000fe200000e0000 */
[C---:B------:R-:W-:Y:S01]  /*13040*/  VIADD R78, R76.reuse, 0x900 ;  /* 0x000009004c4e7836 */ /* 0x040fe20000000000 */
[----:B------:R-:W-:Y:S01]  /*13050*/  SHF.R.U32.HI R73, RZ, 0x4, R73 ;  /* 0x00000004ff497819 */ /* 0x000fe20000011649 */
[----:B------:R-:W-:Y:S01]  /*13060*/  IMAD.MOV.U32 R77, RZ, RZ, -0x3ffffff0 ;  /* 0xc0000010ff4d7424 */ /* 0x000fe200078e00ff */
[----:B------:R-:W-:Y:S02]  /*13070*/  R2UR UR4, R76 ;  /* 0x000000004c0472ca */ /* 0x000fe400000e0000 */
[----:B------:R-:W-:Y:S02]  /*13080*/  LOP3.LUT R73, R73, 0x3fff, RZ, 0xc0, !PT ;  /* 0x00003fff49497812 */ /* 0x000fe400078ec0ff */
[----:B------:R-:W-:Y:S01]  /*13090*/  R2UR UR28, R78 ;  /* 0x000000004e1c72ca */ /* 0x000fe200000e0000 */
[C---:B------:R-:W-:Y:S01]  /*130a0*/  VIADD R78, R76.reuse, 0xa80 ;  /* 0x00000a804c4e7836 */ /* 0x040fe20000000000 */
[----:B------:R-:W-:Y:S01]  /*130b0*/  LOP3.LUT R73, R73, 0x2400000, RZ, 0xfc, !PT ;  /* 0x0240000049497812 */ /* 0x000fe200078efcff */
[----:B------:R-:W-:Y:S01]  /*130c0*/  VIADD R76, R76, 0xc00 ;  /* 0x00000c004c4c7836 */ /* 0x000fe20000000000 */
[----:B------:R-:W-:-:S02]  /*130d0*/  R2UR UR5, R77 ;  /* 0x000000004d0572ca */ /* 0x000fc400000e0000 */
[----:B------:R-:W-:Y:S01]  /*130e0*/  R2UR UR37, R77 ;  /* 0x000000004d2572ca */ /* 0x000fe200000e0000 */
[----:B------:R-:W-:Y:S01]  /*130f0*/  IMAD.MOV.U32 R77, RZ, RZ, -0x7fffffe0 ;  /* 0x80000020ff4d7424 */ /* 0x000fe200078e00ff */
[----:B------:R-:W-:Y:S01]  /*13100*/  R2UR UR36, R76 ;  /* 0x000000004c2472ca */ /* 0x000fe200000e0000 */
[----:B------:R-:W-:-:S03]  /*13110*/  IMAD R76, R19, 0x6c0, R73 ;  /* 0x000006c0134c7824 */ /* 0x000fc600078e0249 */
        /* <DEDUP_REMOVED lines=66> */
[----:B------:R-:W-:Y:S02]  /*13540*/  F2FP.F16.F32.PACK_AB R72, R137, R72 ;  /* 0x000000488948723e */ /* 0x000fe400000000ff */
[----:B------:R-:W2:Y:S01]  /*13550*/  LDL R137, [R1+0x40] ;  /* 0x0000400001897983 */ /* 0x000ea20000100800 */
[----:B------:R-:W-:Y:S02]  /*13560*/  WARPGROUP.DEPBAR.LE gsb0, 0x0 ;  /* 0x00008000000079c5 */ /* 0x000fe40000010000 */
[----:B------:R-:W-:-:S06]  /*13570*/  WARPGROUP.ARRIVE ;  /* 0x00000000000079c5 */ /* 0x000fcc0000000000 */
[----:B------:R-:W-:Y:S03]  /*13580*/  HGMMA.64x96x16.F32 R24, gdesc[UR36].tnspB, R24, gsb0 ;  /* 0x41600000241879f0 */ /* 0x000fe60008000818 */
[----:B------:R-:W1:Y:S01]  /*13590*/  S2R R153, SR_TID.X ;  /* 0x0000000000997919 */ /* 0x000e620000002100 */
[----:B------:R-:W-:Y:S01]  /*135a0*/  FMUL.FTZ R16, R16, R0 ;  /* 0x0000000010107220 */ /* 0x000fe20000410000 */
        /* <DEDUP_REMOVED lines=24> */
[----:B------:R-:W-:-:S02]  /*13730*/  FMUL.FTZ R69, R69, R18 ;  /* 0x0000001245457220 */ /* 0x000fc40000410000 */
[----:B------:R3:W5:Y:S01]  /*13740*/  LDL R18, [R1+0x4] ;  /* 0x0000040001127983 */ /* 0x0007620000100800 */
[----:B------:R-:W-:Y:S01]  /*13750*/  MUFU.EX2 R73, R138 ;  /* 0x0000008a00497308 */ /* 0x000fe20000000800 */
[----:B-1----:R-:W-:-:S07]  /*13760*/  SHF.R.U32.HI R136, RZ, 0x7, R153 ;  /* 0x00000007ff887819 */ /* 0x002fce0000011699 */
[----:B------:R-:W1:Y:S01]  /*13770*/  MUFU.EX2 R16, R16 ;  /* 0x0000001000107308 */ /* 0x000e620000000800 */
[----:B------:R-:W-:-:S07]  /*13780*/  VIADD R76, R136, 0x9 ;  /* 0x00000009884c7836 */ /* 0x000fce0000000000 */
[----:B------:R-:W4:Y:S01]  /*13790*/  MUFU.EX2 R139, R139 ;  /* 0x0000008b008b7308 */ /* 0x000f220000000800 */
[----:B------:R-:W-:-:S07]  /*137a0*/  ISETP.GE.U32.AND P2, PT, R153, 0x180, PT ;  /* 0x000001809900780c */ /* 0x000fce0003f46070 */
[----:B------:R-:W0:Y:S01]  /*137b0*/  MUFU.EX2 R75, R142 ;  /* 0x0000008e004b7308 */ /* 0x000e220000000800 */
[----:B------:R-:W-:-:S07]  /*137c0*/  SEL R76, R76, 0x9, !P2 ;  /* 0x000000094c4c7807 */ /* 0x000fce0005000000 */
[----:B------:R-:W3:Y:S01]  /*137d0*/  MUFU.EX2 R143, R143 ;  /* 0x0000008f008f7308 */ /* 0x000ee20000000800 */
[--C-:B------:R-:W-:Y:S02]  /*137e0*/  @!P1 IMAD R77, R145, 0x8, R22.reuse ;  /* 0x00000008914d9824 */ /* 0x100fe400078e0216 */
[----:B-1----:R-:W-:Y:S01]  /*137f0*/  FFMA.FTZ R157, R16, R157, R73 ;  /* 0x0000009d109d7223 */ /* 0x002fe20000010049 */
[----:B------:R-:W-:Y:S01]  /*13800*/  @!P1 IMAD R19, R19, 0x8, R22 ;  /* 0x0000000813139824 */ /* 0x000fe200078e0216 */
[----:B------:R4:W-:Y:S06]  /*13810*/  BAR.ARV R76, 0x100 ;  /* 0x0004004c0000751d */ /* 0x0009ec0000002000 */
[----:B------:R-:W-:-:S02]  /*13820*/  @!P1 VIADD R77, R77, 0x31c40 ;  /* 0x00031c404d4d9836 */ /* 0x000fc40000000000 */
[----:B----4-:R-:W-:Y:S01]  /*13830*/  FADD.FTZ R76, R139, R157 ;  /* 0x0000009d8b4c7221 */ /* 0x010fe20000010000 */
[----:B------:R-:W-:Y:S01]  /*13840*/  @!P1 VIADD R19, R19, 0x31c60 ;  /* 0x00031c6013139836 */ /* 0x000fe20000000000 */
[----:B------:R-:W-:Y:S02]  /*13850*/  F2FP.F16.F32.PACK_AB R74, R141, R74 ;  /* 0x0000004a8d4a723e */ /* 0x000fe400000000ff */
[----:B------:R-:W-:Y:S01]  /*13860*/  @!P1 PRMT R77, RZ, 0x654, R77 ;  /* 0x00000654ff4d9816 */ /* 0x000fe2000000004d */
[----:B0-----:R-:W-:Y:S01]  /*13870*/  FADD.FTZ R76, R75, R76 ;  /* 0x0000004c4b4c7221 */ /* 0x001fe20000010000 */
[----:B------:R-:W-:Y:S02]  /*13880*/  F2FP.F16.F32.PACK_AB R73, R139, R73 ;  /* 0x000000498b49723e */ /* 0x000fe400000000ff */
[----:B------:R-:W-:Y:S01]  /*13890*/  @!P1 PRMT R19, RZ, 0x654, R19 ;  /* 0x00000654ff139816 */ /* 0x000fe20000000013 */
[----:B------:R0:W-:Y:S01]  /*138a0*/  @!P1 SYNCS.ARRIVE.TRANS64.RED.A1T0 RZ, [R77+URZ], RZ ;  /* 0x000000ff4dff99a7 */ /* 0x0001e2000810043f */
[----:B---3--:R-:W-:-:S02]  /*138b0*/  F2FP.F16.F32.PACK_AB R75, R143, R75 ;  /* 0x0000004b8f4b723e */ /* 0x008fc400000000ff */
[----:B------:R1:W-:Y:S03]  /*138c0*/  @!P1 SYNCS.ARRIVE.TRANS64.RED.A1T0 RZ, [R19+URZ], RZ ;  /* 0x000000ff13ff99a7 */ /* 0x0003e6000810043f */
[----:B------:R3:W-:Y:S01]  /*138d0*/  STSM.16.M88.4 [R23+0x24300], R72 ;  /* 0x0243004817007844 */ /* 0x0007e20000000200 */
[----:B------:R-:W-:Y:S08]  /*138e0*/  MUFU.EX2 R130, R130 ;  /* 0x0000008200827308 */ /* 0x000ff00000000800 */
[----:B---3--:R-:W3:Y:S08]  /*138f0*/  MUFU.EX2 R72, R152 ;  /* 0x0000009800487308 */ /* 0x008ef00000000800 */
[----:B------:R-:W4:Y:S08]  /*13900*/  MUFU.EX2 R73, R151 ;  /* 0x0000009700497308 */ /* 0x000f300000000800 */
[----:B------:R-:W1:Y:S01]  /*13910*/  MUFU.EX2 R74, R150 ;  /* 0x00000096004a7308 */ /* 0x000e620000000800 */
[----:B---3--:R-:W-:-:S07]  /*13920*/  FADD.FTZ R21, R72, R21 ;  /* 0x0000001548157221 */ /* 0x008fce0000010000 */
[----:B------:R-:W3:Y:S01]  /*13930*/  MUFU.EX2 R131, R131 ;  /* 0x0000008300837308 */ /* 0x000ee20000000800 */
[----:B------:R-:W-:-:S07]  /*13940*/  FADD.FTZ R76, R143, R76 ;  /* 0x0000004c8f4c7221 */ /* 0x000fce0000010000 */
[----:B------:R-:W3:Y:S01]  /*13950*/  MUFU.EX2 R75, R149 ;  /* 0x00000095004b7308 */ /* 0x000ee20000000800 */
[----:B----4-:R-:W-:-:S07]  /*13960*/  FADD.FTZ R21, R73, R21 ;  /* 0x0000001549157221 */ /* 0x010fce0000010000 */
[----:B------:R-:W4:Y:S01]  /*13970*/  MUFU.EX2 R134, R134 ;  /* 0x0000008600867308 */ /* 0x000f220000000800 */
[----:B------:R-:W-:-:S07]  /*13980*/  F2FP.F16.F32.PACK_AB R72, R73, R72 ;  /* 0x000000484948723e */ /* 0x000fce00000000ff */
[----:B0-----:R-:W0:Y:S01]  /*13990*/  MUFU.EX2 R77, R148 ;  /* 0x00000094004d7308 */ /* 0x001e220000000800 */
[----:B------:R-:W-:-:S07]  /*139a0*/  FADD.FTZ R73, R130, R76 ;  /* 0x0000004c82497221 */ /* 0x000fce0000010000 */
[----:B------:R-:W0:Y:S01]  /*139b0*/  MUFU.EX2 R135, R135 ;  /* 0x0000008700877308 */ /* 0x000e220000000800 */
[----:B-1----:R-:W-:-:S07]  /*139c0*/  FADD.FTZ R76, R74, R21 ;  /* 0x000000154a4c7221 */ /* 0x002fce0000010000 */
[----:B------:R-:W1:Y:S01]  /*139d0*/  MUFU.EX2 R136, R147 ;  /* 0x0000009300887308 */ /* 0x000e620000000800 */
[----:B---3--:R-:W-:-:S07]  /*139e0*/  FADD.FTZ R21, R131, R73 ;  /* 0x0000004983157221 */ /* 0x008fce0000010000 */
[----:B------:R-:W3:Y:S01]  /*139f0*/  MUFU.EX2 R122, R122 ;  /* 0x0000007a007a7308 */ /* 0x000ee20000000800 */
[----:B------:R-:W-:-:S07]  /*13a00*/  FADD.FTZ R76, R75, R76 ;  /* 0x0000004c4b4c7221 */ /* 0x000fce0000010000 */
[----:B------:R-:W3:Y:S01]  /*13a10*/  MUFU.EX2 R78, R146 ;  /* 0x00000092004e7308 */ /* 0x000ee20000000800 */
[----:B----4-:R-:W-:-:S07]  /*13a20*/  FADD.FTZ R21, R134, R21 ;  /* 0x0000001586157221 */ /* 0x010fce0000010000 */
[----:B------:R-:W4:Y:S01]  /*13a30*/  MUFU.EX2 R123, R123 ;  /* 0x0000007b007b7308 */ /* 0x000f220000000800 */
[----:B0-----:R-:W-:-:S07]  /*13a40*/  FADD.FTZ R76, R77, R76 ;  /* 0x0000004c4d4c7221 */ /* 0x001fce0000010000 */
[----:B------:R-:W0:Y:S08]  /*13a50*/  MUFU.EX2 R79, R129 ;  /* 0x00000081004f7308 */ /* 0x000e300000000800 */
[----:B------:R-:W0:Y:S08]  /*13a60*/  MUFU.EX2 R126, R126 ;  /* 0x0000007e007e7308 */ /* 0x000e300000000800 */
[----:B------:R-:W0:Y:S08]  /*13a70*/  MUFU.EX2 R132, R132 ;  /* 0x0000008400847308 */ /* 0x000e300000000800 */
[----:B------:R-:W-:Y:S08]  /*13a80*/  MUFU.EX2 R19, R128 ;  /* 0x0000008000137308 */ /* 0x000ff00000000800 */
[----:B------:R1:W-:Y:S08]  /*13a90*/  MUFU.EX2 R129, R88 ;  /* 0x0000005800817308 */ /* 0x0003f00000000800 */
[----:B------:R-:W0:Y:S01]  /*13aa0*/  MUFU.EX2 R127, R127 ;  /* 0x0000007f007f7308 */ /* 0x000e220000000800 */
[----:B-1----:R-:W-:-:S07]  /*13ab0*/  FADD.FTZ R88, R135, R21 ;  /* 0x0000001587587221 */ /* 0x002fce0000010000 */
[----:B------:R-:W-:Y:S08]  /*13ac0*/  MUFU.EX2 R128, R89 ;  /* 0x0000005900807308 */ /* 0x000ff00000000800 */
[----:B------:R-:W1:Y:S08]  /*13ad0*/  MUFU.EX2 R133, R133 ;  /* 0x0000008500857308 */ /* 0x000e700000000800 */
[----:B------:R3:W1:Y:S02]  /*13ae0*/  MUFU.EX2 R89, R114 ;  /* 0x0000007200597308 */ /* 0x0006640000000800 */
[C---:B---3--:R-:W-:Y:S01]  /*13af0*/  FADD.FTZ R114, R136.reuse, R76 ;  /* 0x0000004c88727221 */ /* 0x048fe20000010000 */
[----:B------:R-:W-:Y:S01]  /*13b00*/  F2FP.F16.F32.PACK_AB R76, R136, R77 ;  /* 0x0000004d884c723e */ /* 0x000fe200000000ff */
[----:B------:R-:W-:-:S04]  /*13b10*/  FADD.FTZ R77, R122, R88 ;  /* 0x000000587a4d7221 */ /* 0x000fc80000010000 */
[----:B------:R-:W3:Y:S01]  /*13b20*/  MUFU.EX2 R124, R124 ;  /* 0x0000007c007c7308 */ /* 0x000ee20000000800 */
[----:B------:R-:W-:Y:S01]  /*13b30*/  FADD.FTZ R88, R78, R114 ;  /* 0x000000724e587221 */ /* 0x000fe20000010000 */
[----:B----4-:R-:W-:-:S03]  /*13b40*/  FADD.FTZ R77, R123, R77 ;  /* 0x0000004d7b4d7221 */ /* 0x010fc60000010000 */
[----:B0-----:R-:W-:-:S03]  /*13b50*/  FADD.FTZ R88, R79, R88 ;  /* 0x000000584f587221 */ /* 0x001fc60000010000 */
[----:B------:R-:W0:Y:S01]  /*13b60*/  MUFU.EX2 R115, R115 ;  /* 0x0000007300737308 */ /* 0x000e220000000800 */
[----:B------:R-:W-:Y:S01]  /*13b70*/  FADD.FTZ R77, R126, R77 ;  /* 0x0000004d7e4d7221 */ /* 0x000fe20000010000 */
[----:B------:R-:W-:-:S06]  /*13b80*/  FADD.FTZ R88, R132, R88 ;  /* 0x0000005884587221 */ /* 0x000fcc0000010000 */
[----:B------:R-:W4:Y:S01]  /*13b90*/  MUFU.EX2 R125, R125 ;  /* 0x0000007d007d7308 */ /* 0x000f220000000800 */
[----:B------:R-:W-:-:S07]  /*13ba0*/  FADD.FTZ R77, R127, R77 ;  /* 0x0000004d7f4d7221 */ /* 0x000fce0000010000 */
[----:B------:R-:W2:Y:S01]  /*13bb0*/  MUFU.EX2 R118, R118 ;  /* 0x0000007600767308 */ /* 0x000ea20000000800 */
[----:B-1----:R-:W-:Y:S01]  /*13bc0*/  FADD.FTZ R88, R133, R88 ;  /* 0x0000005885587221 */ /* 0x002fe20000010000 */
[----:B------:R-:W-:-:S06]  /*13bd0*/  FADD.FTZ R77, R89, R77 ;  /* 0x0000004d594d7221 */ /* 0x000fcc0000010000 */
[----:B------:R-:W1:Y:S01]  /*13be0*/  MUFU.EX2 R119, R119 ;  /* 0x0000007700777308 */ /* 0x000e620000000800 */
[----:B---3--:R-:W-:-:S07]  /*13bf0*/  FADD.FTZ R88, R124, R88 ;  /* 0x000000587c587221 */ /* 0x008fce0000010000 */
[----:B------:R-:W3:Y:S01]  /*13c00*/  MUFU.EX2 R121, R121 ;  /* 0x0000007900797308 */ /* 0x000ee20000000800 */
[----:B0-----:R-:W-:-:S07]  /*13c10*/  FADD.FTZ R77, R115, R77 ;  /* 0x0000004d734d7221 */ /* 0x001fce0000010000 */
[----:B------:R-:W0:Y:S01]  /*13c20*/  MUFU.EX2 R106, R106 ;  /* 0x0000006a006a7308 */ /* 0x000e220000000800 */
[----:B----4-:R-:W-:-:S07]  /*13c30*/  FADD.FTZ R88, R125, R88 ;  /* 0x000000587d587221 */ /* 0x010fce0000010000 */
[----:B------:R-:W4:Y:S01]  /*13c40*/  MUFU.EX2 R120, R120 ;  /* 0x0000007800787308 */ /* 0x000f220000000800 */
[----:B--2---:R-:W-:-:S07]  /*13c50*/  FADD.FTZ R77, R118, R77 ;  /* 0x0000004d764d7221 */ /* 0x004fce0000010000 */
[----:B------:R-:W2:Y:S08]  /*13c60*/  MUFU.EX2 R107, R107 ;  /* 0x0000006b006b7308 */ /* 0x000eb00000000800 */
[----:B------:R-:W2:Y:S08]  /*13c70*/  MUFU.EX2 R117, R117 ;  /* 0x0000007500757308 */ /* 0x000eb00000000800 */
[----:B------:R-:W-:Y:S08]  /*13c80*/  MUFU.EX2 R110, R110 ;  /* 0x0000006e006e7308 */ /* 0x000ff00000000800 */
[----:B------:R-:W2:Y:S08]  /*13c90*/  MUFU.EX2 R116, R116 ;  /* 0x0000007400747308 */ /* 0x000eb00000000800 */
[----:B------:R1:W-:Y:S01]  /*13ca0*/  MUFU.EX2 R21, R90 ;  /* 0x0000005a00157308 */ /* 0x0003e20000000800 */
[----:B------:R-:W-:-:S07]  /*13cb0*/  F2FP.F16.F32.PACK_AB R74, R75, R74 ;  /* 0x0000004a4b4a723e */ /* 0x000fce00000000ff */
[----:B------:R-:W-:Y:S01]  /*13cc0*/  MUFU.EX2 R111, R111 ;  /* 0x0000006f006f7308 */ /* 0x000fe20000000800 */
[----:B-1----:R-:W-:Y:S01]  /*13cd0*/  FADD.FTZ R90, R19, R88 ;  /* 0x00000058135a7221 */ /* 0x002fe20000010000 */
[----:B------:R-:W-:-:S03]  /*13ce0*/  FADD.FTZ R88, R119, R77 ;  /* 0x0000004d77587221 */ /* 0x000fc60000010000 */
[----:B---3--:R-:W-:-:S03]  /*13cf0*/  FADD.FTZ R90, R121, R90 ;  /* 0x0000005a795a7221 */ /* 0x008fc60000010000 */
[----:B------:R-:W1:Y:S01]  /*13d00*/  MUFU.EX2 R113, R113 ;  /* 0x0000007100717308 */ /* 0x000e620000000800 */
[----:B0-----:R-:W-:Y:S01]  /*13d10*/  FADD.FTZ R88, R106, R88 ;  /* 0x000000586a587221 */ /* 0x001fe20000010000 */
[----:B------:R-:W-:Y:S01]  /*13d20*/  F2FP.F16.F32.PACK_AB R73, R131, R130 ;  /* 0x000000828349723e */ /* 0x000fe200000000ff */
[----:B----4-:R-:W-:Y:S01]  /*13d30*/  FADD.FTZ R90, R120, R90 ;  /* 0x0000005a785a7221 */ /* 0x010fe20000010000 */
[----:B------:R-:W-:-:S04]  /*13d40*/  F2FP.F16.F32.PACK_AB R75, R135, R134 ;  /* 0x00000086874b723e */ /* 0x000fc800000000ff */
[----:B------:R-:W0:Y:S01]  /*13d50*/  MUFU.EX2 R98, R98 ;  /* 0x0000006200627308 */ /* 0x000e220000000800 */
[----:B--2---:R-:W-:Y:S01]  /*13d60*/  FADD.FTZ R88, R107, R88 ;  /* 0x000000586b587221 */ /* 0x004fe20000010000 */
[----:B------:R-:W-:-:S06]  /*13d70*/  FADD.FTZ R90, R117, R90 ;  /* 0x0000005a755a7221 */ /* 0x000fcc0000010000 */
[----:B------:R-:W2:Y:S01]  /*13d80*/  MUFU.EX2 R112, R112 ;  /* 0x0000007000707308 */ /* 0x000ea20000000800 */
[----:B------:R3:W-:Y:S07]  /*13d90*/  STSM.16.M88.4 [R23+0x25b00], R72 ;  /* 0x025b004817007844 */ /* 0x0007ee0000000200 */
[----:B------:R-:W4:Y:S01]  /*13da0*/  MUFU.EX2 R99, R99 ;  /* 0x0000006300637308 */ /* 0x000f220000000800 */
[----:B------:R-:W-:-:S07]  /*13db0*/  FADD.FTZ R90, R116, R90 ;  /* 0x0000005a745a7221 */ /* 0x000fce0000010000 */
[----:B------:R-:W4:Y:S01]  /*13dc0*/  MUFU.EX2 R109, R109 ;  /* 0x0000006d006d7308 */ /* 0x000f220000000800 */
[----:B---3--:R-:W-:Y:S01]  /*13dd0*/  FADD.FTZ R72, R110, R88 ;  /* 0x000000586e487221 */ /* 0x008fe20000010000 */
[----:B-1----:R-:W-:-:S06]  /*13de0*/  FADD.FTZ R73, R113, R90 ;  /* 0x0000005a71497221 */ /* 0x002fcc0000010000 */
[----:B------:R-:W1:Y:S01]  /*13df0*/  MUFU.EX2 R102, R102 ;  /* 0x0000006600667308 */ /* 0x000e620000000800 */
[----:B------:R-:W-:-:S07]  /*13e00*/  FADD.FTZ R72, R111, R72 ;  /* 0x000000486f487221 */ /* 0x000fce0000010000 */
[----:B------:R-:W3:Y:S01]  /*13e10*/  MUFU.EX2 R108, R108 ;  /* 0x0000006c006c7308 */ /* 0x000ee20000000800 */
[----:B0-----:R-:W-:Y:S01]  /*13e20*/  FADD.FTZ R72, R98, R72 ;  /* 0x0000004862487221 */ /* 0x001fe20000010000 */
[----:B--2---:R-:W-:-:S06]  /*13e30*/  FADD.FTZ R73, R112, R73 ;  /* 0x0000004970497221 */ /* 0x004fcc0000010000 */
[----:B------:R-:W-:Y:S01]  /*13e40*/  MUFU.EX2 R103, R103 ;  /* 0x0000006700677308 */ /* 0x000fe20000000800 */
[----:B----4-:R-:W-:-:S07]  /*13e50*/  FADD.FTZ R74, R99, R72 ;  /* 0x00000048634a7221 */ /* 0x010fce0000010000 */
[----:B------:R-:W0:Y:S01]  /*13e60*/  MUFU.EX2 R105, R105 ;  /* 0x0000006900697308 */ /* 0x000e220000000800 */
[----:B------:R-:W-:Y:S01]  /*13e70*/  F2FP.F16.F32.PACK_AB R72, R121, R19 ;  /* 0x000000137948723e */ /* 0x000fe200000000ff */
[----:B------:R-:W-:Y:S01]  /*13e80*/  FADD.FTZ R19, R109, R73 ;  /* 0x000000496d137221 */ /* 0x000fe20000010000 */
[----:B------:R-:W-:-:S05]  /*13e90*/  F2FP.F16.F32.PACK_AB R78, R79, R78 ;  /* 0x0000004e4f4e723e */ /* 0x000fca00000000ff */
[----:B------:R-:W2:Y:S01]  /*13ea0*/  MUFU.EX2 R104, R104 ;  /* 0x0000006800687308 */ /* 0x000ea20000000800 */
[----:B------:R-:W-:Y:S02]  /*13eb0*/  F2FP.F16.F32.PACK_AB R77, R123, R122 ;  /* 0x0000007a7b4d723e */ /* 0x000fe400000000ff */
[----:B------:R-:W-:Y:S01]  /*13ec0*/  F2FP.F16.F32.PACK_AB R79, R127, R126 ;  /* 0x0000007e7f4f723e */ /* 0x000fe200000000ff */
[----:B-1----:R-:W-:-:S04]  /*13ed0*/  FADD.FTZ R75, R102, R74 ;  /* 0x0000004a664b7221 */ /* 0x002fc80000010000 */
[----:B------:R-:W1:Y:S01]  /*13ee0*/  MUFU.EX2 R101, R101 ;  /* 0x0000006500657308 */ /* 0x000e620000000800 */
[----:B---3--:R-:W-:Y:S01]  /*13ef0*/  FADD.FTZ R19, R108, R19 ;  /* 0x000000136c137221 */ /* 0x008fe20000010000 */
[----:B------:R3:W-:Y:S06]  /*13f00*/  STSM.16.M88.4 [R23+0x27300], R76 ;  /* 0x0273004c17007844 */ /* 0x0007ec0000000200 */
[----:B------:R-:W4:Y:S01]  /*13f10*/  MUFU.EX2 R100, R100 ;  /* 0x0000006400647308 */ /* 0x000f220000000800 */
[----:B0-----:R-:W-:-:S07]  /*13f20*/  FADD.FTZ R19, R105, R19 ;  /* 0x0000001369137221 */ /* 0x001fce0000010000 */
[----:B------:R-:W0:Y:S01]  /*13f30*/  MUFU.EX2 R97, R97 ;  /* 0x0000006100617308 */ /* 0x000e220000000800 */
[----:B---3--:R-:W-:-:S04]  /*13f40*/  FADD.FTZ R76, R103, R75 ;  /* 0x0000004b674c7221 */ /* 0x008fc80000010000 */
[----:B------:R-:W-:Y:S01]  /*13f50*/  FADD.FTZ R77, R21, R76 ;  /* 0x0000004c154d7221 */ /* 0x000fe20000010000 */
[----:B--2---:R-:W-:Y:S02]  /*13f60*/  FADD.FTZ R76, R104, R19 ;  /* 0x00000013684c7221 */ /* 0x004fe40000010000 */
[----:B------:R-:W-:Y:S01]  /*13f70*/  MUFU.EX2 R96, R96 ;  /* 0x0000006000607308 */ /* 0x000fe20000000800 */
[----:B------:R-:W-:Y:S01]  /*13f80*/  F2FP.F16.F32.PACK_AB R88, R133, R132 ;  /* 0x000000848558723e */ /* 0x000fe200000000ff */
[----:B-1----:R-:W-:-:S06]  /*13f90*/  FADD.FTZ R19, R101, R76 ;  /* 0x0000004c65137221 */ /* 0x002fcc0000010000 */
[----:B------:R1:W2:Y:S01]  /*13fa0*/  MUFU.EX2 R114, R91 ;  /* 0x0000005b00727308 */ /* 0x0002a20000000800 */
[----:B------:R-:W-:Y:S02]  /*13fb0*/  F2FP.F16.F32.PACK_AB R89, R115, R89 ;  /* 0x000000597359723e */ /* 0x000fe400000000ff */
[----:B------:R-:W-:Y:S02]  /*13fc0*/  F2FP.F16.F32.PACK_AB R90, R125, R124 ;  /* 0x0000007c7d5a723e */ /* 0x000fe400000000ff */
[----:B------:R-:W-:-:S03]  /*13fd0*/  F2FP.F16.F32.PACK_AB R73, R107, R106 ;  /* 0x0000006a6b49723e */ /* 0x000fc600000000ff */
[----:B------:R-:W-:Y:S01]  /*13fe0*/  MUFU.EX2 R93, R93 ;  /* 0x0000005d005d7308 */ /* 0x000fe20000000800 */
[----:B-1----:R-:W-:Y:S02]  /*13ff0*/  F2FP.F16.F32.PACK_AB R91, R119, R118 ;  /* 0x00000076775b723e */ /* 0x002fe400000000ff */
[----:B------:R-:W-:Y:S02]  /*14000*/  F2FP.F16.F32.PACK_AB R74, R117, R120 ;  /* 0x00000078754a723e */ /* 0x000fe400000000ff */
[----:B------:R-:W-:-:S03]  /*14010*/  F2FP.F16.F32.PACK_AB R75, R111, R110 ;  /* 0x0000006e6f4b723e */ /* 0x000fc600000000ff */
[----:B------:R-:W1:Y:S01]  /*14020*/  MUFU.EX2 R94, R94 ;  /* 0x0000005e005e7308 */ /* 0x000e620000000800 */
[----:B----4-:R-:W-:Y:S01]  /*14030*/  FADD.FTZ R78, R100, R19 ;  /* 0x00000013644e7221 */ /* 0x010fe20000010000 */
[----:B------:R-:W-:Y:S06]  /*14040*/  STSM.16.M88.4 [R23+0x28b00], R88 ;  /* 0x028b005817007844 */ /* 0x000fec0000000200 */
[----:B------:R-:W3:Y:S01]  /*14050*/  MUFU.EX2 R95, R95 ;  /* 0x0000005f005f7308 */ /* 0x000ee20000000800 */
[----:B------:R0:W-:Y:S07]  /*14060*/  STSM.16.M88.4 [R23+0x2a300], R72 ;  /* 0x02a3004817007844 */ /* 0x0001ee0000000200 */
[----:B------:R-:W4:Y:S08]  /*14070*/  MUFU.EX2 R92, R92 ;  /* 0x0000005c005c7308 */ /* 0x000f300000000800 */
[----:B------:R-:W-:Y:S01]  /*14080*/  MUFU.EX2 R82, R82 ;  /* 0x0000005200527308 */ /* 0x000fe20000000800 */
[----:B0-----:R-:W-:-:S07]  /*14090*/  FADD.FTZ R73, R97, R78 ;  /* 0x0000004e61497221 */ /* 0x001fce0000010000 */
[----:B------:R-:W0:Y:S08]  /*140a0*/  MUFU.EX2 R83, R83 ;  /* 0x0000005300537308 */ /* 0x000e300000000800 */
[----:B------:R-:W-:Y:S08]  /*140b0*/  MUFU.EX2 R86, R86 ;  /* 0x0000005600567308 */ /* 0x000ff00000000800 */
[----:B------:R-:W0:Y:S08]  /*140c0*/  MUFU.EX2 R87, R87 ;  /* 0x0000005700577308 */ /* 0x000e300000000800 */
[----:B------:R-:W-:Y:S08]  /*140d0*/  MUFU.EX2 R85, R85 ;  /* 0x0000005500557308 */ /* 0x000ff00000000800 */
[----:B------:R-:W-:Y:S08]  /*140e0*/  MUFU.EX2 R17, R17 ;  /* 0x0000001100117308 */ /* 0x000ff00000000800 */
[----:B------:R-:W0:Y:S08]  /*140f0*/  MUFU.EX2 R80, R80 ;  /* 0x0000005000507308 */ /* 0x000e300000000800 */
[----:B------:R-:W-:Y:S08]  /*14100*/  MUFU.EX2 R81, R81 ;  /* 0x0000005100517308 */ /* 0x000ff00000000800 */
[----:B------:R-:W0:Y:S01]  /*14110*/  MUFU.EX2 R84, R84 ;  /* 0x0000005400547308 */ /* 0x000e220000000800 */
[----:B--2---:R-:W-:Y:S01]  /*14120*/  FADD.FTZ R77, R114, R77 ;  /* 0x0000004d724d7221 */ /* 0x004fe20000010000 */
[----:B------:R-:W-:Y:S01]  /*14130*/  FADD.FTZ R74, R96, R73 ;  /* 0x00000049604a7221 */ /* 0x000fe20000010000 */
[----:B------:R-:W-:-:S02]  /*14140*/  F2FP.F16.F32.PACK_AB R118, R109, R112 ;  /* 0x000000706d76723e */ /* 0x000fc400000000ff */
[----:B------:R-:W-:Y:S01]  /*14150*/  F2FP.F16.F32.PACK_AB R109, R114, R21 ;  /* 0x00000015726d723e */ /* 0x000fe200000000ff */
[----:B-1----:R-:W-:Y:S01]  /*14160*/  FADD.FTZ R76, R94, R77 ;  /* 0x0000004d5e4c7221 */ /* 0x002fe20000010000 */
[----:B------:R-:W-:Y:S01]  /*14170*/  FADD.FTZ R21, R93, R74 ;  /* 0x0000004a5d157221 */ /* 0x000fe20000010000 */
[----:B------:R-:W-:Y:S02]  /*14180*/  F2FP.F16.F32.PACK_AB R116, R113, R116 ;  /* 0x000000747174723e */ /* 0x000fe400000000ff */
[----:B------:R-:W-:Y:S02]  /*14190*/  F2FP.F16.F32.PACK_AB R117, R99, R98 ;  /* 0x000000626375723e */ /* 0x000fe400000000ff */
[----:B------:R-:W-:Y:S01]  /*141a0*/  F2FP.F16.F32.PACK_AB R119, R103, R102 ;  /* 0x000000666777723e */ /* 0x000fe200000000ff */
[----:B---3--:R-:W-:Y:S01]  /*141b0*/  FADD.FTZ R19, R95, R76 ;  /* 0x0000004c5f137221 */ /* 0x008fe20000010000 */
[----:B------:R-:W-:Y:S01]  /*141c0*/  F2FP.F16.F32.PACK_AB R108, R105, R108 ;  /* 0x0000006c696c723e */ /* 0x000fe200000000ff */
[----:B----4-:R-:W-:Y:S01]  /*141d0*/  FADD.FTZ R21, R92, R21 ;  /* 0x000000155c157221 */ /* 0x010fe20000010000 */
[----:B------:R-:W-:-:S02]  /*141e0*/  F2FP.F16.F32.PACK_AB R110, R101, R104 ;  /* 0x00000068656e723e */ /* 0x000fc400000000ff */
[----:B------:R-:W-:Y:S02]  /*141f0*/  F2FP.F16.F32.PACK_AB R111, R95, R94 ;  /* 0x0000005e5f6f723e */ /* 0x000fe400000000ff */
[----:B------:R-:W-:Y:S02]  /*14200*/  F2FP.F16.F32.PACK_AB R100, R97, R100 ;  /* 0x000000646164723e */ /* 0x000fe400000000ff */
[----:B0-----:R-:W-:Y:S02]  /*14210*/  F2FP.F16.F32.PACK_AB R101, R83, R82 ;  /* 0x000000525365723e */ /* 0x001fe400000000ff */
[----:B------:R-:W-:Y:S02]  /*14220*/  F2FP.F16.F32.PACK_AB R102, R93, R96 ;  /* 0x000000605d66723e */ /* 0x000fe400000000ff */
[----:B------:R-:W-:Y:S02]  /*14230*/  F2FP.F16.F32.PACK_AB R103, R87, R86 ;  /* 0x000000565767723e */ /* 0x000fe400000000ff */
[----:B------:R-:W-:-:S02]  /*14240*/  F2FP.F16.F32.PACK_AB R92, R128, R92 ;  /* 0x0000005c805c723e */ /* 0x000fc400000000ff */
[----:B------:R-:W-:Y:S02]  /*14250*/  F2FP.F16.F32.PACK_AB R93, R80, R17 ;  /* 0x00000011505d723e */ /* 0x000fe400000000ff */
[----:B------:R-:W-:Y:S02]  /*14260*/  F2FP.F16.F32.PACK_AB R94, R85, R129 ;  /* 0x00000081555e723e */ /* 0x000fe400000000ff */
[----:B------:R-:W-:Y:S01]  /*14270*/  F2FP.F16.F32.PACK_AB R95, R84, R81 ;  /* 0x00000051545f723e */ /* 0x000fe200000000ff */
[----:B------:R1:W-:Y:S01]  /*14280*/  STSM.16.M88.4 [R23+0x2bb00], R116 ;  /* 0x02bb007417007844 */ /* 0x0003e20000000200 */
[----:B------:R-:W-:-:S03]  /*14290*/  FADD.FTZ R72, R82, R19 ;  /* 0x0000001352487221 */ /* 0x000fc60000010000 */
[----:B------:R1:W-:Y:S04]  /*142a0*/  STSM.16.M88.4 [R23+0x2d300], R108 ;  /* 0x02d3006c17007844 */ /* 0x0003e80000000200 */
[----:B------:R1:W-:Y:S04]  /*142b0*/  STSM.16.M88.4 [R23+0x2eb00], R100 ;  /* 0x02eb006417007844 */ /* 0x0003e80000000200 */
[----:B------:R1:W-:Y:S01]  /*142c0*/  STSM.16.M88.4 [R23+0x30300], R92 ;  /* 0x0303005c17007844 */ /* 0x0003e20000000200 */
[----:B------:R-:W-:Y:S01]  /*142d0*/  FADD.FTZ R19, R83, R72 ;  /* 0x0000004853137221 */ /* 0x000fe20000010000 */
[----:B------:R-:W-:Y:S01]  /*142e0*/  @!PT LDS RZ, [RZ] ;  /* 0x00000000fffff984 */ /* 0x000fe20000000800 */
[----:B------:R-:W-:Y:S01]  /*142f0*/  @!PT LDS RZ, [RZ] ;  /* 0x00000000fffff984 */ /* 0x000fe20000000800 */
[----:B------:R-:W-:Y:S01]  /*14300*/  @!PT LDS RZ, [RZ] ;  /* 0x00000000fffff984 */ /* 0x000fe20000000800 */
[----:B------:R-:W-:Y:S01]  /*14310*/  @!PT LDS RZ, [RZ] ;  /* 0x00000000fffff984 */ /* 0x000fe20000000800 */
[----:B------:R0:W-:Y:S06]  /*14320*/  MEMBAR.ALL.CTA ;  /* 0x0000000000007992 */ /* 0x0001ec0000008000 */
[----:B0-----:R-:W0:Y:S01]  /*14330*/  FENCE.VIEW.ASYNC.S ;  /* 0x00000000000073c6 */ /* 0x001e220000000000 */
[----:B------:R-:W-:Y:S01]  /*14340*/  FADD.FTZ R72, R86, R19 ;  /* 0x0000001356487221 */ /* 0x000fe20000010000 */
[----:B------:R-:W-:-:S03]  /*14350*/  ISETP.GT.AND P2, PT, R15, R137, PT ;  /* 0x000000890f00720c */ /* 0x000fc60003f44270 */
[----:B------:R-:W-:-:S04]  /*14360*/  FADD.FTZ R72, R87, R72 ;  /* 0x0000004857487221 */ /* 0x000fc80000010000 */
[----:B------:R-:W-:Y:S01]  /*14370*/  FADD.FTZ R19, R17, R72 ;  /* 0x0000004811137221 */ /* 0x000fe20000010000 */
[----:B------:R-:W-:-:S03]  /*14380*/  FADD.FTZ R74, R128, R21 ;  /* 0x00000015804a7221 */ /* 0x000fc60000010000 */
[----:B------:R-:W-:Y:S01]  /*14390*/  FADD.FTZ R72, R80, R19 ;  /* 0x0000001350487221 */ /* 0x000fe20000010000 */
[----:B------:R-:W-:-:S03]  /*143a0*/  FADD.FTZ R74, R129, R74 ;  /* 0x0000004a814a7221 */ /* 0x000fc60000010000 */
        /* <DEDUP_REMOVED lines=27> */
[----:B------:R-:W-:-:S02]  /*14560*/  VIADD R15, R15, 0xffffffff ;  /* 0xffffffff0f0f7836 */ /* 0x000fc40000000000 */
[----:B------:R-:W-:Y:S02]  /*14570*/  IMAD.MOV.U32 R19, RZ, RZ, R145 ;  /* 0x000000ffff137224 */ /* 0x000fe400078e0091 */
[----:B------:R-:W-:Y:S02]  /*14580*/  IMAD.MOV.U32 R16, RZ, RZ, R20 ;  /* 0x000000ffff107224 */ /* 0x000fe400078e0014 */
[----:B------:R-:W-:Y:S01]  /*14590*/  IMAD.MOV.U32 R17, RZ, RZ, R14 ;  /* 0x000000ffff117224 */ /* 0x000fe200078e000e */
[----:B0-----:R-:W-:Y:S01]  /*145a0*/  NOP ;  /* 0x0000000000007918 */ /* 0x001fe20000000000 */
[----:B-1----:R-:W-:Y:S05]  /*145b0*/  @P2 BRA `(.L_x_2428) ;  /* 0xffffffac00f42947 */ /* 0x002fea000383ffff */
.L_x_2418:
[----:B------:R-:W-:-:S13]  /*145c0*/  ISETP.GE.AND P2, PT, R15, RZ, PT ;  /* 0x000000ff0f00720c */ /* 0x000fda0003f46270 */
[----:B------:R-:W-:Y:S05]  /*145d0*/  @!P2 BRA `(.L_x_2429) ;  /* 0x000000440058a947 */ /* 0x000fea0003800000 */
[----:B-----5:R0:W5:Y:S01]  /*145e0*/  LDL.LU R18, [R1+0x4] ;  /* 0x0000040001127983 */ /* 0x0201620000300800 */
[----:B------:R-:W-:Y:S02]  /*145f0*/  IMAD.MOV.U32 R17, RZ, RZ, R20 ;  /* 0x000000ffff117224 */ /* 0x000fe400078e0014 */
[----:B------:R-:W-:Y:S02]  /*14600*/  IMAD.MOV.U32 R16, RZ, RZ, R14 ;  /* 0x000000ffff107224 */ /* 0x000fe400078e000e */
[----:B------:R-:W-:-:S07]  /*14610*/  IMAD.MOV.U32 R19, RZ, RZ, R145 ;  /* 0x000000ffff137224 */ /* 0x000fce00078e0091 */
.L_x_2440:
[----:B--2---:R-:W2:Y:S01]  /*14620*/  LDL R0, [R1+0x28] ;  /* 0x0000280001007983 */ /* 0x004ea20000100800 */
        /* <DEDUP_REMOVED lines=11> */
.L_x_2431:
[----:B------:R-:W-:Y:S01]  /*146e0*/  IMAD R0, R145, 0x8, R22 ;  /* 0x0000000891007824 */ /* 0x000fe200078e0216 */
[----:B------:R-:W-:-:S04]  /*146f0*/  SHF.L.U32 R21, R14, 0x1f, RZ ;  /* 0x0000001f0e157819 */ /* 0x000fc800000006ff */
[----:B------:R1:W2:Y:S01]  /*14700*/  SYNCS.PHASECHK.TRANS64.TRYWAIT P3, [R0+URZ+0x31c30], R21 ;  /* 0x031c3015000075a7 */ /* 0x0002a2000806017f */
[----:B------:R-:W-:Y:S05]  /*14710*/  @!P0 BRA `(.L_x_2432) ;  /* 0x0000000000048947 */ /* 0x000fea0003800000 */
[----:B------:R-:W-:Y:S01]  /*14720*/  BPT.TRAP 0x1 ;  /* 0x000000040000795c */ /* 0x000fe20000300000 */
.L_x_2432:
[----:B------:R-:W-:Y:S04]  /*14730*/  BSSY B0, `(.L_x_2430) ;  /* 0x0000004000007945 */ /* 0x000fe80003800000 */
[----:B--2---:R-:W-:Y:S05]  /*14740*/  @P3 BRA `(.L_x_2433) ;  /* 0x0000000000083947 */ /* 0x004fea0003800000 */
[----:B------:R-:W2:Y:S02]  /*14750*/  SYNCS.PHASECHK.TRANS64.TRYWAIT P3, [R0+URZ+0x31c30], R21 ;  /* 0x031c3015000075a7 */ /* 0x000ea4000806017f */
[----:B--2---:R-:W-:Y:S05]  /*14760*/  @!P3 BRA `(.L_x_2434) ;  /* 0x000000f00020b947 */ /* 0x004fea0003800000 */
.L_x_2433:
[----:B------:R-:W-:Y:S05]  /*14770*/  BSYNC B0 ;  /* 0x0000000000007941 */ /* 0x000fea0003800000 */
.L_x_2430:
        /* <DEDUP_REMOVED lines=549> */
.L_x_2436:
[----:B------:R-:W-:Y:S01]  /*169d0*/  SHF.L.U32 R0, R18, 0x1f, RZ ;  /* 0x0000001f12007819 */ /* 0x000fe200000006ff */
[----:B------:R-:W-:-:S04]  /*169e0*/  IMAD R14, R19, 0x8, R22 ;  /* 0x00000008130e7824 */ /* 0x000fc800078e0216 */
[----:B------:R1:W2:Y:S01]  /*169f0*/  SYNCS.PHASECHK.TRANS64.TRYWAIT P2, [R14+URZ+0x31c50], R0 ;  /* 0x031c50000e0075a7 */ /* 0x0002a2000804017f */
[----:B------:R-:W-:Y:S05]  /*16a00*/  @!P0 BRA `(.L_x_2437) ;  /* 0x0000000000048947 */ /* 0x000fea0003800000 */
[----:B------:R-:W-:Y:S01]  /*16a10*/  BPT.TRAP 0x1 ;  /* 0x000000040000795c */ /* 0x000fe20000300000 */
.L_x_2437:
[----:B------:R-:W-:Y:S04]  /*16a20*/  BSSY B0, `(.L_x_2435) ;  /* 0x0000004000007945 */ /* 0x000fe80003800000 */
[----:B--2---:R-:W-:Y:S05]  /*16a30*/  @P2 BRA `(.L_x_2438) ;  /* 0x0000000000082947 */ /* 0x004fea0003800000 */
[----:B------:R-:W2:Y:S02]  /*16a40*/  SYNCS.PHASECHK.TRANS64.TRYWAIT P2, [R14+URZ+0x31c50], R0 ;  /* 0x031c50000e0075a7 */ /* 0x000ea4000804017f */
[----:B--2---:R-:W-:Y:S05]  /*16a50*/  @!P2 BRA `(.L_x_2439) ;  /* 0x000000cc0078a947 */ /* 0x004fea0003800000 */
.L_x_2438:
[----:B------:R-:W-:Y:S05]  /*16a60*/  BSYNC B0 ;  /* 0x0000000000007941 */ /* 0x000fea0003800000 */
.L_x_2435:
[----:B-12---:R-:W-:Y:S01]  /*16a70*/  FMNMX.FTZ R0, R136, R16, !PT ;  /* 0x0000001088007209 */ /* 0x006fe20007810000 */
[----:B------:R-:W2:Y:S01]  /*16a80*/  LDL R151, [R1+0x34] ;  /* 0x0000340001977983 */ /* 0x000ea20000100800 */
[----:B------:R-:W-:Y:S01]  /*16a90*/  FMNMX.FTZ R20, R138, R17, !PT ;  /* 0x000000118a147209 */ /* 0x000fe20007810000 */
[----:B------:R-:W-:Y:S05]  /*16aa0*/  WARPSYNC.ALL ;  /* 0x0000000000007948 */ /* 0x000fea0003800000 */
[----:B------:R-:W-:Y:S01]  /*16ab0*/  FMNMX.FTZ R0, R137, R0, !PT ;  /* 0x0000000089007209 */ /* 0x000fe20007810000 */
[----:B------:R-:W-:Y:S01]  /*16ac0*/  ULDC UR4, c[0x0][0x988] ;  /* 0x0002620000047ab9 */ /* 0x000fe20000000800 */
[----:B------:R-:W-:Y:S01]  /*16ad0*/  FMNMX.FTZ R20, R139, R20, !PT ;  /* 0x000000148b147209 */ /* 0x000fe20007810000 */
[----:B------:R-:W-:Y:S01]  /*16ae0*/  WARPGROUP.ARRIVE ;  /* 0x00000000000079c5 */ /* 0x000fe20000000000 */
        /* <DEDUP_REMOVED lines=67> */
[----:B------:R-:W-:-:S03]  /*16f20*/  FMNMX.FTZ R20, R79, R20, !PT ;  /* 0x000000144f147209 */ /* 0x000fc60007810000 */
[----:B------:R-:W1:Y:S02]  /*16f30*/  SHFL.BFLY PT, R14, R0, 0x2, 0x1f ;  /* 0x0c401f00000e7f89 */ /* 0x000e6400000e0000 */
[----:B-1----:R-:W-:-:S05]  /*16f40*/  FMNMX.FTZ R14, R0, R14, !PT ;  /* 0x0000000e000e7209 */ /* 0x002fca0007810000 */
[----:B------:R-:W1:Y:S02]  /*16f50*/  SHFL.BFLY PT, R0, R14, 0x1, 0x1f ;  /* 0x0c201f000e007f89 */ /* 0x000e6400000e0000 */
[----:B-1----:R-:W-:Y:S01]  /*16f60*/  FMNMX.FTZ R14, R14, R0, !PT ;  /* 0x000000000e0e7209 */ /* 0x002fe20007810000 */
[----:B------:R-:W-:-:S04]  /*16f70*/  IMAD.U32 R0, RZ, RZ, UR4 ;  /* 0x00000004ff007e24 */ /* 0x000fc8000f8e00ff */
[C---:B------:R-:W-:Y:S01]  /*16f80*/  FMUL.FTZ R147, R14.reuse, R0 ;  /* 0x000000000e937220 */ /* 0x040fe20000410000 */
[----:B------:R-:W-:-:S03]  /*16f90*/  FADD.FTZ R16, -R14, R16 ;  /* 0x000000100e107221 */ /* 0x000fc60000010100 */
        /* <DEDUP_REMOVED lines=9> */
[----:B------:R-:W1:Y:S01]  /*17030*/  SHFL.BFLY PT, R72, R20, 0x2, 0x1f ;  /* 0x0c401f0014487f89 */ /* 0x000e6200000e0000 */
        /* <DEDUP_REMOVED lines=22> */
[----:B------:R-:W-:Y:S01]  /*171a0*/  FMUL.FTZ R16, R16, R0 ;  /* 0x0000000010107220 */ /* 0x000fe20000410000 */
[----:B-1----:R-:W-:Y:S01]  /*171b0*/  FMNMX.FTZ R20, R20, R72, !PT ;  /* 0x0000004814147209 */ /* 0x002fe20007810000 */
[-CC-:B------:R-:W-:Y:S01]  /*171c0*/  FFMA.FTZ R136, R136, R0.reuse, -R147.reuse ;  /* 0x0000000088887223 */ /* 0x180fe20000010893 */
[-CC-:B------:R-:W-:Y:S01]  /*171d0*/  FFMA.FTZ R137, R137, R0.reuse, -R147.reuse ;  /* 0x0000000089897223 */ /* 0x180fe20000010893 */
[----:B------:R-:W-:Y:S01]  /*171e0*/  MUFU.EX2 R21, R16 ;  /* 0x0000001000157308 */ /* 0x000fe20000000800 */
[-CC-:B------:R-:W-:Y:S01]  /*171f0*/  FFMA.FTZ R140, R140, R0.reuse, -R147.reuse ;  /* 0x000000008c8c7223 */ /* 0x180fe20000010893 */
[----:B------:R-:W1:Y:S01]  /*17200*/  SHFL.BFLY PT, R72, R20, 0x1, 0x1f ;  /* 0x0c201f0014487f89 */ /* 0x000e6200000e0000 */
[-CC-:B------:R-:W-:Y:S01]  /*17210*/  FFMA.FTZ R141, R141, R0.reuse, -R147.reuse ;  /* 0x000000008d8d7223 */ /* 0x180fe20000010893 */
[----:B------:R-:W-:-:S04]  /*17220*/  FFMA.FTZ R77, R77, R0, -R147 ;  /* 0x000000004d4d7223 */ /* 0x000fc80000010893 */
[----:B------:R-:W3:Y:S08]  /*17230*/  MUFU.EX2 R16, R136 ;  /* 0x0000008800107308 */ /* 0x000ef00000000800 */
[----:B------:R-:W4:Y:S08]  /*17240*/  MUFU.EX2 R137, R137 ;  /* 0x0000008900897308 */ /* 0x000f300000000800 */
[----:B------:R-:W0:Y:S01]  /*17250*/  MUFU.EX2 R140, R140 ;  /* 0x0000008c008c7308 */ /* 0x000e220000000800 */
[----:B---3--:R-:W-:Y:S01]  /*17260*/  FFMA.FTZ R18, R21, R155, R16 ;  /* 0x0000009b15127223 */ /* 0x008fe20000010010 */
[----:B-1----:R-:W-:Y:S01]  /*17270*/  FMNMX.FTZ R20, R20, R72, !PT ;  /* 0x0000004814147209 */ /* 0x002fe20007810000 */
[----:B------:R-:W-:-:S04]  /*17280*/  VIADD R72, R22, 0x200 ;  /* 0x0000020016487836 */ /* 0x000fc80000000000 */
[CC--:B------:R-:W-:Y:S01]  /*17290*/  FMUL.FTZ R73, R20.reuse, R0.reuse ;  /* 0x0000000014497220 */ /* 0x0c0fe20000410000 */
[----:B------:R-:W-:Y:S01]  /*172a0*/  SHF.R.U32.HI R72, RZ, 0x4, R72 ;  /* 0x00000004ff487819 */ /* 0x000fe20000011648 */
[----:B------:R-:W1:Y:S01]  /*172b0*/  MUFU.EX2 R141, R141 ;  /* 0x0000008d008d7308 */ /* 0x000e620000000800 */
[----:B------:R-:W-:Y:S01]  /*172c0*/  FADD.FTZ R17, -R20, R17 ;  /* 0x0000001114117221 */ /* 0x000fe20000010100 */
[-CC-:B------:R-:W-:Y:S01]  /*172d0*/  FFMA.FTZ R76, R74, R0.reuse, -R73.reuse ;  /* 0x000000004a4c7223 */ /* 0x180fe20000010849 */
[----:B------:R-:W-:Y:S01]  /*172e0*/  LOP3.LUT R72, R72, 0x3fff, RZ, 0xc0, !PT ;  /* 0x00003fff48487812 */ /* 0x000fe200078ec0ff */
[-CC-:B------:R-:W-:Y:S01]  /*172f0*/  FFMA.FTZ R138, R138, R0.reuse, -R73.reuse ;  /* 0x000000008a8a7223 */ /* 0x180fe20000010849 */
[-CC-:B------:R-:W-:Y:S01]  /*17300*/  FFMA.FTZ R139, R139, R0.reuse, -R73.reuse ;  /* 0x000000008b8b7223 */ /* 0x180fe20000010849 */
[-CC-:B------:R-:W-:Y:S01]  /*17310*/  FFMA.FTZ R142, R142, R0.reuse, -R73.reuse ;  /* 0x000000008e8e7223 */ /* 0x180fe20000010849 */
[----:B------:R-:W-:Y:S01]  /*17320*/  LOP3.LUT R72, R72, 0x2400000, RZ, 0xfc, !PT ;  /* 0x0240000048487812 */ /* 0x000fe200078efcff */
[-CC-:B------:R-:W-:Y:S01]  /*17330*/  FFMA.FTZ R143, R143, R0.reuse, -R73.reuse ;  /* 0x000000008f8f7223 */ /* 0x180fe20000010849 */
[-CC-:B------:R-:W-:Y:S01]  /*17340*/  FFMA.FTZ R130, R130, R0.reuse, -R73.reuse ;  /* 0x0000000082827223 */ /* 0x180fe20000010849 */
[-CC-:B------:R-:W-:Y:S01]  /*17350*/  FFMA.FTZ R131, R131, R0.reuse, -R73.reuse ;  /* 0x0000000083837223 */ /* 0x180fe20000010849 */
[----:B------:R-:W-:Y:S01]  /*17360*/  FFMA.FTZ R134, R134, R0, -R73 ;  /* 0x0000000086867223 */ /* 0x000fe20000010849 */
[----:B------:R-:W-:-:S02]  /*17370*/  IMAD R72, R19, 0x6c0, R72 ;  /* 0x000006c013487824 */ /* 0x000fc400078e0248 */
[-CC-:B------:R-:W-:Y:S01]  /*17380*/  FFMA.FTZ R135, R135, R0.reuse, -R73.reuse ;  /* 0x0000000087877223 */ /* 0x180fe20000010849 */
[-CC-:B------:R-:W-:Y:S01]  /*17390*/  FFMA.FTZ R122, R122, R0.reuse, -R73.reuse ;  /* 0x000000007a7a7223 */ /* 0x180fe20000010849 */
[-CC-:B------:R-:W-:Y:S01]  /*173a0*/  FFMA.FTZ R123, R123, R0.reuse, -R73.reuse ;  /* 0x000000007b7b7223 */ /* 0x180fe20000010849 */
[----:B------:R-:W-:Y:S02]  /*173b0*/  VIADD R74, R72, 0x40 ;  /* 0x00000040484a7836 */ /* 0x000fe40000000000 */
[-CC-:B------:R-:W-:Y:S01]  /*173c0*/  FFMA.FTZ R126, R126, R0.reuse, -R73.reuse ;  /* 0x000000007e7e7223 */ /* 0x180fe20000010849 */
[-CC-:B------:R-:W-:Y:S01]  /*173d0*/  FFMA.FTZ R127, R127, R0.reuse, -R73.reuse ;  /* 0x000000007f7f7223 */ /* 0x180fe20000010849 */
[-CC-:B------:R-:W-:Y:S01]  /*173e0*/  FFMA.FTZ R114, R114, R0.reuse, -R73.reuse ;  /* 0x0000000072727223 */ /* 0x180fe20000010849 */
[----:B------:R-:W-:Y:S01]  /*173f0*/  FFMA.FTZ R115, R115, R0, -R73 ;  /* 0x0000000073737223 */ /* 0x000fe20000010849 */
[----:B------:R-:W-:Y:S01]  /*17400*/  R2UR UR10, R74 ;  /* 0x000000004a0a72ca */ /* 0x000fe200000e0000 */
[----:B------:R-:W-:-:S02]  /*17410*/  VIADD R74, R72, 0x80 ;  /* 0x00000080484a7836 */ /* 0x000fc40000000000 */
[-CC-:B------:R-:W-:Y:S01]  /*17420*/  FFMA.FTZ R118, R118, R0.reuse, -R73.reuse ;  /* 0x0000000076767223 */ /* 0x180fe20000010849 */
[-CC-:B------:R-:W-:Y:S01]  /*17430*/  FFMA.FTZ R119, R119, R0.reuse, -R73.reuse ;  /* 0x0000000077777223 */ /* 0x180fe20000010849 */
[-CC-:B------:R-:W-:Y:S01]  /*17440*/  FFMA.FTZ R106, R106, R0.reuse, -R73.reuse ;  /* 0x000000006a6a7223 */ /* 0x180fe20000010849 */
[-CC-:B------:R-:W-:Y:S01]  /*17450*/  FFMA.FTZ R107, R107, R0.reuse, -R73.reuse ;  /* 0x000000006b6b7223 */ /* 0x180fe20000010849 */
[----:B------:R-:W-:Y:S01]  /*17460*/  R2UR UR14, R74 ;  /* 0x000000004a0e72ca */ /* 0x000fe200000e0000 */
        /* <DEDUP_REMOVED lines=23> */
[-C--:B------:R-:W-:Y:S01]  /*175e0*/  FFMA.FTZ R79, R79, R0.reuse, -R73 ;  /* 0x000000004f4f7223 */ /* 0x080fe20000010849 */
[----:B------:R-:W-:Y:S01]  /*175f0*/  R2UR UR30, R74 ;  /* 0x000000004a1e72ca */ /* 0x000fe200000e0000 */
[----:B------:R-:W-:Y:S01]  /*17600*/  IMAD.MOV.U32 R73, RZ, RZ, -0x7fffffe0 ;  /* 0x80000020ff497424 */ /* 0x000fe200078e00ff */
[C---:B------:R-:W-:Y:S01]  /*17610*/  R2UR UR6, R72.reuse ;  /* 0x00000000480672ca */ /* 0x040fe200000e0000 */
[C---:B------:R-:W-:Y:S02]  /*17620*/  VIADD R74, R72.reuse, 0x1c0 ;  /* 0x000001c0484a7836 */ /* 0x040fe40000000000 */
[----:B------:R-:W-:Y:S01]  /*17630*/  FMUL.FTZ R17, R17, R0 ;  /* 0x0000000011117220 */ /* 0x000fe20000410000 */
[----:B------:R-:W-:Y:S01]  /*17640*/  VIADD R72, R72, 0x200 ;  /* 0x0000020048487836 */ /* 0x000fe20000000000 */
[C---:B------:R-:W-:Y:S01]  /*17650*/  R2UR UR7, R73.reuse ;  /* 0x00000000490772ca */ /* 0x040fe200000e0000 */
[----:B------:R-:W-:Y:S01]  /*17660*/  IMAD.MOV.U32 R75, RZ, RZ, -0x7fffffe0 ;  /* 0x80000020ff4b7424 */ /* 0x000fe200078e00ff */
[----:B------:R-:W-:Y:S01]  /*17670*/  R2UR UR39, R73 ;  /* 0x00000000492772ca */ /* 0x000fe200000e0000 */
[----:B------:R-:W-:Y:S01]  /*17680*/  IMAD.MOV.U32 R73, RZ, RZ, -0x3ffffff0 ;  /* 0xc0000010ff497424 */ /* 0x000fe200078e00ff */
[----:B------:R-:W-:Y:S01]  /*17690*/  R2UR UR38, R72 ;  /* 0x00000000482672ca */ /* 0x000fe200000e0000 */
[----:B----4-:R-:W-:Y:S01]  /*176a0*/  FADD.FTZ R18, R137, R18 ;  /* 0x0000001289127221 */ /* 0x010fe20000010000 */
[----:B--2---:R-:W-:Y:S01]  /*176b0*/  LOP3.LUT R72, R151, 0x10000, RZ, 0xfc, !PT ;  /* 0x0001000097487812 */ /* 0x004fe200078efcff */
[----:B------:R-:W-:Y:S01]  /*176c0*/  MUFU.EX2 R136, R17 ;  /* 0x0000001100887308 */ /* 0x000fe20000000800 */
[----:B------:R-:W-:Y:S01]  /*176d0*/  R2UR UR5, R73 ;  /* 0x00000000490572ca */ /* 0x000fe200000e0000 */
[----:B------:R-:W-:Y:S01]  /*176e0*/  IMAD.MOV.U32 R73, RZ, RZ, -0x3ffffff0 ;  /* 0xc0000010ff497424 */ /* 0x000fe200078e00ff */
[----:B------:R-:W-:Y:S01]  /*176f0*/  R2UR UR4, R72 ;  /* 0x00000000480472ca */ /* 0x000fe200000e0000 */
[----:B------:R-:W2:Y:S01]  /*17700*/  S2R R151, SR_TID.X ;  /* 0x0000000000977919 */ /* 0x000ea20000002100 */
[C---:B------:R-:W-:Y:S01]  /*17710*/  R2UR UR11, R75.reuse ;  /* 0x000000004b0b72ca */ /* 0x040fe200000e0000 */
[----:B0-----:R-:W-:Y:S01]  /*17720*/  FADD.FTZ R18, R140, R18 ;  /* 0x000000128c127221 */ /* 0x001fe20000010000 */
[C---:B------:R-:W-:Y:S01]  /*17730*/  R2UR UR15, R75.reuse ;  /* 0x000000004b0f72ca */ /* 0x040fe200000e0000 */
[----:B------:R-:W0:Y:S01]  /*17740*/  MUFU.EX2 R17, R138 ;  /* 0x0000008a00117308 */ /* 0x000e220000000800 */
[----:B------:R-:W-:-:S02]  /*17750*/  R2UR UR19, R75 ;  /* 0x000000004b1372ca */ /* 0x000fc400000e0000 */
[C---:B------:R-:W-:Y:S02]  /*17760*/  R2UR UR23, R75.reuse ;  /* 0x000000004b1772ca */ /* 0x040fe400000e0000 */
[C---:B------:R-:W-:Y:S02]  /*17770*/  R2UR UR27, R75.reuse ;  /* 0x000000004b1b72ca */ /* 0x040fe400000e0000 */
[C---:B------:R-:W-:Y:S01]  /*17780*/  R2UR UR31, R75.reuse ;  /* 0x000000004b1f72ca */ /* 0x040fe200000e0000 */
[----:B------:R-:W-:Y:S01]  /*17790*/  HGMMA.64x96x16.F32 R24, gdesc[UR4].tnspB, R24, gsb0 ;  /* 0x41600000041879f0 */ /* 0x000fe20008000818 */
[----:B------:R-:W-:Y:S01]  /*177a0*/  R2UR UR34, R74 ;  /* 0x000000004a2272ca */ /* 0x000fe200000e0000 */
[----:B------:R-:W-:Y:S01]  /*177b0*/  VIADD R74, R72, 0x180 ;  /* 0x00000180484a7836 */ /* 0x000fe20000000000 */
[----:B------:R-:W-:Y:S01]  /*177c0*/  R2UR UR35, R75 ;  /* 0x000000004b2372ca */ /* 0x000fe200000e0000 */
[----:B------:R-:W-:Y:S01]  /*177d0*/  IMAD.MOV.U32 R75, RZ, RZ, -0x3ffffff0 ;  /* 0xc0000010ff4b7424 */ /* 0x000fe200078e00ff */
[----:B------:R-:W-:Y:S01]  /*177e0*/  R2UR UR37, R73 ;  /* 0x00000000492572ca */ /* 0x000fe200000e0000 */
[----:B------:R-:W3:Y:S01]  /*177f0*/  MUFU.EX2 R139, R139 ;  /* 0x0000008b008b7308 */ /* 0x000ee20000000800 */
[----:B------:R-:W-:Y:S01]  /*17800*/  R2UR UR8, R74 ;  /* 0x000000004a0872ca */ /* 0x000fe200000e0000 */
[----:B------:R-:W-:Y:S01]  /*17810*/  VIADD R74, R72, 0x300 ;  /* 0x00000300484a7836 */ /* 0x000fe20000000000 */
[----:B------:R-:W-:Y:S01]  /*17820*/  R2UR UR9, R75 ;  /* 0x000000004b0972ca */ /* 0x000fe200000e0000 */
[----:B------:R-:W-:Y:S01]  /*17830*/  IMAD.MOV.U32 R75, RZ, RZ, -0x3ffffff0 ;  /* 0xc0000010ff4b7424 */ /* 0x000fe200078e00ff */
[----:B------:R-:W-:Y:S01]  /*17840*/  F2FP.F16.F32.PACK_AB R16, R137, R16 ;  /* 0x000000108910723e */ /* 0x000fe200000000ff */
[----:B-1----:R-:W-:Y:S01]  /*17850*/  FADD.FTZ R137, R141, R18 ;  /* 0x000000128d897221 */ /* 0x002fe20000010000 */
[----:B------:R-:W-:Y:S01]  /*17860*/  R2UR UR12, R74 ;  /* 0x000000004a0c72ca */ /* 0x000fe200000e0000 */
[----:B------:R-:W-:Y:S01]  /*17870*/  VIADD R74, R72, 0x480 ;  /* 0x00000480484a7836 */ /* 0x000fe20000000000 */
[----:B------:R-:W-:Y:S01]  /*17880*/  R2UR UR13, R75 ;  /* 0x000000004b0d72ca */ /* 0x000fe200000e0000 */
[----:B------:R-:W-:Y:S01]  /*17890*/  IMAD.MOV.U32 R75, RZ, RZ, -0x3ffffff0 ;  /* 0xc0000010ff4b7424 */ /* 0x000fe200078e00ff */
[----:B------:R-:W-:Y:S01]  /*178a0*/  MUFU.EX2 R142, R142 ;  /* 0x0000008e008e7308 */ /* 0x000fe20000000800 */
[----:B------:R-:W-:Y:S01]  /*178b0*/  F2FP.F16.F32.PACK_AB R18, R141, R140 ;  /* 0x0000008c8d12723e */ /* 0x000fe200000000ff */
[----:B------:R-:W-:Y:S01]  /*178c0*/  @!P1 IMAD R73, R19, 0x8, R22 ;  /* 0x0000000813499824 */ /* 0x000fe200078e0216 */
[----:B------:R-:W-:Y:S01]  /*178d0*/  R2UR UR16, R74 ;  /* 0x000000004a1072ca */ /* 0x000fe200000e0000 */
[----:B------:R-:W-:Y:S01]  /*178e0*/  VIADD R74, R72, 0x600 ;  /* 0x00000600484a7836 */ /* 0x000fe20000000000 */
[----:B------:R-:W-:Y:S01]  /*178f0*/  R2UR UR17, R75 ;  /* 0x000000004b1172ca */ /* 0x000fe200000e0000 */
[----:B------:R-:W-:Y:S01]  /*17900*/  IMAD.MOV.U32 R75, RZ, RZ, -0x3ffffff0 ;  /* 0xc0000010ff4b7424 */ /* 0x000fe200078e00ff */
[----:B--2---:R-:W-:Y:S01]  /*17910*/  SHF.R.U32.HI R140, RZ, 0x7, R151 ;  /* 0x00000007ff8c7819 */ /* 0x004fe20000011697 */
[----:B------:R-:W1:Y:S01]  /*17920*/  MUFU.EX2 R143, R143 ;  /* 0x0000008f008f7308 */ /* 0x000e620000000800 */
[----:B------:R-:W-:Y:S01]  /*17930*/  R2UR UR20, R74 ;  /* 0x000000004a1472ca */ /* 0x000fe200000e0000 */
[----:B------:R-:W-:Y:S01]  /*17940*/  VIADD R74, R72, 0x780 ;  /* 0x00000780484a7836 */ /* 0x000fe20000000000 */
[----:B------:R-:W-:Y:S01]  /*17950*/  R2UR UR21, R75 ;  /* 0x000000004b1572ca */ /* 0x000fe200000e0000 */
[----:B------:R-:W-:Y:S01]  /*17960*/  IMAD.MOV.U32 R75, RZ, RZ, -0x3ffffff0 ;  /* 0xc0000010ff4b7424 */ /* 0x000fe200078e00ff */
[----:B------:R-:W-:Y:S01]  /*17970*/  ISETP.GE.U32.AND P2, PT, R151, 0x180, PT ;  /* 0x000001809700780c */ /* 0x000fe20003f46070 */
[----:B------:R-:W-:Y:S01]  /*17980*/  @!P1 VIADD R73, R73, 0x31c60 ;  /* 0x00031c6049499836 */ /* 0x000fe20000000000 */
[----:B------:R-:W-:Y:S01]  /*17990*/  R2UR UR24, R74 ;  /* 0x000000004a1872ca */ /* 0x000fe200000e0000 */
[----:B------:R-:W-:Y:S01]  /*179a0*/  VIADD R74, R72, 0x900 ;  /* 0x00000900484a7836 */ /* 0x000fe20000000000 */
[----:B------:R-:W-:Y:S01]  /*179b0*/  R2UR UR25, R75 ;  /* 0x000000004b1972ca */ /* 0x000fe200000e0000 */
[----:B------:R-:W-:-:S02]  /*179c0*/  IMAD.MOV.U32 R75, RZ, RZ, -0x3ffffff0 ;  /* 0xc0000010ff4b7424 */ /* 0x000fc400078e00ff */
[----:B0-----:R-:W-:Y:S01]  /*179d0*/  FFMA.FTZ R157, R136, R157, R17 ;  /* 0x0000009d889d7223 */ /* 0x001fe20000010011 */
[----:B---3--:R-:W-:Y:S01]  /*179e0*/  F2FP.F16.F32.PACK_AB R17, R139, R17 ;  /* 0x000000118b11723e */ /* 0x008fe200000000ff */
[----:B------:R-:W0:Y:S01]  /*179f0*/  MUFU.EX2 R150, R150 ;  /* 0x0000009600967308 */ /* 0x000e220000000800 */
[----:B------:R-:W-:Y:S01]  /*17a00*/  R2UR UR28, R74 ;  /* 0x000000004a1c72ca */ /* 0x000fe200000e0000 */
[C---:B------:R-:W-:Y:S01]  /*17a10*/  VIADD R74, R72.reuse, 0xa80 ;  /* 0x00000a80484a7836 */ /* 0x040fe20000000000 */
[----:B------:R-:W-:Y:S01]  /*17a20*/  R2UR UR29, R75 ;  /* 0x000000004b1d72ca */ /* 0x000fe200000e0000 */
[----:B------:R-:W-:Y:S01]  /*17a30*/  IMAD.MOV.U32 R75, RZ, RZ, -0x3ffffff0 ;  /* 0xc0000010ff4b7424 */ /* 0x000fe200078e00ff */
[----:B------:R-:W-:Y:S01]  /*17a40*/  @!P1 PRMT R73, RZ, 0x654, R73 ;  /* 0x00000654ff499816 */ /* 0x000fe20000000049 */
[----:B------:R-:W-:Y:S01]  /*17a50*/  VIADD R72, R72, 0xc00 ;  /* 0x00000c0048487836 */ /* 0x000fe20000000000 */
[----:B------:R-:W-:Y:S01]  /*17a60*/  R2UR UR32, R74 ;  /* 0x000000004a2072ca */ /* 0x000fe200000e0000 */
[----:B------:R-:W-:Y:S01]  /*17a70*/  @!P1 IMAD R74, R145, 0x8, R22 ;  /* 0x00000008914a9824 */ /* 0x000fe200078e0216 */
[----:B------:R-:W-:Y:S01]  /*17a80*/  R2UR UR33, R75 ;  /* 0x000000004b2172ca */ /* 0x000fe200000e0000 */
[----:B------:R-:W-:Y:S01]  /*17a90*/  MUFU.EX2 R148, R148 ;  /* 0x0000009400947308 */ /* 0x000fe20000000800 */
[----:B------:R-:W-:Y:S01]  /*17aa0*/  R2UR UR36, R72 ;  /* 0x00000000482472ca */ /* 0x000fe200000e0000 */
[----:B------:R-:W-:Y:S01]  /*17ab0*/  VIADD R72, R140, 0x9 ;  /* 0x000000098c487836 */ /* 0x000fe20000000000 */
[----:B-1----:R-:W-:Y:S01]  /*17ac0*/  F2FP.F16.F32.PACK_AB R19, R143, R142 ;  /* 0x0000008e8f13723e */ /* 0x002fe200000000ff */
[----:B------:R-:W-:-:S03]  /*17ad0*/  @!P1 VIADD R74, R74, 0x31c40 ;  /* 0x00031c404a4a9836 */ /* 0x000fc60000000000 */
[----:B------:R-:W-:Y:S01]  /*17ae0*/  SEL R72, R72, 0x9, !P2 ;  /* 0x0000000948487807 */ /* 0x000fe20005000000 */
[----:B------:R-:W-:Y:S01]  /*17af0*/  MUFU.EX2 R131, R131 ;  /* 0x0000008300837308 */ /* 0x000fe20000000800 */
[----:B------:R-:W-:Y:S01]  /*17b00*/  @!P1 PRMT R74, RZ, 0x654, R74 ;  /* 0x00000654ff4a9816 */ /* 0x000fe2000000004a */
[----:B0-----:R-:W-:Y:S01]  /*17b10*/  FADD.FTZ R137, R150, R137 ;  /* 0x0000008996897221 */ /* 0x001fe20000010000 */
[C---:B------:R-:W-:Y:S01]  /*17b20*/  ISETP.GT.AND P2, PT, R15.reuse, RZ, PT ;  /* 0x000000ff0f00720c */ /* 0x040fe20003f44270 */
[----:B------:R-:W-:-:S04]  /*17b30*/  VIADD R15, R15, 0xffffffff ;  /* 0xffffffff0f0f7836 */ /* 0x000fc80000000000 */
        /* <DEDUP_REMOVED lines=8> */
[----:B------:R-:W-:Y:S07]  /*17bc0*/  HGMMA.64x96x16.F32 R24, gdesc[UR8].tnspB, R24, gsb0 ;  /* 0x41600000081879f0 */ /* 0x000fee0008000818 */
        /* <DEDUP_REMOVED lines=69> */
[-C--:B------:R-:W-:Y:S01]  /*18020*/  FMUL.FTZ R24, R24, R21.reuse ;  /* 0x0000001518187220 */ /* 0x080fe20000410000 */
[----:B0-----:R-:W-:Y:S01]  /*18030*/  FADD.FTZ R72, R139, R157 ;  /* 0x0000009d8b487221 */ /* 0x001fe20000010000 */
[-C--:B------:R-:W-:Y:S01]  /*18040*/  FMUL.FTZ R25, R25, R21.reuse ;  /* 0x0000001519197220 */ /* 0x080fe20000410000 */
[-C--:B------:R-:W-:Y:S01]  /*18050*/  FMUL.FTZ R28, R28, R21.reuse ;  /* 0x000000151c1c7220 */ /* 0x080fe20000410000 */
[-C--:B------:R-:W-:Y:S01]  /*18060*/  FMUL.FTZ R29, R29, R21.reuse ;  /* 0x000000151d1d7220 */ /* 0x080fe20000410000 */
[----:B------:R-:W-:Y:S01]  /*18070*/  FADD.FTZ R72, R142, R72 ;  /* 0x000000488e487221 */ /* 0x000fe20000010000 */
[-C--:B------:R-:W-:Y:S01]  /*18080*/  FMUL.FTZ R32, R32, R21.reuse ;  /* 0x0000001520207220 */ /* 0x080fe20000410000 */
[----:B------:R0:W-:Y:S01]  /*18090*/  @!P1 SYNCS.ARRIVE.TRANS64.RED.A1T0 RZ, [R73+URZ], RZ ;  /* 0x000000ff49ff99a7 */ /* 0x0001e2000810043f */
[----:B------:R2:W-:Y:S01]  /*180a0*/  STSM.16.M88.4 [R23+0x24300], R16 ;  /* 0x0243001017007844 */ /* 0x0005e20000000200 */
[----:B------:R-:W-:Y:S01]  /*180b0*/  FADD.FTZ R72, R143, R72 ;  /* 0x000000488f487221 */ /* 0x000fe20000010000 */
[----:B-1----:R-:W-:Y:S01]  /*180c0*/  MUFU.EX2 R74, R128 ;  /* 0x00000080004a7308 */ /* 0x002fe20000000800 */
[-C--:B------:R-:W-:Y:S01]  /*180d0*/  FMUL.FTZ R33, R33, R21.reuse ;  /* 0x0000001521217220 */ /* 0x080fe20000410000 */
[-C--:B------:R-:W-:Y:S01]  /*180e0*/  FMUL.FTZ R36, R36, R21.reuse ;  /* 0x0000001524247220 */ /* 0x080fe20000410000 */
[-C--:B------:R-:W-:Y:S01]  /*180f0*/  FMUL.FTZ R37, R37, R21.reuse ;  /* 0x0000001525257220 */ /* 0x080fe20000410000 */
[-C--:B------:R-:W-:Y:S01]  /*18100*/  FMUL.FTZ R40, R40, R21.reuse ;  /* 0x0000001528287220 */ /* 0x080fe20000410000 */
[-C--:B------:R-:W-:Y:S01]  /*18110*/  FMUL.FTZ R41, R41, R21.reuse ;  /* 0x0000001529297220 */ /* 0x080fe20000410000 */
[-C--:B------:R-:W-:Y:S01]  /*18120*/  FMUL.FTZ R44, R44, R21.reuse ;  /* 0x000000152c2c7220 */ /* 0x080fe20000410000 */
[-C--:B------:R-:W-:Y:S01]  /*18130*/  FMUL.FTZ R45, R45, R21.reuse ;  /* 0x000000152d2d7220 */ /* 0x080fe20000410000 */
[----:B0-----:R-:W-:Y:S01]  /*18140*/  MUFU.EX2 R73, R122 ;  /* 0x0000007a00497308 */ /* 0x001fe20000000800 */
[-C--:B------:R-:W-:Y:S01]  /*18150*/  FMUL.FTZ R48, R48, R21.reuse ;  /* 0x0000001530307220 */ /* 0x080fe20000410000 */
[-C--:B------:R-:W-:Y:S01]  /*18160*/  FMUL.FTZ R49, R49, R21.reuse ;  /* 0x0000001531317220 */ /* 0x080fe20000410000 */
[-C--:B------:R-:W-:Y:S01]  /*18170*/  FMUL.FTZ R52, R52, R21.reuse ;  /* 0x0000001534347220 */ /* 0x080fe20000410000 */
[-C--:B------:R-:W-:Y:S01]  /*18180*/  FMUL.FTZ R53, R53, R21.reuse ;  /* 0x0000001535357220 */ /* 0x080fe20000410000 */
[-C--:B------:R-:W-:Y:S01]  /*18190*/  FMUL.FTZ R56, R56, R21.reuse ;  /* 0x0000001538387220 */ /* 0x080fe20000410000 */
[-C--:B------:R-:W-:Y:S01]  /*181a0*/  FMUL.FTZ R57, R57, R21.reuse ;  /* 0x0000001539397220 */ /* 0x080fe20000410000 */
[-C--:B------:R-:W-:Y:S01]  /*181b0*/  FMUL.FTZ R60, R60, R21.reuse ;  /* 0x000000153c3c7220 */ /* 0x080fe20000410000 */
[----:B--2---:R-:W0:Y:S01]  /*181c0*/  MUFU.EX2 R16, R149 ;  /* 0x0000009500107308 */ /* 0x004e220000000800 */
[-C--:B------:R-:W-:Y:S01]  /*181d0*/  FMUL.FTZ R61, R61, R21.reuse ;  /* 0x000000153d3d7220 */ /* 0x080fe20000410000 */
[-C--:B------:R-:W-:Y:S01]  /*181e0*/  FMUL.FTZ R64, R64, R21.reuse ;  /* 0x0000001540407220 */ /* 0x080fe20000410000 */
[-C--:B------:R-:W-:Y:S01]  /*181f0*/  FMUL.FTZ R65, R65, R21.reuse ;  /* 0x0000001541417220 */ /* 0x080fe20000410000 */
[-C--:B------:R-:W-:Y:S01]  /*18200*/  FMUL.FTZ R68, R68, R21.reuse ;  /* 0x0000001544447220 */ /* 0x080fe20000410000 */
[----:B------:R-:W-:Y:S01]  /*18210*/  FMUL.FTZ R69, R69, R21 ;  /* 0x0000001545457220 */ /* 0x000fe20000410000 */
[-C--:B------:R-:W-:Y:S01]  /*18220*/  FMUL.FTZ R26, R26, R136.reuse ;  /* 0x000000881a1a7220 */ /* 0x080fe20000410000 */
[-C--:B------:R-:W-:Y:S01]  /*18230*/  FMUL.FTZ R27, R27, R136.reuse ;  /* 0x000000881b1b7220 */ /* 0x080fe20000410000 */
        /* <DEDUP_REMOVED lines=9> */
[C---:B0-----:R-:W-:Y:S01]  /*182d0*/  FADD.FTZ R137, R16.reuse, R137 ;  /* 0x0000008910897221 */ /* 0x041fe20000010000 */
[----:B------:R-:W-:Y:S01]  /*182e0*/  F2FP.F16.F32.PACK_AB R16, R16, R150 ;  /* 0x000000961010723e */ /* 0x000fe200000000ff */
[-C--:B------:R-:W-:Y:S01]  /*182f0*/  FMUL.FTZ R43, R43, R136.reuse ;  /* 0x000000882b2b7220 */ /* 0x080fe20000410000 */
[-C--:B------:R-:W-:Y:S01]  /*18300*/  FMUL.FTZ R46, R46, R136.reuse ;  /* 0x000000882e2e7220 */ /* 0x080fe20000410000 */
[----:B------:R-:W-:Y:S01]  /*18310*/  FADD.FTZ R137, R148, R137 ;  /* 0x0000008994897221 */ /* 0x000fe20000010000 */
[-C--:B------:R-:W-:Y:S01]  /*18320*/  FMUL.FTZ R47, R47, R136.reuse ;  /* 0x000000882f2f7220 */ /* 0x080fe20000410000 */
[-C--:B------:R-:W-:Y:S01]  /*18330*/  FMUL.FTZ R50, R50, R136.reuse ;  /* 0x0000008832327220 */ /* 0x080fe20000410000 */
[----:B------:R-:W0:Y:S01]  /*18340*/  MUFU.EX2 R19, R134 ;  /* 0x0000008600137308 */ /* 0x000e220000000800 */
[----:B-1----:R-:W-:Y:S01]  /*18350*/  FADD.FTZ R72, R17, R72 ;  /* 0x0000004811487221 */ /* 0x002fe20000010000 */
[----:B------:R-:W-:Y:S01]  /*18360*/  F2FP.F16.F32.PACK_AB R17, R131, R17 ;  /* 0x000000118311723e */ /* 0x000fe200000000ff */
[-C--:B------:R-:W-:Y:S01]  /*18370*/  FMUL.FTZ R51, R51, R136.reuse ;  /* 0x0000008833337220 */ /* 0x080fe20000410000 */
[-C--:B------:R-:W-:Y:S01]  /*18380*/  FMUL.FTZ R54, R54, R136.reuse ;  /* 0x0000008836367220 */ /* 0x080fe20000410000 */
[----:B------:R-:W-:Y:S01]  /*18390*/  FADD.FTZ R72, R131, R72 ;  /* 0x0000004883487221 */ /* 0x000fe20000010000 */
[-C--:B------:R-:W-:Y:S01]  /*183a0*/  FMUL.FTZ R55, R55, R136.reuse ;  /* 0x0000008837377220 */ /* 0x080fe20000410000 */
[----:B------:R-:W-:Y:S01]  /*183b0*/  FMUL.FTZ R58, R58, R136 ;  /* 0x000000883a3a7220 */ /* 0x000fe20000410000 */
[----:B------:R-:W1:Y:S01]  /*183c0*/  MUFU.EX2 R128, R121 ;  /* 0x0000007900807308 */ /* 0x000e620000000800 */
[C---:B--2---:R-:W-:Y:S01]  /*183d0*/  FADD.FTZ R137, R18.reuse, R137 ;  /* 0x0000008912897221 */ /* 0x044fe20000010000 */
[----:B------:R-:W-:Y:S01]  /*183e0*/  F2FP.F16.F32.PACK_AB R18, R18, R148 ;  /* 0x000000941212723e */ /* 0x000fe200000000ff */
[-C--:B------:R-:W-:Y:S01]  /*183f0*/  FMUL.FTZ R59, R59, R136.reuse ;  /* 0x000000883b3b7220 */ /* 0x080fe20000410000 */
[-C--:B------:R-:W-:Y:S01]  /*18400*/  FMUL.FTZ R62, R62, R136.reuse ;  /* 0x000000883e3e7220 */ /* 0x080fe20000410000 */
[----:B------:R-:W-:Y:S01]  /*18410*/  FADD.FTZ R137, R133, R137 ;  /* 0x0000008985897221 */ /* 0x000fe20000010000 */
[-C--:B------:R-:W-:Y:S01]  /*18420*/  FMUL.FTZ R63, R63, R136.reuse ;  /* 0x000000883f3f7220 */ /* 0x080fe20000410000 */
[-C--:B------:R-:W-:Y:S01]  /*18430*/  FMUL.FTZ R66, R66, R136.reuse ;  /* 0x0000008842427220 */ /* 0x080fe20000410000 */
[----:B------:R2:W-:Y:S01]  /*18440*/  MUFU.EX2 R121, R88 ;  /* 0x0000005800797308 */ /* 0x0005e20000000800 */
[----:B0-----:R-:W-:Y:S01]  /*18450*/  FADD.FTZ R72, R19, R72 ;  /* 0x0000004813487221 */ /* 0x001fe20000010000 */
[----:B------:R-:W-:Y:S01]  /*18460*/  FADD.FTZ R137, R132, R137 ;  /* 0x0000008984897221 */ /* 0x000fe20000010000 */
[----:B------:R-:W-:Y:S01]  /*18470*/  F2FP.F16.F32.PACK_AB R19, R135, R19 ;  /* 0x000000138713723e */ /* 0x000fe200000000ff */
[-C--:B------:R-:W-:Y:S01]  /*18480*/  FMUL.FTZ R67, R67, R136.reuse ;  /* 0x0000008843437220 */ /* 0x080fe20000410000 */
[-C--:B------:R-:W-:Y:S01]  /*18490*/  FMUL.FTZ R70, R70, R136.reuse ;  /* 0x0000008846467220 */ /* 0x080fe20000410000 */
[----:B------:R-:W-:Y:S01]  /*184a0*/  FADD.FTZ R90, R75, R137 ;  /* 0x000000894b5a7221 */ /* 0x000fe20000010000 */
[----:B------:R-:W-:Y:S01]  /*184b0*/  FMUL.FTZ R71, R71, R136 ;  /* 0x0000008847477220 */ /* 0x000fe20000410000 */
[----:B------:R0:W-:Y:S01]  /*184c0*/  STSM.16.M88.4 [R23+0x25b00], R16 ;  /* 0x025b001017007844 */ /* 0x0001e20000000200 */
[----:B--2---:R-:W-:Y:S01]  /*184d0*/  FADD.FTZ R88, R135, R72 ;  /* 0x0000004887587221 */ /* 0x004fe20000010000 */
[C---:B------:R-:W-:Y:S01]  /*184e0*/  FADD.FTZ R90, R74.reuse, R90 ;  /* 0x0000005a4a5a7221 */ /* 0x040fe20000010000 */
[----:B------:R-:W-:Y:S01]  /*184f0*/  F2FP.F16.F32.PACK_AB R74, R74, R75 ;  /* 0x0000004b4a4a723e */ /* 0x000fe200000000ff */
[----:B------:R2:W3:Y:S01]  /*18500*/  MUFU.EX2 R122, R91 ;  /* 0x0000005b007a7308 */ /* 0x0004e20000000800 */
[----:B------:R-:W-:Y:S01]  /*18510*/  FADD.FTZ R88, R73, R88 ;  /* 0x0000005849587221 */ /* 0x000fe20000010000 */
[----:B------:R-:W-:Y:S01]  /*18520*/  FADD.FTZ R90, R129, R90 ;  /* 0x0000005a815a7221 */ /* 0x000fe20000010000 */
[----:B------:R-:W-:-:S02]  /*18530*/  F2FP.F16.F32.PACK_AB R72, R132, R133 ;  /* 0x000000858448723e */ /* 0x000fc400000000ff */
[C---:B------:R-:W-:Y:S01]  /*18540*/  FADD.FTZ R88, R123.reuse, R88 ;  /* 0x000000587b587221 */ /* 0x040fe20000010000 */
[----:B------:R-:W-:Y:S01]  /*18550*/  FADD.FTZ R90, R124, R90 ;  /* 0x0000005a7c5a7221 */ /* 0x000fe20000010000 */
[----:B------:R-:W-:Y:S02]  /*18560*/  F2FP.F16.F32.PACK_AB R73, R123, R73 ;  /* 0x000000497b49723e */ /* 0x000fe400000000ff */
[----:B------:R-:W-:Y:S01]  /*18570*/  FADD.FTZ R88, R126, R88 ;  /* 0x000000587e587221 */ /* 0x000fe20000010000 */
[----:B-1----:R-:W-:Y:S01]  /*18580*/  FADD.FTZ R90, R128, R90 ;  /* 0x0000005a805a7221 */ /* 0x002fe20000010000 */
[C---:B------:R-:W-:Y:S02]  /*18590*/  F2FP.F16.F32.PACK_AB R75, R127.reuse, R126 ;  /* 0x0000007e7f4b723e */ /* 0x040fe400000000ff */
[----:B------:R-:W-:Y:S01]  /*185a0*/  FADD.FTZ R88, R127, R88 ;  /* 0x000000587f587221 */ /* 0x000fe20000010000 */
[----:B------:R-:W-:Y:S01]  /*185b0*/  FADD.FTZ R90, R120, R90 ;  /* 0x0000005a785a7221 */ /* 0x000fe20000010000 */
[----:B--2---:R-:W-:Y:S01]  /*185c0*/  F2FP.F16.F32.PACK_AB R91, R119, R118 ;  /* 0x00000076775b723e */ /* 0x004fe200000000ff */
[----:B------:R1:W-:Y:S01]  /*185d0*/  STSM.16.M88.4 [R23+0x27300], R72 ;  /* 0x0273004817007844 */ /* 0x0003e20000000200 */
[----:B------:R-:W-:Y:S01]  /*185e0*/  FADD.FTZ R88, R89, R88 ;  /* 0x0000005859587221 */ /* 0x000fe20000010000 */
[----:B------:R-:W-:Y:S01]  /*185f0*/  FADD.FTZ R90, R117, R90 ;  /* 0x0000005a755a7221 */ /* 0x000fe20000010000 */
[----:B------:R-:W-:-:S02]  /*18600*/  F2FP.F16.F32.PACK_AB R89, R115, R89 ;  /* 0x000000597359723e */ /* 0x000fc400000000ff */
[----:B------:R-:W-:Y:S01]  /*18610*/  FADD.FTZ R88, R115, R88 ;  /* 0x0000005873587221 */ /* 0x000fe20000010000 */
[C---:B------:R-:W-:Y:S01]  /*18620*/  FADD.FTZ R90, R116.reuse, R90 ;  /* 0x0000005a745a7221 */ /* 0x040fe20000010000 */
[----:B------:R-:W-:Y:S02]  /*18630*/  F2FP.F16.F32.PACK_AB R116, R116, R117 ;  /* 0x000000757474723e */ /* 0x000fe400000000ff */
[----:B------:R-:W-:Y:S01]  /*18640*/  FADD.FTZ R88, R118, R88 ;  /* 0x0000005876587221 */ /* 0x000fe20000010000 */
[----:B------:R-:W-:Y:S01]  /*18650*/  FADD.FTZ R90, R125, R90 ;  /* 0x0000005a7d5a7221 */ /* 0x000fe20000010000 */
[----:B------:R-:W-:Y:S02]  /*18660*/  F2FP.F16.F32.PACK_AB R117, R107, R106 ;  /* 0x0000006a6b75723e */ /* 0x000fe400000000ff */
[----:B------:R-:W-:Y:S01]  /*18670*/  FADD.FTZ R88, R119, R88 ;  /* 0x0000005877587221 */ /* 0x000fe20000010000 */
[C---:B------:R-:W-:Y:S01]  /*18680*/  FADD.FTZ R90, R112.reuse, R90 ;  /* 0x0000005a705a7221 */ /* 0x040fe20000010000 */
[----:B------:R-:W-:-:S02]  /*18690*/  F2FP.F16.F32.PACK_AB R118, R112, R125 ;  /* 0x0000007d7076723e */ /* 0x000fc400000000ff */
[----:B------:R-:W-:Y:S01]  /*186a0*/  FADD.FTZ R88, R106, R88 ;  /* 0x000000586a587221 */ /* 0x000fe20000010000 */
[----:B------:R-:W-:Y:S01]  /*186b0*/  FADD.FTZ R90, R109, R90 ;  /* 0x0000005a6d5a7221 */ /* 0x000fe20000010000 */
[----:B------:R-:W-:Y:S02]  /*186c0*/  F2FP.F16.F32.PACK_AB R119, R111, R110 ;  /* 0x0000006e6f77723e */ /* 0x000fe400000000ff */
[----:B------:R-:W-:Y:S01]  /*186d0*/  FADD.FTZ R88, R107, R88 ;  /* 0x000000586b587221 */ /* 0x000fe20000010000 */
[----:B0-----:R-:W-:Y:S01]  /*186e0*/  FADD.FTZ R17, R108, R90 ;  /* 0x0000005a6c117221 */ /* 0x001fe20000010000 */
[----:B------:R-:W-:Y:S02]  /*186f0*/  F2FP.F16.F32.PACK_AB R90, R120, R128 ;  /* 0x00000080785a723e */ /* 0x000fe400000000ff */
[----:B------:R-:W-:Y:S01]  /*18700*/  FADD.FTZ R16, R110, R88 ;  /* 0x000000586e107221 */ /* 0x000fe20000010000 */
[----:B------:R-:W-:Y:S01]  /*18710*/  FADD.FTZ R17, R105, R17 ;  /* 0x0000001169117221 */ /* 0x000fe20000010000 */
[----:B------:R-:W-:-:S02]  /*18720*/  F2FP.F16.F32.PACK_AB R88, R124, R129 ;  /* 0x000000817c58723e */ /* 0x000fc400000000ff */
[----:B------:R-:W-:Y:S01]  /*18730*/  FADD.FTZ R16, R111, R16 ;  /* 0x000000106f107221 */ /* 0x000fe20000010000 */
[----:B------:R-:W-:Y:S01]  /*18740*/  FADD.FTZ R18, R104, R17 ;  /* 0x0000001168127221 */ /* 0x000fe20000010000 */
[----:B------:R-:W-:Y:S01]  /*18750*/  F2FP.F16.F32.PACK_AB R108, R108, R109 ;  /* 0x0000006d6c6c723e */ /* 0x000fe200000000ff */
[----:B------:R2:W-:Y:S01]  /*18760*/  STSM.16.M88.4 [R23+0x28b00], R88 ;  /* 0x028b005817007844 */ /* 0x0005e20000000200 */
[----:B------:R-:W-:Y:S01]  /*18770*/  FADD.FTZ R16, R98, R16 ;  /* 0x0000001062107221 */ /* 0x000fe20000010000 */
[----:B------:R-:W-:Y:S01]  /*18780*/  FADD.FTZ R19, R101, R18 ;  /* 0x0000001265137221 */ /* 0x000fe20000010000 */
[C---:B------:R-:W-:Y:S01]  /*18790*/  F2FP.F16.F32.PACK_AB R109, R99.reuse, R98 ;  /* 0x00000062636d723e */ /* 0x040fe200000000ff */
[----:B------:R2:W-:Y:S01]  /*187a0*/  STSM.16.M88.4 [R23+0x2a300], R116 ;  /* 0x02a3007417007844 */ /* 0x0005e20000000200 */
[----:B------:R-:W-:Y:S01]  /*187b0*/  FADD.FTZ R16, R99, R16 ;  /* 0x0000001063107221 */ /* 0x000fe20000010000 */
[----:B------:R-:W-:Y:S02]  /*187c0*/  F2FP.F16.F32.PACK_AB R110, R104, R105 ;  /* 0x00000069686e723e */ /* 0x000fe400000000ff */
[----:B------:R-:W-:Y:S01]  /*187d0*/  F2FP.F16.F32.PACK_AB R111, R103, R102 ;  /* 0x00000066676f723e */ /* 0x000fe200000000ff */
[----:B------:R-:W-:Y:S01]  /*187e0*/  FADD.FTZ R16, R102, R16 ;  /* 0x0000001066107221 */ /* 0x000fe20000010000 */
[----:B------:R-:W-:-:S03]  /*187f0*/  F2FP.F16.F32.PACK_AB R102, R96, R97 ;  /* 0x000000616066723e */ /* 0x000fc600000000ff */
[----:B------:R-:W-:Y:S01]  /*18800*/  FADD.FTZ R17, R103, R16 ;  /* 0x0000001067117221 */ /* 0x000fe20000010000 */
[C---:B------:R-:W-:Y:S01]  /*18810*/  FADD.FTZ R16, R100.reuse, R19 ;  /* 0x0000001364107221 */ /* 0x040fe20000010000 */
[----:B------:R-:W-:Y:S01]  /*18820*/  F2FP.F16.F32.PACK_AB R100, R100, R101 ;  /* 0x000000656464723e */ /* 0x000fe200000000ff */
[----:B------:R2:W-:Y:S01]  /*18830*/  STSM.16.M88.4 [R23+0x2bb00], R108 ;  /* 0x02bb006c17007844 */ /* 0x0005e20000000200 */
[----:B------:R-:W-:Y:S01]  /*18840*/  FADD.FTZ R17, R114, R17 ;  /* 0x0000001172117221 */ /* 0x000fe20000010000 */
[----:B-1----:R-:W-:Y:S01]  /*18850*/  FADD.FTZ R73, R97, R16 ;  /* 0x0000001061497221 */ /* 0x002fe20000010000 */
[C---:B---3--:R-:W-:Y:S02]  /*18860*/  F2FP.F16.F32.PACK_AB R101, R122.reuse, R114 ;  /* 0x000000727a65723e */ /* 0x048fe400000000ff */
[----:B------:R-:W-:Y:S01]  /*18870*/  FADD.FTZ R19, R122, R17 ;  /* 0x000000117a137221 */ /* 0x000fe20000010000 */
[----:B------:R-:W-:Y:S01]  /*18880*/  FADD.FTZ R18, R96, R73 ;  /* 0x0000004960127221 */ /* 0x000fe20000010000 */
[----:B------:R-:W0:Y:S01]  /*18890*/  MUFU.EX2 R17, R80 ;  /* 0x0000005000117308 */ /* 0x000e220000000800 */
[----:B------:R-:W-:Y:S01]  /*188a0*/  F2FP.F16.F32.PACK_AB R103, R95, R94 ;  /* 0x0000005e5f67723e */ /* 0x000fe200000000ff */
[----:B------:R-:W-:Y:S01]  /*188b0*/  FADD.FTZ R16, R94, R19 ;  /* 0x000000135e107221 */ /* 0x000fe20000010000 */
[----:B------:R-:W-:Y:S01]  /*188c0*/  FADD.FTZ R73, R93, R18 ;  /* 0x000000125d497221 */ /* 0x000fe20000010000 */
[----:B------:R-:W-:-:S02]  /*188d0*/  F2FP.F16.F32.PACK_AB R94, R121, R113 ;  /* 0x00000071795e723e */ /* 0x000fc400000000ff */
[----:B------:R-:W-:Y:S01]  /*188e0*/  FADD.FTZ R19, R95, R16 ;  /* 0x000000105f137221 */ /* 0x000fe20000010000 */
[C---:B------:R-:W-:Y:S01]  /*188f0*/  FADD.FTZ R18, R92.reuse, R73 ;  /* 0x000000495c127221 */ /* 0x040fe20000010000 */
[----:B------:R-:W-:Y:S01]  /*18900*/  F2FP.F16.F32.PACK_AB R92, R92, R93 ;  /* 0x0000005d5c5c723e */ /* 0x000fe200000000ff */
[----:B------:R2:W-:Y:S01]  /*18910*/  STSM.16.M88.4 [R23+0x2d300], R100 ;  /* 0x02d3006417007844 */ /* 0x0005e20000000200 */
[----:B------:R-:W-:Y:S01]  /*18920*/  FADD.FTZ R16, R82, R19 ;  /* 0x0000001352107221 */ /* 0x000fe20000010000 */
[----:B------:R-:W-:Y:S01]  /*18930*/  FADD.FTZ R18, R113, R18 ;  /* 0x0000001271127221 */ /* 0x000fe20000010000 */
[C---:B------:R-:W-:Y:S02]  /*18940*/  F2FP.F16.F32.PACK_AB R93, R83.reuse, R82 ;  /* 0x00000052535d723e */ /* 0x040fe400000000ff */
        /* <DEDUP_REMOVED lines=8> */
[C---:B------:R-:W-:Y:S01]  /*189d0*/  FADD.FTZ R18, R84.reuse, R73 ;  /* 0x0000004954127221 */ /* 0x040fe20000010000 */
[----:B------:R-:W-:Y:S02]  /*189e0*/  F2FP.F16.F32.PACK_AB R84, R84, R85 ;  /* 0x000000555454723e */ /* 0x000fe400000000ff */
[----:B0-----:R-:W-:Y:S01]  /*189f0*/  F2FP.F16.F32.PACK_AB R85, R17, R76 ;  /* 0x0000004c1155723e */ /* 0x001fe200000000ff */
[----:B------:R-:W-:Y:S01]  /*18a00*/  FADD.FTZ R18, R81, R18 ;  /* 0x0000001251127221 */ /* 0x000fe20000010000 */
[----:B------:R-:W-:Y:S01]  /*18a10*/  F2FP.F16.F32.PACK_AB R87, R79, R78 ;  /* 0x0000004e4f57723e */ /* 0x000fe200000000ff */
[----:B------:R-:W-:-:S02]  /*18a20*/  FADD.FTZ R16, R76, R19 ;  /* 0x000000134c107221 */ /* 0x000fc40000010000 */
[----:B------:R-:W-:Y:S02]  /*18a30*/  FADD.FTZ R155, R77, R18 ;  /* 0x000000124d9b7221 */ /* 0x000fe40000010000 */
[----:B------:R2:W5:Y:S01]  /*18a40*/  LDL R18, [R1+0x4] ;  /* 0x0000040001127983 */ /* 0x0005620000100800 */
[----:B------:R-:W-:-:S03]  /*18a50*/  FADD.FTZ R19, R17, R16 ;  /* 0x0000001011137221 */ /* 0x000fc60000010000 */
        /* <DEDUP_REMOVED lines=9> */
[----:B------:R-:W-:-:S02]  /*18af0*/  IMAD.MOV.U32 R19, RZ, RZ, R145 ;  /* 0x000000ffff137224 */ /* 0x000fc400078e0091 */
[----:B------:R-:W-:Y:S02]  /*18b00*/  IMAD.MOV.U32 R17, RZ, RZ, R20 ;  /* 0x000000ffff117224 */ /* 0x000fe400078e0014 */
[----:B------:R-:W-:Y:S01]  /*18b10*/  IMAD.MOV.U32 R16, RZ, RZ, R14 ;  /* 0x000000ffff107224 */ /* 0x000fe200078e000e */
[----:B0-----:R-:W-:Y:S01]  /*18b20*/  NOP ;  /* 0x0000000000007918 */ /* 0x001fe20000000000 */
[----:B------:R-:W-:Y:S05]  /*18b30*/  @P2 BRA `(.L_x_2440) ;  /* 0xffffffb800b82947 */ /* 0x000fea000383ffff */
.L_x_2429:
[----:B------:R-:W-:Y:S05]  /*18b40*/  WARPSYNC.ALL ;  /* 0x0000000000007948 */ /* 0x000fea0003800000 */
[----:B------:R-:W-:Y:S06]  /*18b50*/  BAR.ARV 0x8, 0x200 ;  /* 0x0208000000007b1d */ /* 0x000fec0000002000 */
[----:B------:R-:W-:Y:S05]  /*18b60*/  @!P0 BRA `(.L_x_2441) ;  /* 0x0000000000048947 */ /* 0x000fea0003800000 */
[----:B------:R-:W-:Y:S01]  /*18b70*/  BPT.TRAP 0x1 ;  /* 0x000000040000795c */ /* 0x000fe20000300000 */
.L_x_2441:
[----:B------:R-:W3:Y:S01]  /*18b80*/  LDL R2, [R1+0x4] ;  /* 0x0000040001027983 */ /* 0x000ee20000100800 */
[----:B------:R-:W-:Y:S01]  /*18b90*/  IMAD R7, R145, 0x8, R22 ;  /* 0x0000000891077824 */ /* 0x000fe200078e0216 */
[----:B---3--:R-:W-:-:S04]  /*18ba0*/  SHF.L.U32 R4, R2, 0x1f, RZ ;  /* 0x0000001f02047819 */ /* 0x008fc800000006ff */
[----:B------:R0:W1:Y:S01]  /*18bb0*/  SYNCS.PHASECHK.TRANS64.TRYWAIT P2, [R7+URZ+0x31c50], R4 ;  /* 0x031c5004070075a7 */ /* 0x000062000804017f */
[----:B------:R-:W-:Y:S05]  /*18bc0*/  @!P0 BRA `(.L_x_2442) ;  /* 0x0000000000048947 */ /* 0x000fea0003800000 */
[----:B------:R-:W-:Y:S01]  /*18bd0*/  BPT.TRAP 0x1 ;  /* 0x000000040000795c */ /* 0x000fe20000300000 */
.L_x_2442:
[----:B------:R-:W3:Y:S01]  /*18be0*/  LDL.LU R2, [R1+0x34] ;  /* 0x0000340001027983 */ /* 0x000ee20000300800 */
[----:B------:R-:W-:Y:S02]  /*18bf0*/  VIADD R22, R22, 0x200 ;  /* 0x0000020016167836 */ /* 0x000fe40000000000 */
[----:B------:R-:W-:-:S03]  /*18c00*/  IMAD.MOV.U32 R3, RZ, RZ, -0x3ffffff0 ;  /* 0xc0000010ff037424 */ /* 0x000fc600078e00ff */
[----:B------:R-:W-:-:S04]  /*18c10*/  SHF.R.U32.HI R22, RZ, 0x4, R22 ;  /* 0x00000004ff167819 */ /* 0x000fc80000011616 */
[----:B------:R-:W-:-:S04]  /*18c20*/  LOP3.LUT R22, R22, 0x3fff, RZ, 0xc0, !PT ;  /* 0x00003fff16167812 */ /* 0x000fc800078ec0ff */
[----:B------:R-:W-:Y:S02]  /*18c30*/  LOP3.LUT R22, R22, 0x2400000, RZ, 0xfc, !PT ;  /* 0x0240000016167812 */ /* 0x000fe400078efcff */
[----:B---3--:R-:W-:Y:S01]  /*18c40*/  LOP3.LUT R2, R2, 0x10000, RZ, 0xfc, !PT ;  /* 0x0001000002027812 */ /* 0x008fe200078efcff */
[----:B-1----:R-:W-:Y:S06]  /*18c50*/  @P2 BRA `(.L_x_2443) ;  /* 0x0000000000082947 */ /* 0x002fec0003800000 */
[----:B------:R-:W1:Y:S02]  /*18c60*/  SYNCS.PHASECHK.TRANS64.TRYWAIT P0, [R7+URZ+0x31c50], R4 ;  /* 0x031c5004070075a7 */ /* 0x000e64000800017f */
[----:B-1----:R-:W-:Y:S05]  /*18c70*/  @!P0 BRA `(.L_x_2444) ;  /* 0x000000ac00048947 */ /* 0x002fea0003800000 */
.L_x_2443:
[----:B01----:R-:W-:Y:S01]  /*18c80*/  IMAD R4, R145, 0x6c0, R22 ;  /* 0x000006c091047824 */ /* 0x003fe200078e0216 */
[----:B------:R-:W3:Y:S01]  /*18c90*/  LDL.LU R13, [R1+0x4] ;  /* 0x00000400010d7983 */ /* 0x000ee20000300800 */
        /* <DEDUP_REMOVED lines=9> */
[----:B------:R-:W-:-:S02]  /*18d30*/  IMAD.MOV.U32 R11, RZ, RZ, -0x3ffffff0 ;  /* 0xc0000010ff0b7424 */ /* 0x000fc400078e00ff */
[----:B------:R-:W-:Y:S02]  /*18d40*/  IMAD.MOV.U32 R9, RZ, RZ, -0x7fffffe0 ;  /* 0x80000020ff097424 */ /* 0x000fe400078e00ff */
[----:B------:R-:W-:Y:S02]  /*18d50*/  IMAD.MOV.U32 R3, RZ, RZ, -0x3ffffff0 ;  /* 0xc0000010ff037424 */ /* 0x000fe400078e00ff */
[----:B------:R-:W-:Y:S02]  /*18d60*/  IMAD.MOV.U32 R5, RZ, RZ, -0x7fffffe0 ;  /* 0x80000020ff057424 */ /* 0x000fe400078e00ff */
[----:B------:R-:W-:-:S04]  /*18d70*/  VIADD R145, R145, 0x1 ;  /* 0x0000000191917836 */ /* 0x000fc80000000000 */
        /* <DEDUP_REMOVED lines=78> */
[----:B------:R-:W0:Y:S01]  /*19260*/  SHFL.BFLY PT, R2, R155, 0x2, 0x1f ;  /* 0x0c401f009b027f89 */ /* 0x000e2200000e0000 */
[----:B------:R-:W-:Y:S02]  /*19270*/  R2UR UR6, R4 ;  /* 0x00000000040672ca */ /* 0x000fe400000e0000 */
[----:B------:R-:W-:Y:S01]  /*19280*/  R2UR UR5, R3 ;  /* 0x00000000030572ca */ /* 0x000fe200000e0000 */
[----:B------:R-:W1:Y:S01]  /*19290*/  SHFL.BFLY PT, R4, R157, 0x2, 0x1f ;  /* 0x0c401f009d047f89 */ /* 0x000e6200000e0000 */
[----:B------:R-:W-:Y:S01]  /*192a0*/  R2UR UR7, R5 ;  /* 0x00000000050772ca */ /* 0x000fe200000e0000 */
[----:B0-----:R-:W-:Y:S01]  /*192b0*/  FADD.FTZ R2, R2, R155 ;  /* 0x0000009b02027221 */ /* 0x001fe20000010000 */
[----:B-1----:R-:W-:-:S04]  /*192c0*/  FADD.FTZ R4, R4, R157 ;  /* 0x0000009d04047221 */ /* 0x002fc80000010000 */
[----:B------:R-:W0:Y:S04]  /*192d0*/  SHFL.BFLY PT, R3, R2, 0x1, 0x1f ;  /* 0x0c201f0002037f89 */ /* 0x000e2800000e0000 */
[----:B------:R-:W1:Y:S01]  /*192e0*/  SHFL.BFLY PT, R5, R4, 0x1, 0x1f ;  /* 0x0c201f0004057f89 */ /* 0x000e6200000e0000 */
[----:B0-----:R-:W-:Y:S01]  /*192f0*/  FADD.FTZ R11, R2, R3 ;  /* 0x00000003020b7221 */ /* 0x001fe20000010000 */
[----:B------:R-:W-:Y:S01]  /*19300*/  SEL R2, RZ, 0x1, P0 ;  /* 0x00000001ff027807 */ /* 0x000fe20000000000 */
[----:B-1----:R-:W-:-:S03]  /*19310*/  FADD.FTZ R12, R4, R5 ;  /* 0x00000005040c7221 */ /* 0x002fc60000010000 */
[----:B------:R-:W-:Y:S02]  /*19320*/  FSETP.NE.FTZ.AND P2, PT, R11, RZ, PT ;  /* 0x000000ff0b00720b */ /* 0x000fe40003f55000 */
[----:B------:R-:W-:Y:S02]  /*19330*/  CS2R R4, SRZ ;  /* 0x0000000000047805 */ /* 0x000fe4000001ff00 */
[----:B---3--:R-:W-:Y:S02]  /*19340*/  LOP3.LUT R13, R13, R2, RZ, 0x3c, !PT ;  /* 0x000000020d0d7212 */ /* 0x008fe400078e3cff */
[----:B------:R-:W-:-:S07]  /*19350*/  FSETP.NE.FTZ.AND P3, PT, R12, RZ, PT ;  /* 0x000000ff0c00720b */ /* 0x000fce0003f75000 */
[----:B------:R-:W0:Y:S08]  /*19360*/  @P2 MUFU.LG2 R6, R11 ;  /* 0x0000000b00062308 */ /* 0x000e300000000c00 */
[----:B------:R1:W-:Y:S08]  /*19370*/  @P2 MUFU.RCP R5, R11 ;  /* 0x0000000b00052308 */ /* 0x0003f00000001000 */
[----:B------:R-:W3:Y:S01]  /*19380*/  @P3 MUFU.LG2 R8, R12 ;  /* 0x0000000c00083308 */ /* 0x000ee20000000c00 */
[----:B-1----:R-:W4:Y:S01]  /*19390*/  LDL.LU R11, [R1+0x74] ;  /* 0x00007400010b7983 */ /* 0x002f220000300800 */
[----:B------:R-:W-:-:S02]  /*193a0*/  WARPGROUP.DEPBAR.LE gsb0, 0x0 ;  /* 0x00008000000079c5 */ /* 0x000fc40000010000 */
[----:B------:R-:W-:-:S06]  /*193b0*/  WARPGROUP.ARRIVE ;  /* 0x00000000000079c5 */ /* 0x000fcc0000000000 */
[----:B------:R-:W-:Y:S01]  /*193c0*/  HGMMA.64x96x16.F32 R24, gdesc[UR4].tnspB, R24, gsb0 ;  /* 0x41600000041879f0 */ /* 0x000fe20008000818 */
[----:B------:R1:W-:Y:S01]  /*193d0*/  STL [R1+0x4], R13 ;  /* 0x0000040d01007387 */ /* 0x0003e20000100800 */
[----:B------:R-:W2:Y:S01]  /*193e0*/  @P3 MUFU.RCP R4, R12 ;  /* 0x0000000c00043308 */ /* 0x000ea20000001000 */
[----:B------:R-:W-:Y:S02]  /*193f0*/  @!P1 VIADD R10, R7, 0x31c60 ;  /* 0x00031c60070a9836 */ /* 0x000fe40000000000 */
[----:B------:R-:W-:Y:S01]  /*19400*/  @P2 FMUL.FTZ R7, R0, 0.69314718246459960938 ;  /* 0x3f31721800072820 */ /* 0x000fe20000410000 */
[----:B0-----:R-:W-:Y:S01]  /*19410*/  @P2 FMUL.FTZ R6, R6, 0.69314718246459960938 ;  /* 0x3f31721806062820 */ /* 0x001fe20000410000 */
[----:B------:R-:W-:Y:S02]  /*19420*/  IMAD.MOV.U32 R3, RZ, RZ, -0x800000 ;  /* 0xff800000ff037424 */ /* 0x000fe400078e00ff */
[----:B------:R-:W-:Y:S01]  /*19430*/  @P3 FMUL.FTZ R0, R0, 0.69314718246459960938 ;  /* 0x3f31721800003820 */ /* 0x000fe20000410000 */
[----:B------:R-:W-:Y:S01]  /*19440*/  @!P1 PRMT R10, RZ, 0x654, R10 ;  /* 0x00000654ff0a9816 */ /* 0x000fe2000000000a */
[----:B---3--:R-:W-:Y:S01]  /*19450*/  @P3 FMUL.FTZ R9, R8, 0.69314718246459960938 ;  /* 0x3f31721808093820 */ /* 0x008fe20000410000 */
[----:B------:R-:W-:Y:S01]  /*19460*/  @P2 FFMA.FTZ R3, R7, R14, R6 ;  /* 0x0000000e07032223 */ /* 0x000fe20000010006 */
[----:B------:R-:W-:Y:S01]  /*19470*/  IMAD.MOV.U32 R2, RZ, RZ, -0x800000 ;  /* 0xff800000ff027424 */ /* 0x000fe200078e00ff */
[----:B------:R-:W-:Y:S01]  /*19480*/  SEL R145, R145, RZ, P0 ;  /* 0x000000ff91917207 */ /* 0x000fe20000000000 */
[----:B------:R-:W-:Y:S01]  /*19490*/  @P3 FFMA.FTZ R2, R0, R20, R9 ;  /* 0x0000001400023223 */ /* 0x000fe20000010009 */
[----:B------:R-:W-:-:S02]  /*194a0*/  WARPGROUP.DEPBAR.LE gsb0, 0x0 ;  /* 0x00008000000079c5 */ /* 0x000fc40000010000 */
[-C--:B------:R-:W-:Y:S01]  /*194b0*/  FMUL.FTZ R6, R28, R5.reuse ;  /* 0x000000051c067220 */ /* 0x080fe20000410000 */
[----:B------:R1:W-:Y:S01]  /*194c0*/  @!P1 SYNCS.ARRIVE.TRANS64.RED.A1T0 RZ, [R10+URZ], RZ ;  /* 0x000000ff0aff99a7 */ /* 0x0003e2000810043f */
[-C--:B------:R-:W-:Y:S01]  /*194d0*/  FMUL.FTZ R7, R24, R5.reuse ;  /* 0x0000000518077220 */ /* 0x080fe20000410000 */
[-C--:B------:R-:W-:Y:S01]  /*194e0*/  FMUL.FTZ R72, R25, R5.reuse ;  /* 0x0000000519487220 */ /* 0x080fe20000410000 */
[-C--:B------:R-:W-:Y:S01]  /*194f0*/  FMUL.FTZ R28, R37, R5.reuse ;  /* 0x00000005251c7220 */ /* 0x080fe20000410000 */
[-C--:B-----5:R-:W-:Y:S01]  /*19500*/  FMUL.FTZ R18, R44, R5.reuse ;  /* 0x000000052c127220 */ /* 0x0a0fe20000410000 */
        /* <DEDUP_REMOVED lines=44> */
[----:B----4-:R-:W-:-:S05]  /*197d0*/  VIADD R11, R11, 0x1 ;  /* 0x000000010b0b7836 */ /* 0x010fca0000000000 */
[----:B------:R1:W-:Y:S02]  /*197e0*/  STL [R1+0x74], R11 ;  /* 0x0000740b01007387 */ /* 0x0003e40000100800 */
.L_x_2377:
[----:B------:R-:W2:Y:S01]  /*197f0*/  LDL R83, [R1+0x6c] ;  /* 0x00006c0001537983 */ /* 0x000ea20000100800 */
[----:B------:R-:W-:Y:S05]  /*19800*/  WARPSYNC.ALL ;  /* 0x0000000000007948 */ /* 0x000fea0003800000 */
[----:B------:R-:W0:Y:S01]  /*19810*/  S2R R0, SR_TID.X ;  /* 0x0000000000007919 */ /* 0x000e220000002100 */
[----:B------:R-:W3:Y:S01]  /*19820*/  S2UR UR5, SR_CgaCtaId ;  /* 0x00000000000579c3 */ /* 0x000ee20000008800 */
[----:B------:R-:W-:Y:S01]  /*19830*/  UMOV UR4, 0x400 ;  /* 0x0000040000047882 */ /* 0x000fe20000000000 */
[----:B------:R-:W-:Y:S01]  /*19840*/  BSSY B0, `(.L_x_2445) ;  /* 0x00001c2000007945 */ /* 0x000fe20003800000 */
[----:B---3--:R-:W-:-:S06]  /*19850*/  ULEA UR4, UR5, UR4, 0x18 ;  /* 0x0000000405047291 */ /* 0x008fcc000f8ec03f */
[----:B------:R-:W-:Y:S01]  /*19860*/  IMAD.U32 R22, RZ, RZ, UR4 ;  /* 0x00000004ff167e24 */ /* 0x000fe2000f8e00ff */
[----:B------:R-:W-:Y:S01]  /*19870*/  BAR.SYNC.DEFER_BLOCKING 0x5, 0x200 ;  /* 0x0148000000007b1d */ /* 0x000fe20000010000 */
[----:B0-----:R-:W-:-:S05]  /*19880*/  VIADD R82, R0, 0xffffff80 ;  /* 0xffffff8000527836 */ /* 0x001fca0000000000 */
[----:B------:R-:W-:-:S04]  /*19890*/  SHF.R.S32.HI R0, RZ, 0x1f, R82 ;  /* 0x0000001fff007819 */ /* 0x000fc80000011452 */
[----:B------:R-:W-:-:S04]  /*198a0*/  LEA.HI R0, R0, R82, RZ, 0x2 ;  /* 0x0000005200007211 */ /* 0x000fc800078f10ff */
[----:B------:R-:W-:-:S05]  /*198b0*/  LOP3.LUT R0, R0, 0xfffffffc, RZ, 0xc0, !PT ;  /* 0xfffffffc00007812 */ /* 0x000fca00078ec0ff */
[----:B------:R-:W-:-:S04]  /*198c0*/  IMAD.IADD R0, R82, 0x1, -R0 ;  /* 0x0000000152007824 */ /* 0x000fc800078e0a00 */
[----:B-1----:R-:W-:Y:S01]  /*198d0*/  IMAD.SHL.U32 R32, R0, 0x8, RZ ;  /* 0x0000000800207824 */ /* 0x002fe200078e00ff */
[----:B------:R0:W1:Y:S03]  /*198e0*/  LDS.128 R104, [R22+0x31cd0] ;  /* 0x031cd00016687984 */ /* 0x0000660000000c00 */
[C---:B------:R-:W-:Y:S02]  /*198f0*/  VIADD R33, R32.reuse, 0x40 ;  /* 0x0000004020217836 */ /* 0x040fe40000000000 */
[----:B------:R-:W-:-:S03]  /*19900*/  VIADD R34, R32, 0x20 ;  /* 0x0000002020227836 */ /* 0x000fc60000000000 */
[----:B------:R-:W-:Y:S02]  /*19910*/  SHF.R.S32.HI R36, RZ, 0x1f, R33 ;  /* 0x0000001fff247819 */ /* 0x000fe40000011421 */
[----:B------:R-:W-:Y:S01]  /*19920*/  SHF.R.S32.HI R35, RZ, 0x1f, R34 ;  /* 0x0000001fff237819 */ /* 0x000fe20000011422 */
[----:B------:R-:W-:Y:S06]  /*19930*/  BAR.ARV 0x4, 0x200 ;  /* 0x0108000000007b1d */ /* 0x000fec0000002000 */
[----:B--2---:R-:W-:Y:S01]  /*19940*/  SHF.R.S32.HI R26, RZ, 0x1f, R83 ;  /* 0x0000001fff1a7819 */ /* 0x004fe20000011453 */
[----:B------:R-:W-:-:S03]  /*19950*/  IMAD.SHL.U32 R30, R83, 0x4, RZ ;  /* 0x00000004531e7824 */ /* 0x000fc600078e00ff */
[----:B------:R-:W-:Y:S01]  /*19960*/  SHF.L.U64.HI R27, R83, 0x2, R26 ;  /* 0x00000002531b7819 */ /* 0x000fe2000001021a */
[----:B01----:R-:W-:Y:S06]  /*19970*/  @P1 BRA `(.L_x_2446) ;  /* 0x0000001000481947 */ /* 0x003fec0003800000 */
[----:B------:R-:W2:Y:S01]  /*19980*/  LDL R4, [R1+0x80] ;  /* 0x0000800001047983 */ /* 0x000ea20000100800 */
[----:B------:R-:W-:Y:S05]  /*19990*/  WARPSYNC.ALL ;  /* 0x0000000000007948 */ /* 0x000fea0003800000 */
[----:B------:R-:W0:Y:S01]  /*199a0*/  S2R R5, SR_SWINHI ;  /* 0x0000000000057919 */ /* 0x000e220000002f00 */
[----:B------:R-:W-:Y:S01]  /*199b0*/  F2FP.F16.F32.PACK_AB R6, R29, R6 ;  /* 0x000000061d06723e */ /* 0x000fe200000000ff */
[----:B------:R-:W-:Y:S01]  /*199c0*/  ULDC.64 UR4, c[0x0][0xc00] ;  /* 0x0003000000047ab9 */ /* 0x000fe20000000a00 */
[----:B------:R-:W-:Y:S02]  /*199d0*/  F2FP.F16.F32.PACK_AB R18, R45, R18 ;  /* 0x000000122d12723e */ /* 0x000fe400000000ff */
[----:B------:R-:W-:-:S02]  /*199e0*/  MOV R20, R22 ;  /* 0x0000001600147202 */ /* 0x000fc40000000f00 */
[----:B0-----:R-:W-:Y:S01]  /*199f0*/  MOV R21, R5 ;  /* 0x0000000500157202 */ /* 0x001fe20000000f00 */
[----:B------:R-:W-:Y:S02]  /*19a00*/  BAR.SYNC.DEFER_BLOCKING 0x1, 0x180 ;  /* 0x0046000000007b1d */ /* 0x000fe40000010000 */
[----:B--2---:R-:W-:-:S03]  /*19a10*/  IMAD.WIDE R4, R4, 0x2, R20 ;  /* 0x0000000204047825 */ /* 0x004fc600078e0214 */
[C---:B------:R-:W-:Y:S02]  /*19a20*/  IADD3 R75, P4, R4.reuse, 0x20, RZ ;  /* 0x00000020044b7810 */ /* 0x040fe40007f9e0ff */
[C---:B------:R-:W-:Y:S02]  /*19a30*/  IADD3 R77, P3, R4.reuse, 0x3000, RZ ;  /* 0x00003000044d7810 */ /* 0x040fe40007f7e0ff */
[----:B------:R-:W-:Y:S01]  /*19a40*/  LOP3.LUT R8, R75, 0x180, RZ, 0xc0, !PT ;  /* 0x000001804b087812 */ /* 0x000fe200078ec0ff */
[--C-:B------:R-:W-:Y:S01]  /*19a50*/  IMAD.X R13, RZ, RZ, R5.reuse, P4 ;  /* 0x000000ffff0d7224 */ /* 0x100fe200020e0605 */
[----:B------:R-:W-:Y:S01]  /*19a60*/  IADD3 R78, P1, R4, 0x6000, RZ ;  /* 0x00006000044e7810 */ /* 0x000fe20007f3e0ff */
[----:B------:R-:W-:Y:S01]  /*19a70*/  IMAD.X R15, RZ, RZ, R5, P3 ;  /* 0x000000ffff0f7224 */ /* 0x000fe200018e0605 */
[----:B------:R-:W-:Y:S02]  /*19a80*/  SHF.R.U64 R8, R8, 0x3, RZ ;  /* 0x0000000308087819 */ /* 0x000fe400000012ff */
[----:B------:R-:W-:-:S02]  /*19a90*/  LOP3.LUT R9, R4, 0x180, RZ, 0xc0, !PT ;  /* 0x0000018004097812 */ /* 0x000fc400078ec0ff */
[----:B------:R-:W-:Y:S02]  /*19aa0*/  IADD3 R79, P2, R4, 0x3020, RZ ;  /* 0x00003020044f7810 */ /* 0x000fe40007f5e0ff */
[----:B------:R-:W-:Y:S02]  /*19ab0*/  LOP3.LUT R12, R8, R75, RZ, 0x3c, !PT ;  /* 0x0000004b080c7212 */ /* 0x000fe400078e3cff */
[----:B------:R-:W-:Y:S01]  /*19ac0*/  LOP3.LUT R8, R77, 0x180, RZ, 0xc0, !PT ;  /* 0x000001804d087812 */ /* 0x000fe200078ec0ff */
[----:B------:R-:W-:Y:S01]  /*19ad0*/  IMAD.X R17, RZ, RZ, R5, P2 ;  /* 0x000000ffff117224 */ /* 0x000fe200010e0605 */
[----:B------:R-:W-:Y:S02]  /*19ae0*/  LOP3.LUT R75, R78, 0x180, RZ, 0xc0, !PT ;  /* 0x000001804e4b7812 */ /* 0x000fe400078ec0ff */
[----:B------:R-:W-:Y:S02]  /*19af0*/  SHF.R.U64 R9, R9, 0x3, RZ ;  /* 0x0000000309097819 */ /* 0x000fe400000012ff */
[----:B------:R-:W-:-:S02]  /*19b00*/  LOP3.LUT R10, R79, 0x180, RZ, 0xc0, !PT ;  /* 0x000001804f0a7812 */ /* 0x000fc400078ec0ff */
[----:B------:R-:W-:Y:S02]  /*19b10*/  SHF.R.U64 R8, R8, 0x3, RZ ;  /* 0x0000000308087819 */ /* 0x000fe400000012ff */
[----:B------:R-:W-:Y:S02]  /*19b20*/  IADD3 R81, P0, R4, 0x6020, RZ ;  /* 0x0000602004517810 */ /* 0x000fe40007f1e0ff */
[----:B------:R-:W-:Y:S02]  /*19b30*/  SHF.R.U64 R75, R75, 0x3, RZ ;  /* 0x000000034b4b7819 */ /* 0x000fe400000012ff */
[----:B------:R-:W-:Y:S01]  /*19b40*/  LOP3.LUT R4, R9, R4, RZ, 0x3c, !PT ;  /* 0x0000000409047212 */ /* 0x000fe200078e3cff */
[--C-:B------:R-:W-:Y:S01]  /*19b50*/  IMAD.X R9, RZ, RZ, R5.reuse, P1 ;  /* 0x000000ffff097224 */ /* 0x100fe200008e0605 */
[----:B------:R-:W-:Y:S01]  /*19b60*/  SHF.R.U64 R10, R10, 0x3, RZ ;  /* 0x000000030a0a7819 */ /* 0x000fe200000012ff */
[----:B------:R-:W-:Y:S01]  /*19b70*/  IMAD.X R11, RZ, RZ, R5, P0 ;  /* 0x000000ffff0b7224 */ /* 0x000fe200000e0605 */
[----:B------:R-:W-:-:S02]  /*19b80*/  LOP3.LUT R14, R8, R77, RZ, 0x3c, !PT ;  /* 0x0000004d080e7212 */ /* 0x000fc400078e3cff */
[----:B------:R-:W-:Y:S02]  /*19b90*/  LOP3.LUT R8, R75, R78, RZ, 0x3c, !PT ;  /* 0x0000004e4b087212 */ /* 0x000fe400078e3cff */
[----:B------:R-:W-:Y:S02]  /*19ba0*/  LOP3.LUT R80, R81, 0x180, RZ, 0xc0, !PT ;  /* 0x0000018051507812 */ /* 0x000fe400078ec0ff */
[----:B------:R-:W-:Y:S02]  /*19bb0*/  LOP3.LUT R16, R10, R79, RZ, 0x3c, !PT ;  /* 0x0000004f0a107212 */ /* 0x000fe400078e3cff */
[----:B------:R-:W-:Y:S02]  /*19bc0*/  MOV R75, R4 ;  /* 0x00000004004b7202 */ /* 0x000fe40000000f00 */
[----:B------:R-:W-:Y:S02]  /*19bd0*/  F2FP.F16.F32.PACK_AB R4, R72, R7 ;  /* 0x000000074804723e */ /* 0x000fe400000000ff */
[----:B------:R-:W-:-:S02]  /*19be0*/  F2FP.F16.F32.PACK_AB R7, R76, R37 ;  /* 0x000000254c07723e */ /* 0x000fc400000000ff */
[----:B------:R-:W-:Y:S02]  /*19bf0*/  F2FP.F16.F32.PACK_AB R5, R74, R73 ;  /* 0x000000494a05723e */ /* 0x000fe400000000ff */
[----:B------:R-:W-:Y:S02]  /*19c00*/  MOV R72, R12 ;  /* 0x0000000c00487202 */ /* 0x000fe40000000f00 */
[----:B------:R-:W-:Y:S01]  /*19c10*/  MOV R37, R14 ;  /* 0x0000000e00257202 */ /* 0x000fe20000000f00 */
[----:B------:R0:W-:Y:S01]  /*19c20*/  STSM.16.M88.4 [R75], R4 ;  /* 0x000000044b007844 */ /* 0x0001e20000000200 */
[----:B------:R-:W-:Y:S02]  /*19c30*/  SHF.R.U64 R80, R80, 0x3, RZ ;  /* 0x0000000350507819 */ /* 0x000fe400000012ff */
[----:B------:R-:W-:Y:S02]  /*19c40*/  MOV R29, R16 ;  /* 0x00000010001d7202 */ /* 0x000fe40000000f00 */
[----:B------:R-:W-:-:S02]  /*19c50*/  F2FP.F16.F32.PACK_AB R12, R25, R24 ;  /* 0x00000018190c723e */ /* 0x000fc400000000ff */
[----:B------:R-:W-:Y:S02]  /*19c60*/  F2FP.F16.F32.PACK_AB R13, R44, R31 ;  /* 0x0000001f2c0d723e */ /* 0x000fe400000000ff */
[----:B------:R-:W-:Y:S02]  /*19c70*/  F2FP.F16.F32.PACK_AB R14, R28, R19 ;  /* 0x000000131c0e723e */ /* 0x000fe400000000ff */
[----:B------:R-:W-:Y:S01]  /*19c80*/  F2FP.F16.F32.PACK_AB R15, R39, R38 ;  /* 0x00000026270f723e */ /* 0x000fe200000000ff */
[----:B------:R-:W-:Y:S01]  /*19c90*/  IMAD.MOV.U32 R38, RZ, RZ, RZ ;  /* 0x000000ffff267224 */ /* 0x000fe200078e00ff */
[----:B------:R-:W-:Y:S02]  /*19ca0*/  F2FP.F16.F32.PACK_AB R16, R41, R40 ;  /* 0x000000282910723e */ /* 0x000fe400000000ff */
[----:B------:R-:W-:Y:S01]  /*19cb0*/  F2FP.F16.F32.PACK_AB R17, R43, R42 ;  /* 0x0000002a2b11723e */ /* 0x000fe200000000ff */
[----:B------:R-:W-:Y:S01]  /*19cc0*/  STSM.16.M88.4 [R72], R12 ;  /* 0x0000000c48007844 */ /* 0x000fe20000000200 */
[----:B------:R-:W-:-:S02]  /*19cd0*/  F2FP.F16.F32.PACK_AB R19, R47, R46 ;  /* 0x0000002e2f13723e */ /* 0x000fc400000000ff */
[----:B------:R-:W-:Y:S02]  /*19ce0*/  LOP3.LUT R10, R80, R81, RZ, 0x3c, !PT ;  /* 0x00000051500a7212 */ /* 0x000fe400078e3cff */
[----:B------:R-:W-:Y:S01]  /*19cf0*/  ISETP.NE.U32.AND P0, PT, RZ, UR4, PT ;  /* 0x00000004ff007c0c */ /* 0x000fe2000bf05070 */
[----:B------:R1:W-:Y:S01]  /*19d00*/  STSM.16.M88.4 [R37], R16 ;  /* 0x0000001025007844 */ /* 0x0003e20000000200 */
[----:B------:R-:W-:Y:S02]  /*19d10*/  MOV R25, R8 ;  /* 0x0000000800197202 */ /* 0x000fe40000000f00 */
[----:B------:R-:W-:Y:S02]  /*19d20*/  MOV R24, R10 ;  /* 0x0000000a00187202 */ /* 0x000fe40000000f00 */
[----:B0-----:R-:W-:Y:S02]  /*19d30*/  F2FP.F16.F32.PACK_AB R4, R49, R48 ;  /* 0x000000303104723e */ /* 0x001fe400000000ff */
[----:B------:R-:W-:-:S02]  /*19d40*/  F2FP.F16.F32.PACK_AB R5, R51, R50 ;  /* 0x000000323305723e */ /* 0x000fc400000000ff */
[----:B------:R-:W-:Y:S02]  /*19d50*/  F2FP.F16.F32.PACK_AB R6, R53, R52 ;  /* 0x000000343506723e */ /* 0x000fe400000000ff */
[----:B------:R-:W-:Y:S02]  /*19d60*/  F2FP.F16.F32.PACK_AB R7, R55, R54 ;  /* 0x000000363707723e */ /* 0x000fe400000000ff */
[----:B------:R-:W-:Y:S02]  /*19d70*/  F2FP.F16.F32.PACK_AB R8, R57, R56 ;  /* 0x000000383908723e */ /* 0x000fe400000000ff */
[----:B------:R-:W-:Y:S01]  /*19d80*/  F2FP.F16.F32.PACK_AB R9, R59, R58 ;  /* 0x0000003a3b09723e */ /* 0x000fe200000000ff */
[----:B------:R0:W-:Y:S01]  /*19d90*/  STSM.16.M88.4 [R29], R4 ;  /* 0x000000041d007844 */ /* 0x0001e20000000200 */
[----:B-1----:R-:W-:Y:S01]  /*19da0*/  IADD3 R16, P1, R30, UR4, RZ ;  /* 0x000000041e107c10 */ /* 0x002fe2000ff3e0ff */
[----:B------:R-:W1:Y:S01]  /*19db0*/  LDC R37, c[0x0][0xbe8] ;  /* 0x0002fa00ff257b82 */ /* 0x000e620000000800 */
[----:B------:R-:W-:-:S02]  /*19dc0*/  F2FP.F16.F32.PACK_AB R10, R61, R60 ;  /* 0x0000003c3d0a723e */ /* 0x000fc400000000ff */
[----:B------:R-:W-:Y:S02]  /*19dd0*/  F2FP.F16.F32.PACK_AB R11, R63, R62 ;  /* 0x0000003e3f0b723e */ /* 0x000fe400000000ff */
[----:B------:R-:W-:Y:S02]  /*19de0*/  F2FP.F16.F32.PACK_AB R12, R65, R64 ;  /* 0x00000040410c723e */ /* 0x000fe400000000ff */
[----:B------:R-:W-:Y:S01]  /*19df0*/  F2FP.F16.F32.PACK_AB R13, R67, R66 ;  /* 0x00000042430d723e */ /* 0x000fe200000000ff */
[----:B------:R2:W-:Y:S01]  /*19e00*/  STSM.16.M88.4 [R25], R8 ;  /* 0x0000000819007844 */ /* 0x0005e20000000200 */
[----:B------:R-:W-:Y:S02]  /*19e10*/  F2FP.F16.F32.PACK_AB R14, R69, R68 ;  /* 0x00000044450e723e */ /* 0x000fe400000000ff */
[----:B------:R-:W-:Y:S02]  /*19e20*/  F2FP.F16.F32.PACK_AB R15, R71, R70 ;  /* 0x00000046470f723e */ /* 0x000fe400000000ff */
[----:B------:R-:W-:-:S02]  /*19e30*/  ISETP.NE.AND.EX P0, PT, RZ, UR5, PT, P0 ;  /* 0x00000005ff007c0c */ /* 0x000fc4000bf05300 */
        /* <DEDUP_REMOVED lines=20> */
.L_x_2447:
[----:B------:R-:W2:Y:S01]  /*19f80*/  LDL R4, [R1+0x68] ;  /* 0x0000680001047983 */ /* 0x000ea20000100800 */
[----:B------:R-:W-:Y:S01]  /*19f90*/  ULDC.64 UR4, c[0x0][0xb90] ;  /* 0x0002e40000047ab9 */ /* 0x000fe20000000a00 */
[----:B------:R-:W3:Y:S01]  /*19fa0*/  S2R R5, SR_TID.X ;  /* 0x0000000000057919 */ /* 0x000ee20000002100 */
[----:B-----5:R-:W-:Y:S02]  /*19fb0*/  SHF.R.S32.HI R39, RZ, 0x1f, R38 ;  /* 0x0000001fff277819 */ /* 0x020fe40000011426 */
[----:B------:R-:W-:Y:S01]  /*19fc0*/  SEL R40, R26, RZ, !P0 ;  /* 0x000000ff1a287207 */ /* 0x000fe20004000000 */
[----:B------:R-:W4:Y:S01]  /*19fd0*/  LDL.LU R51, [R1+0x70] ;  /* 0x0000700001337983 */ /* 0x000f220000300800 */
[----:B------:R-:W-:Y:S01]  /*19fe0*/  SEL R41, R83, RZ, !P0 ;  /* 0x000000ff53297207 */ /* 0x000fe20004000000 */
[----:B------:R-:W-:Y:S01]  /*19ff0*/  IMAD R42, R42, R37, RZ ;  /* 0x000000252a2a7224 */ /* 0x000fe200078e02ff */
[----:B------:R-:W1:Y:S01]  /*1a000*/  @P1 LDC R49, c[0x0][0xbec] ;  /* 0x0002fb00ff311b82 */ /* 0x000e620000000800 */
[----:B------:R-:W2:Y:S04]  /*1a010*/  LDL.LU R50, [R1+0x58] ;  /* 0x0000580001327983 */ /* 0x000ea80000300800 */
[----:B------:R-:W2:Y:S01]  /*1a020*/  LDL R10, [R1+0x7c] ;  /* 0x00007c00010a7983 */ /* 0x000ea20000100800 */
[----:B---3--:R-:W-:-:S05]  /*1a030*/  VIADD R15, R5, 0xffffff80 ;  /* 0xffffff80050f7836 */ /* 0x008fca0000000000 */
[----:B------:R-:W-:-:S04]  /*1a040*/  SHF.R.S32.HI R48, RZ, 0x1f, R15 ;  /* 0x0000001fff307819 */ /* 0x000fc8000001140f */
[----:B------:R-:W-:-:S04]  /*1a050*/  LEA.HI R48, R48, R15, RZ, 0x2 ;  /* 0x0000000f30307211 */ /* 0x000fc800078f10ff */
[----:B------:R-:W-:-:S05]  /*1a060*/  SHF.R.S32.HI R48, RZ, 0x2, R48 ;  /* 0x00000002ff307819 */ /* 0x000fca0000011430 */
[----:B------:R-:W-:-:S04]  /*1a070*/  IMAD R9, R48, 0x20, R32 ;  /* 0x0000002030097824 */ /* 0x000fc800078e0220 */
[----:B------:R-:W-:Y:S01]  /*1a080*/  IMAD.WIDE R20, R9, 0x2, R20 ;  /* 0x0000000209147825 */ /* 0x000fe200078e0214 */
[----:B------:R-:W-:-:S04]  /*1a090*/  SHF.R.S32.HI R14, RZ, 0x1f, R15 ;  /* 0x0000001fff0e7819 */ /* 0x000fc8000001140f */
[----:B------:R-:W-:-:S04]  /*1a0a0*/  LEA.HI R14, R14, R15, RZ, 0x7 ;  /* 0x0000000f0e0e7211 */ /* 0x000fc800078f38ff */
[----:B------:R-:W-:-:S05]  /*1a0b0*/  LOP3.LUT R14, R14, 0xffffff80, RZ, 0xc0, !PT ;  /* 0xffffff800e0e7812 */ /* 0x000fca00078ec0ff */
[----:B------:R-:W-:Y:S01]  /*1a0c0*/  IMAD.IADD R14, R15, 0x1, -R14 ;  /* 0x000000010f0e7824 */ /* 0x000fe200078e0a0e */
[C---:B------:R-:W-:Y:S02]  /*1a0d0*/  IADD3 R17, P5, R20.reuse, 0x4800, RZ ;  /* 0x0000480014117810 */ /* 0x040fe40007fbe0ff */
[----:B------:R-:W-:Y:S01]  /*1a0e0*/  IADD3 R25, P4, R20, 0x6000, RZ ;  /* 0x0000600014197810 */ /* 0x000fe20007f9e0ff */
[----:B------:R-:W-:Y:S01]  /*1a0f0*/  IMAD R0, R0, 0x60, R48 ;  /* 0x0000006000007824 */ /* 0x000fe200078e0230 */
[----:B------:R-:W-:Y:S02]  /*1a100*/  LOP3.LUT R16, R17, 0x180, RZ, 0xc0, !PT ;  /* 0x0000018011107812 */ /* 0x000fe400078ec0ff */
[----:B------:R-:W-:Y:S02]  /*1a110*/  LOP3.LUT R24, R25, 0x180, RZ, 0xc0, !PT ;  /* 0x0000018019187812 */ /* 0x000fe400078ec0ff */
[----:B------:R-:W-:Y:S02]  /*1a120*/  SHF.R.U64 R16, R16, 0x3, RZ ;  /* 0x0000000310107819 */ /* 0x000fe400000012ff */
[----:B------:R-:W-:-:S02]  /*1a130*/  SHF.R.U64 R24, R24, 0x3, RZ ;  /* 0x0000000318187819 */ /* 0x000fc400000012ff */
[----:B------:R-:W-:Y:S01]  /*1a140*/  LOP3.LUT R16, R16, R17, RZ, 0x3c, !PT ;  /* 0x0000001110107212 */ /* 0x000fe200078e3cff */
[--C-:B------:R-:W-:Y:S01]  /*1a150*/  IMAD.X R17, RZ, RZ, R21.reuse, P5 ;  /* 0x000000ffff117224 */ /* 0x100fe200028e0615 */
[----:B------:R-:W-:Y:S01]  /*1a160*/  LOP3.LUT R24, R24, R25, RZ, 0x3c, !PT ;  /* 0x0000001918187212 */ /* 0x000fe200078e3cff */
[----:B------:R-:W-:Y:S01]  /*1a170*/  IMAD.X R25, RZ, RZ, R21, P4 ;  /* 0x000000ffff197224 */ /* 0x000fe200020e0615 */
[----:B------:R-:W-:Y:S01]  /*1a180*/  BSSY B1, `(.L_x_2448) ;  /* 0x000007e000017945 */ /* 0x000fe20003800000 */
[----:B----4-:R-:W-:Y:S01]  /*1a190*/  SHF.R.S32.HI R43, RZ, 0x1f, R51 ;  /* 0x0000001fff2b7819 */ /* 0x010fe20000011433 */
[----:B--2---:R-:W-:-:S04]  /*1a1a0*/  IMAD.IADD R13, R4, 0x1, R50 ;  /* 0x00000001040d7824 */ /* 0x004fc800078e0232 */
[----:B------:R-:W-:Y:S02]  /*1a1b0*/  IMAD R4, R43, UR4, RZ ;  /* 0x000000042b047c24 */ /* 0x000fe4000f8e02ff */
[----:B0-----:R-:W-:-:S04]  /*1a1c0*/  @P1 IMAD.HI.U32 R6, R13, R6, RZ ;  /* 0x000000060d061227 */ /* 0x001fc800078e00ff */
[----:B------:R-:W-:Y:S01]  /*1a1d0*/  IMAD.MOV.U32 R7, RZ, RZ, R13 ;  /* 0x000000ffff077224 */ /* 0x000fe200078e000d */
[----:B-1----:R-:W-:Y:S01]  /*1a1e0*/  @P1 SHF.R.U32.HI R7, RZ, R19, R6 ;  /* 0x00000013ff071219 */ /* 0x002fe20000011606 */
[C---:B------:R-:W-:Y:S02]  /*1a1f0*/  IMAD R11, R51.reuse, UR5, R4 ;  /* 0x00000005330b7c24 */ /* 0x040fe4000f8e0204 */
[----:B------:R-:W-:Y:S01]  /*1a200*/  IMAD.WIDE.U32 R4, R51, UR4, R38 ;  /* 0x0000000433047c25 */ /* 0x000fe2000f8e0026 */
[----:B------:R-:W-:-:S03]  /*1a210*/  ULDC.64 UR4, c[0x0][0xb98] ;  /* 0x0002e60000047ab9 */ /* 0x000fc60000000a00 */
[----:B------:R-:W-:Y:S02]  /*1a220*/  IMAD.IADD R5, R5, 0x1, R11 ;  /* 0x0000000105057824 */ /* 0x000fe400078e020b */
[----:B------:R-:W-:Y:S02]  /*1a230*/  IMAD.MOV R8, RZ, RZ, -R7 ;  /* 0x000000ffff087224 */ /* 0x000fe400078e0a07 */
[----:B------:R-:W-:Y:S02]  /*1a240*/  IMAD R6, R40, UR4, RZ ;  /* 0x0000000428067c24 */ /* 0x000fe4000f8e02ff */
[----:B------:R-:W-:-:S04]  /*1a250*/  IMAD.WIDE.U32 R4, R41, UR4, R4 ;  /* 0x0000000429047c25 */ /* 0x000fc8000f8e0004 */
[----:B------:R-:W-:Y:S01]  /*1a260*/  IMAD R9, R37, R8, R13 ;  /* 0x0000000825097224 */ /* 0x000fe200078e020d */
[----:B------:R-:W-:Y:S01]  /*1a270*/  SHF.R.S32.HI R11, RZ, 0x1f, R7 ;  /* 0x0000001fff0b7819 */ /* 0x000fe20000011407 */
[----:B------:R-:W-:Y:S01]  /*1a280*/  IMAD R8, R41, UR5, R6 ;  /* 0x0000000529087c24 */ /* 0x000fe2000f8e0206 */
[----:B------:R-:W-:Y:S01]  /*1a290*/  IADD3 R4, P0, R7, R4, RZ ;  /* 0x0000000407047210 */ /* 0x000fe20007f1e0ff */
        /* <DEDUP_REMOVED lines=14> */
[----:B------:R-:W-:Y:S01]  /*1a380*/  IMAD.IADD R5, R10, 0x1, R50 ;  /* 0x000000010a057824 */ /* 0x000fe200078e0232 */
[----:B------:R-:W-:Y:S01]  /*1a390*/  LOP3.LUT P0, RZ, R14, 0x3, RZ, 0xc0, !PT ;  /* 0x000000030eff7812 */ /* 0x000fe2000780c0ff */
[----:B------:R-:W-:-:S03]  /*1a3a0*/  IMAD.X R9, RZ, RZ, R21, P2 ;  /* 0x000000ffff097224 */ /* 0x000fc600010e0615 */
[C---:B------:R-:W-:Y:S01]  /*1a3b0*/  ISETP.GE.OR P2, PT, R5.reuse, R42, P0 ;  /* 0x0000002a0500720c */ /* 0x040fe20000746670 */
[----:B------:R-:W-:Y:S04]  /*1a3c0*/  SHFL.IDX PT, R46, R6, 0x1, 0x1c1f ;  /* 0x003c1f00062e7f89 */ /* 0x000fe800000e0000 */
[----:B------:R-:W1:Y:S01]  /*1a3d0*/  SHFL.IDX PT, R47, R4, 0x1, 0x1c1f ;  /* 0x003c1f00042f7f89 */ /* 0x000e6200000e0000 */
[----:B------:R-:W-:Y:S01]  /*1a3e0*/  IADD3 R13, P3, R20, 0x3000, RZ ;  /* 0x00003000140d7810 */ /* 0x000fe20007f7e0ff */
[----:B------:R-:W-:Y:S01]  /*1a3f0*/  VIADD R5, R5, 0x8 ;  /* 0x0000000805057836 */ /* 0x000fe20000000000 */
[----:B------:R-:W-:Y:S02]  /*1a400*/  LOP3.LUT R8, R7, 0x180, RZ, 0xc0, !PT ;  /* 0x0000018007087812 */ /* 0x000fe400078ec0ff */
[----:B------:R-:W-:-:S02]  /*1a410*/  LOP3.LUT R12, R13, 0x180, RZ, 0xc0, !PT ;  /* 0x000001800d0c7812 */ /* 0x000fc400078ec0ff */
[----:B------:R-:W-:Y:S02]  /*1a420*/  ISETP.GE.OR P0, PT, R5, R42, P0 ;  /* 0x0000002a0500720c */ /* 0x000fe40000706670 */
[----:B------:R-:W-:Y:S01]  /*1a430*/  SHF.R.U64 R12, R12, 0x3, RZ ;  /* 0x000000030c0c7819 */ /* 0x000fe200000012ff */
[----:B0-----:R0:W-:Y:S01]  /*1a440*/  @!P2 ST.E desc[UR60][R44.64], R3 ;  /* 0x000000032c00a985 */ /* 0x0011e2000c10193c */
[----:B------:R-:W-:Y:S02]  /*1a450*/  SHF.R.U64 R8, R8, 0x3, RZ ;  /* 0x0000000308087819 */ /* 0x000fe400000012ff */
[----:B------:R-:W-:Y:S01]  /*1a460*/  LOP3.LUT R12, R12, R13, RZ, 0x3c, !PT ;  /* 0x0000000d0c0c7212 */ /* 0x000fe200078e3cff */
[----:B------:R-:W-:Y:S01]  /*1a470*/  IMAD.X R13, RZ, RZ, R21, P3 ;  /* 0x000000ffff0d7224 */ /* 0x000fe200018e0615 */
[----:B------:R-:W-:Y:S01]  /*1a480*/  LOP3.LUT R8, R8, R7, RZ, 0x3c, !PT ;  /* 0x0000000708087212 */ /* 0x000fe200078e3cff */
[----:B0-----:R-:W0:Y:S01]  /*1a490*/  @P1 LDC R45, c[0x0][0xbf0] ;  /* 0x0002fc00ff2d1b82 */ /* 0x001e220000000800 */
[C---:B------:R-:W-:Y:S01]  /*1a4a0*/  IADD3 R7, P3, R20.reuse, 0x7800, RZ ;  /* 0x0000780014077810 */ /* 0x040fe20007f7e0ff */
[----:B------:R-:W-:Y:S01]  /*1a4b0*/  IMAD R39, R39, UR4, RZ ;  /* 0x0000000427277c24 */ /* 0x000fe2000f8e02ff */
[----:B------:R-:W-:Y:S01]  /*1a4c0*/  LOP3.LUT R11, R20, 0x180, RZ, 0xc0, !PT ;  /* 0x00000180140b7812 */ /* 0x000fe200078ec0ff */
[----:B-1----:R1:W-:Y:S01]  /*1a4d0*/  @!P0 ST.E desc[UR60][R46.64], R2 ;  /* 0x000000022e008985 */ /* 0x0023e2000c10193c */
[----:B------:R-:W-:Y:S01]  /*1a4e0*/  LOP3.LUT R4, R7, 0x180, RZ, 0xc0, !PT ;  /* 0x0000018007047812 */ /* 0x000fe200078ec0ff */
[----:B------:R-:W-:Y:S01]  /*1a4f0*/  IMAD R39, R38, UR5, R39 ;  /* 0x0000000526277c24 */ /* 0x000fe2000f8e0227 */
[----:B------:R-:W-:Y:S01]  /*1a500*/  SHF.R.U64 R11, R11, 0x3, RZ ;  /* 0x000000030b0b7819 */ /* 0x000fe200000012ff */
[----:B------:R-:W-:Y:S01]  /*1a510*/  IMAD.X R29, RZ, RZ, R21, P3 ;  /* 0x000000ffff1d7224 */ /* 0x000fe200018e0615 */
[----:B------:R-:W-:Y:S01]  /*1a520*/  SHF.R.U64 R4, R4, 0x3, RZ ;  /* 0x0000000304047819 */ /* 0x000fe200000012ff */
[----:B------:R-:W5:Y:S01]  /*1a530*/  LD.E.128 R12, desc[UR60][R12.64] ;  /* 0x0000003c0c0c7980 */ /* 0x000f62000c101d00 */
[----:B------:R-:W-:Y:S01]  /*1a540*/  LOP3.LUT R20, R11, R20, RZ, 0x3c, !PT ;  /* 0x000000140b147212 */ /* 0x000fe200078e3cff */
[----:B-1----:R-:W-:Y:S01]  /*1a550*/  IMAD.WIDE.U32 R2, R38, UR4, RZ ;  /* 0x0000000426027c25 */ /* 0x002fe2000f8e00ff */
[----:B------:R-:W-:Y:S01]  /*1a560*/  ULDC.64 UR4, c[0x0][0xae8] ;  /* 0x0002ba0000047ab9 */ /* 0x000fe20000000a00 */
[----:B------:R-:W-:Y:S01]  /*1a570*/  LOP3.LUT R28, R4, R7, RZ, 0x3c, !PT ;  /* 0x00000007041c7212 */ /* 0x000fe200078e3cff */
[----:B------:R-:W5:Y:S01]  /*1a580*/  LD.E.128 R8, desc[UR60][R8.64] ;  /* 0x0000003c08087980 */ /* 0x000f62000c101d00 */
[----:B------:R-:W-:-:S02]  /*1a590*/  IMAD.IADD R38, R50, 0x1, R0 ;  /* 0x0000000132267824 */ /* 0x000fc400078e0200 */
[----:B------:R-:W-:Y:S01]  /*1a5a0*/  IMAD.IADD R3, R3, 0x1, R39 ;  /* 0x0000000103037824 */ /* 0x000fe200078e0227 */
[----:B------:R1:W5:Y:S01]  /*1a5b0*/  LD.E.128 R4, desc[UR60][R20.64] ;  /* 0x0000003c14047980 */ /* 0x000362000c101d00 */
[----:B------:R-:W-:Y:S02]  /*1a5c0*/  IMAD R43, R43, UR4, RZ ;  /* 0x000000042b2b7c24 */ /* 0x000fe4000f8e02ff */
[----:B------:R-:W-:Y:S01]  /*1a5d0*/  @P1 IMAD.HI.U32 R0, R38, R49, RZ ;  /* 0x0000003126001227 */ /* 0x000fe200078e00ff */
[----:B------:R-:W5:Y:S03]  /*1a5e0*/  LD.E.128 R16, desc[UR60][R16.64] ;  /* 0x0000003c10107980 */ /* 0x000f66000c101d00 */
[C---:B------:R-:W-:Y:S01]  /*1a5f0*/  IMAD R43, R51.reuse, UR5, R43 ;  /* 0x00000005332b7c24 */ /* 0x040fe2000f8e022b */
[----:B------:R-:W5:Y:S01]  /*1a600*/  LD.E.128 R24, desc[UR60][R24.64] ;  /* 0x0000003c18187980 */ /* 0x000f62000c101d00 */
[----:B------:R-:W-:Y:S01]  /*1a610*/  IMAD.WIDE.U32 R2, R51, UR4, R2 ;  /* 0x0000000433027c25 */ /* 0x000fe2000f8e0002 */
[----:B------:R-:W-:-:S02]  /*1a620*/  ULDC.64 UR4, c[0x0][0xaf0] ;  /* 0x0002bc0000047ab9 */ /* 0x000fc40000000a00 */
[----:B------:R-:W5:Y:S01]  /*1a630*/  LD.E.128 R28, desc[UR60][R28.64] ;  /* 0x0000003c1c1c7980 */ /* 0x000f62000c101d00 */
[----:B-1----:R-:W-:Y:S01]  /*1a640*/  IMAD.MOV.U32 R21, RZ, RZ, R38 ;  /* 0x000000ffff157224 */ /* 0x002fe200078e0026 */
[----:B0-----:R-:W-:Y:S01]  /*1a650*/  @P1 SHF.R.U32.HI R21, RZ, R45, R0 ;  /* 0x0000002dff151219 */ /* 0x001fe20000011600 */
[----:B------:R-:W-:Y:S01]  /*1a660*/  IMAD.IADD R3, R3, 0x1, R43 ;  /* 0x0000000103037824 */ /* 0x000fe200078e022b */
[----:B------:R-:W-:Y:S01]  /*1a670*/  @!PT LDS RZ, [RZ] ;  /* 0x00000000fffff984 */ /* 0x000fe20000000800 */
[----:B------:R-:W-:Y:S01]  /*1a680*/  @!PT LDS RZ, [RZ] ;  /* 0x00000000fffff984 */ /* 0x000fe20000000800 */
[----:B------:R-:W-:Y:S01]  /*1a690*/  @!PT LDS RZ, [RZ] ;  /* 0x00000000fffff984 */ /* 0x000fe20000000800 */
[----:B------:R-:W-:Y:S01]  /*1a6a0*/  @!PT LDS RZ, [RZ] ;  /* 0x00000000fffff984 */ /* 0x000fe20000000800 */
[----:B------:R0:W-:Y:S06]  /*1a6b0*/  MEMBAR.ALL.CTA ;  /* 0x0000000000007992 */ /* 0x0001ec0000008000 */
[----:B0-----:R-:W0:Y:S01]  /*1a6c0*/  FENCE.VIEW.ASYNC.S ;  /* 0x00000000000073c6 */ /* 0x001e220000000000 */
[----:B------:R-:W-:Y:S01]  /*1a6d0*/  IMAD R40, R40, UR4, RZ ;  /* 0x0000000428287c24 */ /* 0x000fe2000f8e02ff */
[--C-:B------:R-:W-:Y:S01]  /*1a6e0*/  SHF.R.S32.HI R0, RZ, 0x1f, R21.reuse ;  /* 0x0000001fff007819 */ /* 0x100fe20000011415 */
[----:B------:R-:W-:-:S02]  /*1a6f0*/  IMAD.MOV R20, RZ, RZ, -R21 ;  /* 0x000000ffff147224 */ /* 0x000fc400078e0a15 */
[C---:B------:R-:W-:Y:S02]  /*1a700*/  IMAD R39, R41.reuse, UR5, R40 ;  /* 0x0000000529277c24 */ /* 0x040fe4000f8e0228 */
[----:B------:R-:W-:Y:S01]  /*1a710*/  IMAD.WIDE.U32 R2, R41, UR4, R2 ;  /* 0x0000000429027c25 */ /* 0x000fe2000f8e0002 */
[----:B------:R-:W-:-:S03]  /*1a720*/  ULDC.64 UR4, c[0x0][0xae0] ;  /* 0x0002b80000047ab9 */ /* 0x000fc60000000a00 */
        /* <DEDUP_REMOVED lines=9> */
[----:B------:R-:W-:Y:S02]  /*1a7c0*/  IMAD.IADD R45, R48, 0x1, R50 ;  /* 0x00000001302d7824 */ /* 0x000fe400078e0232 */
[C---:B------:R-:W-:Y:S02]  /*1a7d0*/  IMAD R21, R37.reuse, UR5, R0 ;  /* 0x0000000525157c24 */ /* 0x040fe4000f8e0200 */
[----:B------:R-:W-:Y:S01]  /*1a7e0*/  IMAD.WIDE.U32 R2, R37, UR4, R2 ;  /* 0x0000000425027c25 */ /* 0x000fe2000f8e0002 */
[----:B------:R-:W-:Y:S01]  /*1a7f0*/  ISETP.GE.AND P0, PT, R45, R42, PT ;  /* 0x0000002a2d00720c */ /* 0x000fe20003f06270 */
[----:B------:R-:W-:-:S02]  /*1a800*/  ULDC.64 UR4, c[0x0][0xa80] ;  /* 0x0002a00000047ab9 */ /* 0x000fc40000000a00 */
        /* <DEDUP_REMOVED lines=21> */
.L_x_2449:
[----:B------:R-:W-:Y:S05]  /*1a960*/  BSYNC B1 ;  /* 0x0000000000017941 */ /* 0x000fea0003800000 */
.L_x_2448:
        /* <DEDUP_REMOVED lines=19> */
.L_x_2446:
[----:B------:R-:W-:Y:S01]  /*1aaa0*/  ULDC.64 UR4, c[0x0][0xc00] ;  /* 0x0003000000047ab9 */ /* 0x000fe20000000a00 */
[----:B------:R-:W-:Y:S01]  /*1aab0*/  IMAD.MOV.U32 R7, RZ, RZ, RZ ;  /* 0x000000ffff077224 */ /* 0x000fe200078e00ff */
[----:B------:R-:W-:Y:S01]  /*1aac0*/  ISETP.NE.U32.AND P0, PT, RZ, UR4, PT ;  /* 0x00000004ff007c0c */ /* 0x000fe2000bf05070 */
[----:B------:R-:W0:Y:S01]  /*1aad0*/  LDC R17, c[0x0][0xbe8] ;  /* 0x0002fa00ff117b82 */ /* 0x000e220000000800 */
[----:B------:R-:W-:Y:S02]  /*1aae0*/  IADD3 R2, P1, R30, UR4, RZ ;  /* 0x000000041e027c10 */ /* 0x000fe4000ff3e0ff */
[----:B------:R-:W-:Y:S02]  /*1aaf0*/  ISETP.NE.AND.EX P0, PT, RZ, UR5, PT, P0 ;  /* 0x00000005ff007c0c */ /* 0x000fe4000bf05300 */
[----:B------:R-:W-:Y:S01]  /*1ab00*/  IADD3.X R3, R27, UR5, RZ, P1, !PT ;  /* 0x000000051b037c10 */ /* 0x000fe20008ffe4ff */
[----:B------:R-:W-:Y:S02]  /*1ab10*/  ULDC.64 UR4, c[0x0][0xc08] ;  /* 0x0003020000047ab9 */ /* 0x000fe40000000a00 */
[----:B------:R-:W-:-:S04]  /*1ab20*/  ISETP.NE.U32.AND P1, PT, RZ, UR4, PT ;  /* 0x00000004ff007c0c */ /* 0x000fc8000bf25070 */
[----:B------:R-:W-:-:S04]  /*1ab30*/  ISETP.NE.AND.EX P1, PT, RZ, UR5, PT, P1 ;  /* 0x00000005ff007c0c */ /* 0x000fc8000bf25310 */
[----:B------:R1:W5:Y:S09]  /*1ab40*/  @P0 LDG.E R7, desc[UR60][R2.64] ;  /* 0x0000003c02070981 */ /* 0x000372000c1e1900 */
[----:B------:R-:W-:Y:S01]  /*1ab50*/  @P1 IADD3 R30, P2, R30, UR4, RZ ;  /* 0x000000041e1e1c10 */ /* 0x000fe2000ff5e0ff */
[----:B------:R-:W-:-:S02]  /*1ab60*/  ULDC UR4, c[0x0][0xa88] ;  /* 0x0002a20000047ab9 */ /* 0x000fc40000000800 */
[----:B------:R-:W-:Y:S01]  /*1ab70*/  IMAD.U32 R6, RZ, RZ, UR4 ;  /* 0x00000004ff067e24 */ /* 0x000fe2000f8e00ff */
[----:B------:R-:W-:-:S05]  /*1ab80*/  @P1 IADD3.X R31, R27, UR5, RZ, P2, !PT ;  /* 0x000000051b1f1c10 */ /* 0x000fca00097fe4ff */
[----:B------:R1:W5:Y:S01]  /*1ab90*/  @P1 LDG.E R6, desc[UR60][R30.64] ;  /* 0x0000003c1e061981 */ /* 0x000362000c1e1900 */
[----:B0-----:R-:W-:Y:S02]  /*1aba0*/  ISETP.NE.AND P2, PT, R17, 0x1, PT ;  /* 0x000000011100780c */ /* 0x001fe40003f45270 */
[----:B------:R-:W-:-:S11]  /*1abb0*/  ISETP.GE.AND P3, PT, R82, 0xc0, PT ;  /* 0x000000c05200780c */ /* 0x000fd60003f66270 */
[----:B------:R-:W0:Y:S08]  /*1abc0*/  @P2 LDC R16, c[0x0][0xbec] ;  /* 0x0002fb00ff102b82 */ /* 0x000e300000000800 */
[----:B------:R-:W2:Y:S01]  /*1abd0*/  @P2 LDC R19, c[0x0][0xbf0] ;  /* 0x0002fc00ff132b82 */ /* 0x000ea20000000800 */
[----:B-1----:R-:W-:Y:S05]  /*1abe0*/  @P1 BRA `(.L_x_2451) ;  /* 0x0000000000101947 */ /* 0x002fea0003800000 */
[----:B------:R-:W-:Y:S05]  /*1abf0*/  @!P0 BRA `(.L_x_2451) ;  /* 0x00000000000c8947 */ /* 0x000fea0003800000 */
[----:B------:R-:W3:Y:S04]  /*1ac00*/  LDG.E R5, desc[UR60][R2.64] ;  /* 0x0000003c02057981 */ /* 0x000ee8000c1e1900 */
[----:B-----5:R-:W3:Y:S02]  /*1ac10*/  LDG.E R6, desc[UR60][R2.64+0x4] ;  /* 0x0000043c02067981 */ /* 0x020ee4000c1e1900 */
[----:B---3--:R-:W-:-:S07]  /*1ac20*/  IMAD.IADD R6, R6, 0x1, -R5 ;  /* 0x0000000106067824 */ /* 0x008fce00078e0a05 */
.L_x_2451:
[----:B------:R-:W3:Y:S04]  /*1ac30*/  LDL R20, [R1+0x70] ;  /* 0x0000700001147983 */ /* 0x000ee80000100800 */
[----:B------:R1:W5:Y:S01]  /*1ac40*/  LDL R18, [R1+0x58] ;  /* 0x0000580001127983 */ /* 0x0003620000100800 */
[----:B------:R-:W-:Y:S01]  /*1ac50*/  BSSY B1, `(.L_x_2452) ;  /* 0x000002d000017945 */ /* 0x000fe20003800000 */
[----:B------:R-:W-:Y:S02]  /*1ac60*/  SEL R13, R83, RZ, !P0 ;  /* 0x000000ff530d7207 */ /* 0x000fe40004000000 */
[----:B------:R-:W-:Y:S02]  /*1ac70*/  SEL R26, R26, RZ, !P0 ;  /* 0x000000ff1a1a7207 */ /* 0x000fe40004000000 */
[----:B-----5:R-:W-:-:S02]  /*1ac80*/  SHF.R.S32.HI R10, RZ, 0x1f, R7 ;  /* 0x0000001fff0a7819 */ /* 0x020fc40000011407 */
[----:B---3--:R-:W-:Y:S01]  /*1ac90*/  SHF.R.S32.HI R12, RZ, 0x1f, R20 ;  /* 0x0000001fff0c7819 */ /* 0x008fe20000011414 */
[----:B-1----:R-:W-:Y:S06]  /*1aca0*/  @P3 BRA `(.L_x_2453) ;  /* 0x00000000009c3947 */ /* 0x002fec0003800000 */
[----:B------:R-:W1:Y:S01]  /*1acb0*/  S2R R3, SR_TID.X ;  /* 0x0000000000037919 */ /* 0x000e620000002100 */
[----:B------:R-:W3:Y:S02]  /*1acc0*/  LDC R14, c[0x0][0xbe8] ;  /* 0x0002fa00ff0e7b82 */ /* 0x000ee40000000800 */
[----:B---3--:R-:W-:Y:S01]  /*1acd0*/  IMAD R2, R6, R14, RZ ;  /* 0x0000000e06027224 */ /* 0x008fe200078e02ff */
[----:B-1----:R-:W-:-:S04]  /*1ace0*/  IADD3 R11, R18, -0x80, R3 ;  /* 0xffffff80120b7810 */ /* 0x002fc80007ffe003 */
        /* <DEDUP_REMOVED lines=13> */
[----:B------:R-:W3:Y:S01]  /*1adc0*/  @P0 LDC R15, c[0x0][0xbf0] ;  /* 0x0002fc00ff0f0b82 */ /* 0x000ee20000000800 */
[----:B------:R-:W-:-:S04]  /*1add0*/  IMAD.WIDE.U32 R2, R13, UR4, R2 ;  /* 0x000000040d027c25 */ /* 0x000fc8000f8e0002 */
[----:B-1----:R-:W-:-:S05]  /*1ade0*/  @P0 IMAD.HI.U32 R4, R11, R4, RZ ;  /* 0x000000040b040227 */ /* 0x002fca00078e00ff */
[----:B---3--:R-:W-:Y:S01]  /*1adf0*/  @P0 SHF.R.U32.HI R5, RZ, R15, R4 ;  /* 0x0000000fff050219 */ /* 0x008fe20000011604 */
[----:B------:R-:W-:-:S03]  /*1ae00*/  IMAD R4, R26, UR4, RZ ;  /* 0x000000041a047c24 */ /* 0x000fc6000f8e02ff */
[----:B------:R-:W-:Y:S01]  /*1ae10*/  IADD3 R2, P0, R5, R2, RZ ;  /* 0x0000000205027210 */ /* 0x000fe20007f1e0ff */
[----:B------:R-:W-:Y:S02]  /*1ae20*/  IMAD.MOV R9, RZ, RZ, -R5 ;  /* 0x000000ffff097224 */ /* 0x000fe400078e0a05 */
[----:B------:R-:W-:Y:S01]  /*1ae30*/  IMAD R8, R13, UR5, R4 ;  /* 0x000000050d087c24 */ /* 0x000fe2000f8e0204 */
[----:B------:R-:W-:Y:S01]  /*1ae40*/  ULDC.64 UR4, c[0x0][0xb88] ;  /* 0x0002e20000047ab9 */ /* 0x000fe20000000a00 */
[----:B------:R-:W-:Y:S01]  /*1ae50*/  IMAD R9, R14, R9, R11 ;  /* 0x000000090e097224 */ /* 0x000fe200078e020b */
[----:B------:R-:W-:-:S04]  /*1ae60*/  SHF.R.S32.HI R11, RZ, 0x1f, R5 ;  /* 0x0000001fff0b7819 */ /* 0x000fc80000011405 */
        /* <DEDUP_REMOVED lines=11> */
.L_x_2453:
[----:B------:R-:W-:Y:S05]  /*1af20*/  BSYNC B1 ;  /* 0x0000000000017941 */ /* 0x000fea0003800000 */
.L_x_2452:
[----:B------:R-:W-:Y:S01]  /*1af30*/  SHF.R.S32.HI R8, RZ, 0x1f, R82 ;  /* 0x0000001fff087819 */ /* 0x000fe20000011452 */
[----:B------:R-:W-:Y:S02]  /*1af40*/  ULDC.64 UR4, c[0x0][0xaa0] ;  /* 0x0002a80000047ab9 */ /* 0x000fe40000000a00 */
[----:B------:R-:W-:Y:S01]  /*1af50*/  IMAD R2, R10, UR4, RZ ;  /* 0x000000040a027c24 */ /* 0x000fe2000f8e02ff */
[----:B------:R-:W-:-:S03]  /*1af60*/  LEA.HI R8, R8, R82, RZ, 0x2 ;  /* 0x0000005208087211 */ /* 0x000fc600078f10ff */
[C---:B-1----:R-:W-:Y:S01]  /*1af70*/  IMAD R5, R7.reuse, UR5, R2 ;  /* 0x0000000507057c24 */ /* 0x042fe2000f8e0202 */
[----:B------:R-:W-:Y:S01]  /*1af80*/  SHF.R.S32.HI R8, RZ, 0x2, R8 ;  /* 0x00000002ff087819 */ /* 0x000fe20000011408 */
[----:B------:R-:W-:Y:S01]  /*1af90*/  IMAD.WIDE.U32 R2, R7, UR4, RZ ;  /* 0x0000000407027c25 */ /* 0x000fe2000f8e00ff */
[----:B------:R-:W-:-:S03]  /*1afa0*/  ULDC.64 UR4, c[0x0][0xae8] ;  /* 0x0002ba0000047ab9 */ /* 0x000fc60000000a00 */
[----:B------:R-:W-:Y:S02]  /*1afb0*/  IMAD R0, R0, 0x60, R8 ;  /* 0x0000006000007824 */ /* 0x000fe400078e0208 */
        /* <DEDUP_REMOVED lines=8> */
[----:B--2---:R-:W-:Y:S01]  /*1b040*/  @P2 SHF.R.U32.HI R5, RZ, R19, R0 ;  /* 0x00000013ff052219 */ /* 0x004fe20000011600 */
        /* <DEDUP_REMOVED lines=24> */
[----:B------:R0:W1:Y:S04]  /*1b1d0*/  SHFL.IDX PT, R3, R2, RZ, 0x1c1f ;  /* 0x001c1fff02037589 */ /* 0x00006800000e0000 */
[----:B------:R0:W2:Y:S02]  /*1b1e0*/  SHFL.IDX PT, R14, R0, RZ, 0x1c1f ;  /* 0x001c1fff000e7589 */ /* 0x0000a400000e0000 */
.L_x_2646:
        /* <DEDUP_REMOVED lines=9> */
[----:B-1----:R-:W-:Y:S02]  /*1b280*/  @!P2 IMAD.MOV.U32 R15, RZ, RZ, R3 ;  /* 0x000000ffff0fa224 */ /* 0x002fe400078e0003 */
[-C--:B--2---:R-:W-:Y:S02]  /*1b290*/  @!P3 LEA R8, P0, R34, R14.reuse, 0x1 ;  /* 0x0000000e2208b211 */ /* 0x084fe400078008ff */
[C---:B------:R-:W-:Y:S01]  /*1b2a0*/  @!P4 LEA R10, P1, R33.reuse, R14, 0x1 ;  /* 0x0000000e210ac211 */ /* 0x040fe200078208ff */
[----:B------:R-:W-:Y:S01]  /*1b2b0*/  @!P2 IMAD.WIDE R6, R32, 0x2, R14 ;  /* 0x000000022006a825 */ /* 0x000fe200078e020e */
[-C--:B------:R-:W-:Y:S02]  /*1b2c0*/  @!P3 LEA.HI.X R9, R34, R3.reuse, R35, 0x1, P0 ;  /* 0x000000032209b211 */ /* 0x080fe400000f0c23 */
[----:B------:R-:W-:Y:S02]  /*1b2d0*/  @!P4 LEA.HI.X R11, R33, R3, R36, 0x1, P1 ;  /* 0x00000003210bc211 */ /* 0x000fe400008f0c24 */
[----:B------:R3:W-:Y:S04]  /*1b2e0*/  @!P2 ST.E.128 desc[UR60][R6.64], RZ ;  /* 0x000000ff0600a985 */ /* 0x0007e8000c101d3c */
[----:B------:R3:W-:Y:S04]  /*1b2f0*/  @!P3 ST.E.128 desc[UR60][R8.64], RZ ;  /* 0x000000ff0800b985 */ /* 0x0007e8000c101d3c */
[----:B------:R3:W-:Y:S02]  /*1b300*/  @!P4 ST.E.128 desc[UR60][R10.64], RZ ;  /* 0x000000ff0a00c985 */ /* 0x0007e4000c101d3c */
.L_x_2456:
[----:B------:R-:W-:Y:S05]  /*1b310*/  BSYNC B1 ;  /* 0x0000000000017941 */ /* 0x000fea0003800000 */
.L_x_2455:
[----:B------:R-:W-:-:S03]  /*1b320*/  UMOV UR4, 0xffffffff ;  /* 0xffffffff00047882 */ /* 0x000fc60000000000 */
[----:B------:R-:W-:Y:S05]  /*1b330*/  BRA.DIV UR4, `(.L_x_2457) ;  /* 0x00000086049c7947 */ /* 0x000fea000b800000 */
[----:B-1----:R1:W4:Y:S04]  /*1b340*/  SHFL.IDX PT, R3, R2, 0x1, 0x1c1f ;  /* 0x003c1f0002037f89 */ /* 0x00232800000e0000 */
[----:B--2---:R1:W2:Y:S02]  /*1b350*/  SHFL.IDX PT, R14, R0, 0x1, 0x1c1f ;  /* 0x003c1f00000e7f89 */ /* 0x0042a400000e0000 */
.L_x_2650:
[----:B01----:R-:W-:-:S05]  /*1b360*/  VIADD R0, R4, 0x60 ;  /* 0x0000006004007836 */ /* 0x003fca0000000000 */
[----:B------:R-:W-:-:S13]  /*1b370*/  ISETP.GE.AND P0, PT, R0, R17, PT ;  /* 0x000000110000720c */ /* 0x000fda0003f06270 */
[----:B------:R-:W-:Y:S05]  /*1b380*/  @P0 BRA `(.L_x_2450) ;  /* 0x0000000000340947 */ /* 0x000fea0003800000 */
[----:B------:R-:W-:Y:S02]  /*1b390*/  ULDC UR4, c[0x0][0xac8] ;  /* 0x0002b20000047ab9 */ /* 0x000fe40000000800 */
[----:B------:R-:W-:Y:S02]  /*1b3a0*/  ISETP.GE.AND P2, PT, R32, UR4, PT ;  /* 0x0000000420007c0c */ /* 0x000fe4000bf46270 */
[----:B------:R-:W-:Y:S02]  /*1b3b0*/  ISETP.GE.AND P3, PT, R34, UR4, PT ;  /* 0x0000000422007c0c */ /* 0x000fe4000bf66270 */
[----:B------:R-:W-:-:S09]  /*1b3c0*/  ISETP.GE.AND P4, PT, R33, UR4, PT ;  /* 0x0000000421007c0c */ /* 0x000fd2000bf86270 */
[----:B----4-:R-:W-:Y:S02]  /*1b3d0*/  @!P2 IMAD.MOV.U32 R15, RZ, RZ, R3 ;  /* 0x000000ffff0fa224 */ /* 0x010fe400078e0003 */
[-C--:B--23--:R-:W-:Y:S02]  /*1b3e0*/  @!P3 LEA R6, P0, R34, R14.reuse, 0x1 ;  /* 0x0000000e2206b211 */ /* 0x08cfe400078008ff */
[C---:B------:R-:W-:Y:S01]  /*1b3f0*/  @!P4 LEA R2, P1, R33.reuse, R14, 0x1 ;  /* 0x0000000e2102c211 */ /* 0x040fe200078208ff */
[----:B------:R-:W-:Y:S01]  /*1b400*/  @!P2 IMAD.WIDE R4, R32, 0x2, R14 ;  /* 0x000000022004a825 */ /* 0x000fe200078e020e */
[-C--:B------:R-:W-:Y:S02]  /*1b410*/  @!P3 LEA.HI.X R7, R34, R3.reuse, R35, 0x1, P0 ;  /* 0x000000032207b211 */ /* 0x080fe400000f0c23 */
[----:B------:R-:W-:Y:S02]  /*1b420*/  @!P4 LEA.HI.X R3, R33, R3, R36, 0x1, P1 ;  /* 0x000000032103c211 */ /* 0x000fe400008f0c24 */
[----:B------:R0:W-:Y:S04]  /*1b430*/  @!P2 ST.E.128 desc[UR60][R4.64], RZ ;  /* 0x000000ff0400a985 */ /* 0x0001e8000c101d3c */
[----:B------:R0:W-:Y:S04]  /*1b440*/  @!P3 ST.E.128 desc[UR60][R6.64], RZ ;  /* 0x000000ff0600b985 */ /* 0x0001e8000c101d3c */
[----:B------:R0:W-:Y:S02]  /*1b450*/  @!P4 ST.E.128 desc[UR60][R2.64], RZ ;  /* 0x000000ff0200c985 */ /* 0x0001e4000c101d3c */
.L_x_2450:
[----:B------:R-:W-:Y:S05]  /*1b460*/  BSYNC B0 ;  /* 0x0000000000007941 */ /* 0x000fea0003800000 */
.L_x_2445:
[----:B------:R-:W-:Y:S02]  /*1b470*/  ULDC UR4, c[0x0][0xc3c] ;  /* 0x00030f0000047ab9 */ /* 0x000fe40000000800 */
[----:B------:R-:W-:-:S13]  /*1b480*/  ISETP.GE.AND P0, PT, R107, UR4, PT ;  /* 0x000000046b007c0c */ /* 0x000fda000bf06270 */
[----:B------:R-:W-:Y:S05]  /*1b490*/  @!P0 BRA `(.L_x_2458) ;  /* 0xfffffe5c00848947 */ /* 0x000fea000383ffff */
[----:B------:R-:W-:Y:S05]  /*1b4a0*/  BRA `(.L_x_2311) ;  /* 0x0000007800f47947 */ /* 0x000fea0003800000 */
.L_x_2309:
[----:B------:R-:W-:-:S08]  /*1b4b0*/  NOP ;  /* 0x0000000000007918 */ /* 0x000fd00000000000 */
[----:B0-----:R-:W0:-:S00]  /*1b4c0*/  USETMAXREG.DEALLOC.CTAPOOL 0x20 ;  /* 0x00000020000079c8 */ /* 0x001e0000080e0500 */
        /* <DEDUP_REMOVED lines=16> */
.L_x_2459:
        /* <DEDUP_REMOVED lines=42> */
.L_x_2465:
        /* <DEDUP_REMOVED lines=12> */
.L_x_2464:
[----:B------:R-:W-:Y:S05]  /*1b930*/  BSYNC B0 ;  /* 0x0000000000007941 */ /* 0x000fea0003800000 */
.L_x_2463:
        /* <DEDUP_REMOVED lines=22> */
.L_x_2461:
        /* <DEDUP_REMOVED lines=21> */
.L_x_2466:
        /* <DEDUP_REMOVED lines=59> */
.L_x_2462:
[----:B------:R-:W-:Y:S02]  /*1bfa0*/  IMAD.MOV.U32 R17, RZ, RZ, RZ ;  /* 0x000000ffff117224 */ /* 0x000fe400078e00ff */
[----:B------:R-:W-:Y:S02]  /*1bfb0*/  IMAD.U32 R16, RZ, RZ, UR6 ;  /* 0x00000006ff107e24 */ /* 0x000fe4000f8e00ff */
[----:B------:R-:W-:-:S07]  /*1bfc0*/  IMAD.MOV.U32 R18, RZ, RZ, RZ ;  /* 0x000000ffff127224 */ /* 0x000fce00078e00ff */
.L_x_2467:
[----:B------:R-:W-:-:S13]  /*1bfd0*/  ISETP.NE.AND P0, PT, R5, RZ, PT ;  /* 0x000000ff0500720c */ /* 0x000fda0003f05270 */
[----:B------:R-:W0:Y:S01]  /*1bfe0*/  @!P0 S2R R3, SR_CgaCtaId ;  /* 0x0000000000038919 */ /* 0x000e220000008800 */
[----:B------:R-:W-:-:S04]  /*1bff0*/  @!P0 MOV R0, 0x400 ;  /* 0x0000040000008802 */ /* 0x000fc80000000f00 */
[----:B0-----:R-:W-:-:S05]  /*1c000*/  @!P0 LEA R0, R3, R0, 0x18 ;  /* 0x0000000003008211 */ /* 0x001fca00078ec0ff */
[----:B------:R2:W-:Y:S01]  /*1c010*/  @!P0 STS.128 [R0+0x31cd0], R16 ;  /* 0x031cd01000008388 */ /* 0x0005e20000000c00 */
[----:B------:R-:W-:Y:S06]  /*1c020*/  BAR.ARV 0x5, 0x200 ;  /* 0x0148000000007b1d */ /* 0x000fec0000002000 */
.L_x_2460:
        /* <DEDUP_REMOVED lines=31> */
[C---:B------:R-:W-:Y:S01]  /*1c220*/  LOP3.LUT R2, R0.reuse, 0x20, RZ, 0xfc, !PT ;  /* 0x0000002000027812 */ /* 0x040fe200078efcff */
[----:B------:R-:W-:Y:S01]  /*1c230*/  IMAD.MOV.U32 R3, RZ, RZ, 0x1 ;  /* 0x00000001ff037424 */ /* 0x000fe200078e00ff */
[----:B------:R-:W-:Y:S02]  /*1c240*/  LOP3.LUT R0, R0, 0x40, RZ, 0xfc, !PT ;  /* 0x0000004000007812 */ /* 0x000fe400078efcff */
[----:B------:R4:W-:Y:S04]  /*1c250*/  STL [R1+0xc], R4 ;  /* 0x00000c0401007387 */ /* 0x0009e80000100800 */
[----:B------:R4:W-:Y:S02]  /*1c260*/  STL [R1+0x4], R3 ;  /* 0x0000040301007387 */ /* 0x0009e40000100800 */
.L_x_2612:
[----:B0---4-:R-:W0:Y:S02]  /*1c270*/  LDC.64 R2, c[0x0][0xc88] ;  /* 0x00032200ff027b82 */ /* 0x011e240000000a00 */
        /* <DEDUP_REMOVED lines=18> */
[C---:B------:R-:W-:Y:S01]  /*1c3a0*/  IADD3 R2, P2, R24.reuse, UR6, RZ ;  /* 0x0000000618027c10 */ /* 0x040fe2000ff5e0ff */
[----:B------:R0:W-:Y:S03]  /*1c3b0*/  STL [R1+0x24], R0 ;  /* 0x0000240001007387 */ /* 0x0001e60000100800 */
[C---:B------:R-:W-:Y:S01]  /*1c3c0*/  IADD3.X R3, R25.reuse, UR7, RZ, P2, !PT ;  /* 0x0000000719037c10 */ /* 0x040fe200097fe4ff */
[----:B------:R-:W-:Y:S01]  /*1c3d0*/  ULDC.64 UR6, c[0x0][0xa10] ;  /* 0x0002840000067ab9 */ /* 0x000fe20000000a00 */
[----:B------:R-:W-:Y:S01]  /*1c3e0*/  ISETP.NE.U32.AND P3, PT, RZ, UR8, PT ;  /* 0x00000008ff007c0c */ /* 0x000fe2000bf65070 */
[----:B-1----:R1:W5:Y:S01]  /*1c3f0*/  @P1 LDG.E R8, desc[UR60][R4.64] ;  /* 0x0000003c04081981 */ /* 0x002362000c1e1900 */
[----:B------:R-:W-:Y:S01]  /*1c400*/  IADD3 R6, P4, R24, UR4, RZ ;  /* 0x0000000418067c10 */ /* 0x000fe2000ff9e0ff */
[----:B------:R-:W-:Y:S01]  /*1c410*/  IMAD.MOV.U32 R28, RZ, RZ, RZ ;  /* 0x000000ffff1c7224 */ /* 0x000fe200078e00ff */
[----:B------:R-:W-:Y:S01]  /*1c420*/  ISETP.NE.AND.EX P3, PT, RZ, UR9, PT, P3 ;  /* 0x00000009ff007c0c */ /* 0x000fe2000bf65330 */
[----:B------:R-:W2:Y:S01]  /*1c430*/  @P0 LDG.E R9, desc[UR60][R2.64] ;  /* 0x0000003c02090981 */ /* 0x000ea2000c1e1900 */
[----:B------:R-:W-:Y:S01]  /*1c440*/  IADD3.X R7, R25, UR5, RZ, P4, !PT ;  /* 0x0000000519077c10 */ /* 0x000fe2000a7fe4ff */
[----:B0-----:R-:W-:Y:S01]  /*1c450*/  IMAD.MOV.U32 R0, RZ, RZ, RZ ;  /* 0x000000ffff007224 */ /* 0x001fe200078e00ff */
[----:B------:R-:W-:-:S02]  /*1c460*/  ISETP.NE.U32.AND P1, PT, RZ, UR4, PT ;  /* 0x00000004ff007c0c */ /* 0x000fc4000bf25070 */
[----:B------:R-:W-:Y:S02]  /*1c470*/  ISETP.NE.U32.AND P2, PT, RZ, UR6, PT ;  /* 0x00000006ff007c0c */ /* 0x000fe4000bf45070 */
[C---:B-1----:R-:W-:Y:S01]  /*1c480*/  IADD3 R4, P4, R24.reuse, UR6, RZ ;  /* 0x0000000618047c10 */ /* 0x042fe2000ff9e0ff */
[----:B------:R-:W-:Y:S01]  /*1c490*/  ULDC UR4, c[0x0][0x288] ;  /* 0x0000a20000047ab9 */ /* 0x000fe20000000800 */
[----:B------:R-:W-:Y:S02]  /*1c4a0*/  ISETP.NE.AND.EX P1, PT, RZ, UR5, PT, P1 ;  /* 0x00000005ff007c0c */ /* 0x000fe4000bf25310 */
[----:B------:R-:W-:Y:S02]  /*1c4b0*/  IADD3.X R5, R25, UR7, RZ, P4, !PT ;  /* 0x0000000719057c10 */ /* 0x000fe4000a7fe4ff */
[----:B------:R-:W-:Y:S02]  /*1c4c0*/  @P3 IADD3 R10, P4, R24, UR8, RZ ;  /* 0x00000008180a3c10 */ /* 0x000fe4000ff9e0ff */
[----:B------:R-:W-:-:S02]  /*1c4d0*/  ISETP.NE.AND.EX P2, PT, RZ, UR7, PT, P2 ;  /* 0x00000007ff007c0c */ /* 0x000fc4000bf45320 */
[----:B------:R-:W-:-:S05]  /*1c4e0*/  @P3 IADD3.X R11, R25, UR9, RZ, P4, !PT ;  /* 0x00000009190b3c10 */ /* 0x000fca000a7fe4ff */
[----:B------:R-:W5:Y:S06]  /*1c4f0*/  @P1 LDG.E R28, desc[UR60][R6.64] ;  /* 0x0000003c061c1981 */ /* 0x000f6c000c1e1900 */
        /* <DEDUP_REMOVED lines=16> */
[----:B------:R-:W-:Y:S06]  /*1c600*/  @P3 BRA `(.L_x_2469) ;  /* 0x0000000000143947 */ /* 0x000fec0003800000 */
[----:B------:R-:W-:Y:S05]  /*1c610*/  @!P0 BRA `(.L_x_2469) ;  /* 0x0000000000108947 */ /* 0x000fea0003800000 */
[----:B------:R-:W2:Y:S04]  /*1c620*/  LDG.E R11, desc[UR60][R2.64] ;  /* 0x0000003c020b7981 */ /* 0x000ea8000c1e1900 */
[----:B------:R-:W2:Y:S02]  /*1c630*/  LDG.E R2, desc[UR60][R2.64+0x4] ;  /* 0x0000043c02027981 */ /* 0x000ea4000c1e1900 */
[----:B--2---:R-:W-:-:S05]  /*1c640*/  IMAD.IADD R12, R2, 0x1, -R11 ;  /* 0x00000001020c7824 */ /* 0x004fca00078e0a0b */
[----:B------:R0:W-:Y:S02]  /*1c650*/  STL [R1+0x20], R12 ;  /* 0x0000200c01007387 */ /* 0x0001e40000100800 */
.L_x_2469:
[----:B------:R-:W-:Y:S01]  /*1c660*/  ULDC.64 UR4, c[0x0][0xa20] ;  /* 0x0002880000047ab9 */ /* 0x000fe20000000a00 */
[----:B-----5:R-:W-:Y:S01]  /*1c670*/  IMAD.IADD R28, R28, 0x1, R8 ;  /* 0x000000011c1c7824 */ /* 0x020fe200078e0208 */
[----:B------:R-:W-:Y:S01]  /*1c680*/  ISETP.NE.U32.AND P0, PT, RZ, UR4, PT ;  /* 0x00000004ff007c0c */ /* 0x000fe2000bf05070 */
[----:B------:R-:W-:-:S03]  /*1c690*/  IMAD.MOV.U32 R26, RZ, RZ, R13 ;  /* 0x000000ffff1a7224 */ /* 0x000fc600078e000d */
[----:B------:R-:W-:-:S13]  /*1c6a0*/  ISETP.NE.AND.EX P0, PT, RZ, UR5, PT, P0 ;  /* 0x00000005ff007c0c */ /* 0x000fda000bf05300 */
[----:B------:R-:W-:Y:S05]  /*1c6b0*/  @!P0 BRA `(.L_x_2470) ;  /* 0x0000000000108947 */ /* 0x000fea0003800000 */
[----:B------:R-:W-:-:S04]  /*1c6c0*/  IADD3 R2, P0, R24, UR4, RZ ;  /* 0x0000000418027c10 */ /* 0x000fc8000ff1e0ff */
[----:B------:R-:W-:-:S05]  /*1c6d0*/  IADD3.X R3, R25, UR5, RZ, P0, !PT ;  /* 0x0000000519037c10 */ /* 0x000fca00087fe4ff */
[----:B------:R1:W5:Y:S01]  /*1c6e0*/  LDG.E R10, desc[UR60][R2.64] ;  /* 0x0000003c020a7981 */ /* 0x000362000c1e1900 */
[----:B------:R-:W-:Y:S05]  /*1c6f0*/  BRA `(.L_x_2471) ;  /* 0x0000000000107947 */ /* 0x000fea0003800000 */
.L_x_2470:
[----:B------:R-:W-:Y:S05]  /*1c700*/  @!P1 BRA `(.L_x_2471) ;  /* 0x00000000000c9947 */ /* 0x000fea0003800000 */
[----:B------:R-:W2:Y:S04]  /*1c710*/  LDG.E R10, desc[UR60][R6.64] ;  /* 0x0000003c060a7981 */ /* 0x000ea8000c1e1900 */
[----:B------:R-:W2:Y:S02]  /*1c720*/  LDG.E R6, desc[UR60][R6.64+0x4] ;  /* 0x0000043c06067981 */ /* 0x000ea4000c1e1900 */
[----:B--2---:R-:W-:-:S07]  /*1c730*/  IMAD.IADD R10, R6, 0x1, -R10 ;  /* 0x00000001060a7824 */ /* 0x004fce00078e0a0a */
.L_x_2471:
[----:B-1----:R-:W2:Y:S01]  /*1c740*/  @P2 LDG.E R2, desc[UR60][R4.64] ;  /* 0x0000003c04022981 */ /* 0x002ea2000c1e1900 */
[----:B------:R-:W1:Y:S01]  /*1c750*/  LDC R3, c[0x0][0x448] ;  /* 0x00011200ff037b82 */ /* 0x000e620000000800 */
[----:B-----5:R-:W-:Y:S02]  /*1c760*/  IMAD.IADD R10, R10, 0x1, -R8 ;  /* 0x000000010a0a7824 */ /* 0x020fe400078e0a08 */
[----:B------:R-:W2:Y:S01]  /*1c770*/  @P2 LDG.E R4, desc[UR60][R4.64+0x4] ;  /* 0x0000043c04042981 */ /* 0x000ea2000c1e1900 */
[----:B-1----:R-:W-:-:S13]  /*1c780*/  ISETP.NE.AND P0, PT, R3, 0x1, PT ;  /* 0x000000010300780c */ /* 0x002fda0003f05270 */
[----:B------:R-:W1:Y:S01]  /*1c790*/  @P0 LDC R3, c[0x0][0x450] ;  /* 0x00011400ff030b82 */ /* 0x000e620000000800 */
[----:B------:R-:W-:Y:S01]  /*1c7a0*/  BSSY B0, `(.L_x_2472) ;  /* 0x0000167000007945 */ /* 0x000fe20003800000 */
[----:B--2---:R-:W-:-:S06]  /*1c7b0*/  @P2 IMAD.IADD R9, R4, 0x1, -R2 ;  /* 0x0000000104092824 */ /* 0x004fcc00078e0a02 */
[----:B------:R-:W2:Y:S01]  /*1c7c0*/  @P0 LDC R4, c[0x0][0x44c] ;  /* 0x00011300ff040b82 */ /* 0x000ea20000000800 */
[----:B------:R-:W-:-:S04]  /*1c7d0*/  IMAD R2, R17, 0xc0, RZ ;  /* 0x000000c011027824 */ /* 0x000fc800078e02ff */
[----:B------:R-:W-:Y:S02]  /*1c7e0*/  VIADD R2, R2, 0xbf ;  /* 0x000000bf02027836 */ /* 0x000fe40000000000 */
[----:B------:R-:W-:-:S04]  /*1c7f0*/  IMAD.IADD R20, R10, 0x1, R9 ;  /* 0x000000010a147824 */ /* 0x000fc800078e0209 */
[C---:B------:R-:W-:Y:S01]  /*1c800*/  VIADD R21, R20.reuse, 0x8f ;  /* 0x0000008f14157836 */ /* 0x040fe20000000000 */
[----:B------:R-:W-:-:S03]  /*1c810*/  IADD3 R20, R20, 0x90, -R12 ;  /* 0x0000009014147810 */ /* 0x000fc60007ffe80c */
[----:B------:R-:W-:-:S04]  /*1c820*/  IMAD.HI R21, R21, 0x38e38e39, RZ ;  /* 0x38e38e3915157827 */ /* 0x000fc800078e02ff */
[----:B--2---:R-:W-:-:S05]  /*1c830*/  @P0 IMAD.HI.U32 R4, R2, R4, RZ ;  /* 0x0000000402040227 */ /* 0x004fca00078e00ff */
[----:B-1----:R-:W-:-:S05]  /*1c840*/  @P0 SHF.R.U32.HI R2, RZ, R3, R4 ;  /* 0x00000003ff020219 */ /* 0x002fca0000011604 */
[----:B------:R-:W-:Y:S01]  /*1c850*/  IMAD.IADD R2, R20, 0x1, R2 ;  /* 0x0000000114027824 */ /* 0x000fe200078e0202 */
[----:B------:R-:W-:-:S03]  /*1c860*/  SHF.R.U32.HI R3, RZ, 0x1f, R21 ;  /* 0x0000001fff037819 */ /* 0x000fc60000011615 */
[----:B------:R-:W-:Y:S01]  /*1c870*/  IMAD.HI R2, R2, 0x38e38e39, RZ ;  /* 0x38e38e3902027827 */ /* 0x000fe200078e02ff */
[----:B------:R-:W-:-:S04]  /*1c880*/  LEA.HI.SX32 R21, R21, R3, 0x1b ;  /* 0x0000000315157211 */ /* 0x000fc800078fdaff */
[----:B------:R-:W-:-:S04]  /*1c890*/  SHF.R.U32.HI R3, RZ, 0x1f, R2 ;  /* 0x0000001fff037819 */ /* 0x000fc80000011602 */
[----:B------:R-:W-:-:S04]  /*1c8a0*/  LEA.HI.SX32 R3, R2, R3, 0x1b ;  /* 0x0000000302037211 */ /* 0x000fc800078fdaff */
[----:B------:R-:W-:-:S05]  /*1c8b0*/  VIMNMX R2, R21, R3, PT ;  /* 0x0000000315027248 */ /* 0x000fca0003fe0100 */
[--C-:B------:R-:W-:Y:S02]  /*1c8c0*/  IMAD R2, R2, 0x90, -R10.reuse ;  /* 0x0000009002027824 */ /* 0x100fe400078e0a0a */
[----:B------:R-:W-:-:S03]  /*1c8d0*/  IMAD.MOV R10, RZ, RZ, -R10 ;  /* 0x000000ffff0a7224 */ /* 0x000fc600078e0a0a */
[----:B------:R-:W-:Y:S02]  /*1c8e0*/  VIMNMX R2, R2, R9, PT ;  /* 0x0000000902027248 */ /* 0x000fe40003fe0100 */
[----:B------:R-:W-:-:S04]  /*1c8f0*/  VIMNMX R10, RZ, R10, !PT ;  /* 0x0000000aff0a7248 */ /* 0x000fc80007fe0100 */
[----:B------:R-:W-:Y:S01]  /*1c900*/  ISETP.GT.AND P0, PT, R2, R10, PT ;  /* 0x0000000a0200720c */ /* 0x000fe20003f04270 */
[----:B------:R-:W-:-:S05]  /*1c910*/  IMAD.WIDE.U32 R4, R10, 0x38e38e39, RZ ;  /* 0x38e38e390a047825 */ /* 0x000fca00078e00ff */
[----:B------:R-:W-:-:S07]  /*1c920*/  SHF.R.U32.HI R4, RZ, 0x5, R5 ;  /* 0x00000005ff047819 */ /* 0x000fce0000011605 */
[----:B------:R-:W-:-:S04]  /*1c930*/  @P0 VIADD R2, R2, 0x8f ;  /* 0x0000008f02020836 */ /* 0x000fc80000000000 */
[----:B------:R-:W-:-:S05]  /*1c940*/  @P0 IMAD.HI R2, R2, 0x38e38e39, RZ ;  /* 0x38e38e3902020827 */ /* 0x000fca00078e02ff */
        /* <DEDUP_REMOVED lines=13> */
.L_x_2653:
[----:B--2---:R-:W-:Y:S02]  /*1ca20*/  ISETP.NE.AND P0, PT, R14, RZ, PT ;  /* 0x000000ff0e00720c */ /* 0x004fe40003f05270 */
[----:B------:R-:W-:-:S11]  /*1ca30*/  PLOP3.LUT P6, PT, PT, PT, PT, 0x8, 0x0 ;  /* 0x000000000000781c */ /* 0x000fd60003fce170 */
[----:B------:R-:W-:Y:S05]  /*1ca40*/  @P0 BRA `(.L_x_2475) ;  /* 0x00000000000c0947 */ /* 0x000fea0003800000 */
[----:B------:R-:W-:-:S03]  /*1ca50*/  UMOV UR4, 0xffffffff ;  /* 0xffffffff00047882 */ /* 0x000fc60000000000 */
[----:B------:R-:W-:Y:S05]  /*1ca60*/  BRA.DIV UR4, `(.L_x_2476) ;  /* 0x00000072044c7947 */ /* 0x000fea000b800000 */
[----:B------:R-:W-:-:S13]  /*1ca70*/  ELECT P6, URZ, PT ;  /* 0x00000000003f782f */ /* 0x000fda00038c0000 */
.L_x_2475:
        /* <DEDUP_REMOVED lines=9> */
.L_x_2656:
[----:B------:R-:W-:Y:S05]  /*1cb10*/  BSYNC B1 ;  /* 0x0000000000017941 */ /* 0x000fea0003800000 */
.L_x_2477:
[----:B------:R-:W-:Y:S04]  /*1cb20*/  BSSY B1, `(.L_x_2479) ;  /* 0x000008c000017945 */ /* 0x000fe80003800000 */
[----:B------:R-:W-:Y:S05]  /*1cb30*/  @!P6 BRA `(.L_x_2480) ;  /* 0x000000080028e947 */ /* 0x000fea0003800000 */
[----:B------:R-:W2:Y:S01]  /*1cb40*/  LDL R7, [R1+0x4] ;  /* 0x0000040001077983 */ /* 0x000ea20000100800 */
[----:B------:R-:W-:Y:S01]  /*1cb50*/  IMAD R9, R29, 0x8, R22 ;  /* 0x000000081d097824 */ /* 0x000fe200078e0216 */
[----:B------:R-:W3:Y:S01]  /*1cb60*/  S2R R6, SR_TID.X ;  /* 0x0000000000067919 */ /* 0x000ee20000002100 */
[----:B------:R-:W-:Y:S01]  /*1cb70*/  BSSY B2, `(.L_x_2481) ;  /* 0x0000006000027945 */ /* 0x000fe20003800000 */
[----:B---3--:R-:W-:-:S04]  /*1cb80*/  LOP3.LUT R6, R6, 0x7f, RZ, 0xc0, !PT ;  /* 0x0000007f06067812 */ /* 0x008fc800078ec0ff */
[----:B------:R-:W-:Y:S02]  /*1cb90*/  ISETP.NE.AND P1, PT, R6, RZ, PT ;  /* 0x000000ff0600720c */ /* 0x000fe40003f25270 */
[----:B--2---:R-:W-:-:S04]  /*1cba0*/  SHF.L.U32 R8, R7, 0x1f, RZ ;  /* 0x0000001f07087819 */ /* 0x004fc800000006ff */
[----:B------:R-:W2:Y:S02]  /*1cbb0*/  SYNCS.PHASECHK.TRANS64.TRYWAIT P0, [R9+URZ+0x31ca0], R8 ;  /* 0x031ca008090075a7 */ /* 0x000ea4000800017f */
[----:B--2---:R-:W-:Y:S05]  /*1cbc0*/  @!P0 BRA `(.L_x_2482) ;  /* 0x0000007000288947 */ /* 0x004fea0003800000 */
.L_x_2657:
[----:B------:R-:W-:Y:S05]  /*1cbd0*/  BSYNC B2 ;  /* 0x0000000000027941 */ /* 0x000fea0003800000 */
.L_x_2481:
        /* <DEDUP_REMOVED lines=9> */
.L_x_2484:
[----:B------:R-:W-:Y:S05]  /*1cc70*/  BSYNC B2 ;  /* 0x0000000000027941 */ /* 0x000fea0003800000 */
.L_x_2483:
        /* <DEDUP_REMOVED lines=10> */
[----:B------:R-:W-:Y:S01]  /*1cd20*/  VIADD R10, R7, 0x16a00 ;  /* 0x00016a00070a7836 */ /* 0x000fe20000000000 */
[----:B------:R-:W-:-:S09]  /*1cd30*/  UMOV UR7, 0x12f00000 ;  /* 0x12f0000000077882 */ /* 0x000fd20000000000 */
.L_x_2485:
        /* <DEDUP_REMOVED lines=16> */
.L_x_2486:
        /* <DEDUP_REMOVED lines=10> */
[----:B0-----:R-:W-:Y:S01]  /*1cee0*/  IMAD.MOV.U32 R12, RZ, RZ, 0x40 ;  /* 0x00000040ff0c7424 */ /* 0x001fe200078e00ff */
[----:B------:R-:W-:Y:S01]  /*1cef0*/  PLOP3.LUT P0, PT, PT, PT, PT, 0x80, 0x0 ;  /* 0x000000000000781c */ /* 0x000fe20003f0f070 */
[----:B------:R-:W-:Y:S01]  /*1cf00*/  VIADD R10, R7, 0x1b200 ;  /* 0x0001b200070a7836 */ /* 0x000fe20000000000 */
[----:B------:R-:W-:Y:S01]  /*1cf10*/  UMOV UR6, 0x0 ;  /* 0x0000000000067882 */ /* 0x000fe20000000000 */
[----:B------:R-:W-:Y:S01]  /*1cf20*/  UMOV UR7, 0x12f00000 ;  /* 0x12f0000000077882 */ /* 0x000fe20000000000 */
[----:B------:R-:W-:-:S15]  /*1cf30*/  R2UR UR10, R12 ;  /* 0x000000000c0a72ca */ /* 0x000fde00000e0000 */
.L_x_2487:
        /* <DEDUP_REMOVED lines=13> */
.L_x_2658:
[----:B------:R-:W-:Y:S05]  /*1d010*/  BSYNC B2 ;  /* 0x0000000000027941 */ /* 0x000fea0003800000 */
.L_x_2488:
        /* <DEDUP_REMOVED lines=11> */
.L_x_2491:
[----:B------:R-:W-:Y:S05]  /*1d0d0*/  BSYNC B2 ;  /* 0x0000000000027941 */ /* 0x000fea0003800000 */
.L_x_2490:
        /* <DEDUP_REMOVED lines=8> */
.L_x_2492:
        /* <DEDUP_REMOVED lines=15> */
.L_x_2493:
        /* <DEDUP_REMOVED lines=15> */
.L_x_2494:
        /* <DEDUP_REMOVED lines=10> */
.L_x_2480:
[----:B------:R-:W-:Y:S05]  /*1d3e0*/  BSYNC B1 ;  /* 0x0000000000017941 */ /* 0x000fea0003800000 */
.L_x_2479:
[----:B-1----:R-:W2:Y:S01]  /*1d3f0*/  LDL.LU R5, [R1+0x4] ;  /* 0x0000040001057983 */ /* 0x002ea20000300800 */
        /* <DEDUP_REMOVED lines=8> */
[----:B------:R1:W-:Y:S02]  /*1d480*/  STL [R1+0x4], R5 ;  /* 0x0000040501007387 */ /* 0x0003e40000100800 */
[----:B------:R-:W-:Y:S05]  /*1d490*/  @!P2 BRA `(.L_x_2473) ;  /* 0x00000008005ca947 */ /* 0x000fea0003800000 */
.L_x_2511:
[----:B------:R-:W-:Y:S05]  /*1d4a0*/  YIELD ;  /* 0x0000000000007946 */ /* 0x000fea0003800000 */
[----:B------:R-:W-:Y:S04]  /*1d4b0*/  BSSY B1, `(.L_x_2495) ;  /* 0x000008b000017945 */ /* 0x000fe80003800000 */
[----:B--2---:R-:W-:Y:S05]  /*1d4c0*/  @!P6 BRA `(.L_x_2496) ;  /* 0x000000080024e947 */ /* 0x004fea0003800000 */
[----:B-1----:R-:W2:Y:S01]  /*1d4d0*/  LDL R5, [R1+0x4] ;  /* 0x0000040001057983 */ /* 0x002ea20000100800 */
        /* <DEDUP_REMOVED lines=8> */
.L_x_2659:
[----:B------:R-:W-:Y:S05]  /*1d560*/  BSYNC B2 ;  /* 0x0000000000027941 */ /* 0x000fea0003800000 */
.L_x_2497:
        /* <DEDUP_REMOVED lines=9> */
.L_x_2500:
[----:B------:R-:W-:Y:S05]  /*1d600*/  BSYNC B2 ;  /* 0x0000000000027941 */ /* 0x000fea0003800000 */
.L_x_2499:
[----:B0-----:R-:W-:Y:S01]  /*1d610*/  IMAD.MOV.U32 R12, RZ, RZ, RZ ;  /* 0x000000ffff0c7224 */ /* 0x001fe200078e00ff */
        /* <DEDUP_REMOVED lines=10> */
.L_x_2501:
        /* <DEDUP_REMOVED lines=16> */
.L_x_2502:
        /* <DEDUP_REMOVED lines=16> */
.L_x_2503:
        /* <DEDUP_REMOVED lines=13> */
.L_x_2660:
[----:B------:R-:W-:Y:S05]  /*1d990*/  BSYNC B2 ;  /* 0x0000000000027941 */ /* 0x000fea0003800000 */
.L_x_2504:
        /* <DEDUP_REMOVED lines=11> */
.L_x_2507:
[----:B------:R-:W-:Y:S05]  /*1da50*/  BSYNC B2 ;  /* 0x0000000000027941 */ /* 0x000fea0003800000 */
.L_x_2506:
        /* <DEDUP_REMOVED lines=8> */
.L_x_2508:
        /* <DEDUP_REMOVED lines=15> */
.L_x_2509:
        /* <DEDUP_REMOVED lines=15> */
.L_x_2510:
        /* <DEDUP_REMOVED lines=10> */
.L_x_2496:
[----:B------:R-:W-:Y:S05]  /*1dd60*/  BSYNC B1 ;  /* 0x0000000000017941 */ /* 0x000fea0003800000 */
.L_x_2495:
[----:B------:R-:W2:Y:S01]  /*1dd70*/  LDL.LU R7, [R1+0x4] ;  /* 0x0000040001077983 */ /* 0x000ea20000300800 */
[----:B------:R-:W-:Y:S01]  /*1dd80*/  VIADD R29, R29, 0x1 ;  /* 0x000000011d1d7836 */ /* 0x000fe20000000000 */
[C---:B------:R-:W-:Y:S01]  /*1dd90*/  ISETP.GT.AND P2, PT, R9.reuse, R4, PT ;  /* 0x000000040900720c */ /* 0x040fe20003f44270 */
[----:B------:R-:W-:-:S03]  /*1dda0*/  VIADD R9, R9, 0xffffffff ;  /* 0xffffffff09097836 */ /* 0x000fc60000000000 */
[----:B------:R-:W-:-:S04]  /*1ddb0*/  ISETP.NE.AND P1, PT, R29, 0x2, PT ;  /* 0x000000021d00780c */ /* 0x000fc80003f25270 */
[----:B------:R-:W-:Y:S02]  /*1ddc0*/  SEL R3, RZ, 0x1, P1 ;  /* 0x00000001ff037807 */ /* 0x000fe40000800000 */
[----:B------:R-:W-:Y:S02]  /*1ddd0*/  SEL R29, R29, RZ, P1 ;  /* 0x000000ff1d1d7207 */ /* 0x000fe40000800000 */
[----:B--2---:R-:W-:-:S05]  /*1dde0*/  LOP3.LUT R7, R7, R3, RZ, 0x3c, !PT ;  /* 0x0000000307077212 */ /* 0x004fca00078e3cff */
[----:B------:R2:W-:Y:S01]  /*1ddf0*/  STL [R1+0x4], R7 ;  /* 0x0000040701007387 */ /* 0x0005e20000100800 */
[----:B------:R-:W-:Y:S05]  /*1de00*/  @P2 BRA `(.L_x_2511) ;  /* 0xfffffff400a42947 */ /* 0x000fea000383ffff */
.L_x_2473:
[----:B------:R-:W-:Y:S05]  /*1de10*/  BSYNC B0 ;  /* 0x0000000000007941 */ /* 0x000fea0003800000 */
.L_x_2472:
[----:B------:R-:W3:Y:S01]  /*1de20*/  LDC R0, c[0x0][0x448] ;  /* 0x00011200ff007b82 */ /* 0x000ee20000000800 */
[----:B------:R-:W-:Y:S01]  /*1de30*/  IMAD.MOV.U32 R2, RZ, RZ, 0xc0 ;  /* 0x000000c0ff027424 */ /* 0x000fe200078e00ff */
[----:B------:R-:W-:Y:S05]  /*1de40*/  @!P0 WARPSYNC.ALL ;  /* 0x0000000000008948 */ /* 0x000fea0003800000 */
[----:B------:R-:W-:Y:S01]  /*1de50*/  IMAD R2, R17, R2, 0xbf ;  /* 0x000000bf11027424 */ /* 0x000fe200078e0202 */
[----:B------:R-:W-:Y:S01]  /*1de60*/  BSSY B7, `(.L_x_2512) ;  /* 0x0000425000077945 */ /* 0x000fe20003800000 */
[----:B------:R-:W-:Y:S01]  /*1de70*/  @!P0 BAR.SYNC.DEFER_BLOCKING 0xc, 0x200 ;  /* 0x0308000000008b1d */ /* 0x000fe20000010000 */
[----:B---3--:R-:W-:-:S13]  /*1de80*/  ISETP.NE.AND P1, PT, R0, 0x1, PT ;  /* 0x000000010000780c */ /* 0x008fda0003f25270 */
[----:B------:R-:W3:Y:S08]  /*1de90*/  @P1 LDC R3, c[0x0][0x44c] ;  /* 0x00011300ff031b82 */ /* 0x000ef00000000800 */
[----:B------:R-:W4:Y:S01]  /*1dea0*/  @P1 LDC R0, c[0x0][0x450] ;  /* 0x00011400ff001b82 */ /* 0x000f220000000800 */
[----:B---3--:R-:W-:-:S05]  /*1deb0*/  @P1 IMAD.HI.U32 R3, R2, R3, RZ ;  /* 0x0000000302031227 */ /* 0x008fca00078e00ff */
[----:B----4-:R-:W-:-:S05]  /*1dec0*/  @P1 SHF.R.U32.HI R2, RZ, R0, R3 ;  /* 0x00000000ff021219 */ /* 0x010fca0000011603 */
[----:B------:R-:W-:-:S04]  /*1ded0*/  IMAD.IADD R0, R20, 0x1, R2 ;  /* 0x0000000114007824 */ /* 0x000fc800078e0202 */
[----:B------:R-:W-:-:S05]  /*1dee0*/  IMAD.HI R0, R0, 0x38e38e39, RZ ;  /* 0x38e38e3900007827 */ /* 0x000fca00078e02ff */
[----:B------:R-:W-:-:S04]  /*1def0*/  SHF.R.U32.HI R2, RZ, 0x1f, R0 ;  /* 0x0000001fff027819 */ /* 0x000fc80000011600 */
[----:B------:R-:W-:-:S04]  /*1df00*/  LEA.HI.SX32 R2, R0, R2, 0x1b ;  /* 0x0000000200027211 */ /* 0x000fc800078fdaff */
[----:B------:R-:W-:-:S04]  /*1df10*/  VIMNMX R4, R21, R2, PT ;  /* 0x0000000215047248 */ /* 0x000fc80003fe0100 */
[----:B------:R-:W-:Y:S01]  /*1df20*/  ISETP.GT.AND P0, PT, R4, RZ, PT ;  /* 0x000000ff0400720c */ /* 0x000fe20003f04270 */
[----:B------:R3:W-:-:S12]  /*1df30*/  STL [R1+0x18], R4 ;  /* 0x0000180401007387 */ /* 0x0007d80000100800 */
[----:B---3--:R-:W-:Y:S05]  /*1df40*/  @P0 BRA `(.L_x_2513) ;  /* 0x0000000000440947 */ /* 0x008fea0003800000 */
[----:B-1----:R-:W1:Y:S02]  /*1df50*/  S2R R5, SR_TID.X ;  /* 0x0000000000057919 */ /* 0x002e640000002100 */
[----:B-1----:R-:W-:-:S04]  /*1df60*/  LOP3.LUT R5, R5, 0x7f, RZ, 0xc0, !PT ;  /* 0x0000007f05057812 */ /* 0x002fc800078ec0ff */
[----:B------:R-:W-:-:S13]  /*1df70*/  ISETP.NE.AND P0, PT, R5, RZ, PT ;  /* 0x000000ff0500720c */ /* 0x000fda0003f05270 */
[----:B------:R-:W-:Y:S05]  /*1df80*/  @P0 BRA `(.L_x_2514) ;  /* 0x0000004000480947 */ /* 0x000fea0003800000 */
[----:B------:R-:W1:Y:S01]  /*1df90*/  S2R R5, SR_LANEID ;  /* 0x0000000000057919 */ /* 0x000e620000000000 */
[----:B------:R-:W-:Y:S01]  /*1dfa0*/  VOTEU.ANY UR4, UPT, PT ;  /* 0x0000000000047886 */ /* 0x000fe200038e0100 */
[----:B------:R-:W3:Y:S01]  /*1dfb0*/  LDC.64 R2, c[0x0][0xc60] ;  /* 0x00031800ff027b82 */ /* 0x000ee20000000a00 */
[----:B------:R-:W1:Y:S02]  /*1dfc0*/  FLO.U32 R0, UR4 ;  /* 0x0000000400007d00 */ /* 0x000e6400080e0000 */
[----:B-1----:R-:W-:-:S06]  /*1dfd0*/  ISETP.EQ.U32.AND P0, PT, R0, R5, PT ;  /* 0x000000050000720c */ /* 0x002fcc0003f02070 */
[----:B------:R-:W3:Y:S07]  /*1dfe0*/  POPC R5, UR4 ;  /* 0x0000000400057d09 */ /* 0x000eee0008000000 */
[----:B---3--:R-:W3:Y:S01]  /*1dff0*/  @P0 ATOMG.E.ADD.STRONG.GPU PT, R3, desc[UR60][R2.64], R5 ;  /* 0x00000005020309a8 */ /* 0x008ee200081ee1fc */
[----:B------:R-:W1:Y:S02]  /*1e000*/  S2R R4, SR_LTMASK ;  /* 0x0000000000047919 */ /* 0x000e640000003900 */
[----:B-1----:R-:W-:-:S04]  /*1e010*/  LOP3.LUT R4, R4, UR4, RZ, 0xc0, !PT ;  /* 0x0000000404047c12 */ /* 0x002fc8000f8ec0ff */
[----:B--2---:R-:W1:Y:S01]  /*1e020*/  POPC R7, R4 ;  /* 0x0000000400077309 */ /* 0x004e620000000000 */
[----:B---3--:R-:W1:Y:S02]  /*1e030*/  SHFL.IDX PT, R0, R3, R0, 0x1f ;  /* 0x00001f0003007589 */ /* 0x008e6400000e0000 */
[----:B-1----:R-:W-:Y:S01]  /*1e040*/  IADD3 R16, R0, UR38, R7 ;  /* 0x0000002600107c10 */ /* 0x002fe2000fffe007 */
[----:B------:R-:W-:Y:S06]  /*1e050*/  BRA `(.L_x_2514) ;  /* 0x0000004000147947 */ /* 0x000fec0003800000 */
.L_x_2513:
        /* <DEDUP_REMOVED lines=9> */
[----:B------:R-:W3:Y:S01]  /*1e0f0*/  LDC.64 R2, c[0x4][R2] ;  /* 0x0100000002027b82 */ /* 0x000ee20000000a00 */
[----:B-1----:R-:W-:Y:S02]  /*1e100*/  IMAD.U32 R5, RZ, RZ, UR7 ;  /* 0x00000007ff057e24 */ /* 0x002fe4000f8e00ff */
[----:B------:R-:W-:Y:S02]  /*1e110*/  IMAD.U32 R6, RZ, RZ, UR8 ;  /* 0x00000008ff067e24 */ /* 0x000fe4000f8e00ff */
[----:B--2---:R-:W-:-:S02]  /*1e120*/  IMAD.U32 R7, RZ, RZ, UR9 ;  /* 0x00000009ff077e24 */ /* 0x004fc4000f8e00ff */
[----:B------:R-:W-:Y:S02]  /*1e130*/  IMAD.U32 R10, RZ, RZ, UR4 ;  /* 0x00000004ff0a7e24 */ /* 0x000fe4000f8e00ff */
[----:B------:R-:W-:Y:S02]  /*1e140*/  IMAD.U32 R11, RZ, RZ, UR5 ;  /* 0x00000005ff0b7e24 */ /* 0x000fe4000f8e00ff */
[----:B------:R-:W-:Y:S02]  /*1e150*/  IMAD.MOV.U32 R8, RZ, RZ, 0x70 ;  /* 0x00000070ff087424 */ /* 0x000fe400078e00ff */
[----:B0-----:R-:W-:Y:S02]  /*1e160*/  IMAD.MOV.U32 R12, RZ, RZ, 0x1 ;  /* 0x00000001ff0c7424 */ /* 0x001fe400078e00ff */
[----:B------:R-:W-:-:S07]  /*1e170*/  IMAD.MOV.U32 R13, RZ, RZ, RZ ;  /* 0x000000ffff0d7224 */ /* 0x000fce00078e00ff */
[----:B------:R-:W-:-:S07]  /*1e180*/  LEPC R20, `(.L_x_2516) ;  /* 0x000000001014794e */ /* 0x000fce0000000000 */
[----:B---3--:R-:W-:Y:S05]  /*1e190*/  CALL.ABS.NOINC R2 ;  /* 0x0000000002007343 */ /* 0x008fea0003c00000 */
.L_x_2516:
[----:B------:R-:W-:Y:S05]  /*1e1a0*/  BSYNC B6 ;  /* 0x0000000000067941 */ /* 0x000fea0003800000 */
.L_x_2515:
        /* <DEDUP_REMOVED lines=8> */
[----:B------:R3:W4:Y:S01]  /*1e230*/  LDC.64 R2, c[0x4][R0] ;  /* 0x0100000000027b82 */ /* 0x0007220000000a00 */
[----:B------:R-:W-:Y:S02]  /*1e240*/  IMAD.U32 R4, RZ, RZ, UR6 ;  /* 0x00000006ff047e24 */ /* 0x000fe4000f8e00ff */
[----:B-1----:R-:W-:Y:S02]  /*1e250*/  IMAD.U32 R5, RZ, RZ, UR7 ;  /* 0x00000007ff057e24 */ /* 0x002fe4000f8e00ff */
[----:B------:R-:W-:Y:S02]  /*1e260*/  IMAD.U32 R6, RZ, RZ, UR8 ;  /* 0x00000008ff067e24 */ /* 0x000fe4000f8e00ff */
[----:B--2---:R-:W-:-:S02]  /*1e270*/  IMAD.U32 R7, RZ, RZ, UR9 ;  /* 0x00000009ff077e24 */ /* 0x004fc4000f8e00ff */
[----:B------:R-:W-:Y:S02]  /*1e280*/  IMAD.U32 R10, RZ, RZ, UR4 ;  /* 0x00000004ff0a7e24 */ /* 0x000fe4000f8e00ff */
[----:B------:R-:W-:Y:S02]  /*1e290*/  IMAD.U32 R11, RZ, RZ, UR5 ;  /* 0x00000005ff0b7e24 */ /* 0x000fe4000f8e00ff */
[----:B------:R-:W-:Y:S02]  /*1e2a0*/  IMAD.MOV.U32 R8, RZ, RZ, 0x70 ;  /* 0x00000070ff087424 */ /* 0x000fe400078e00ff */
[----:B0-----:R-:W-:Y:S02]  /*1e2b0*/  IMAD.MOV.U32 R12, RZ, RZ, 0x1 ;  /* 0x00000001ff0c7424 */ /* 0x001fe400078e00ff */
[----:B---3--:R-:W-:-:S07]  /*1e2c0*/  IMAD.MOV.U32 R13, RZ, RZ, RZ ;  /* 0x000000ffff0d7224 */ /* 0x008fce00078e00ff */
[----:B------:R-:W-:-:S07]  /*1e2d0*/  LEPC R20, `(.L_x_2519) ;  /* 0x000000001014794e */ /* 0x000fce0000000000 */
[----:B----4-:R-:W-:Y:S05]  /*1e2e0*/  CALL.ABS.NOINC R2 ;  /* 0x0000000002007343 */ /* 0x010fea0003c00000 */
.L_x_2519:
        /* <DEDUP_REMOVED lines=16> */
.L_x_2518:
[----:B------:R-:W-:Y:S05]  /*1e3f0*/  BSYNC B6 ;  /* 0x0000000000067941 */ /* 0x000fea0003800000 */
.L_x_2517:
[----:B------:R-:W-:Y:S01]  /*1e400*/  ULDC.64 UR4, c[0x0][0x9f8] ;  /* 0x00027e0000047ab9 */ /* 0x000fe20000000a00 */
[----:B------:R-:W3:Y:S01]  /*1e410*/  LDL R20, [R1+0x18] ;  /* 0x0000180001147983 */ /* 0x000ee20000100800 */
[----:B------:R-:W-:Y:S01]  /*1e420*/  ISETP.NE.U32.AND P0, PT, RZ, UR4, PT ;  /* 0x00000004ff007c0c */ /* 0x000fe2000bf05070 */
[----:B------:R-:W4:Y:S03]  /*1e430*/  LDC.64 R2, c[0x0][0x418] ;  /* 0x00010600ff027b82 */ /* 0x000f260000000a00 */
[----:B------:R-:W-:-:S13]  /*1e440*/  ISETP.NE.AND.EX P0, PT, RZ, UR5, PT, P0 ;  /* 0x00000005ff007c0c */ /* 0x000fda000bf05300 */
[----:B------:R-:W-:-:S04]  /*1e450*/  @P0 IADD3 R24, P1, R24, UR4, RZ ;  /* 0x0000000418180c10 */ /* 0x000fc8000ff3e0ff */
[----:B------:R-:W-:Y:S01]  /*1e460*/  @P0 IADD3.X R25, R25, UR5, RZ, P1, !PT ;  /* 0x0000000519190c10 */ /* 0x000fe20008ffe4ff */
[----:B------:R-:W-:-:S04]  /*1e470*/  ULDC.64 UR4, c[0x0][0xa08] ;  /* 0x0002820000047ab9 */ /* 0x000fc80000000a00 */
[----:B------:R3:W2:Y:S01]  /*1e480*/  @P0 LDG.E R26, desc[UR60][R24.64] ;  /* 0x0000003c181a0981 */ /* 0x0006a2000c1e1900 */
[----:B----4-:R-:W-:Y:S01]  /*1e490*/  LOP3.LUT P0, RZ, R2, UR4, RZ, 0xfc, !PT ;  /* 0x0000000402ff7c12 */ /* 0x010fe2000f80fcff */
[----:B------:R-:W-:-:S03]  /*1e4a0*/  UMOV UR4, 0xffffffff ;  /* 0xffffffff00047882 */ /* 0x000fc60000000000 */
[----:B------:R-:W-:Y:S01]  /*1e4b0*/  LOP3.LUT P0, RZ, R3, UR5, RZ, 0xfc, P0 ;  /* 0x0000000503ff7c12 */ /* 0x000fe2000800fcff */
[----:B---3--:R-:W-:Y:S01]  /*1e4c0*/  VIADD R25, R20, 0xffffffff ;  /* 0xffffffff14197836 */ /* 0x008fe20000000000 */
[----:B--2---:R-:W-:Y:S02]  /*1e4d0*/  SHF.R.S32.HI R7, RZ, 0x1f, R26 ;  /* 0x0000001fff077819 */ /* 0x004fe4000001141a */
[----:B------:R-:W-:-:S03]  /*1e4e0*/  SEL R24, R26, RZ, !P0 ;  /* 0x000000ff1a187207 */ /* 0x000fc60004000000 */
[----:B------:R2:W-:Y:S01]  /*1e4f0*/  STL [R1+0x8], R7 ;  /* 0x0000080701007387 */ /* 0x0005e20000100800 */
[----:B------:R-:W-:Y:S05]  /*1e500*/  BRA.DIV UR4, `(.L_x_2520) ;  /* 0x0000005a04287947 */ /* 0x000fea000b800000 */
[----:B------:R-:W3:Y:S02]  /*1e510*/  S2R R0, SR_TID.X ;  /* 0x0000000000007919 */ /* 0x000ee40000002100 */
[----:B---3--:R-:W-:-:S04]  /*1e520*/  SHF.R.U32.HI R0, RZ, 0x5, R0 ;  /* 0x00000005ff007819 */ /* 0x008fc80000011600 */
[----:B------:R-:W-:-:S05]  /*1e530*/  LOP3.LUT R0, R0, 0x3, RZ, 0xc0, !PT ;  /* 0x0000000300007812 */ /* 0x000fca00078ec0ff */
[----:B------:R3:W4:Y:S02]  /*1e540*/  SHFL.IDX PT, R14, R0, RZ, 0x1f ;  /* 0x00001fff000e7589 */ /* 0x00072400000e0000 */
.L_x_2663:
[----:B---3--:R-:W3:Y:S01]  /*1e550*/  LDL.LU R0, [R1] ;  /* 0x0000000001007983 */ /* 0x008ee20000300800 */
[----:B------:R-:W-:Y:S02]  /*1e560*/  PLOP3.LUT P1, PT, PT, PT, PT, 0x8, 0x0 ;  /* 0x000000000000781c */ /* 0x000fe40003f2e170 */
[----:B----4-:R-:W-:Y:S02]  /*1e570*/  ISETP.NE.AND P0, PT, R14, RZ, PT ;  /* 0x000000ff0e00720c */ /* 0x010fe40003f05270 */
[----:B---3--:R-:W-:-:S09]  /*1e580*/  LOP3.LUT R0, R0, 0xfffffffe, RZ, 0xc0, !PT ;  /* 0xfffffffe00007812 */ /* 0x008fd200078ec0ff */
[----:B------:R-:W-:-:S05]  /*1e590*/  @P1 LOP3.LUT R0, R0, 0x1, RZ, 0xfc, !PT ;  /* 0x0000000100001812 */ /* 0x000fca00078efcff */
[----:B------:R3:W-:Y:S01]  /*1e5a0*/  STL [R1], R0 ;  /* 0x0000000001007387 */ /* 0x0007e20000100800 */
[----:B------:R-:W-:Y:S05]  /*1e5b0*/  @P0 BRA `(.L_x_2521) ;  /* 0x0000000400200947 */ /* 0x000fea0003800000 */
[----:B------:R-:W-:-:S03]  /*1e5c0*/  UMOV UR4, 0xffffffff ;  /* 0xffffffff00047882 */ /* 0x000fc60000000000 */
[----:B------:R-:W-:Y:S05]  /*1e5d0*/  BRA.DIV UR4, `(.L_x_2522) ;  /* 0x0000005a04287947 */ /* 0x000fea000b800000 */
[----:B------:R-:W-:-:S13]  /*1e5e0*/  ELECT P6, URZ, PT ;  /* 0x00000000003f782f */ /* 0x000fda00038c0000 */
.L_x_2666:
[----:B------:R-:W-:Y:S05]  /*1e5f0*/  @!P6 BRA `(.L_x_2521) ;  /* 0x000000040010e947 */ /* 0x000fea0003800000 */
[----:B------:R-:W-:-:S04]  /*1e600*/  ISETP.NE.U32.AND P0, PT, R2, RZ, PT ;  /* 0x000000ff0200720c */ /* 0x000fc80003f05070 */
[----:B------:R-:W-:-:S13]  /*1e610*/  ISETP.NE.AND.EX P0, PT, R3, RZ, PT, P0 ;  /* 0x000000ff0300720c */ /* 0x000fda0003f05300 */
[----:B------:R-:W-:Y:S05]  /*1e620*/  @!P0 BRA `(.L_x_2523) ;  /* 0x0000000000448947 */ /* 0x000fea0003800000 */
[----:B------:R-:W4:Y:S01]  /*1e630*/  LDC R6, c[0x0][0x43c] ;  /* 0x00010f00ff067b82 */ /* 0x000f220000000800 */
[----:B------:R-:W-:Y:S01]  /*1e640*/  ULDC.64 UR4, c[0x0][0x428] ;  /* 0x00010a0000047ab9 */ /* 0x000fe20000000a00 */
[----:B----4-:R-:W-:-:S13]  /*1e650*/  ISETP.NE.AND P0, PT, R6, 0x1, PT ;  /* 0x000000010600780c */ /* 0x010fda0003f05270 */
[----:B-1----:R-:W3:Y:S02]  /*1e660*/  @P0 LDC.64 R4, c[0x0][0x440] ;  /* 0x00011000ff040b82 */ /* 0x002ee40000000a00 */
[----:B---3--:R-:W-:-:S04]  /*1e670*/  @P0 IMAD.HI.U32 R0, R25, R4, RZ ;  /* 0x0000000419000227 */ /* 0x008fc800078e00ff */
        /* <DEDUP_REMOVED lines=12> */
.L_x_2523:
[----:B---3--:R-:W-:Y:S01]  /*1e740*/  IMAD R0, R23, 0x8, R22 ;  /* 0x0000000817007824 */ /* 0x008fe200078e0216 */
[----:B----4-:R-:W-:-:S04]  /*1e750*/  SHF.L.U32 R2, R27, 0x1f, RZ ;  /* 0x0000001f1b027819 */ /* 0x010fc800000006ff */
[----:B------:R-:W3:Y:S02]  /*1e760*/  SYNCS.PHASECHK.TRANS64.TRYWAIT P0, [R0+URZ+0x31c40], R2 ;  /* 0x031c4002000075a7 */ /* 0x000ee4000800017f */
[----:B---3--:R-:W-:Y:S05]  /*1e770*/  @!P0 BRA `(.L_x_2524) ;  /* 0x0000005400e08947 */ /* 0x008fea0003800000 */
.L_x_2667:
[----:B------:R-:W4:Y:S02]  /*1e780*/  S2R R3, SR_TID.X ;  /* 0x0000000000037919 */ /* 0x000f240000002100 */
[----:B----4-:R-:W-:-:S04]  /*1e790*/  LOP3.LUT R3, R3, 0x7f, RZ, 0xc0, !PT ;  /* 0x0000007f03037812 */ /* 0x010fc800078ec0ff */
[----:B------:R-:W-:-:S13]  /*1e7a0*/  ISETP.NE.AND P0, PT, R3, RZ, PT ;  /* 0x000000ff0300720c */ /* 0x000fda0003f05270 */
[----:B------:R-:W-:Y:S05]  /*1e7b0*/  @P0 BRA `(.L_x_2525) ;  /* 0x00000000001c0947 */ /* 0x000fea0003800000 */
[----:B------:R-:W4:Y:S01]  /*1e7c0*/  S2R R3, SR_TID.X ;  /* 0x0000000000037919 */ /* 0x000f220000002100 */
[----:B---3--:R-:W-:-:S04]  /*1e7d0*/  IMAD.MOV.U32 R2, RZ, RZ, 0x6c00 ;  /* 0x00006c00ff027424 */ /* 0x008fc800078e00ff */
[----:B------:R3:W-:Y:S01]  /*1e7e0*/  SYNCS.ARRIVE.TRANS64 RZ, [R0+URZ+0x31c30], R2 ;  /* 0x031c300200ff79a7 */ /* 0x0007e2000800003f */
[----:B----4-:R-:W-:-:S04]  /*1e7f0*/  LOP3.LUT R3, R3, 0x1f, RZ, 0xc0, !PT ;  /* 0x0000001f03037812 */ /* 0x010fc800078ec0ff */
[----:B------:R-:W-:-:S13]  /*1e800*/  ISETP.NE.AND P0, PT, R3, RZ, PT ;  /* 0x000000ff0300720c */ /* 0x000fda0003f05270 */
[----:B---3--:R-:W-:Y:S05]  /*1e810*/  @!P0 BRA `(.L_x_2525) ;  /* 0x0000000000048947 */ /* 0x008fea0003800000 */
[----:B------:R-:W-:Y:S01]  /*1e820*/  BPT.TRAP 0x1 ;  /* 0x000000040000795c */ /* 0x000fe20000300000 */
.L_x_2525:
[----:B---3--:R-:W3:Y:S01]  /*1e830*/  LDL.LU R2, [R1] ;  /* 0x0000000001027983 */ /* 0x008ee20000300800 */
        /* <DEDUP_REMOVED lines=22> */
[----:B----4-:R-:W-:Y:S01]  /*1e9a0*/  UMOV UR8, UR15 ;  /* 0x0000000f00087c82 */ /* 0x010fe20008000000 */
[----:B------:R-:W-:Y:S02]  /*1e9b0*/  UMOV UR10, UR17 ;  /* 0x00000011000a7c82 */ /* 0x000fe40008000000 */
[----:B------:R4:W-:Y:S02]  /*1e9c0*/  UTMALDG.4D [UR8], [UR4], desc[UR6] ;  /* 0x00000608040075b4 */ /* 0x0009e40008019000 */
[----:B----4-:R-:W-:Y:S01]  /*1e9d0*/  UMOV UR8, UR16 ;  /* 0x0000001000087c82 */ /* 0x010fe20008000000 */
[----:B------:R-:W-:-:S02]  /*1e9e0*/  UMOV UR10, UR14 ;  /* 0x0000000e000a7c82 */ /* 0x000fc40008000000 */
[----:B------:R4:W-:Y:S01]  /*1e9f0*/  UTMALDG.4D [UR8], [UR4], desc[UR6] ;  /* 0x00000608040075b4 */ /* 0x0009e20008019000 */
[----:B---3--:R-:W-:-:S04]  /*1ea00*/  LOP3.LUT R2, R2, 0xfffffffe, RZ, 0xc0, !PT ;  /* 0xfffffffe02027812 */ /* 0x008fc800078ec0ff */
[----:B------:R-:W-:-:S05]  /*1ea10*/  @P0 LOP3.LUT R2, R2, 0x1, RZ, 0xfc, !PT ;  /* 0x0000000102020812 */ /* 0x000fca00078efcff */
[----:B------:R4:W-:Y:S01]  /*1ea20*/  STL [R1], R2 ;  /* 0x0000000201007387 */ /* 0x0009e20000100800 */
[----:B------:R-:W-:Y:S01]  /*1ea30*/  NOP ;  /* 0x0000000000007918 */ /* 0x000fe20000000000 */
.L_x_2521:
[----:B------:R-:W5:Y:S04]  /*1ea40*/  LDL.LU R4, [R1+0x1c] ;  /* 0x00001c0001047983 */ /* 0x000f680000300800 */
[----:B------:R-:W2:Y:S04]  /*1ea50*/  LDL.LU R6, [R1+0x10] ;  /* 0x0000100001067983 */ /* 0x000ea80000300800 */
[----:B------:R-:W2:Y:S01]  /*1ea60*/  LDL.LU R3, [R1+0x24] ;  /* 0x0000240001037983 */ /* 0x000ea20000300800 */
[----:B------:R-:W-:Y:S05]  /*1ea70*/  WARPSYNC.ALL ;  /* 0x0000000000007948 */ /* 0x000fea0003800000 */
[----:B----4-:R-:W-:Y:S01]  /*1ea80*/  ULDC.64 UR6, c[0x0][0xa00] ;  /* 0x0002800000067ab9 */ /* 0x010fe20000000a00 */
[----:B------:R-:W-:Y:S01]  /*1ea90*/  ULDC.64 UR4, c[0x0][0x298] ;  /* 0x0000a60000047ab9 */ /* 0x000fe20000000a00 */
[----:B------:R-:W-:Y:S01]  /*1eaa0*/  BAR.SYNC.DEFER_BLOCKING 0x8, 0x200 ;  /* 0x0208000000007b1d */ /* 0x000fe20000010000 */
[----:B------:R-:W-:Y:S01]  /*1eab0*/  ISETP.NE.U32.AND P0, PT, RZ, UR6, PT ;  /* 0x00000006ff007c0c */ /* 0x000fe2000bf05070 */
[----:B---3--:R-:W-:-:S03]  /*1eac0*/  VIADD R0, R22, 0xda00 ;  /* 0x0000da0016007836 */ /* 0x008fc60000000000 */
[----:B------:R-:W-:Y:S01]  /*1ead0*/  ISETP.NE.AND.EX P0, PT, RZ, UR7, PT, P0 ;  /* 0x00000007ff007c0c */ /* 0x000fe2000bf05300 */
[----:B------:R-:W-:Y:S01]  /*1eae0*/  BSSY B6, `(.L_x_2526) ;  /* 0x0000020000067945 */ /* 0x000fe20003800000 */
[----:B------:R-:W-:Y:S02]  /*1eaf0*/  LOP3.LUT P1, RZ, R0, 0x1bf, RZ, 0xc0, !PT ;  /* 0x000001bf00ff7812 */ /* 0x000fe4000782c0ff */
[----:B-----5:R-:W-:-:S05]  /*1eb00*/  SHF.R.S32.HI R2, RZ, 0x1f, R4 ;  /* 0x0000001fff027819 */ /* 0x020fca0000011404 */
[----:B------:R-:W-:Y:S01]  /*1eb10*/  IMAD R2, R2, UR4, RZ ;  /* 0x0000000402027c24 */ /* 0x000fe2000f8e02ff */
[----:B--2---:R-:W-:-:S03]  /*1eb20*/  SEL R3, R3, RZ, !P0 ;  /* 0x000000ff03037207 */ /* 0x004fc60004000000 */
[----:B------:R-:W-:Y:S01]  /*1eb30*/  IMAD R0, R4, UR5, R2 ;  /* 0x0000000504007c24 */ /* 0x000fe2000f8e0202 */
[----:B------:R-:W-:Y:S01]  /*1eb40*/  SEL R2, R6, RZ, !P0 ;  /* 0x000000ff06027207 */ /* 0x000fe20004000000 */
[----:B-1----:R-:W-:-:S05]  /*1eb50*/  IMAD.WIDE.U32 R4, R4, UR4, RZ ;  /* 0x0000000404047c25 */ /* 0x002fca000f8e00ff */
        /* <DEDUP_REMOVED lines=24> */
.L_x_2527:
[----:B------:R-:W-:Y:S05]  /*1ece0*/  BSYNC B6 ;  /* 0x0000000000067941 */ /* 0x000fea0003800000 */
.L_x_2526:
[----:B--2---:R-:W2:Y:S01]  /*1ecf0*/  LDL.LU R0, [R1+0x1c] ;  /* 0x00001c0001007983 */ /* 0x004ea20000300800 */
[----:B------:R-:W-:Y:S01]  /*1ed00*/  ULDC.64 UR4, c[0x0][0x2d8] ;  /* 0x0000b60000047ab9 */ /* 0x000fe20000000a00 */
[----:B------:R-:W1:Y:S01]  /*1ed10*/  LDC R10, c[0x0][0x448] ;  /* 0x00011200ff0a7b82 */ /* 0x000e620000000800 */
[----:B------:R-:W-:Y:S01]  /*1ed20*/  ULDC.64 UR6, c[0x0][0x2c8] ;  /* 0x0000b20000067ab9 */ /* 0x000fe20000000a00 */
[----:B------:R-:W2:Y:S01]  /*1ed30*/  LDL.LU.64 R2, [R1+0x28] ;  /* 0x0000280001027983 */ /* 0x000ea20000300a00 */
[----:B------:R-:W-:-:S03]  /*1ed40*/  ULDC.64 UR8, c[0x0][0x280] ;  /* 0x0000a00000087ab9 */ /* 0x000fc60000000a00 */
[----:B------:R-:W3:Y:S04]  /*1ed50*/  LDL.LU R20, [R1+0x24] ;  /* 0x0000240001147983 */ /* 0x000ee80000300800 */
[----:B------:R-:W4:Y:S04]  /*1ed60*/  LDL.LU R21, [R1+0x34] ;  /* 0x0000340001157983 */ /* 0x000f280000300800 */
[----:B------:R-:W4:Y:S01]  /*1ed70*/  LDL.LU R4, [R1+0x10] ;  /* 0x0000100001047983 */ /* 0x000f220000300800 */
[----:B------:R-:W0:Y:S01]  /*1ed80*/  S2R R11, SR_TID.X ;  /* 0x00000000000b7919 */ /* 0x000e220000002100 */
[----:B-1----:R-:W-:-:S13]  /*1ed90*/  ISETP.NE.AND P1, PT, R10, 0x1, PT ;  /* 0x000000010a00780c */ /* 0x002fda0003f25270 */
[----:B------:R-:W1:Y:S01]  /*1eda0*/  @P1 LDC R5, c[0x0][0x450] ;  /* 0x00011400ff051b82 */ /* 0x000e620000000800 */
        /* <DEDUP_REMOVED lines=17> */
[----:B------:R-:W-:Y:S01]  /*1eec0*/  LOP3.LUT R6, R20, 0x60, R6, 0xf8, !PT ;  /* 0x0000006014067812 */ /* 0x000fe200078ef806 */
[----:B0-----:R-:W-:-:S04]  /*1eed0*/  IMAD.SHL.U32 R20, R11, 0x8, RZ ;  /* 0x000000080b147824 */ /* 0x001fc800078e00ff */
[----:B------:R-:W-:Y:S01]  /*1eee0*/  IMAD R0, R17, 0xc0, R6 ;  /* 0x000000c011007824 */ /* 0x000fe200078e0206 */
[----:B------:R-:W-:-:S03]  /*1eef0*/  LOP3.LUT R20, R20, 0x18, RZ, 0xc0, !PT ;  /* 0x0000001814147812 */ /* 0x000fc600078ec0ff */
[----:B----4-:R-:W-:Y:S01]  /*1ef00*/  @P1 IMAD.HI.U32 R6, R0, R4, RZ ;  /* 0x0000000400061227 */ /* 0x010fe200078e00ff */
[C---:B------:R-:W-:Y:S02]  /*1ef10*/  LOP3.LUT R12, R20.reuse, 0x20, RZ, 0xfc, !PT ;  /* 0x00000020140c7812 */ /* 0x040fe400078efcff */
[----:B------:R-:W-:Y:S01]  /*1ef20*/  LOP3.LUT R11, R20, 0x40, RZ, 0xfc, !PT ;  /* 0x00000040140b7812 */ /* 0x000fe200078efcff */
[----:B------:R-:W-:Y:S01]  /*1ef30*/  IMAD.MOV.U32 R4, RZ, RZ, R0 ;  /* 0x000000ffff047224 */ /* 0x000fe200078e0000 */
[----:B------:R0:W5:Y:S01]  /*1ef40*/  LDL R20, [R1+0xc] ;  /* 0x00000c0001147983 */ /* 0x0001620000100800 */
[----:B-1----:R-:W-:-:S04]  /*1ef50*/  @P1 SHF.R.U32.HI R4, RZ, R5, R6 ;  /* 0x00000005ff041219 */ /* 0x002fc80000011606 */
[--C-:B------:R-:W-:Y:S01]  /*1ef60*/  SHF.R.S32.HI R5, RZ, 0x1f, R4.reuse ;  /* 0x0000001fff057819 */ /* 0x100fe20000011404 */
[----:B------:R-:W-:-:S04]  /*1ef70*/  IMAD.MOV R8, RZ, RZ, -R4 ;  /* 0x000000ffff087224 */ /* 0x000fc800078e0a04 */
[----:B------:R-:W-:Y:S02]  /*1ef80*/  IMAD R5, R5, UR4, RZ ;  /* 0x0000000405057c24 */ /* 0x000fe4000f8e02ff */
[----:B------:R-:W-:Y:S02]  /*1ef90*/  IMAD R8, R10, R8, R0 ;  /* 0x000000080a087224 */ /* 0x000fe400078e0200 */
[C---:B------:R-:W-:Y:S02]  /*1efa0*/  IMAD R6, R4.reuse, UR5, R5 ;  /* 0x0000000504067c24 */ /* 0x040fe4000f8e0205 */
[----:B------:R-:W-:Y:S01]  /*1efb0*/  IMAD.WIDE.U32 R4, R4, UR4, R2 ;  /* 0x0000000404047c25 */ /* 0x000fe2000f8e0002 */
[----:B------:R-:W-:-:S03]  /*1efc0*/  SHF.R.S32.HI R9, RZ, 0x1f, R8 ;  /* 0x0000001fff097819 */ /* 0x000fc60000011408 */
[----:B------:R-:W-:Y:S02]  /*1efd0*/  IMAD.IADD R5, R5, 0x1, R6 ;  /* 0x0000000105057824 */ /* 0x000fe400078e0206 */
[----:B------:R-:W-:Y:S02]  /*1efe0*/  IMAD R9, R9, UR6, RZ ;  /* 0x0000000609097c24 */ /* 0x000fe4000f8e02ff */
[----:B------:R-:W-:-:S04]  /*1eff0*/  IMAD.WIDE.U32 R6, R8, UR6, R4 ;  /* 0x0000000608067c25 */ /* 0x000fc8000f8e0004 */
[----:B------:R-:W-:Y:S01]  /*1f000*/  IMAD R5, R8, UR7, R9 ;  /* 0x0000000708057c24 */ /* 0x000fe2000f8e0209 */
[----:B------:R-:W-:Y:S01]  /*1f010*/  LEA R4, P0, R6, UR8, 0x1 ;  /* 0x0000000806047c11 */ /* 0x000fe2000f8008ff */
[----:B------:R-:W-:Y:S01]  /*1f020*/  VIADD R0, R0, 0x80 ;  /* 0x0000008000007836 */ /* 0x000fe20000000000 */
[----:B------:R-:W1:Y:S01]  /*1f030*/  S2R R9, SR_TID.X ;  /* 0x0000000000097919 */ /* 0x000e620000002100 */
[----:B------:R-:W-:Y:S02]  /*1f040*/  IMAD.IADD R5, R7, 0x1, R5 ;  /* 0x0000000107057824 */ /* 0x000fe400078e0205 */
[----:B------:R-:W2:Y:S03]  /*1f050*/  @P1 LDC R7, c[0x0][0x450] ;  /* 0x00011400ff071b82 */ /* 0x000ea60000000800 */
[----:B------:R-:W-:-:S05]  /*1f060*/  LEA.HI.X R5, R6, UR9, R5, 0x1, P0 ;  /* 0x0000000906057c11 */ /* 0x000fca00080f0c05 */
[----:B------:R-:W3:Y:S01]  /*1f070*/  @P1 LDC R6, c[0x0][0x44c] ;  /* 0x00011300ff061b82 */ /* 0x000ee20000000800 */
[----:B-1----:R-:W-:Y:S02]  /*1f080*/  IMAD.SHL.U32 R21, R9, 0x8, RZ ;  /* 0x0000000809157824 */ /* 0x002fe400078e00ff */
[----:B---3--:R-:W-:-:S03]  /*1f090*/  @P1 IMAD.HI.U32 R8, R0, R6, RZ ;  /* 0x0000000600081227 */ /* 0x008fc600078e00ff */
[----:B------:R-:W-:Y:S01]  /*1f0a0*/  LOP3.LUT R21, R21, 0x18, RZ, 0xc0, !PT ;  /* 0x0000001815157812 */ /* 0x000fe200078ec0ff */
[----:B------:R-:W-:Y:S01]  /*1f0b0*/  IMAD.MOV.U32 R6, RZ, RZ, R0 ;  /* 0x000000ffff067224 */ /* 0x000fe200078e0000 */
[----:B--2---:R-:W-:-:S05]  /*1f0c0*/  @P1 SHF.R.U32.HI R6, RZ, R7, R8 ;  /* 0x00000007ff061219 */ /* 0x004fca0000011608 */
        /* <DEDUP_REMOVED lines=17> */
[----:B------:R-:W-:-:S04]  /*1f1e0*/  UMOV UR4, 0xffffffff ;  /* 0xffffffff00047882 */ /* 0x000fc80000000000 */
[----:B------:R-:W-:Y:S01]  /*1f1f0*/  LEA.HI.X R6, R2, UR9, R6, 0x1, P3 ;  /* 0x0000000902067c11 */ /* 0x000fe200098f0c06 */
[----:B0-----:R-:W-:Y:S06]  /*1f200*/  BRA.DIV UR4, `(.L_x_2528) ;  /* 0x0000004e04507947 */ /* 0x001fec000b800000 */
[----:B------:R-:W0:Y:S02]  /*1f210*/  S2R R3, SR_TID.X ;  /* 0x0000000000037919 */ /* 0x000e240000002100 */
[----:B0-----:R-:W-:Y:S02]  /*1f220*/  LOP3.LUT R8, R3, 0x7f, RZ, 0xc0, !PT ;  /* 0x0000007f03087812 */ /* 0x001fe400078ec0ff */
[----:B------:R-:W2:Y:S02]  /*1f230*/  LDL.LU R3, [R1+0x20] ;  /* 0x0000200001037983 */ /* 0x000ea40000300800 */
[----:B------:R-:W-:Y:S02]  /*1f240*/  SHF.R.U32.HI R8, RZ, 0x2, R8 ;  /* 0x00000002ff087819 */ /* 0x000fe40000011608 */
[----:B------:R-:W-:Y:S03]  /*1f250*/  SHFL.IDX PT, R2, R5, RZ, 0x1c1f ;  /* 0x001c1fff05027589 */ /* 0x000fe600000e0000 */
[----:B------:R-:W-:-:S02]  /*1f260*/  IMAD R17, R17, 0xc0, R8 ;  /* 0x000000c011117824 */ /* 0x000fc400078e0208 */
[----:B--2---:R-:W-:Y:S02]  /*1f270*/  IMAD R0, R3, R10, RZ ;  /* 0x0000000a03007224 */ /* 0x004fe400078e02ff */
[----:B------:R-:W0:Y:S03]  /*1f280*/  SHFL.IDX PT, R3, R4, RZ, 0x1c1f ;  /* 0x001c1fff04037589 */ /* 0x000e2600000e0000 */
        /* <DEDUP_REMOVED lines=37> */
[-C--:B------:R-:W-:Y:S01]  /*1f4e0*/  ISETP.GE.AND P3, PT, R2, R0.reuse, PT ;  /* 0x000000000200720c */ /* 0x080fe20003f66270 */
[----:B------:R-:W-:Y:S01]  /*1f4f0*/  VIADD R2, R17, 0x60 ;  /* 0x0000006011027836 */ /* 0x000fe20000000000 */
[----:B------:R-:W1:Y:S04]  /*1f500*/  SHFL.IDX PT, R4, R7, RZ, 0x1c1f ;  /* 0x001c1fff07047589 */ /* 0x000e6800000e0000 */
[----:B------:R-:W-:Y:S02]  /*1f510*/  ISETP.GE.AND P4, PT, R2, R0, PT ;  /* 0x000000000200720c */ /* 0x000fe40003f86270 */
[----:B------:R-:W2:Y:S04]  /*1f520*/  SHFL.IDX PT, R2, R6, RZ, 0x1c1f ;  /* 0x001c1fff06027589 */ /* 0x000ea800000e0000 */
[----:B------:R-:W3:Y:S07]  /*1f530*/  SHFL.IDX PT, R6, R6, 0x1, 0x1c1f ;  /* 0x003c1f0006067f89 */ /* 0x000eee00000e0000 */
[----:B0-----:R-:W-:-:S05]  /*1f540*/  @!P4 LEA R3, P5, R21, R3, 0x1 ;  /* 0x000000031503c211 */ /* 0x001fca00078a08ff */
[----:B------:R-:W-:Y:S01]  /*1f550*/  @!P4 IMAD.X R8, RZ, RZ, R5, P5 ;  /* 0x000000ffff08c224 */ /* 0x000fe200028e0605 */
[----:B-1----:R-:W-:-:S05]  /*1f560*/  @!P3 LEA R4, P5, R21, R4, 0x1 ;  /* 0x000000041504b211 */ /* 0x002fca00078a08ff */
[----:B--2---:R-:W-:Y:S02]  /*1f570*/  @!P3 IMAD.X R5, RZ, RZ, R2, P5 ;  /* 0x000000ffff05b224 */ /* 0x004fe400028e0602 */
[----:B------:R-:W-:Y:S02]  /*1f580*/  @!P4 IMAD.MOV.U32 R2, RZ, RZ, R3 ;  /* 0x000000ffff02c224 */ /* 0x000fe400078e0003 */
[----:B------:R-:W-:-:S05]  /*1f590*/  @!P4 IMAD.MOV.U32 R3, RZ, RZ, R8 ;  /* 0x000000ffff03c224 */ /* 0x000fca00078e0008 */
[----:B------:R-:W-:Y:S04]  /*1f5a0*/  @!P4 LDGSTS.E.BYPASS.LTC128B.128 [R20+0xf200], desc[UR60][R2.64], !P2 ;  /* 0x0f2000000214cfae */ /* 0x000fe8000d101d7c */
[----:B------:R-:W-:Y:S04]  /*1f5b0*/  @!P4 LDGSTS.E.BYPASS.LTC128B.128 [R20+0x12200], desc[UR60][R2.64+0x40], !P1 ;  /* 0x122000400214cfae */ /* 0x000fe8000c901d7c */
[----:B------:R0:W-:Y:S02]  /*1f5c0*/  @!P4 LDGSTS.E.BYPASS.LTC128B.128 [R20+0x15200], desc[UR60][R2.64+0x80], !P0 ;  /* 0x152000800214cfae */ /* 0x0001e4000c101d7c */
[----:B0-----:R-:W-:-:S02]  /*1f5d0*/  @!P3 IMAD.MOV.U32 R2, RZ, RZ, R4 ;  /* 0x000000ffff02b224 */ /* 0x001fc400078e0004 */
[----:B------:R-:W-:-:S05]  /*1f5e0*/  @!P3 IMAD.MOV.U32 R3, RZ, RZ, R5 ;  /* 0x000000ffff03b224 */ /* 0x000fca00078e0005 */
[----:B------:R-:W-:Y:S04]  /*1f5f0*/  @!P3 LDGSTS.E.BYPASS.LTC128B.128 [R20+0xfa00], desc[UR60][R2.64], !P2 ;  /* 0x0fa000000214bfae */ /* 0x000fe8000d101d7c */
[----:B------:R-:W-:Y:S04]  /*1f600*/  @!P3 LDGSTS.E.BYPASS.LTC128B.128 [R20+0x12a00], desc[UR60][R2.64+0x40], !P1 ;  /* 0x12a000400214bfae */ /* 0x000fe8000c901d7c */
[----:B------:R0:W-:Y:S04]  /*1f610*/  @!P3 LDGSTS.E.BYPASS.LTC128B.128 [R20+0x15a00], desc[UR60][R2.64+0x80], !P0 ;  /* 0x15a000800214bfae */ /* 0x0001e8000c101d7c */
[----:B0--3--:R0:W1:Y:S02]  /*1f620*/  SHFL.IDX PT, R2, R7, 0x1, 0x1c1f ;  /* 0x003c1f0007027f89 */ /* 0x00906400000e0000 */
.L_x_2680:
        /* <DEDUP_REMOVED lines=13> */
.L_x_2529:
        /* <DEDUP_REMOVED lines=14> */
[----:B-1----:R-:W2:Y:S01]  /*1f7e0*/  LDL R2, [R1+0x18] ;  /* 0x0000180001027983 */ /* 0x002ea20000100800 */
[----:B------:R1:W-:Y:S01]  /*1f7f0*/  SYNCS.ARRIVE.TRANS64.A1T0 RZ, [R22+URZ+0x31c00], RZ ;  /* 0x031c00ff16ff79a7 */ /* 0x0003e2000810003f */
[----:B------:R-:W-:Y:S01]  /*1f800*/  BSSY B0, `(.L_x_2530) ;  /* 0x0000004000007945 */ /* 0x000fe20003800000 */
[----:B------:R-:W3:Y:S01]  /*1f810*/  SYNCS.PHASECHK.TRANS64.TRYWAIT P0, [R22+URZ+0x31c20], R3 ;  /* 0x031c2003160075a7 */ /* 0x000ee2000800017f */
[----:B--2---:R-:W-:Y:S02]  /*1f820*/  ISETP.GE.AND P1, PT, R2, 0x2, PT ;  /* 0x000000020200780c */ /* 0x004fe40003f26270 */
[----:B-1-3--:R-:W-:Y:S11]  /*1f830*/  @!P0 BRA `(.L_x_2531) ;  /* 0x0000004c00e48947 */ /* 0x00aff60003800000 */
.L_x_2681:
[----:B------:R-:W-:Y:S05]  /*1f840*/  BSYNC B0 ;  /* 0x0000000000007941 */ /* 0x000fea0003800000 */
.L_x_2530:
[----:B------:R-:W-:Y:S04]  /*1f850*/  BSSY B0, `(.L_x_2532) ;  /* 0x0000226000007945 */ /* 0x000fe80003800000 */
[----:B------:R-:W-:Y:S05]  /*1f860*/  @!P1 BRA `(.L_x_2533) ;  /* 0x0000002000909947 */ /* 0x000fea0003800000 */
[----:B------:R-:W2:Y:S01]  /*1f870*/  LDL R2, [R1+0x18] ;  /* 0x0000180001027983 */ /* 0x000ea20000100800 */
[----:B------:R-:W-:Y:S01]  /*1f880*/  BSSY B2, `(.L_x_2534) ;  /* 0x00000bc000027945 */ /* 0x000fe20003800000 */
[C---:B--2---:R-:W-:Y:S01]  /*1f890*/  LOP3.LUT R0, R2.reuse, 0x1, RZ, 0xc0, !PT ;  /* 0x0000000102007812 */ /* 0x044fe200078ec0ff */
[----:B0-----:R-:W-:-:S03]  /*1f8a0*/  VIADD R7, R2, 0xfffffffe ;  /* 0xfffffffe02077836 */ /* 0x001fc60000000000 */
        /* <DEDUP_REMOVED lines=14> */
[----:B------:R-:W-:Y:S01]  /*1f990*/  ISETP.NE.U32.AND P0, PT, RZ, UR4, PT ;  /* 0x00000004ff007c0c */ /* 0x000fe2000bf05070 */
[----:B------:R-:W-:-:S03]  /*1f9a0*/  IMAD.MOV.U32 R0, RZ, RZ, R7 ;  /* 0x000000ffff007224 */ /* 0x000fc600078e0007 */
[----:B------:R-:W-:-:S13]  /*1f9b0*/  ISETP.NE.AND.EX P0, PT, RZ, UR5, PT, P0 ;  /* 0x00000005ff007c0c */ /* 0x000fda000bf05300 */
[----:B------:R-:W-:Y:S05]  /*1f9c0*/  @!P0 BRA `(.L_x_2538) ;  /* 0x0000000000488947 */ /* 0x000fea0003800000 */
[----:B------:R-:W2:Y:S01]  /*1f9d0*/  LDL R10, [R1+0x8] ;  /* 0x00000800010a7983 */ /* 0x000ea20000100800 */
[----:B------:R-:W0:Y:S01]  /*1f9e0*/  LDC R4, c[0x0][0x43c] ;  /* 0x00010f00ff047b82 */ /* 0x000e220000000800 */
[----:B------:R-:W-:Y:S01]  /*1f9f0*/  ULDC.64 UR6, c[0x0][0x428] ;  /* 0x00010a0000067ab9 */ /* 0x000fe20000000a00 */
[----:B0-----:R-:W-:-:S13]  /*1fa00*/  ISETP.NE.AND P0, PT, R4, 0x1, PT ;  /* 0x000000010400780c */ /* 0x001fda0003f05270 */
[----:B-1----:R-:W0:Y:S02]  /*1fa10*/  @P0 LDC.64 R2, c[0x0][0x440] ;  /* 0x00011000ff020b82 */ /* 0x002e240000000a00 */
[----:B0-----:R-:W-:-:S04]  /*1fa20*/  @P0 IMAD.HI.U32 R0, R7, R2, RZ ;  /* 0x0000000207000227 */ /* 0x001fc800078e00ff */
[----:B------:R-:W-:Y:S01]  /*1fa30*/  IMAD.MOV.U32 R2, RZ, RZ, R7 ;  /* 0x000000ffff027224 */ /* 0x000fe200078e0007 */
[----:B------:R-:W-:-:S04]  /*1fa40*/  @P0 SHF.R.U32.HI R2, RZ, R3, R0 ;  /* 0x00000003ff020219 */ /* 0x000fc80000011600 */
[--C-:B------:R-:W-:Y:S01]  /*1fa50*/  SHF.R.S32.HI R3, RZ, 0x1f, R2.reuse ;  /* 0x0000001fff037819 */ /* 0x100fe20000011402 */
[----:B------:R-:W-:-:S04]  /*1fa60*/  IMAD.MOV R0, RZ, RZ, -R2 ;  /* 0x000000ffff007224 */ /* 0x000fc800078e0a02 */
[----:B------:R-:W-:Y:S02]  /*1fa70*/  IMAD R0, R4, R0, R7 ;  /* 0x0000000004007224 */ /* 0x000fe400078e0207 */
[----:B------:R-:W-:-:S04]  /*1fa80*/  IMAD.WIDE.U32 R2, R26, UR6, R2 ;  /* 0x000000061a027c25 */ /* 0x000fc8000f8e0002 */
[----:B--2---:R-:W-:-:S04]  /*1fa90*/  IMAD R4, R10, UR6, RZ ;  /* 0x000000060a047c24 */ /* 0x004fc8000f8e02ff */
[----:B------:R-:W-:-:S04]  /*1faa0*/  IMAD R4, R26, UR7, R4 ;  /* 0x000000071a047c24 */ /* 0x000fc8000f8e0204 */
[----:B------:R-:W-:Y:S01]  /*1fab0*/  IMAD.IADD R3, R4, 0x1, R3 ;  /* 0x0000000104037824 */ /* 0x000fe200078e0203 */
[----:B------:R-:W-:-:S04]  /*1fac0*/  LEA R4, P0, R2, UR4, 0x2 ;  /* 0x0000000402047c11 */ /* 0x000fc8000f8010ff */
[----:B------:R-:W-:-:S06]  /*1fad0*/  LEA.HI.X R5, R2, UR5, R3, 0x2, P0 ;  /* 0x0000000502057c11 */ /* 0x000fcc00080f1403 */
[----:B------:R0:W5:Y:S03]  /*1fae0*/  LDG.E R5, desc[UR60][R4.64] ;  /* 0x0000003c04057981 */ /* 0x000166000c1e1900 */
.L_x_2538:
[----:B-1----:R-:W-:Y:S01]  /*1faf0*/  IMAD R3, R6, 0x8, R22 ;  /* 0x0000000806037824 */ /* 0x002fe200078e0216 */
[----:B------:R-:W-:Y:S01]  /*1fb00*/  SHF.L.U32 R2, R9, 0x1f, RZ ;  /* 0x0000001f09027819 */ /* 0x000fe200000006ff */
[----:B------:R-:W-:Y:S03]  /*1fb10*/  BSSY B3, `(.L_x_2539) ;  /* 0x0000003000037945 */ /* 0x000fe60003800000 */
[----:B------:R-:W1:Y:S02]  /*1fb20*/  SYNCS.PHASECHK.TRANS64.TRYWAIT P0, [R3+URZ+0x31c40], R2 ;  /* 0x031c4002030075a7 */ /* 0x000e64000800017f */
[----:B-1----:R-:W-:Y:S05]  /*1fb30*/  @!P0 BRA `(.L_x_2540) ;  /* 0x0000004c00388947 */ /* 0x002fea0003800000 */
.L_x_2682:
[----:B------:R-:W-:Y:S05]  /*1fb40*/  BSYNC B3 ;  /* 0x0000000000037941 */ /* 0x000fea0003800000 */
.L_x_2539:
        /* <DEDUP_REMOVED lines=12> */
.L_x_2542:
[----:B------:R-:W-:Y:S05]  /*1fc10*/  BSYNC B3 ;  /* 0x0000000000037941 */ /* 0x000fea0003800000 */
.L_x_2541:
        /* <DEDUP_REMOVED lines=11> */
.L_x_2543:
        /* <DEDUP_REMOVED lines=16> */
.L_x_2544:
        /* <DEDUP_REMOVED lines=16> */
.L_x_2545:
        /* <DEDUP_REMOVED lines=15> */
.L_x_2683:
[----:B------:R-:W-:Y:S05]  /*1ffc0*/  BSYNC B3 ;  /* 0x0000000000037941 */ /* 0x000fea0003800000 */
.L_x_2546:
        /* <DEDUP_REMOVED lines=12> */
.L_x_2549:
[----:B------:R-:W-:Y:S05]  /*20090*/  BSYNC B3 ;  /* 0x0000000000037941 */ /* 0x000fea0003800000 */
.L_x_2548:
        /* <DEDUP_REMOVED lines=11> */
.L_x_2550:
        /* <DEDUP_REMOVED lines=15> */
.L_x_2551:
        /* <DEDUP_REMOVED lines=15> */
.L_x_2552:
        /* <DEDUP_REMOVED lines=12> */
.L_x_2537:
[----:B------:R-:W-:Y:S05]  /*203f0*/  BSYNC B1 ;  /* 0x0000000000017941 */ /* 0x000fea0003800000 */
.L_x_2536:
[----:B------:R-:W2:Y:S01]  /*20400*/  LDL.LU R0, [R1+0x18] ;  /* 0x0000180001007983 */ /* 0x000ea20000300800 */
[----:B------:R-:W-:Y:S02]  /*20410*/  IMAD.MOV.U32 R23, RZ, RZ, R6 ;  /* 0x000000ffff177224 */ /* 0x000fe400078e0006 */
[----:B------:R-:W-:Y:S02]  /*20420*/  IMAD.MOV.U32 R27, RZ, RZ, R9 ;  /* 0x000000ffff1b7224 */ /* 0x000fe400078e0009 */
[----:B--2---:R-:W-:-:S07]  /*20430*/  VIADD R0, R0, 0xfffffffd ;  /* 0xfffffffd00007836 */ /* 0x004fce0000000000 */
.L_x_2535:
[----:B------:R-:W-:Y:S05]  /*20440*/  BSYNC B2 ;  /* 0x0000000000027941 */ /* 0x000fea0003800000 */
.L_x_2534:
[----:B------:R-:W-:-:S13]  /*20450*/  ISETP.NE.AND P0, PT, R7, RZ, PT ;  /* 0x000000ff0700720c */ /* 0x000fda0003f05270 */
[----:B------:R-:W-:Y:S05]  /*20460*/  @!P0 BRA `(.L_x_2533) ;  /* 0x0000001400908947 */ /* 0x000fea0003800000 */
[----:B------:R-:W-:-:S07]  /*20470*/  IMAD.MOV.U32 R4, RZ, RZ, R24 ;  /* 0x000000ffff047224 */ /* 0x000fce00078e0018 */
.L_x_2587:
        /* <DEDUP_REMOVED lines=33> */
.L_x_2555:
[----:B-1----:R-:W-:Y:S01]  /*20690*/  IMAD R3, R6, 0x8, R22 ;  /* 0x0000000806037824 */ /* 0x002fe200078e0216 */
[----:B------:R-:W-:Y:S01]  /*206a0*/  SHF.L.U32 R2, R7, 0x1f, RZ ;  /* 0x0000001f07027819 */ /* 0x000fe200000006ff */
[----:B------:R-:W-:Y:S03]  /*206b0*/  BSSY B2, `(.L_x_2556) ;  /* 0x0000003000027945 */ /* 0x000fe60003800000 */
[----:B------:R-:W1:Y:S02]  /*206c0*/  SYNCS.PHASECHK.TRANS64.TRYWAIT P0, [R3+URZ+0x31c40], R2 ;  /* 0x031c4002030075a7 */ /* 0x000e64000800017f */
[----:B-1----:R-:W-:Y:S05]  /*206d0*/  @!P0 BRA `(.L_x_2557) ;  /* 0x0000004000788947 */ /* 0x002fea0003800000 */
.L_x_2684:
[----:B------:R-:W-:Y:S05]  /*206e0*/  BSYNC B2 ;  /* 0x0000000000027941 */ /* 0x000fea0003800000 */
.L_x_2556:
        /* <DEDUP_REMOVED lines=12> */
.L_x_2559:
[----:B------:R-:W-:Y:S05]  /*207b0*/  BSYNC B2 ;  /* 0x0000000000027941 */ /* 0x000fea0003800000 */
.L_x_2558:
        /* <DEDUP_REMOVED lines=11> */
.L_x_2560:
        /* <DEDUP_REMOVED lines=16> */
.L_x_2561:
        /* <DEDUP_REMOVED lines=16> */
.L_x_2562:
        /* <DEDUP_REMOVED lines=15> */
.L_x_2685:
[----:B------:R-:W-:Y:S05]  /*20b60*/  BSYNC B2 ;  /* 0x0000000000027941 */ /* 0x000fea0003800000 */
.L_x_2563:
        /* <DEDUP_REMOVED lines=11> */
.L_x_2566:
[----:B------:R-:W-:Y:S05]  /*20c20*/  BSYNC B2 ;  /* 0x0000000000027941 */ /* 0x000fea0003800000 */
.L_x_2565:
        /* <DEDUP_REMOVED lines=10> */
.L_x_2567:
        /* <DEDUP_REMOVED lines=15> */
.L_x_2568:
        /* <DEDUP_REMOVED lines=15> */
.L_x_2569:
        /* <DEDUP_REMOVED lines=12> */
.L_x_2554:
[----:B------:R-:W-:Y:S05]  /*20f70*/  BSYNC B1 ;  /* 0x0000000000017941 */ /* 0x000fea0003800000 */
.L_x_2553:
        /* <DEDUP_REMOVED lines=32> */
.L_x_2572:
[----:B------:R-:W-:Y:S01]  /*21180*/  IMAD R2, R23, 0x8, R22 ;  /* 0x0000000817027824 */ /* 0x000fe200078e0216 */
[----:B-1----:R-:W-:Y:S01]  /*21190*/  SHF.L.U32 R3, R27, 0x1f, RZ ;  /* 0x0000001f1b037819 */ /* 0x002fe200000006ff */
[----:B------:R-:W-:Y:S03]  /*211a0*/  BSSY B2, `(.L_x_2573) ;  /* 0x0000003000027945 */ /* 0x000fe60003800000 */
[----:B------:R-:W1:Y:S02]  /*211b0*/  SYNCS.PHASECHK.TRANS64.TRYWAIT P0, [R2+URZ+0x31c40], R3 ;  /* 0x031c4003020075a7 */ /* 0x000e64000800017f */
[----:B-1----:R-:W-:Y:S05]  /*211c0*/  @!P0 BRA `(.L_x_2574) ;  /* 0x0000003400e48947 */ /* 0x002fea0003800000 */
.L_x_2686:
[----:B------:R-:W-:Y:S05]  /*211d0*/  BSYNC B2 ;  /* 0x0000000000027941 */ /* 0x000fea0003800000 */
.L_x_2573:
        /* <DEDUP_REMOVED lines=12> */
.L_x_2576:
[----:B------:R-:W-:Y:S05]  /*212a0*/  BSYNC B2 ;  /* 0x0000000000027941 */ /* 0x000fea0003800000 */
.L_x_2575:
        /* <DEDUP_REMOVED lines=12> */
.L_x_2577:
        /* <DEDUP_REMOVED lines=16> */
.L_x_2578:
        /* <DEDUP_REMOVED lines=16> */
.L_x_2579:
        /* <DEDUP_REMOVED lines=15> */
.L_x_2687:
[----:B------:R-:W-:Y:S05]  /*21660*/  BSYNC B2 ;  /* 0x0000000000027941 */ /* 0x000fea0003800000 */
.L_x_2580:
        /* <DEDUP_REMOVED lines=11> */
.L_x_2583:
[----:B------:R-:W-:Y:S05]  /*21720*/  BSYNC B2 ;  /* 0x0000000000027941 */ /* 0x000fea0003800000 */
.L_x_2582:
        /* <DEDUP_REMOVED lines=10> */
.L_x_2584:
        /* <DEDUP_REMOVED lines=15> */
.L_x_2585:
        /* <DEDUP_REMOVED lines=15> */
.L_x_2586:
        /* <DEDUP_REMOVED lines=12> */
.L_x_2571:
[----:B------:R-:W-:Y:S05]  /*21a70*/  BSYNC B1 ;  /* 0x0000000000017941 */ /* 0x000fea0003800000 */
.L_x_2570:
[C---:B------:R-:W-:Y:S01]  /*21a80*/  ISETP.GT.AND P0, PT, R0.reuse, 0x1, PT ;  /* 0x000000010000780c */ /* 0x040fe20003f04270 */
[----:B------:R-:W-:-:S12]  /*21a90*/  VIADD R0, R0, 0xfffffffe ;  /* 0xfffffffe00007836 */ /* 0x000fd80000000000 */
[----:B------:R-:W-:Y:S05]  /*21aa0*/  @P0 BRA `(.L_x_2587) ;  /* 0xffffffe800740947 */ /* 0x000fea000383ffff */
.L_x_2533:
[----:B------:R-:W-:Y:S05]  /*21ab0*/  BSYNC B0 ;  /* 0x0000000000007941 */ /* 0x000fea0003800000 */
.L_x_2532:
        /* <DEDUP_REMOVED lines=17> */
.L_x_2589:
[----:B------:R-:W-:Y:S05]  /*21bd0*/  BSYNC B0 ;  /* 0x0000000000007941 */ /* 0x000fea0003800000 */
.L_x_2588:
[----:B------:R-:W2:Y:S01]  /*21be0*/  LDL R0, [R1] ;  /* 0x0000000001007983 */ /* 0x000ea20000100800 */
[----:B------:R-:W-:Y:S01]  /*21bf0*/  BSSY B0, `(.L_x_2590) ;  /* 0x0000046000007945 */ /* 0x000fe20003800000 */
[----:B--2---:R-:W-:-:S13]  /*21c00*/  LOP3.LUT P0, RZ, R0, 0x1, RZ, 0xc0, !PT ;  /* 0x0000000100ff7812 */ /* 0x004fda000780c0ff */
[----:B------:R-:W-:Y:S05]  /*21c10*/  @!P0 BRA `(.L_x_2591) ;  /* 0x00000004000c8947 */ /* 0x000fea0003800000 */
[----:B-1----:R-:W-:Y:S01]  /*21c20*/  IMAD R3, R23, 0x8, R22 ;  /* 0x0000000817037824 */ /* 0x002fe200078e0216 */
[----:B------:R-:W-:Y:S01]  /*21c30*/  SHF.L.U32 R0, R27, 0x1f, RZ ;  /* 0x0000001f1b007819 */ /* 0x000fe200000006ff */
[----:B------:R-:W-:Y:S01]  /*21c40*/  BSSY B1, `(.L_x_2592) ;  /* 0x0000004000017945 */ /* 0x000fe20003800000 */
[----:B------:R-:W-:Y:S02]  /*21c50*/  ISETP.NE.AND P1, PT, R6, RZ, PT ;  /* 0x000000ff0600720c */ /* 0x000fe40003f25270 */
[----:B------:R-:W1:Y:S02]  /*21c60*/  SYNCS.PHASECHK.TRANS64.TRYWAIT P0, [R3+URZ+0x31c60], R0 ;  /* 0x031c6000030075a7 */ /* 0x000e64000800017f */
[----:B-1----:R-:W-:Y:S09]  /*21c70*/  @!P0 BRA `(.L_x_2593) ;  /* 0x0000002c00608947 */ /* 0x002ff20003800000 */
.L_x_2688:
[----:B------:R-:W-:Y:S05]  /*21c80*/  BSYNC B1 ;  /* 0x0000000000017941 */ /* 0x000fea0003800000 */
.L_x_2592:
        /* <DEDUP_REMOVED lines=9> */
.L_x_2595:
[----:B------:R-:W-:Y:S05]  /*21d20*/  BSYNC B1 ;  /* 0x0000000000017941 */ /* 0x000fea0003800000 */
.L_x_2594:
        /* <DEDUP_REMOVED lines=10> */
.L_x_2596:
        /* <DEDUP_REMOVED lines=15> */
.L_x_2597:
        /* <DEDUP_REMOVED lines=15> */
.L_x_2598:
        /* <DEDUP_REMOVED lines=10> */
.L_x_2591:
[----:B------:R-:W-:Y:S05]  /*22050*/  BSYNC B0 ;  /* 0x0000000000007941 */ /* 0x000fea0003800000 */
.L_x_2590:
[----:B------:R-:W-:-:S05]  /*22060*/  VIADD R23, R23, 0x1 ;  /* 0x0000000117177836 */ /* 0x000fca0000000000 */
[----:B------:R-:W-:-:S04]  /*22070*/  ISETP.NE.AND P0, PT, R23, 0x2, PT ;  /* 0x000000021700780c */ /* 0x000fc80003f05270 */
[----:B------:R-:W-:Y:S02]  /*22080*/  SEL R0, RZ, 0x1, P0 ;  /* 0x00000001ff007807 */ /* 0x000fe40000000000 */
[----:B------:R-:W-:Y:S02]  /*22090*/  SEL R23, R23, RZ, P0 ;  /* 0x000000ff17177207 */ /* 0x000fe40000000000 */
[----:B------:R-:W-:-:S07]  /*220a0*/  LOP3.LUT R27, R27, R0, RZ, 0x3c, !PT ;  /* 0x000000001b1b7212 */ /* 0x000fce00078e3cff */
.L_x_2514:
[----:B------:R-:W-:Y:S05]  /*220b0*/  BSYNC B7 ;  /* 0x0000000000077941 */ /* 0x000fea0003800000 */
.L_x_2512:
[----:B------:R-:W3:Y:S02]  /*220c0*/  LDL R0, [R1] ;  /* 0x0000000001007983 */ /* 0x000ee40000100800 */
[----:B---3--:R-:W-:-:S13]  /*220d0*/  LOP3.LUT P0, RZ, R0, 0x2, RZ, 0xc0, !PT ;  /* 0x0000000200ff7812 */ /* 0x008fda000780c0ff */
[----:B------:R-:W-:Y:S05]  /*220e0*/  @!P0 BRA `(.L_x_2599) ;  /* 0x0000000000248947 */ /* 0x000fea0003800000 */
[----:B------:R-:W-:Y:S05]  /*220f0*/  WARPSYNC.ALL ;  /* 0x0000000000007948 */ /* 0x000fea0003800000 */
[----:B------:R-:W3:Y:S08]  /*22100*/  S2UR UR5, SR_CgaCtaId ;  /* 0x00000000000579c3 */ /* 0x000ef00000008800 */
[----:B------:R-:W-:Y:S06]  /*22110*/  BAR.SYNC.DEFER_BLOCKING 0x5, 0x200 ;  /* 0x0148000000007b1d */ /* 0x000fec0000010000 */
[----:B------:R-:W-:-:S02]  /*22120*/  UMOV UR4, 0x400 ;  /* 0x0000040000047882 */ /* 0x000fc40000000000 */
[----:B---3--:R-:W-:-:S06]  /*22130*/  ULEA UR4, UR5, UR4, 0x18 ;  /* 0x0000000405047291 */ /* 0x008fcc000f8ec03f */
[----:B-1----:R-:W-:-:S05]  /*22140*/  IMAD.U32 R22, RZ, RZ, UR4 ;  /* 0x00000004ff167e24 */ /* 0x002fca000f8e00ff */
[----:B------:R1:W3:Y:S01]  /*22150*/  LDS.128 R16, [R22+0x31cd0] ;  /* 0x031cd00016107984 */ /* 0x0002e20000000c00 */
[----:B------:R-:W-:Y:S06]  /*22160*/  BAR.ARV 0x4, 0x200 ;  /* 0x0108000000007b1d */ /* 0x000fec0000002000 */
[----:B------:R-:W-:Y:S05]  /*22170*/  BRA `(.L_x_2600) ;  /* 0x0000000800cc7947 */ /* 0x000fea0003800000 */
.L_x_2599:
[----:B------:R-:W0:Y:S01]  /*22180*/  S2R R0, SR_TID.X ;  /* 0x0000000000007919 */ /* 0x000e220000002100 */
[----:B------:R-:W-:Y:S01]  /*22190*/  UMOV UR4, 0xffffffff ;  /* 0xffffffff00047882 */ /* 0x000fe20000000000 */
[----:B0-2---:R-:W-:-:S04]  /*221a0*/  LOP3.LUT R7, R0, 0x1f, RZ, 0xc0, !PT ;  /* 0x0000001f00077812 */ /* 0x005fc800078ec0ff */
[----:B------:R-:W-:Y:S01]  /*221b0*/  ISETP.NE.AND P0, PT, R7, 0x1f, PT ;  /* 0x0000001f0700780c */ /* 0x000fe20003f05270 */
[----:B------:R-:W-:-:S12]  /*221c0*/  BRA.DIV UR4, `(.L_x_2601) ;  /* 0x0000002a04207947 */ /* 0x000fd8000b800000 */
[----:B------:R-:W-:Y:S01]  /*221d0*/  IMAD.IADD R5, R19, 0x1, R7 ;  /* 0x0000000113057824 */ /* 0x000fe200078e0207 */
[----:B------:R-:W-:-:S04]  /*221e0*/  ULDC UR4, c[0x0][0xc3c] ;  /* 0x00030f0000047ab9 */ /* 0x000fc80000000800 */
[----:B------:R-:W-:-:S13]  /*221f0*/  ISETP.GE.OR P1, PT, R5, UR4, !P0 ;  /* 0x0000000405007c0c */ /* 0x000fda000c726670 */
[----:B-1----:R-:W0:Y:S02]  /*22200*/  @!P1 LDC.64 R2, c[0x0][0xc80] ;  /* 0x00032000ff029b82 */ /* 0x002e240000000a00 */
        /* <DEDUP_REMOVED lines=27> */
.L_x_2698:
[----:B------:R-:W-:Y:S02]  /*223c0*/  ULDC UR4, c[0x0][0xc38] ;  /* 0x00030e0000047ab9 */ /* 0x000fe40000000800 */
[----:B------:R-:W-:-:S04]  /*223d0*/  IMAD.U32 R4, RZ, RZ, UR4 ;  /* 0x00000004ff047e24 */ /* 0x000fc8000f8e00ff */
[----:B-1----:R-:W-:-:S04]  /*223e0*/  IMAD R5, R14, R4, RZ ;  /* 0x000000040e057224 */ /* 0x002fc800078e02ff */
[----:B------:R-:W-:-:S05]  /*223f0*/  IMAD.IADD R16, R16, 0x1, R5 ;  /* 0x0000000110107824 */ /* 0x000fca00078e0205 */
[----:B------:R-:W-:-:S13]  /*22400*/  ISETP.GT.AND P6, PT, R16, R0, PT ;  /* 0x000000001000720c */ /* 0x000fda0003fc4270 */
[----:B------:R-:W-:Y:S05]  /*22410*/  @P6 BRA `(.L_x_2602) ;  /* 0x00000000009c6947 */ /* 0x000fea0003800000 */
.L_x_2607:
        /* <DEDUP_REMOVED lines=14> */
.L_x_2605:
[----:B------:R-:W-:Y:S05]  /*22500*/  BSYNC B0 ;  /* 0x0000000000007941 */ /* 0x000fea0003800000 */
.L_x_2604:
        /* <DEDUP_REMOVED lines=18> */
.L_x_2706:
[----:B------:R-:W-:Y:S02]  /*22630*/  ULDC UR4, c[0x0][0xc38] ;  /* 0x00030e0000047ab9 */ /* 0x000fe40000000800 */
[----:B------:R-:W-:-:S04]  /*22640*/  IMAD.U32 R4, RZ, RZ, UR4 ;  /* 0x00000004ff047e24 */ /* 0x000fc8000f8e00ff */
[----:B-1----:R-:W-:-:S04]  /*22650*/  IMAD R5, R14, R4, RZ ;  /* 0x000000040e057224 */ /* 0x002fc800078e02ff */
[----:B------:R-:W-:-:S05]  /*22660*/  IMAD.IADD R16, R5, 0x1, R16 ;  /* 0x0000000105107824 */ /* 0x000fca00078e0210 */
[----:B------:R-:W-:-:S13]  /*22670*/  ISETP.GT.AND P6, PT, R16, R0, PT ;  /* 0x000000001000720c */ /* 0x000fda0003fc4270 */
[----:B------:R-:W-:Y:S05]  /*22680*/  @!P6 BRA `(.L_x_2607) ;  /* 0xfffffffc0064e947 */ /* 0x000fea000383ffff */
.L_x_2602:
        /* <DEDUP_REMOVED lines=8> */
.L_x_2710:
[----:B------:R-:W-:Y:S01]  /*22710*/  ISETP.NE.AND P0, PT, R5, RZ, PT ;  /* 0x000000ff0500720c */ /* 0x000fe20003f05270 */
[----:B------:R-:W-:-:S12]  /*22720*/  IMAD.MOV.U32 R5, RZ, RZ, RZ ;  /* 0x000000ffff057224 */ /* 0x000fd800078e00ff */
[----:B------:R-:W-:Y:S05]  /*22730*/  @!P0 BRA `(.L_x_2609) ;  /* 0x0000000000108947 */ /* 0x000fea0003800000 */
[----:B------:R-:W-:Y:S01]  /*22740*/  UMOV UR4, 0xffffffff ;  /* 0xffffffff00047882 */ /* 0x000fe20000000000 */
[----:B------:R-:W-:Y:S02]  /*22750*/  VIADD R12, R6, 0xffffffff ;  /* 0xffffffff060c7836 */ /* 0x000fe40000000000 */
[----:B------:R-:W-:Y:S05]  /*22760*/  BRA.DIV UR4, `(.L_x_2610) ;  /* 0x0000002a04e07947 */ /* 0x000fea000b800000 */
[----:B------:R3:W4:Y:S02]  /*22770*/  SHFL.IDX PT, R5, R3, R12, 0x1f ;  /* 0x00001f0c03057589 */ /* 0x00072400000e0000 */
.L_x_2609:
[----:B01-3--:R-:W0:Y:S01]  /*22780*/  LDC.64 R2, c[0x0][0xc90] ;  /* 0x00032400ff027b82 */ /* 0x00be220000000a00 */
[----:B------:R-:W-:-:S04]  /*22790*/  IMAD.IADD R19, R6, 0x1, R19 ;  /* 0x0000000106137824 */ /* 0x000fc800078e0213 */
[----:B0-----:R-:W-:-:S05]  /*227a0*/  IMAD.WIDE R2, R19, 0x4, R2 ;  /* 0x0000000413027825 */ /* 0x001fca00078e0202 */
[----:B------:R-:W2:Y:S01]  /*227b0*/  LDG.E R7, desc[UR60][R2.64] ;  /* 0x0000003c02077981 */ /* 0x000ea2000c1e1900 */
[----:B----4-:R-:W-:Y:S02]  /*227c0*/  IMAD R16, R5, R4, R16 ;  /* 0x0000000405107224 */ /* 0x010fe400078e0210 */
[----:B--2---:R-:W-:-:S05]  /*227d0*/  IMAD R6, R17, R7, RZ ;  /* 0x0000000711067224 */ /* 0x004fca00078e02ff */
[----:B------:R-:W-:-:S04]  /*227e0*/  IABS R8, R6 ;  /* 0x0000000600087213 */ /* 0x000fc80000000000 */
[----:B------:R-:W0:Y:S08]  /*227f0*/  I2F.RP R9, R8 ;  /* 0x0000000800097306 */ /* 0x000e300000209400 */
[----:B0-----:R-:W0:Y:S02]  /*22800*/  MUFU.RCP R9, R9 ;  /* 0x0000000900097308 */ /* 0x001e240000001000 */
[----:B0-----:R-:W-:-:S06]  /*22810*/  VIADD R10, R9, 0xffffffe ;  /* 0x0ffffffe090a7836 */ /* 0x001fcc0000000000 */
[----:B------:R-:W0:Y:S02]  /*22820*/  F2I.FTZ.U32.TRUNC.NTZ R3, R10 ;  /* 0x0000000a00037305 */ /* 0x000e24000021f000 */
[----:B0-----:R-:W-:-:S04]  /*22830*/  IMAD.MOV R2, RZ, RZ, -R3 ;  /* 0x000000ffff027224 */ /* 0x001fc800078e0a03 */
[----:B------:R-:W-:Y:S02]  /*22840*/  IMAD R5, R2, R8, RZ ;  /* 0x0000000802057224 */ /* 0x000fe400078e02ff */
[----:B------:R-:W-:-:S04]  /*22850*/  IMAD.MOV.U32 R2, RZ, RZ, RZ ;  /* 0x000000ffff027224 */ /* 0x000fc800078e00ff */
        /* <DEDUP_REMOVED lines=21> */
[----:B------:R-:W-:Y:S01]  /*229b0*/  VIADDMNMX R4, R3, R4, R7, PT ;  /* 0x0000000403047246 */ /* 0x000fe20003800107 */
[----:B------:R-:W-:-:S03]  /*229c0*/  IMAD.IADD R0, R5, 0x1, R0 ;  /* 0x0000000105007824 */ /* 0x000fc600078e0200 */
        /* <DEDUP_REMOVED lines=23> */
[----:B------:R-:W-:Y:S01]  /*22b40*/  @!P1 LOP3.LUT R3, RZ, R4, RZ, 0x33, !PT ;  /* 0x00000004ff039212 */ /* 0x000fe200078e33ff */
[----:B------:R-:W-:-:S04]  /*22b50*/  IMAD.MOV R4, RZ, RZ, -R4 ;  /* 0x000000ffff047224 */ /* 0x000fc800078e0a04 */
[----:B------:R-:W-:Y:S01]  /*22b60*/  IMAD R18, R3, R4, R0 ;  /* 0x0000000403127224 */ /* 0x000fe200078e0200 */
[----:B------:R-:W-:-:S05]  /*22b70*/  LOP3.LUT R0, RZ, R3, RZ, 0x33, !PT ;  /* 0x00000003ff007212 */ /* 0x000fca00078e33ff */
[----:B------:R-:W-:Y:S01]  /*22b80*/  IMAD.IADD R17, R17, 0x1, R0 ;  /* 0x0000000111117824 */ /* 0x000fe200078e0200 */
[----:B------:R-:W-:Y:S06]  /*22b90*/  BRA `(.L_x_2611) ;  /* 0x00000000001c7947 */ /* 0x000fec0003800000 */
.L_x_2603:
[----:B------:R-:W-:Y:S01]  /*22ba0*/  UMOV UR4, URZ ;  /* 0x0000003f00047c82 */ /* 0x000fe20008000000 */
[----:B------:R-:W-:Y:S01]  /*22bb0*/  UMOV UR5, URZ ;  /* 0x0000003f00057c82 */ /* 0x000fe20008000000 */
[----:B------:R-:W-:Y:S01]  /*22bc0*/  ULDC UR6, c[0x0][0xc3c] ;  /* 0x00030f0000067ab9 */ /* 0x000fe20000000800 */
[----:B------:R-:W-:Y:S02]  /*22bd0*/  IMAD.MOV.U32 R16, RZ, RZ, R0 ;  /* 0x000000ffff107224 */ /* 0x000fe400078e0000 */
[----:B------:R-:W-:Y:S02]  /*22be0*/  IMAD.U32 R17, RZ, RZ, UR4 ;  /* 0x00000004ff117e24 */ /* 0x000fe4000f8e00ff */
[----:B------:R-:W-:Y:S02]  /*22bf0*/  IMAD.U32 R18, RZ, RZ, UR5 ;  /* 0x00000005ff127e24 */ /* 0x000fe4000f8e00ff */
[----:B------:R-:W-:-:S07]  /*22c00*/  IMAD.U32 R19, RZ, RZ, UR6 ;  /* 0x00000006ff137e24 */ /* 0x000fce000f8e00ff */
.L_x_2611:
        /* <DEDUP_REMOVED lines=10> */
.L_x_2600:
[----:B------:R-:W-:Y:S02]  /*22cb0*/  ULDC UR4, c[0x0][0xc3c] ;  /* 0x00030f0000047ab9 */ /* 0x000fe40000000800 */
[----:B---3--:R-:W-:-:S13]  /*22cc0*/  ISETP.GE.AND P0, PT, R19, UR4, PT ;  /* 0x0000000413007c0c */ /* 0x008fda000bf06270 */
[----:B------:R-:W-:Y:S05]  /*22cd0*/  @!P0 BRA `(.L_x_2612) ;  /* 0xffffff9400648947 */ /* 0x000fea000383ffff */
[----:B------:R-:W-:Y:S05]  /*22ce0*/  BSYNC B8 ;  /* 0x0000000000087941 */ /* 0x000fea0003800000 */
.L_x_2468:
[----:B--2---:R-:W2:Y:S01]  /*22cf0*/  LDL.LU R0, [R1+0x30] ;  /* 0x0000300001007983 */ /* 0x004ea20000300800 */
[----:B------:R-:W-:Y:S01]  /*22d00*/  BSSY B0, `(.L_x_2613) ;  /* 0x000000b000007945 */ /* 0x000fe20003800000 */
[----:B------:R-:W3:Y:S01]  /*22d10*/  S2R R5, SR_CgaCtaId ;  /* 0x0000000000057919 */ /* 0x000ee20000008800 */
[----:B--2---:R-:W-:-:S05]  /*22d20*/  VIADD R0, R0, 0x1 ;  /* 0x0000000100007836 */ /* 0x004fca0000000000 */
[----:B0-----:R-:W-:-:S04]  /*22d30*/  LEA.HI R2, R0, R0, RZ, 0x1 ;  /* 0x0000000000027211 */ /* 0x001fc800078f08ff */
[----:B------:R-:W-:Y:S02]  /*22d40*/  LOP3.LUT R3, R2, 0xfffffffe, RZ, 0xc0, !PT ;  /* 0xfffffffe02037812 */ /* 0x000fe400078ec0ff */
[----:B------:R-:W-:-:S03]  /*22d50*/  MOV R2, 0x400 ;  /* 0x0000040000027802 */ /* 0x000fc60000000f00 */
[----:B------:R-:W-:Y:S01]  /*22d60*/  IMAD.IADD R0, R0, 0x1, -R3 ;  /* 0x0000000100007824 */ /* 0x000fe200078e0a03 */
[----:B---3--:R-:W-:-:S04]  /*22d70*/  LEA R9, R5, R2, 0x18 ;  /* 0x0000000205097211 */ /* 0x008fc800078ec0ff */
[----:B------:R-:W-:-:S04]  /*22d80*/  SHF.L.U32 R0, R0, 0x1f, RZ ;  /* 0x0000001f00007819 */ /* 0x000fc800000006ff */
[----:B------:R-:W0:Y:S02]  /*22d90*/  SYNCS.PHASECHK.TRANS64.TRYWAIT P0, [R9+URZ+0x31c20], R0 ;  /* 0x031c2000090075a7 */ /* 0x000e24000800017f */
[----:B0-----:R-:W-:Y:S05]  /*22da0*/  @!P0 BRA `(.L_x_2614) ;  /* 0x0000002400788947 */ /* 0x001fea0003800000 */
.L_x_2713:
[----:B------:R-:W-:Y:S05]  /*22db0*/  BSYNC B0 ;  /* 0x0000000000007941 */ /* 0x000fea0003800000 */
.L_x_2613:
[----:B------:R-:W-:-:S03]  /*22dc0*/  UMOV UR4, 0xffffffff ;  /* 0xffffffff00047882 */ /* 0x000fc60000000000 */
[----:B------:R-:W-:Y:S05]  /*22dd0*/  BRA.DIV UR4, `(.L_x_2615) ;  /* 0x0000002604807947 */ /* 0x000fea000b800000 */
[----:B0-----:R-:W0:Y:S02]  /*22de0*/  S2R R0, SR_TID.X ;  /* 0x0000000000007919 */ /* 0x001e240000002100 */
[----:B0-----:R-:W-:-:S04]  /*22df0*/  SHF.R.U32.HI R0, RZ, 0x5, R0 ;  /* 0x00000005ff007819 */ /* 0x001fc80000011600 */
[----:B------:R-:W-:-:S05]  /*22e00*/  LOP3.LUT R0, R0, 0x3, RZ, 0xc0, !PT ;  /* 0x0000000300007812 */ /* 0x000fca00078ec0ff */
[----:B------:R0:W2:Y:S02]  /*22e10*/  SHFL.IDX PT, R14, R0, RZ, 0x1f ;  /* 0x00001fff000e7589 */ /* 0x0000a400000e0000 */
.L_x_2716:
[----:B--2---:R-:W-:-:S13]  /*22e20*/  ISETP.NE.AND P0, PT, R14, RZ, PT ;  /* 0x000000ff0e00720c */ /* 0x004fda0003f05270 */
[----:B------:R-:W-:Y:S05]  /*22e30*/  @P0 BRA `(.L_x_2311) ;  /* 0x0000000000900947 */ /* 0x000fea0003800000 */
[----:B------:R-:W-:-:S03]  /*22e40*/  UMOV UR4, 0xffffffff ;  /* 0xffffffff00047882 */ /* 0x000fc60000000000 */
[----:B------:R-:W-:Y:S05]  /*22e50*/  BRA.DIV UR4, `(.L_x_2616) ;  /* 0x0000002604947947 */ /* 0x000fea000b800000 */
[----:B------:R-:W-:-:S13]  /*22e60*/  ELECT P6, URZ, PT ;  /* 0x00000000003f782f */ /* 0x000fda00038c0000 */
.L_x_2719:
        /* <DEDUP_REMOVED lines=8> */
.L_x_2617:
        /* <DEDUP_REMOVED lines=12> */
.L_x_2720:
[----:B------:R-:W2:Y:S02]  /*22fb0*/  SYNCS.PHASECHK.TRANS64.TRYWAIT P0, [R7+URZ], R2 ;  /* 0x00000002070075a7 */ /* 0x000ea4000800017f */
[----:B--2---:R-:W-:Y:S05]  /*22fc0*/  @!P0 BRA `(.L_x_2619) ;  /* 0x00000024006c8947 */ /* 0x004fea0003800000 */
.L_x_2721:
[----:B------:R-:W-:Y:S05]  /*22fd0*/  @!P2 BRA `(.L_x_2620) ;  /* 0x000000000004a947 */ /* 0x000fea0003800000 */
[----:B------:R-:W-:Y:S01]  /*22fe0*/  BPT.TRAP 0x1 ;  /* 0x000000040000795c */ /* 0x000fe20000300000 */
.L_x_2620:
[----:B------:R-:W-:-:S04]  /*22ff0*/  VIADD R0, R9, 0x31c60 ;  /* 0x00031c6009007836 */ /* 0x000fc80000000000 */
[----:B------:R-:W-:-:S04]  /*23000*/  IMAD R4, R23, 0x8, R0 ;  /* 0x0000000817047824 */ /* 0x000fc800078e0200 */
[----:B------:R-:W3:Y:S02]  /*23010*/  SYNCS.PHASECHK.TRANS64.TRYWAIT P0, [R4+URZ], R3 ;  /* 0x00000003040075a7 */ /* 0x000ee4000800017f */
[----:B---3--:R-:W-:Y:S05]  /*23020*/  @!P0 BRA `(.L_x_2621) ;  /* 0x0000002400688947 */ /* 0x008fea0003800000 */
.L_x_2722:
[----:B------:R-:W-:-:S07]  /*23030*/  IMAD R5, R5, 0x8, R0 ;  /* 0x0000000805057824 */ /* 0x000fce00078e0200 */
.L_x_2622:
[----:B----4-:R4:W0:Y:S02]  /*23040*/  SYNCS.PHASECHK.TRANS64.TRYWAIT P0, [R5+URZ], R2 ;  /* 0x00000002050075a7 */ /* 0x010824000800017f */
[----:B0-----:R-:W-:Y:S05]  /*23050*/  @!P0 NANOSLEEP.SYNCS 0x989680 ;  /* 0x009896800000895d */ /* 0x001fea0003900000 */
[----:B------:R-:W0:Y:S02]  /*23060*/  @!P0 SYNCS.PHASECHK.TRANS64 P0, [R5+URZ], R2 ;  /* 0x00000002050085a7 */ /* 0x000e24000800007f */
[----:B0-----:R-:W-:Y:S05]  /*23070*/  @!P0 BRA `(.L_x_2622) ;  /* 0xfffffffc00f08947 */ /* 0x001fea000383ffff */
.L_x_2311:
[----:B------:R-:W-:Y:S05]  /*23080*/  BSYNC B9 ;  /* 0x0000000000097941 */ /* 0x000fea0003800000 */
.L_x_2308:
[----:B------:R-:W-:Y:S05]  /*23090*/  EXIT ;  /* 0x000000000000794d */ /* 0x000fea0003800000 */
.L_x_2327:
[----:B0-----:R0:W1:Y:S02]  /*230a0*/  SYNCS.PHASECHK.TRANS64.TRYWAIT P5, [R21+URZ+0x31c90], R87 ;  /* 0x031c9057150075a7 */ /* 0x00106400080a017f */
[----:B-1----:R-:W-:Y:S05]  /*230b0*/  @!P5 NANOSLEEP.SYNCS 0x989680 ;  /* 0x009896800000d95d */ /* 0x002fea0003900000 */
[----:B------:R-:W1:Y:S02]  /*230c0*/  @!P5 SYNCS.PHASECHK.TRANS64 P5, [R21+URZ+0x31c90], R87 ;  /* 0x031c90571500d5a7 */ /* 0x000e6400080a007f */
[----:B-1----:R-:W-:Y:S05]  /*230d0*/  @!P5 BRA `(.L_x_2327) ;  /* 0xfffffffc00f0d947 */ /* 0x002fea000383ffff */
[----:B------:R-:W-:Y:S05]  /*230e0*/  BRA `(.L_x_2623) ;  /* 0xfffffe0000207947 */ /* 0x000fea000383ffff */
.L_x_2355:
[----:B0-----:R0:W1:Y:S02]  /*230f0*/  SYNCS.PHASECHK.TRANS64.TRYWAIT P5, [R21+URZ+0x31c90], R87 ;  /* 0x031c9057150075a7 */ /* 0x00106400080a017f */
[----:B-1----:R-:W-:Y:S05]  /*23100*/  @!P5 NANOSLEEP.SYNCS 0x989680 ;  /* 0x009896800000d95d */ /* 0x002fea0003900000 */
[----:B------:R-:W1:Y:S02]  /*23110*/  @!P5 SYNCS.PHASECHK.TRANS64 P5, [R21+URZ+0x31c90], R87 ;  /* 0x031c90571500d5a7 */ /* 0x000e6400080a007f */
[----:B-1----:R-:W-:Y:S05]  /*23120*/  @!P5 BRA `(.L_x_2355) ;  /* 0xfffffffc00f0d947 */ /* 0x002fea000383ffff */
[----:B------:R-:W-:Y:S05]  /*23130*/  BRA `(.L_x_2624) ;  /* 0xfffffe1800a47947 */ /* 0x000fea000383ffff */
.L_x_2368:
[----:B0-----:R0:W1:Y:S02]  /*23140*/  SYNCS.PHASECHK.TRANS64.TRYWAIT P4, [R21+URZ+0x31c90], R87 ;  /* 0x031c9057150075a7 */ /* 0x001064000808017f */
[----:B-1----:R-:W-:Y:S05]  /*23150*/  @!P4 NANOSLEEP.SYNCS 0x989680 ;  /* 0x009896800000c95d */ /* 0x002fea0003900000 */
[----:B------:R-:W1:Y:S02]  /*23160*/  @!P4 SYNCS.PHASECHK.TRANS64 P4, [R21+URZ+0x31c90], R87 ;  /* 0x031c90571500c5a7 */ /* 0x000e64000808007f */
[----:B-1----:R-:W-:Y:S05]  /*23170*/  @!P4 BRA `(.L_x_2368) ;  /* 0xfffffffc00f0c947 */ /* 0x002fea000383ffff */
[----:B------:R-:W-:Y:S05]  /*23180*/  BRA `(.L_x_2625) ;  /* 0xfffffe3400287947 */ /* 0x000fea000383ffff */
.L_x_2372:
[----:B--2---:R2:W3:Y:S02]  /*23190*/  SYNCS.PHASECHK.TRANS64.TRYWAIT P3, [R21+URZ+0x31cb0], R87 ;  /* 0x031cb057150075a7 */ /* 0x0044e4000806017f */
[----:B---3--:R-:W-:Y:S05]  /*231a0*/  @!P3 NANOSLEEP.SYNCS 0x989680 ;  /* 0x009896800000b95d */ /* 0x008fea0003900000 */
[----:B------:R-:W3:Y:S02]  /*231b0*/  @!P3 SYNCS.PHASECHK.TRANS64 P3, [R21+URZ+0x31cb0], R87 ;  /* 0x031cb0571500b5a7 */ /* 0x000ee4000806007f */
[----:B---3--:R-:W-:Y:S05]  /*231c0*/  @!P3 BRA `(.L_x_2372) ;  /* 0xfffffffc00f0b947 */ /* 0x008fea000383ffff */
[----:B------:R-:W-:Y:S05]  /*231d0*/  BRA `(.L_x_2626) ;  /* 0xfffffe3400c07947 */ /* 0x000fea000383ffff */
.L_x_2378:
        /* <DEDUP_REMOVED lines=10> */
[----:B-1---5:R-:W-:Y:S05]  /*23280*/  WARPSYNC.COLLECTIVE R15, `(.L_x_2628) ;  /* 0x000000000f087348 */ /* 0x022fea0003c00000 */
[----:B------:R0:W2:Y:S02]  /*23290*/  SHFL.IDX P6, R14, R13, R12, R11 ;  /* 0x0000000c0d0e7389 */ /* 0x0000a400000c000b */
[----:B012--5:R-:W-:Y:S01]  /*232a0*/  ENDCOLLECTIVE ;  /* 0x000000000000791b */ /* 0x027fe20003800000 */
.L_x_2628:
[----:B------:R-:W-:Y:S05]  /*232b0*/  BSYNC B0 ;  /* 0x0000000000007941 */ /* 0x000fea0003800000 */
.L_x_2627:
[----:B------:R2:W-:Y:S01]  /*232c0*/  STL [R1+0x28], R14 ;  /* 0x0000280e01007387 */ /* 0x0005e20000100800 */
[----:B------:R-:W-:Y:S05]  /*232d0*/  BRA `(.L_x_2629) ;  /* 0xfffffe3c00547947 */ /* 0x000fea000383ffff */
.L_x_2389:
[----:B------:R-:W-:Y:S01]  /*232e0*/  BSSY B1, `(.L_x_2630) ;  /* 0x0000007000017945 */ /* 0x000fe20003800000 */
[----:B------:R-:W-:Y:S02]  /*232f0*/  IMAD.MOV.U32 R12, RZ, RZ, RZ ;  /* 0x000000ffff0c7224 */ /* 0x000fe400078e00ff */
[----:B------:R-:W-:Y:S02]  /*23300*/  IMAD.MOV.U32 R11, RZ, RZ, 0x1e1f ;  /* 0x00001e1fff0b7424 */ /* 0x000fe400078e00ff */
[----:B------:R-:W-:-:S07]  /*23310*/  IMAD.MOV.U32 R15, RZ, RZ, -0x1 ;  /* 0xffffffffff0f7424 */ /* 0x000fce00078e00ff */
[----:B-12---:R-:W-:Y:S05]  /*23320*/  WARPSYNC.COLLECTIVE R15, `(.L_x_2631) ;  /* 0x000000000f087348 */ /* 0x006fea0003c00000 */
[----:B--2---:R0:W2:Y:S02]  /*23330*/  SHFL.IDX P6, R14, R13, R12, R11 ;  /* 0x0000000c0d0e7389 */ /* 0x0040a400000c000b */
[----:B012---:R-:W-:Y:S01]  /*23340*/  ENDCOLLECTIVE ;  /* 0x000000000000791b */ /* 0x007fe20003800000 */
.L_x_2631:
[----:B------:R-:W-:Y:S05]  /*23350*/  BSYNC B1 ;  /* 0x0000000000017941 */ /* 0x000fea0003800000 */
.L_x_2630:
        /* <DEDUP_REMOVED lines=8> */
.L_x_2632:
[----:B------:R-:W-:Y:S02]  /*233e0*/  IMAD.MOV.U32 R13, RZ, RZ, R5 ;  /* 0x000000ffff0d7224 */ /* 0x000fe400078e0005 */
[----:B------:R-:W-:-:S07]  /*233f0*/  IMAD.MOV.U32 R0, RZ, RZ, R14 ;  /* 0x000000ffff007224 */ /* 0x000fce00078e000e */
[----:B------:R-:W-:Y:S05]  /*23400*/  WARPSYNC.COLLECTIVE R15, `(.L_x_2633) ;  /* 0x000000000f087348 */ /* 0x000fea0003c00000 */
[----:B------:R0:W1:Y:S02]  /*23410*/  SHFL.IDX P6, R14, R13, R12, R11 ;  /* 0x0000000c0d0e7389 */ /* 0x00006400000c000b */
[----:B01----:R-:W-:Y:S01]  /*23420*/  ENDCOLLECTIVE ;  /* 0x000000000000791b */ /* 0x003fe20003800000 */
.L_x_2633:
[----:B------:R-:W-:Y:S02]  /*23430*/  IMAD.MOV.U32 R13, RZ, RZ, R4 ;  /* 0x000000ffff0d7224 */ /* 0x000fe400078e0004 */
[----:B------:R-:W-:-:S07]  /*23440*/  IMAD.MOV.U32 R5, RZ, RZ, R14 ;  /* 0x000000ffff057224 */ /* 0x000fce00078e000e */
[----:B------:R-:W-:Y:S05]  /*23450*/  WARPSYNC.COLLECTIVE R15, `(.L_x_2634) ;  /* 0x000000000f087348 */ /* 0x000fea0003c00000 */
[----:B------:R0:W1:Y:S02]  /*23460*/  SHFL.IDX P6, R14, R13, R12, R11 ;  /* 0x0000000c0d0e7389 */ /* 0x00006400000c000b */
[----:B01----:R-:W-:Y:S01]  /*23470*/  ENDCOLLECTIVE ;  /* 0x000000000000791b */ /* 0x003fe20003800000 */
.L_x_2634:
[----:B------:R-:W-:Y:S05]  /*23480*/  BRA `(.L_x_2635) ;  /* 0xfffffe4000c87947 */ /* 0x000fea000383ffff */
.L_x_2393:
[----:B0-----:R0:W1:Y:S02]  /*23490*/  SYNCS.PHASECHK.TRANS64.TRYWAIT P1, [R22+URZ+0x31c00], R3 ;  /* 0x031c0003160075a7 */ /* 0x001064000802017f */
[----:B-1----:R-:W-:Y:S05]  /*234a0*/  @!P1 NANOSLEEP.SYNCS 0x989680 ;  /* 0x009896800000995d */ /* 0x002fea0003900000 */
[----:B------:R-:W1:Y:S02]  /*234b0*/  @!P1 SYNCS.PHASECHK.TRANS64 P1, [R22+URZ+0x31c00], R3 ;  /* 0x031c0003160095a7 */ /* 0x000e64000802007f */
[----:B-1----:R-:W-:Y:S05]  /*234c0*/  @!P1 BRA `(.L_x_2393) ;  /* 0xfffffffc00f09947 */ /* 0x002fea000383ffff */
[----:B------:R-:W-:Y:S05]  /*234d0*/  BRA `(.L_x_2636) ;  /* 0xfffffe4800f87947 */ /* 0x000fea000383ffff */
.L_x_2405:
[----:B------:R-:W-:Y:S01]  /*234e0*/  BSSY B1, `(.L_x_2637) ;  /* 0x0000007000017945 */ /* 0x000fe20003800000 */
[----:B------:R-:W-:Y:S02]  /*234f0*/  IMAD.MOV.U32 R12, RZ, RZ, RZ ;  /* 0x000000ffff0c7224 */ /* 0x000fe400078e00ff */
[----:B------:R-:W-:Y:S02]  /*23500*/  IMAD.MOV.U32 R11, RZ, RZ, 0x1e1f ;  /* 0x00001e1fff0b7424 */ /* 0x000fe400078e00ff */
[----:B------:R-:W-:-:S07]  /*23510*/  IMAD.MOV.U32 R15, RZ, RZ, -0x1 ;  /* 0xffffffffff0f7424 */ /* 0x000fce00078e00ff */
[----:B-1----:R-:W-:Y:S05]  /*23520*/  WARPSYNC.COLLECTIVE R15, `(.L_x_2638) ;  /* 0x000000000f087348 */ /* 0x002fea0003c00000 */
[----:B------:R0:W2:Y:S02]  /*23530*/  SHFL.IDX P6, R14, R13, R12, R11 ;  /* 0x0000000c0d0e7389 */ /* 0x0000a400000c000b */
[----:B012---:R-:W-:Y:S01]  /*23540*/  ENDCOLLECTIVE ;  /* 0x000000000000791b */ /* 0x007fe20003800000 */
.L_x_2638:
[----:B------:R-:W-:Y:S05]  /*23550*/  BSYNC B1 ;  /* 0x0000000000017941 */ /* 0x000fea0003800000 */
.L_x_2637:
        /* <DEDUP_REMOVED lines=8> */
.L_x_2639:
[----:B------:R-:W-:Y:S02]  /*235e0*/  IMAD.MOV.U32 R33, RZ, RZ, R3 ;  /* 0x000000ffff217224 */ /* 0x000fe400078e0003 */
[----:B------:R-:W-:Y:S02]  /*235f0*/  IMAD.MOV.U32 R13, RZ, RZ, R5 ;  /* 0x000000ffff0d7224 */ /* 0x000fe400078e0005 */
[----:B------:R-:W-:-:S07]  /*23600*/  IMAD.MOV.U32 R0, RZ, RZ, R14 ;  /* 0x000000ffff007224 */ /* 0x000fce00078e000e */
[----:B------:R-:W-:Y:S05]  /*23610*/  WARPSYNC.COLLECTIVE R15, `(.L_x_2640) ;  /* 0x000000000f087348 */ /* 0x000fea0003c00000 */
[----:B------:R0:W1:Y:S02]  /*23620*/  SHFL.IDX P6, R14, R13, R12, R11 ;  /* 0x0000000c0d0e7389 */ /* 0x00006400000c000b */
[----:B01----:R-:W-:Y:S01]  /*23630*/  ENDCOLLECTIVE ;  /* 0x000000000000791b */ /* 0x003fe20003800000 */
.L_x_2640:
[----:B------:R-:W-:Y:S02]  /*23640*/  IMAD.MOV.U32 R32, RZ, RZ, R0 ;  /* 0x000000ffff207224 */ /* 0x000fe400078e0000 */
[----:B------:R-:W-:Y:S02]  /*23650*/  IMAD.MOV.U32 R13, RZ, RZ, R4 ;  /* 0x000000ffff0d7224 */ /* 0x000fe400078e0004 */
[----:B------:R-:W-:-:S07]  /*23660*/  IMAD.MOV.U32 R5, RZ, RZ, R14 ;  /* 0x000000ffff057224 */ /* 0x000fce00078e000e */
[----:B------:R-:W-:Y:S05]  /*23670*/  WARPSYNC.COLLECTIVE R15, `(.L_x_2641) ;  /* 0x000000000f087348 */ /* 0x000fea0003c00000 */
[----:B------:R0:W1:Y:S02]  /*23680*/  SHFL.IDX P6, R14, R13, R12, R11 ;  /* 0x0000000c0d0e7389 */ /* 0x00006400000c000b */
[----:B01----:R-:W-:Y:S01]  /*23690*/  ENDCOLLECTIVE ;  /* 0x000000000000791b */ /* 0x003fe20003800000 */
.L_x_2641:
[----:B------:R-:W-:Y:S05]  /*236a0*/  BRA `(.L_x_2642) ;  /* 0xfffffe5c00cc7947 */ /* 0x000fea000383ffff */
.L_x_2409:
[----:B0-----:R0:W1:Y:S02]  /*236b0*/  SYNCS.PHASECHK.TRANS64.TRYWAIT P1, [R22+URZ+0x31c00], R3 ;  /* 0x031c0003160075a7 */ /* 0x001064000802017f */
[----:B-1----:R-:W-:Y:S05]  /*236c0*/  @!P1 NANOSLEEP.SYNCS 0x989680 ;  /* 0x009896800000995d */ /* 0x002fea0003900000 */
[----:B------:R-:W1:Y:S02]  /*236d0*/  @!P1 SYNCS.PHASECHK.TRANS64 P1, [R22+URZ+0x31c00], R3 ;  /* 0x031c0003160095a7 */ /* 0x000e64000802007f */
[----:B-1----:R-:W-:Y:S05]  /*236e0*/  @!P1 BRA `(.L_x_2409) ;  /* 0xfffffffc00f09947 */ /* 0x002fea000383ffff */
[----:B------:R-:W-:Y:S05]  /*236f0*/  BRA `(.L_x_2643) ;  /* 0xfffffe6400507947 */ /* 0x000fea000383ffff */
.L_x_2417:
[----:B--2---:R2:W3:Y:S02]  /*23700*/  SYNCS.PHASECHK.TRANS64.TRYWAIT P2, [R21+URZ+0x31c30], R0 ;  /* 0x031c3000150075a7 */ /* 0x0044e4000804017f */
[----:B---3--:R-:W-:Y:S05]  /*23710*/  @!P2 NANOSLEEP.SYNCS 0x989680 ;  /* 0x009896800000a95d */ /* 0x008fea0003900000 */
[----:B------:R-:W3:Y:S02]  /*23720*/  @!P2 SYNCS.PHASECHK.TRANS64 P2, [R21+URZ+0x31c30], R0 ;  /* 0x031c30001500a5a7 */ /* 0x000ee4000804007f */
[----:B---3--:R-:W-:Y:S05]  /*23730*/  @!P2 BRA `(.L_x_2417) ;  /* 0xfffffffc00f0a947 */ /* 0x008fea000383ffff */
[----:B------:R-:W-:Y:S05]  /*23740*/  BRA `(.L_x_2416) ;  /* 0xfffffe7800cc7947 */ /* 0x000fea000383ffff */
.L_x_2423:
[----:B--2---:R2:W3:Y:S02]  /*23750*/  SYNCS.PHASECHK.TRANS64.TRYWAIT P3, [R0+URZ+0x31c30], R21 ;  /* 0x031c3015000075a7 */ /* 0x0044e4000806017f */
[----:B---3--:R-:W-:Y:S05]  /*23760*/  @!P3 NANOSLEEP.SYNCS 0x989680 ;  /* 0x009896800000b95d */ /* 0x008fea0003900000 */
[----:B------:R-:W3:Y:S02]  /*23770*/  @!P3 SYNCS.PHASECHK.TRANS64 P3, [R0+URZ+0x31c30], R21 ;  /* 0x031c30150000b5a7 */ /* 0x000ee4000806007f */
[----:B---3--:R-:W-:Y:S05]  /*23780*/  @!P3 BRA `(.L_x_2423) ;  /* 0xfffffffc00f0b947 */ /* 0x008fea000383ffff */
[----:B------:R-:W-:Y:S05]  /*23790*/  BRA `(.L_x_2422) ;  /* 0xfffffebc00d07947 */ /* 0x000fea000383ffff */
.L_x_2427:
[----:B--2---:R2:W3:Y:S02]  /*237a0*/  SYNCS.PHASECHK.TRANS64.TRYWAIT P2, [R14+URZ+0x31c50], R0 ;  /* 0x031c50000e0075a7 */ /* 0x0044e4000804017f */
[----:B---3--:R-:W-:Y:S05]  /*237b0*/  @!P2 NANOSLEEP.SYNCS 0x989680 ;  /* 0x009896800000a95d */ /* 0x008fea0003900000 */
[----:B------:R-:W3:Y:S02]  /*237c0*/  @!P2 SYNCS.PHASECHK.TRANS64 P2, [R14+URZ+0x31c50], R0 ;  /* 0x031c50000e00a5a7 */ /* 0x000ee4000804007f */
[----:B---3--:R-:W-:Y:S05]  /*237d0*/  @!P2 BRA `(.L_x_2427) ;  /* 0xfffffffc00f0a947 */ /* 0x008fea000383ffff */
[----:B------:R-:W-:Y:S05]  /*237e0*/  BRA `(.L_x_2424) ;  /* 0xfffffee000747947 */ /* 0x000fea000383ffff */
.L_x_2434:
[----:B--2---:R2:W3:Y:S02]  /*237f0*/  SYNCS.PHASECHK.TRANS64.TRYWAIT P3, [R0+URZ+0x31c30], R21 ;  /* 0x031c3015000075a7 */ /* 0x0044e4000806017f */
[----:B---3--:R-:W-:Y:S05]  /*23800*/  @!P3 NANOSLEEP.SYNCS 0x989680 ;  /* 0x009896800000b95d */ /* 0x008fea0003900000 */
[----:B------:R-:W3:Y:S02]  /*23810*/  @!P3 SYNCS.PHASECHK.TRANS64 P3, [R0+URZ+0x31c30], R21 ;  /* 0x031c30150000b5a7 */ /* 0x000ee4000806007f */
[----:B---3--:R-:W-:Y:S05]  /*23820*/  @!P3 BRA `(.L_x_2434) ;  /* 0xfffffffc00f0b947 */ /* 0x008fea000383ffff */
[----:B------:R-:W-:Y:S05]  /*23830*/  BRA `(.L_x_2433) ;  /* 0xffffff0c00cc7947 */ /* 0x000fea000383ffff */
.L_x_2439:
[----:B--2---:R2:W3:Y:S02]  /*23840*/  SYNCS.PHASECHK.TRANS64.TRYWAIT P2, [R14+URZ+0x31c50], R0 ;  /* 0x031c50000e0075a7 */ /* 0x0044e4000804017f */
[----:B---3--:R-:W-:Y:S05]  /*23850*/  @!P2 NANOSLEEP.SYNCS 0x989680 ;  /* 0x009896800000a95d */ /* 0x008fea0003900000 */
[----:B------:R-:W3:Y:S02]  /*23860*/  @!P2 SYNCS.PHASECHK.TRANS64 P2, [R14+URZ+0x31c50], R0 ;  /* 0x031c50000e00a5a7 */ /* 0x000ee4000804007f */
[----:B---3--:R-:W-:Y:S05]  /*23870*/  @!P2 BRA `(.L_x_2439) ;  /* 0xfffffffc00f0a947 */ /* 0x008fea000383ffff */
[----:B------:R-:W-:Y:S05]  /*23880*/  BRA `(.L_x_2438) ;  /* 0xffffff3000747947 */ /* 0x000fea000383ffff */
.L_x_2444:
[----:B-1----:R1:W3:Y:S02]  /*23890*/  SYNCS.PHASECHK.TRANS64.TRYWAIT P0, [R7+URZ+0x31c50], R4 ;  /* 0x031c5004070075a7 */ /* 0x0022e4000800017f */
[----:B---3--:R-:W-:Y:S05]  /*238a0*/  @!P0 NANOSLEEP.SYNCS 0x989680 ;  /* 0x009896800000895d */ /* 0x008fea0003900000 */
[----:B------:R-:W3:Y:S02]  /*238b0*/  @!P0 SYNCS.PHASECHK.TRANS64 P0, [R7+URZ+0x31c50], R4 ;  /* 0x031c5004070085a7 */ /* 0x000ee4000800007f */
[----:B---3--:R-:W-:Y:S05]  /*238c0*/  @!P0 BRA `(.L_x_2444) ;  /* 0xfffffffc00f08947 */ /* 0x008fea000383ffff */
[----:B------:R-:W-:Y:S05]  /*238d0*/  BRA `(.L_x_2443) ;  /* 0xffffff5000e87947 */ /* 0x000fea000383ffff */
.L_x_2454:
[----:B------:R-:W-:Y:S02]  /*238e0*/  IMAD.MOV.U32 R13, RZ, RZ, R2 ;  /* 0x000000ffff0d7224 */ /* 0x000fe400078e0002 */
[----:B------:R-:W-:Y:S02]  /*238f0*/  IMAD.MOV.U32 R12, RZ, RZ, RZ ;  /* 0x000000ffff0c7224 */ /* 0x000fe400078e00ff */
[----:B------:R-:W-:Y:S02]  /*23900*/  IMAD.MOV.U32 R11, RZ, RZ, 0x1c1f ;  /* 0x00001c1fff0b7424 */ /* 0x000fe400078e00ff */
[----:B------:R-:W-:-:S07]  /*23910*/  IMAD.MOV.U32 R15, RZ, RZ, -0x1 ;  /* 0xffffffffff0f7424 */ /* 0x000fce00078e00ff */
[----:B------:R-:W-:Y:S05]  /*23920*/  WARPSYNC.COLLECTIVE R15, `(.L_x_2644) ;  /* 0x000000000f087348 */ /* 0x000fea0003c00000 */
[----:B------:R0:W1:Y:S02]  /*23930*/  SHFL.IDX P6, R14, R13, R12, R11 ;  /* 0x0000000c0d0e7389 */ /* 0x00006400000c000b */
[----:B01----:R-:W-:Y:S01]  /*23940*/  ENDCOLLECTIVE ;  /* 0x000000000000791b */ /* 0x003fe20003800000 */
.L_x_2644:
[----:B------:R-:W-:Y:S02]  /*23950*/  IMAD.MOV.U32 R13, RZ, RZ, R0 ;  /* 0x000000ffff0d7224 */ /* 0x000fe400078e0000 */
[----:B------:R-:W-:-:S07]  /*23960*/  IMAD.MOV.U32 R3, RZ, RZ, R14 ;  /* 0x000000ffff037224 */ /* 0x000fce00078e000e */
[----:B------:R-:W-:Y:S05]  /*23970*/  WARPSYNC.COLLECTIVE R15, `(.L_x_2645) ;  /* 0x000000000f087348 */ /* 0x000fea0003c00000 */
[----:B------:R0:W1:Y:S02]  /*23980*/  SHFL.IDX P6, R14, R13, R12, R11 ;  /* 0x0000000c0d0e7389 */ /* 0x00006400000c000b */
[----:B01----:R-:W-:Y:S01]  /*23990*/  ENDCOLLECTIVE ;  /* 0x000000000000791b */ /* 0x003fe20003800000 */
.L_x_2645:
[----:B------:R-:W-:Y:S05]  /*239a0*/  BRA `(.L_x_2646) ;  /* 0xffffff7800107947 */ /* 0x000fea000383ffff */
.L_x_2457:
[----:B------:R-:W-:Y:S01]  /*239b0*/  BSSY B1, `(.L_x_2647) ;  /* 0x0000008000017945 */ /* 0x000fe20003800000 */
[----:B------:R-:W-:Y:S02]  /*239c0*/  IMAD.MOV.U32 R13, RZ, RZ, R2 ;  /* 0x000000ffff0d7224 */ /* 0x000fe400078e0002 */
[----:B------:R-:W-:Y:S02]  /*239d0*/  IMAD.MOV.U32 R12, RZ, RZ, 0x1 ;  /* 0x00000001ff0c7424 */ /* 0x000fe400078e00ff */
[----:B---3--:R-:W-:Y:S02]  /*239e0*/  IMAD.MOV.U32 R11, RZ, RZ, 0x1c1f ;  /* 0x00001c1fff0b7424 */ /* 0x008fe400078e00ff */
[----:B------:R-:W-:-:S07]  /*239f0*/  IMAD.MOV.U32 R15, RZ, RZ, -0x1 ;  /* 0xffffffffff0f7424 */ /* 0x000fce00078e00ff */
[----:B012---:R-:W-:Y:S05]  /*23a00*/  WARPSYNC.COLLECTIVE R15, `(.L_x_2648) ;  /* 0x000000000f087348 */ /* 0x007fea0003c00000 */
[----:B--2---:R2:W3:Y:S02]  /*23a10*/  SHFL.IDX P6, R14, R13, R12, R11 ;  /* 0x0000000c0d0e7389 */ /* 0x0044e400000c000b */
[----:B0123--:R-:W-:Y:S01]  /*23a20*/  ENDCOLLECTIVE ;  /* 0x000000000000791b */ /* 0x00ffe20003800000 */
.L_x_2648:
[----:B------:R-:W-:Y:S05]  /*23a30*/  BSYNC B1 ;  /* 0x0000000000017941 */ /* 0x000fea0003800000 */
.L_x_2647:
        /* <DEDUP_REMOVED lines=8> */
.L_x_2649:
[----:B------:R-:W-:Y:S05]  /*23ac0*/  BRA `(.L_x_2650) ;  /* 0xffffff7800247947 */ /* 0x000fea000383ffff */
.L_x_2474:
[----:B------:R-:W1:Y:S01]  /*23ad0*/  S2R R6, SR_TID.X ;  /* 0x0000000000067919 */ /* 0x000e620000002100 */
[----:B------:R-:W-:Y:S01]  /*23ae0*/  BSSY B1, `(.L_x_2651) ;  /* 0x000000a000017945 */ /* 0x000fe20003800000 */
[----:B0-----:R-:W-:Y:S02]  /*23af0*/  IMAD.MOV.U32 R12, RZ, RZ, RZ ;  /* 0x000000ffff0c7224 */ /* 0x001fe400078e00ff */
[----:B------:R-:W-:Y:S02]  /*23b00*/  IMAD.MOV.U32 R11, RZ, RZ, 0x1f ;  /* 0x0000001fff0b7424 */ /* 0x000fe400078e00ff */
[----:B------:R-:W-:Y:S01]  /*23b10*/  IMAD.MOV.U32 R15, RZ, RZ, -0x1 ;  /* 0xffffffffff0f7424 */ /* 0x000fe200078e00ff */
[----:B-1----:R-:W-:-:S04]  /*23b20*/  SHF.R.U32.HI R6, RZ, 0x5, R6 ;  /* 0x00000005ff067819 */ /* 0x002fc80000011606 */
[----:B------:R-:W-:-:S05]  /*23b30*/  LOP3.LUT R6, R6, 0x3, RZ, 0xc0, !PT ;  /* 0x0000000306067812 */ /* 0x000fca00078ec0ff */
[----:B------:R-:W-:-:S07]  /*23b40*/  IMAD.MOV.U32 R13, RZ, RZ, R6 ;  /* 0x000000ffff0d7224 */ /* 0x000fce00078e0006 */
[----:B------:R-:W-:Y:S05]  /*23b50*/  WARPSYNC.COLLECTIVE R15, `(.L_x_2652) ;  /* 0x000000000f087348 */ /* 0x000fea0003c00000 */
[----:B------:R0:W1:Y:S02]  /*23b60*/  SHFL.IDX P6, R14, R13, R12, R11 ;  /* 0x0000000c0d0e7389 */ /* 0x00006400000c000b */
[----:B01----:R-:W-:Y:S01]  /*23b70*/  ENDCOLLECTIVE ;  /* 0x000000000000791b */ /* 0x003fe20003800000 */
.L_x_2652:
[----:B------:R-:W-:Y:S05]  /*23b80*/  BSYNC B1 ;  /* 0x0000000000017941 */ /* 0x000fea0003800000 */
.L_x_2651:
[----:B------:R-:W-:Y:S05]  /*23b90*/  BRA `(.L_x_2653) ;  /* 0xffffff8c00a07947 */ /* 0x000fea000383ffff */
.L_x_2476:
[----:B------:R-:W-:Y:S01]  /*23ba0*/  BSSY B1, `(.L_x_2654) ;  /* 0x0000006000017945 */ /* 0x000fe20003800000 */
[----:B------:R-:W-:-:S07]  /*23bb0*/  IMAD.MOV.U32 R15, RZ, RZ, -0x1 ;  /* 0xffffffffff0f7424 */ /* 0x000fce00078e00ff */
[----:B01----:R-:W-:Y:S05]  /*23bc0*/  WARPSYNC.COLLECTIVE R15, `(.L_x_2655) ;  /* 0x000000000f0c7348 */ /* 0x003fea0003c00000 */
[----:B------:R-:W-:Y:S02]  /*23bd0*/  ELECT P6, UR62, PT ;  /* 0x00000000003e782f */ /* 0x000fe400038c0000 */
[----:B------:R-:W-:Y:S01]  /*23be0*/  MOV R14, UR62 ;  /* 0x0000003e000e7c02 */ /* 0x000fe20008000f00 */
[----:B01----:R-:W-:Y:S10]  /*23bf0*/  ENDCOLLECTIVE ;  /* 0x000000000000791b */ /* 0x003ff40003800000 */
.L_x_2655:
[----:B------:R-:W-:Y:S05]  /*23c00*/  BSYNC B1 ;  /* 0x0000000000017941 */ /* 0x000fea0003800000 */
.L_x_2654:
[----:B------:R-:W-:Y:S05]  /*23c10*/  BRA `(.L_x_2475) ;  /* 0xffffff8c00987947 */ /* 0x000fea000383ffff */
.L_x_2478:
[----:B-1----:R1:W2:Y:S02]  /*23c20*/  SYNCS.PHASECHK.TRANS64.TRYWAIT P0, [R22+URZ+0x31c20], R5 ;  /* 0x031c2005160075a7 */ /* 0x0022a4000800017f */
[----:B--2---:R-:W-:Y:S05]  /*23c30*/  @!P0 NANOSLEEP.SYNCS 0x989680 ;  /* 0x009896800000895d */ /* 0x004fea0003900000 */
[----:B------:R-:W2:Y:S02]  /*23c40*/  @!P0 SYNCS.PHASECHK.TRANS64 P0, [R22+URZ+0x31c20], R5 ;  /* 0x031c2005160085a7 */ /* 0x000ea4000800007f */
[----:B--2---:R-:W-:Y:S05]  /*23c50*/  @!P0 BRA `(.L_x_2478) ;  /* 0xfffffffc00f08947 */ /* 0x004fea000383ffff */
[----:B------:R-:W-:Y:S05]  /*23c60*/  BRA `(.L_x_2656) ;  /* 0xffffff8c00a87947 */ /* 0x000fea000383ffff */
.L_x_2482:
[----:B--2---:R2:W3:Y:S02]  /*23c70*/  SYNCS.PHASECHK.TRANS64.TRYWAIT P0, [R9+URZ+0x31ca0], R8 ;  /* 0x031ca008090075a7 */ /* 0x0044e4000800017f */
[----:B---3--:R-:W-:Y:S05]  /*23c80*/  @!P0 NANOSLEEP.SYNCS 0x989680 ;  /* 0x009896800000895d */ /* 0x008fea0003900000 */
[----:B------:R-:W3:Y:S02]  /*23c90*/  @!P0 SYNCS.PHASECHK.TRANS64 P0, [R9+URZ+0x31ca0], R8 ;  /* 0x031ca008090085a7 */ /* 0x000ee4000800007f */
[----:B---3--:R-:W-:Y:S05]  /*23ca0*/  @!P0 BRA `(.L_x_2482) ;  /* 0xfffffffc00f08947 */ /* 0x008fea000383ffff */
[----:B------:R-:W-:Y:S05]  /*23cb0*/  BRA `(.L_x_2657) ;  /* 0xffffff8c00c47947 */ /* 0x000fea000383ffff */
.L_x_2489:
[----:B0-----:R0:W1:Y:S02]  /*23cc0*/  SYNCS.PHASECHK.TRANS64.TRYWAIT P0, [R9+URZ+0x31cc0], R8 ;  /* 0x031cc008090075a7 */ /* 0x001064000800017f */
[----:B-1----:R-:W-:Y:S05]  /*23cd0*/  @!P0 NANOSLEEP.SYNCS 0x989680 ;  /* 0x009896800000895d */ /* 0x002fea0003900000 */
[----:B------:R-:W1:Y:S02]  /*23ce0*/  @!P0 SYNCS.PHASECHK.TRANS64 P0, [R9+URZ+0x31cc0], R8 ;  /* 0x031cc008090085a7 */ /* 0x000e64000800007f */
[----:B-1----:R-:W-:Y:S05]  /*23cf0*/  @!P0 BRA `(.L_x_2489) ;  /* 0xfffffffc00f08947 */ /* 0x002fea000383ffff */
[----:B------:R-:W-:Y:S05]  /*23d00*/  BRA `(.L_x_2658) ;  /* 0xffffff9000c07947 */ /* 0x000fea000383ffff */
.L_x_2498:
[----:B-1----:R1:W2:Y:S02]  /*23d10*/  SYNCS.PHASECHK.TRANS64.TRYWAIT P1, [R8+URZ+0x31ca0], R7 ;  /* 0x031ca007080075a7 */ /* 0x0022a4000802017f */
[----:B--2---:R-:W-:Y:S05]  /*23d20*/  @!P1 NANOSLEEP.SYNCS 0x989680 ;  /* 0x009896800000995d */ /* 0x004fea0003900000 */
[----:B------:R-:W2:Y:S02]  /*23d30*/  @!P1 SYNCS.PHASECHK.TRANS64 P1, [R8+URZ+0x31ca0], R7 ;  /* 0x031ca007080095a7 */ /* 0x000ea4000802007f */
[----:B--2---:R-:W-:Y:S05]  /*23d40*/  @!P1 BRA `(.L_x_2498) ;  /* 0xfffffffc00f09947 */ /* 0x004fea000383ffff */
[----:B------:R-:W-:Y:S05]  /*23d50*/  BRA `(.L_x_2659) ;  /* 0xffffff9800007947 */ /* 0x000fea000383ffff */
.L_x_2505:
[----:B0-----:R0:W2:Y:S02]  /*23d60*/  SYNCS.PHASECHK.TRANS64.TRYWAIT P1, [R8+URZ+0x31cc0], R7 ;  /* 0x031cc007080075a7 */ /* 0x0010a4000802017f */
[----:B--2---:R-:W-:Y:S05]  /*23d70*/  @!P1 NANOSLEEP.SYNCS 0x989680 ;  /* 0x009896800000995d */ /* 0x004fea0003900000 */
[----:B------:R-:W2:Y:S02]  /*23d80*/  @!P1 SYNCS.PHASECHK.TRANS64 P1, [R8+URZ+0x31cc0], R7 ;  /* 0x031cc007080095a7 */ /* 0x000ea4000802007f */
[----:B--2---:R-:W-:Y:S05]  /*23d90*/  @!P1 BRA `(.L_x_2505) ;  /* 0xfffffffc00f09947 */ /* 0x004fea000383ffff */
[----:B------:R-:W-:Y:S05]  /*23da0*/  BRA `(.L_x_2660) ;  /* 0xffffff9800f87947 */ /* 0x000fea000383ffff */
.L_x_2520:
[----:B------:R-:W3:Y:S01]  /*23db0*/  S2R R20, SR_TID.X ;  /* 0x0000000000147919 */ /* 0x000ee20000002100 */
[----:B------:R-:W-:Y:S01]  /*23dc0*/  BSSY B0, `(.L_x_2661) ;  /* 0x000000a000007945 */ /* 0x000fe20003800000 */
[----:B0-----:R-:W-:Y:S02]  /*23dd0*/  IMAD.MOV.U32 R12, RZ, RZ, RZ ;  /* 0x000000ffff0c7224 */ /* 0x001fe400078e00ff */
[----:B------:R-:W-:Y:S02]  /*23de0*/  IMAD.MOV.U32 R11, RZ, RZ, 0x1f ;  /* 0x0000001fff0b7424 */ /* 0x000fe400078e00ff */
[----:B------:R-:W-:Y:S01]  /*23df0*/  IMAD.MOV.U32 R15, RZ, RZ, -0x1 ;  /* 0xffffffffff0f7424 */ /* 0x000fe200078e00ff */
[----:B---3--:R-:W-:-:S04]  /*23e00*/  SHF.R.U32.HI R20, RZ, 0x5, R20 ;  /* 0x00000005ff147819 */ /* 0x008fc80000011614 */
[----:B------:R-:W-:-:S05]  /*23e10*/  LOP3.LUT R20, R20, 0x3, RZ, 0xc0, !PT ;  /* 0x0000000314147812 */ /* 0x000fca00078ec0ff */
[----:B------:R-:W-:-:S07]  /*23e20*/  IMAD.MOV.U32 R13, RZ, RZ, R20 ;  /* 0x000000ffff0d7224 */ /* 0x000fce00078e0014 */
[----:B-12---:R-:W-:Y:S05]  /*23e30*/  WARPSYNC.COLLECTIVE R15, `(.L_x_2662) ;  /* 0x000000000f087348 */ /* 0x006fea0003c00000 */
[----:B------:R0:W3:Y:S02]  /*23e40*/  SHFL.IDX P6, R14, R13, R12, R11 ;  /* 0x0000000c0d0e7389 */ /* 0x0000e400000c000b */
[----:B0123--:R-:W-:Y:S01]  /*23e50*/  ENDCOLLECTIVE ;  /* 0x000000000000791b */ /* 0x00ffe20003800000 */
.L_x_2662:
[----:B------:R-:W-:Y:S05]  /*23e60*/  BSYNC B0 ;  /* 0x0000000000007941 */ /* 0x000fea0003800000 */
.L_x_2661:
[----:B------:R-:W-:Y:S05]  /*23e70*/  BRA `(.L_x_2663) ;  /* 0xffffffa400b47947 */ /* 0x000fea000383ffff */
.L_x_2522:
[----:B------:R-:W-:Y:S01]  /*23e80*/  BSSY B0, `(.L_x_2664) ;  /* 0x0000006000007945 */ /* 0x000fe20003800000 */
[----:B------:R-:W-:-:S07]  /*23e90*/  IMAD.MOV.U32 R15, RZ, RZ, -0x1 ;  /* 0xffffffffff0f7424 */ /* 0x000fce00078e00ff */
[----:B0123--:R-:W-:Y:S05]  /*23ea0*/  WARPSYNC.COLLECTIVE R15, `(.L_x_2665) ;  /* 0x000000000f0c7348 */ /* 0x00ffea0003c00000 */
[----:B------:R-:W-:Y:S02]  /*23eb0*/  ELECT P6, UR62, PT ;  /* 0x00000000003e782f */ /* 0x000fe400038c0000 */
[----:B------:R-:W-:Y:S01]  /*23ec0*/  MOV R14, UR62 ;  /* 0x0000003e000e7c02 */ /* 0x000fe20008000f00 */
[----:B0123--:R-:W-:Y:S10]  /*23ed0*/  ENDCOLLECTIVE ;  /* 0x000000000000791b */ /* 0x00fff40003800000 */
.L_x_2665:
[----:B------:R-:W-:Y:S05]  /*23ee0*/  BSYNC B0 ;  /* 0x0000000000007941 */ /* 0x000fea0003800000 */
.L_x_2664:
[----:B------:R-:W-:Y:S05]  /*23ef0*/  BRA `(.L_x_2666) ;  /* 0xffffffa400bc7947 */ /* 0x000fea000383ffff */
.L_x_2524:
[----:B---3--:R3:W4:Y:S02]  /*23f00*/  SYNCS.PHASECHK.TRANS64.TRYWAIT P0, [R0+URZ+0x31c40], R2 ;  /* 0x031c4002000075a7 */ /* 0x008724000800017f */
[----:B----4-:R-:W-:Y:S05]  /*23f10*/  @!P0 NANOSLEEP.SYNCS 0x989680 ;  /* 0x009896800000895d */ /* 0x010fea0003900000 */
[----:B------:R-:W4:Y:S02]  /*23f20*/  @!P0 SYNCS.PHASECHK.TRANS64 P0, [R0+URZ+0x31c40], R2 ;  /* 0x031c4002000085a7 */ /* 0x000f24000800007f */
[----:B----4-:R-:W-:Y:S05]  /*23f30*/  @!P0 BRA `(.L_x_2524) ;  /* 0xfffffffc00f08947 */ /* 0x010fea000383ffff */
[----:B------:R-:W-:Y:S05]  /*23f40*/  BRA `(.L_x_2667) ;  /* 0xffffffa8000c7947 */ /* 0x000fea000383ffff */
.L_x_2528:
[----:B------:R-:W2:Y:S01]  /*23f50*/  LDL.LU R11, [R1+0x20] ;  /* 0x00002000010b7983 */ /* 0x000ea20000300800 */
[----:B------:R-:W-:Y:S01]  /*23f60*/  IMAD.MOV.U32 R13, RZ, RZ, R5 ;  /* 0x000000ffff0d7224 */ /* 0x000fe200078e0005 */
[----:B------:R-:W-:Y:S01]  /*23f70*/  LOP3.LUT R9, R9, 0x7f, RZ, 0xc0, !PT ;  /* 0x0000007f09097812 */ /* 0x000fe200078ec0ff */
[----:B------:R-:W-:Y:S02]  /*23f80*/  IMAD.MOV.U32 R12, RZ, RZ, RZ ;  /* 0x000000ffff0c7224 */ /* 0x000fe400078e00ff */
[----:B------:R-:W-:Y:S01]  /*23f90*/  IMAD.MOV.U32 R15, RZ, RZ, -0x1 ;  /* 0xffffffffff0f7424 */ /* 0x000fe200078e00ff */
[----:B------:R-:W-:-:S05]  /*23fa0*/  SHF.R.U32.HI R8, RZ, 0x2, R9 ;  /* 0x00000002ff087819 */ /* 0x000fca0000011609 */
        /* <DEDUP_REMOVED lines=8> */
.L_x_2668:
[----:B------:R-:W-:Y:S02]  /*24030*/  IMAD.MOV.U32 R13, RZ, RZ, R4 ;  /* 0x000000ffff0d7224 */ /* 0x000fe400078e0004 */
[----:B------:R-:W-:-:S07]  /*24040*/  IMAD.MOV.U32 R2, RZ, RZ, R14 ;  /* 0x000000ffff027224 */ /* 0x000fce00078e000e */
[----:B------:R-:W-:Y:S05]  /*24050*/  WARPSYNC.COLLECTIVE R15, `(.L_x_2669) ;  /* 0x000000000f087348 */ /* 0x000fea0003c00000 */
[----:B------:R0:W1:Y:S02]  /*24060*/  SHFL.IDX P6, R14, R13, R12, R11 ;  /* 0x0000000c0d0e7389 */ /* 0x00006400000c000b */
[----:B01----:R-:W-:Y:S01]  /*24070*/  ENDCOLLECTIVE ;  /* 0x000000000000791b */ /* 0x003fe20003800000 */
.L_x_2669:
[----:B------:R-:W-:Y:S02]  /*24080*/  IMAD.MOV.U32 R13, RZ, RZ, R5 ;  /* 0x000000ffff0d7224 */ /* 0x000fe400078e0005 */
[----:B------:R-:W-:Y:S02]  /*24090*/  IMAD.MOV.U32 R12, RZ, RZ, 0x1 ;  /* 0x00000001ff0c7424 */ /* 0x000fe400078e00ff */
[----:B------:R-:W-:-:S07]  /*240a0*/  IMAD.MOV.U32 R3, RZ, RZ, R14 ;  /* 0x000000ffff037224 */ /* 0x000fce00078e000e */
[----:B------:R-:W-:Y:S05]  /*240b0*/  WARPSYNC.COLLECTIVE R15, `(.L_x_2670) ;  /* 0x000000000f087348 */ /* 0x000fea0003c00000 */
[----:B------:R0:W1:Y:S02]  /*240c0*/  SHFL.IDX P6, R14, R13, R12, R11 ;  /* 0x0000000c0d0e7389 */ /* 0x00006400000c000b */
[----:B01----:R-:W-:Y:S01]  /*240d0*/  ENDCOLLECTIVE ;  /* 0x000000000000791b */ /* 0x003fe20003800000 */
.L_x_2670:
        /* <DEDUP_REMOVED lines=17> */
.L_x_2671:
[----:B------:R-:W-:Y:S02]  /*241f0*/  IMAD.MOV.U32 R13, RZ, RZ, R5 ;  /* 0x000000ffff0d7224 */ /* 0x000fe400078e0005 */
[----:B------:R-:W-:Y:S02]  /*24200*/  IMAD.MOV.U32 R12, RZ, RZ, 0x2 ;  /* 0x00000002ff0c7424 */ /* 0x000fe400078e00ff */
[----:B------:R-:W-:-:S07]  /*24210*/  IMAD.MOV.U32 R3, RZ, RZ, R14 ;  /* 0x000000ffff037224 */ /* 0x000fce00078e000e */
[----:B------:R-:W-:Y:S05]  /*24220*/  WARPSYNC.COLLECTIVE R15, `(.L_x_2672) ;  /* 0x000000000f087348 */ /* 0x000fea0003c00000 */
[----:B------:R0:W1:Y:S02]  /*24230*/  SHFL.IDX P6, R14, R13, R12, R11 ;  /* 0x0000000c0d0e7389 */ /* 0x00006400000c000b */
[----:B01----:R-:W-:Y:S01]  /*24240*/  ENDCOLLECTIVE ;  /* 0x000000000000791b */ /* 0x003fe20003800000 */
.L_x_2672:
        /* <DEDUP_REMOVED lines=18> */
.L_x_2673:
[----:B------:R-:W-:Y:S02]  /*24370*/  IMAD.MOV.U32 R13, RZ, RZ, R5 ;  /* 0x000000ffff0d7224 */ /* 0x000fe400078e0005 */
[----:B------:R-:W-:Y:S02]  /*24380*/  IMAD.MOV.U32 R12, RZ, RZ, 0x3 ;  /* 0x00000003ff0c7424 */ /* 0x000fe400078e00ff */
[----:B------:R-:W-:-:S07]  /*24390*/  IMAD.MOV.U32 R3, RZ, RZ, R14 ;  /* 0x000000ffff037224 */ /* 0x000fce00078e000e */
[----:B------:R-:W-:Y:S05]  /*243a0*/  WARPSYNC.COLLECTIVE R15, `(.L_x_2674) ;  /* 0x000000000f087348 */ /* 0x000fea0003c00000 */
[----:B------:R0:W1:Y:S02]  /*243b0*/  SHFL.IDX P6, R14, R13, R12, R11 ;  /* 0x0000000c0d0e7389 */ /* 0x00006400000c000b */
[----:B01----:R-:W-:Y:S01]  /*243c0*/  ENDCOLLECTIVE ;  /* 0x000000000000791b */ /* 0x003fe20003800000 */
.L_x_2674:
        /* <DEDUP_REMOVED lines=10> */
.L_x_2675:
        /* <DEDUP_REMOVED lines=13> */
.L_x_2676:
        /* <DEDUP_REMOVED lines=16> */
.L_x_2677:
        /* <DEDUP_REMOVED lines=8> */
.L_x_2678:
        /* <DEDUP_REMOVED lines=15> */
.L_x_2679:
[----:B------:R-:W-:Y:S01]  /*247b0*/  IMAD.MOV.U32 R2, RZ, RZ, R14 ;  /* 0x000000ffff027224 */ /* 0x000fe200078e000e */
[----:B------:R-:W-:Y:S06]  /*247c0*/  BRA `(.L_x_2680) ;  /* 0xffffffac00987947 */ /* 0x000fec000383ffff */
.L_x_2531:
[----:B-1----:R1:W2:Y:S02]  /*247d0*/  SYNCS.PHASECHK.TRANS64.TRYWAIT P0, [R22+URZ+0x31c20], R3 ;  /* 0x031c2003160075a7 */ /* 0x0022a4000800017f */
[----:B--2---:R-:W-:Y:S05]  /*247e0*/  @!P0 NANOSLEEP.SYNCS 0x989680 ;  /* 0x009896800000895d */ /* 0x004fea0003900000 */
[----:B------:R-:W2:Y:S02]  /*247f0*/  @!P0 SYNCS.PHASECHK.TRANS64 P0, [R22+URZ+0x31c20], R3 ;  /* 0x031c2003160085a7 */ /* 0x000ea4000800007f */
[----:B--2---:R-:W-:Y:S05]  /*24800*/  @!P0 BRA `(.L_x_2531) ;  /* 0xfffffffc00f08947 */ /* 0x004fea000383ffff */
[----:B------:R-:W-:Y:S05]  /*24810*/  BRA `(.L_x_2681) ;  /* 0xffffffb000087947 */ /* 0x000fea000383ffff */
.L_x_2540:
[----:B-1----:R1:W2:Y:S02]  /*24820*/  SYNCS.PHASECHK.TRANS64.TRYWAIT P0, [R3+URZ+0x31c40], R2 ;  /* 0x031c4002030075a7 */ /* 0x0022a4000800017f */
[----:B--2---:R-:W-:Y:S05]  /*24830*/  @!P0 NANOSLEEP.SYNCS 0x989680 ;  /* 0x009896800000895d */ /* 0x004fea0003900000 */
[----:B------:R-:W2:Y:S02]  /*24840*/  @!P0 SYNCS.PHASECHK.TRANS64 P0, [R3+URZ+0x31c40], R2 ;  /* 0x031c4002030085a7 */ /* 0x000ea4000800007f */
[----:B--2---:R-:W-:Y:S05]  /*24850*/  @!P0 BRA `(.L_x_2540) ;  /* 0xfffffffc00f08947 */ /* 0x004fea000383ffff */
[----:B------:R-:W-:Y:S05]  /*24860*/  BRA `(.L_x_2682) ;  /* 0xffffffb000b47947 */ /* 0x000fea000383ffff */
.L_x_2547:
[----:B0-----:R0:W1:Y:S02]  /*24870*/  SYNCS.PHASECHK.TRANS64.TRYWAIT P0, [R3+URZ+0x60], R2 ;  /* 0x00006002030075a7 */ /* 0x001064000800017f */
[----:B-1----:R-:W-:Y:S05]  /*24880*/  @!P0 NANOSLEEP.SYNCS 0x989680 ;  /* 0x009896800000895d */ /* 0x002fea0003900000 */
[----:B------:R-:W1:Y:S02]  /*24890*/  @!P0 SYNCS.PHASECHK.TRANS64 P0, [R3+URZ+0x60], R2 ;  /* 0x00006002030085a7 */ /* 0x000e64000800007f */
[----:B-1----:R-:W-:Y:S05]  /*248a0*/  @!P0 BRA `(.L_x_2547) ;  /* 0xfffffffc00f08947 */ /* 0x002fea000383ffff */
[----:B------:R-:W-:Y:S05]  /*248b0*/  BRA `(.L_x_2683) ;  /* 0xffffffb400c07947 */ /* 0x000fea000383ffff */
.L_x_2557:
[----:B-1----:R1:W2:Y:S02]  /*248c0*/  SYNCS.PHASECHK.TRANS64.TRYWAIT P0, [R3+URZ+0x31c40], R2 ;  /* 0x031c4002030075a7 */ /* 0x0022a4000800017f */
[----:B--2---:R-:W-:Y:S05]  /*248d0*/  @!P0 NANOSLEEP.SYNCS 0x989680 ;  /* 0x009896800000895d */ /* 0x004fea0003900000 */
[----:B------:R-:W2:Y:S02]  /*248e0*/  @!P0 SYNCS.PHASECHK.TRANS64 P0, [R3+URZ+0x31c40], R2 ;  /* 0x031c4002030085a7 */ /* 0x000ea4000800007f */
[----:B--2---:R-:W-:Y:S05]  /*248f0*/  @!P0 BRA `(.L_x_2557) ;  /* 0xfffffffc00f08947 */ /* 0x004fea000383ffff */
[----:B------:R-:W-:Y:S05]  /*24900*/  BRA `(.L_x_2684) ;  /* 0xffffffbc00747947 */ /* 0x000fea000383ffff */
.L_x_2564:
[----:B0-----:R0:W1:Y:S02]  /*24910*/  SYNCS.PHASECHK.TRANS64.TRYWAIT P0, [R12+URZ+0x60], R27 ;  /* 0x0000601b0c0075a7 */ /* 0x001064000800017f */
[----:B-1----:R-:W-:Y:S05]  /*24920*/  @!P0 NANOSLEEP.SYNCS 0x989680 ;  /* 0x009896800000895d */ /* 0x002fea0003900000 */
[----:B------:R-:W1:Y:S02]  /*24930*/  @!P0 SYNCS.PHASECHK.TRANS64 P0, [R12+URZ+0x60], R27 ;  /* 0x0000601b0c0085a7 */ /* 0x000e64000800007f */
[----:B-1----:R-:W-:Y:S05]  /*24940*/  @!P0 BRA `(.L_x_2564) ;  /* 0xfffffffc00f08947 */ /* 0x002fea000383ffff */
[----:B------:R-:W-:Y:S05]  /*24950*/  BRA `(.L_x_2685) ;  /* 0xffffffc000807947 */ /* 0x000fea000383ffff */
.L_x_2574:
[----:B-1----:R1:W2:Y:S02]  /*24960*/  SYNCS.PHASECHK.TRANS64.TRYWAIT P0, [R2+URZ+0x31c40], R3 ;  /* 0x031c4003020075a7 */ /* 0x0022a4000800017f */
[----:B--2---:R-:W-:Y:S05]  /*24970*/  @!P0 NANOSLEEP.SYNCS 0x989680 ;  /* 0x009896800000895d */ /* 0x004fea0003900000 */
[----:B------:R-:W2:Y:S02]  /*24980*/  @!P0 SYNCS.PHASECHK.TRANS64 P0, [R2+URZ+0x31c40], R3 ;  /* 0x031c4003020085a7 */ /* 0x000ea4000800007f */
[----:B--2---:R-:W-:Y:S05]  /*24990*/  @!P0 BRA `(.L_x_2574) ;  /* 0xfffffffc00f08947 */ /* 0x004fea000383ffff */
[----:B------:R-:W-:Y:S05]  /*249a0*/  BRA `(.L_x_2686) ;  /* 0xffffffc800087947 */ /* 0x000fea000383ffff */
.L_x_2581:
[----:B0-----:R0:W1:Y:S02]  /*249b0*/  SYNCS.PHASECHK.TRANS64.TRYWAIT P0, [R7+URZ+0x60], R2 ;  /* 0x00006002070075a7 */ /* 0x001064000800017f */
[----:B-1----:R-:W-:Y:S05]  /*249c0*/  @!P0 NANOSLEEP.SYNCS 0x989680 ;  /* 0x009896800000895d */ /* 0x002fea0003900000 */
[----:B------:R-:W1:Y:S02]  /*249d0*/  @!P0 SYNCS.PHASECHK.TRANS64 P0, [R7+URZ+0x60], R2 ;  /* 0x00006002070085a7 */ /* 0x000e64000800007f */
[----:B-1----:R-:W-:Y:S05]  /*249e0*/  @!P0 BRA `(.L_x_2581) ;  /* 0xfffffffc00f08947 */ /* 0x002fea000383ffff */
[----:B------:R-:W-:Y:S05]  /*249f0*/  BRA `(.L_x_2687) ;  /* 0xffffffcc00187947 */ /* 0x000fea000383ffff */
.L_x_2593:
[----:B-1----:R1:W2:Y:S02]  /*24a00*/  SYNCS.PHASECHK.TRANS64.TRYWAIT P0, [R3+URZ+0x31c60], R0 ;  /* 0x031c6000030075a7 */ /* 0x0022a4000800017f */
[----:B--2---:R-:W-:Y:S05]  /*24a10*/  @!P0 NANOSLEEP.SYNCS 0x989680 ;  /* 0x009896800000895d */ /* 0x004fea0003900000 */
[----:B------:R-:W2:Y:S02]  /*24a20*/  @!P0 SYNCS.PHASECHK.TRANS64 P0, [R3+URZ+0x31c60], R0 ;  /* 0x031c6000030085a7 */ /* 0x000ea4000800007f */
[----:B--2---:R-:W-:Y:S05]  /*24a30*/  @!P0 BRA `(.L_x_2593) ;  /* 0xfffffffc00f08947 */ /* 0x004fea000383ffff */
[----:B------:R-:W-:Y:S05]  /*24a40*/  BRA `(.L_x_2688) ;  /* 0xffffffd0008c7947 */ /* 0x000fea000383ffff */
.L_x_2601:
[----:B------:R-:W-:Y:S01]  /*24a50*/  BSSY B0, `(.L_x_2689) ;  /* 0x0000008000007945 */ /* 0x000fe20003800000 */
[----:B------:R-:W-:Y:S02]  /*24a60*/  IMAD.MOV.U32 R13, RZ, RZ, R16 ;  /* 0x000000ffff0d7224 */ /* 0x000fe400078e0010 */
[----:B------:R-:W-:Y:S02]  /*24a70*/  IMAD.MOV.U32 R12, RZ, RZ, RZ ;  /* 0x000000ffff0c7224 */ /* 0x000fe400078e00ff */
[----:B------:R-:W-:Y:S02]  /*24a80*/  IMAD.MOV.U32 R11, RZ, RZ, 0x1f ;  /* 0x0000001fff0b7424 */ /* 0x000fe400078e00ff */
[----:B------:R-:W-:-:S07]  /*24a90*/  IMAD.MOV.U32 R15, RZ, RZ, -0x1 ;  /* 0xffffffffff0f7424 */ /* 0x000fce00078e00ff */
[----:B-1----:R-:W-:Y:S05]  /*24aa0*/  WARPSYNC.COLLECTIVE R15, `(.L_x_2690) ;  /* 0x000000000f087348 */ /* 0x002fea0003c00000 */
[----:B------:R0:W2:Y:S02]  /*24ab0*/  SHFL.IDX P6, R14, R13, R12, R11 ;  /* 0x0000000c0d0e7389 */ /* 0x0000a400000c000b */
[----:B012---:R-:W-:Y:S01]  /*24ac0*/  ENDCOLLECTIVE ;  /* 0x000000000000791b */ /* 0x007fe20003800000 */
.L_x_2690:
[----:B------:R-:W-:Y:S05]  /*24ad0*/  BSYNC B0 ;  /* 0x0000000000007941 */ /* 0x000fea0003800000 */
.L_x_2689:
        /* <DEDUP_REMOVED lines=9> */
.L_x_2691:
        /* <DEDUP_REMOVED lines=18> */
.L_x_2692:
[----:B------:R-:W-:Y:S01]  /*24c90*/  IMAD.MOV.U32 R12, RZ, RZ, 0x2 ;  /* 0x00000002ff0c7424 */ /* 0x000fe200078e00ff */
[----:B------:R-:W-:-:S05]  /*24ca0*/  SEL R5, R14, RZ, P1 ;  /* 0x000000ff0e057207 */ /* 0x000fca0000800000 */
[----:B------:R-:W-:-:S04]  /*24cb0*/  IMAD.IADD R4, R2, 0x1, R5 ;  /* 0x0000000102047824 */ /* 0x000fc800078e0205 */
[----:B------:R-:W-:-:S07]  /*24cc0*/  IMAD.MOV.U32 R13, RZ, RZ, R4 ;  /* 0x000000ffff0d7224 */ /* 0x000fce00078e0004 */
[----:B------:R-:W-:Y:S05]  /*24cd0*/  WARPSYNC.COLLECTIVE R15, `(.L_x_2693) ;  /* 0x000000000f087348 */ /* 0x000fea0003c00000 */
[----:B------:R0:W1:Y:S02]  /*24ce0*/  SHFL.UP P6, R14, R13, R12, R11 ;  /* 0x0400000c0d0e7389 */ /* 0x00006400000c000b */
[----:B01----:R-:W-:Y:S01]  /*24cf0*/  ENDCOLLECTIVE ;  /* 0x000000000000791b */ /* 0x003fe20003800000 */
.L_x_2693:
[----:B------:R-:W-:Y:S01]  /*24d00*/  IMAD.MOV.U32 R12, RZ, RZ, 0x4 ;  /* 0x00000004ff0c7424 */ /* 0x000fe200078e00ff */
[----:B------:R-:W-:-:S05]  /*24d10*/  SEL R5, R14, RZ, P2 ;  /* 0x000000ff0e057207 */ /* 0x000fca0001000000 */
[----:B------:R-:W-:-:S04]  /*24d20*/  IMAD.IADD R5, R4, 0x1, R5 ;  /* 0x0000000104057824 */ /* 0x000fc800078e0205 */
[----:B------:R-:W-:-:S07]  /*24d30*/  IMAD.MOV.U32 R13, RZ, RZ, R5 ;  /* 0x000000ffff0d7224 */ /* 0x000fce00078e0005 */
[----:B------:R-:W-:Y:S05]  /*24d40*/  WARPSYNC.COLLECTIVE R15, `(.L_x_2694) ;  /* 0x000000000f087348 */ /* 0x000fea0003c00000 */
[----:B------:R0:W1:Y:S02]  /*24d50*/  SHFL.UP P6, R14, R13, R12, R11 ;  /* 0x0400000c0d0e7389 */ /* 0x00006400000c000b */
[----:B01----:R-:W-:Y:S01]  /*24d60*/  ENDCOLLECTIVE ;  /* 0x000000000000791b */ /* 0x003fe20003800000 */
.L_x_2694:
[----:B------:R-:W-:Y:S01]  /*24d70*/  IMAD.MOV.U32 R12, RZ, RZ, 0x8 ;  /* 0x00000008ff0c7424 */ /* 0x000fe200078e00ff */
[----:B------:R-:W-:-:S05]  /*24d80*/  SEL R6, R14, RZ, P3 ;  /* 0x000000ff0e067207 */ /* 0x000fca0001800000 */
[----:B------:R-:W-:-:S04]  /*24d90*/  IMAD.IADD R6, R5, 0x1, R6 ;  /* 0x0000000105067824 */ /* 0x000fc800078e0206 */
[----:B------:R-:W-:-:S07]  /*24da0*/  IMAD.MOV.U32 R13, RZ, RZ, R6 ;  /* 0x000000ffff0d7224 */ /* 0x000fce00078e0006 */
[----:B------:R-:W-:Y:S05]  /*24db0*/  WARPSYNC.COLLECTIVE R15, `(.L_x_2695) ;  /* 0x000000000f087348 */ /* 0x000fea0003c00000 */
[----:B------:R0:W1:Y:S02]  /*24dc0*/  SHFL.UP P6, R14, R13, R12, R11 ;  /* 0x0400000c0d0e7389 */ /* 0x00006400000c000b */
[----:B01----:R-:W-:Y:S01]  /*24dd0*/  ENDCOLLECTIVE ;  /* 0x000000000000791b */ /* 0x003fe20003800000 */
.L_x_2695:
[----:B------:R-:W-:Y:S01]  /*24de0*/  IMAD.MOV.U32 R12, RZ, RZ, 0x10 ;  /* 0x00000010ff0c7424 */ /* 0x000fe200078e00ff */
[----:B------:R-:W-:-:S05]  /*24df0*/  SEL R3, R14, RZ, P4 ;  /* 0x000000ff0e037207 */ /* 0x000fca0002000000 */
[----:B------:R-:W-:-:S04]  /*24e00*/  IMAD.IADD R4, R6, 0x1, R3 ;  /* 0x0000000106047824 */ /* 0x000fc800078e0203 */
[----:B------:R-:W-:-:S07]  /*24e10*/  IMAD.MOV.U32 R13, RZ, RZ, R4 ;  /* 0x000000ffff0d7224 */ /* 0x000fce00078e0004 */
[----:B------:R-:W-:Y:S05]  /*24e20*/  WARPSYNC.COLLECTIVE R15, `(.L_x_2696) ;  /* 0x000000000f087348 */ /* 0x000fea0003c00000 */
[----:B------:R0:W1:Y:S02]  /*24e30*/  SHFL.UP P6, R14, R13, R12, R11 ;  /* 0x0400000c0d0e7389 */ /* 0x00006400000c000b */
[----:B01----:R-:W-:Y:S01]  /*24e40*/  ENDCOLLECTIVE ;  /* 0x000000000000791b */ /* 0x003fe20003800000 */
.L_x_2696:
        /* <DEDUP_REMOVED lines=8> */
.L_x_2697:
[----:B------:R-:W-:Y:S05]  /*24ed0*/  BRA `(.L_x_2698) ;  /* 0xffffffd400387947 */ /* 0x000fea000383ffff */
.L_x_2606:
        /* <DEDUP_REMOVED lines=8> */
.L_x_2700:
[----:B------:R-:W-:Y:S05]  /*24f60*/  BSYNC B0 ;  /* 0x0000000000007941 */ /* 0x000fea0003800000 */
.L_x_2699:
        /* <DEDUP_REMOVED lines=8> */
.L_x_2701:
[----:B------:R-:W-:Y:S01]  /*24ff0*/  IMAD.MOV.U32 R12, RZ, RZ, 0x4 ;  /* 0x00000004ff0c7424 */ /* 0x000fe200078e00ff */
[----:B------:R-:W-:-:S05]  /*25000*/  SEL R14, R14, RZ, P2 ;  /* 0x000000ff0e0e7207 */ /* 0x000fca0001000000 */
[----:B------:R-:W-:-:S04]  /*25010*/  IMAD.IADD R3, R13, 0x1, R14 ;  /* 0x000000010d037824 */ /* 0x000fc800078e020e */
[----:B------:R-:W-:-:S07]  /*25020*/  IMAD.MOV.U32 R13, RZ, RZ, R3 ;  /* 0x000000ffff0d7224 */ /* 0x000fce00078e0003 */
[----:B------:R-:W-:Y:S05]  /*25030*/  WARPSYNC.COLLECTIVE R15, `(.L_x_2702) ;  /* 0x000000000f087348 */ /* 0x000fea0003c00000 */
[----:B------:R0:W1:Y:S02]  /*25040*/  SHFL.UP P6, R14, R13, R12, R11 ;  /* 0x0400000c0d0e7389 */ /* 0x00006400000c000b */
[----:B01----:R-:W-:Y:S01]  /*25050*/  ENDCOLLECTIVE ;  /* 0x000000000000791b */ /* 0x003fe20003800000 */
.L_x_2702:
[----:B------:R-:W-:Y:S01]  /*25060*/  IMAD.MOV.U32 R12, RZ, RZ, 0x8 ;  /* 0x00000008ff0c7424 */ /* 0x000fe200078e00ff */
[----:B------:R-:W-:-:S05]  /*25070*/  SEL R4, R14, RZ, P3 ;  /* 0x000000ff0e047207 */ /* 0x000fca0001800000 */
[----:B------:R-:W-:-:S04]  /*25080*/  IMAD.IADD R4, R3, 0x1, R4 ;  /* 0x0000000103047824 */ /* 0x000fc800078e0204 */
[----:B------:R-:W-:-:S07]  /*25090*/  IMAD.MOV.U32 R13, RZ, RZ, R4 ;  /* 0x000000ffff0d7224 */ /* 0x000fce00078e0004 */
[----:B------:R-:W-:Y:S05]  /*250a0*/  WARPSYNC.COLLECTIVE R15, `(.L_x_2703) ;  /* 0x000000000f087348 */ /* 0x000fea0003c00000 */
[----:B------:R0:W1:Y:S02]  /*250b0*/  SHFL.UP P6, R14, R13, R12, R11 ;  /* 0x0400000c0d0e7389 */ /* 0x00006400000c000b */
[----:B01----:R-:W-:Y:S01]  /*250c0*/  ENDCOLLECTIVE ;  /* 0x000000000000791b */ /* 0x003fe20003800000 */
.L_x_2703:
[----:B------:R-:W-:Y:S01]  /*250d0*/  IMAD.MOV.U32 R12, RZ, RZ, 0x10 ;  /* 0x00000010ff0c7424 */ /* 0x000fe200078e00ff */
[----:B------:R-:W-:-:S05]  /*250e0*/  SEL R5, R14, RZ, P4 ;  /* 0x000000ff0e057207 */ /* 0x000fca0002000000 */
[----:B------:R-:W-:-:S04]  /*250f0*/  IMAD.IADD R5, R4, 0x1, R5 ;  /* 0x0000000104057824 */ /* 0x000fc800078e0205 */
[----:B------:R-:W-:-:S07]  /*25100*/  IMAD.MOV.U32 R13, RZ, RZ, R5 ;  /* 0x000000ffff0d7224 */ /* 0x000fce00078e0005 */
[----:B------:R-:W-:Y:S05]  /*25110*/  WARPSYNC.COLLECTIVE R15, `(.L_x_2704) ;  /* 0x000000000f087348 */ /* 0x000fea0003c00000 */
[----:B------:R0:W1:Y:S02]  /*25120*/  SHFL.UP P6, R14, R13, R12, R11 ;  /* 0x0400000c0d0e7389 */ /* 0x00006400000c000b */
[----:B01----:R-:W-:Y:S01]  /*25130*/  ENDCOLLECTIVE ;  /* 0x000000000000791b */ /* 0x003fe20003800000 */
.L_x_2704:
        /* <DEDUP_REMOVED lines=8> */
.L_x_2705:
[----:B------:R-:W-:Y:S05]  /*251c0*/  BRA `(.L_x_2706) ;  /* 0xffffffd400187947 */ /* 0x000fea000383ffff */
.L_x_2608:
[----:B------:R-:W-:Y:S01]  /*251d0*/  BSSY B0, `(.L_x_2707) ;  /* 0x0000006000007945 */ /* 0x000fe20003800000 */
[----:B------:R-:W-:Y:S01]  /*251e0*/  PLOP3.LUT P6, PT, P6, PT, PT, 0x8, 0x0 ;  /* 0x000000000000781c */ /* 0x000fe200037ce170 */
[----:B------:R-:W-:-:S12]  /*251f0*/  IMAD.MOV.U32 R15, RZ, RZ, -0x1 ;  /* 0xffffffffff0f7424 */ /* 0x000fd800078e00ff */
[----:B0-----:R-:W-:Y:S05]  /*25200*/  WARPSYNC.COLLECTIVE R15, `(.L_x_2708) ;  /* 0x000000000f087348 */ /* 0x001fea0003c00000 */
[----:B------:R-:W-:Y:S01]  /*25210*/  VOTE.ANY R14, PT, P6 ;  /* 0x00000000000e7806 */ /* 0x000fe200030e0100 */
[----:B0-----:R-:W-:Y:S06]  /*25220*/  ENDCOLLECTIVE ;  /* 0x000000000000791b */ /* 0x001fec0003800000 */
.L_x_2708:
[----:B------:R-:W-:Y:S05]  /*25230*/  BSYNC B0 ;  /* 0x0000000000007941 */ /* 0x000fea0003800000 */
.L_x_2707:
        /* <DEDUP_REMOVED lines=9> */
.L_x_2709:
[----:B------:R-:W-:Y:S01]  /*252d0*/  IMAD.MOV.U32 R17, RZ, RZ, R14 ;  /* 0x000000ffff117224 */ /* 0x000fe200078e000e */
[----:B------:R-:W-:Y:S06]  /*252e0*/  BRA `(.L_x_2710) ;  /* 0xffffffd400087947 */ /* 0x000fec000383ffff */
.L_x_2610:
[----:B------:R-:W-:Y:S01]  /*252f0*/  BSSY B0, `(.L_x_2711) ;  /* 0x0000007000007945 */ /* 0x000fe20003800000 */
[----:B------:R-:W-:Y:S02]  /*25300*/  IMAD.MOV.U32 R13, RZ, RZ, R3 ;  /* 0x000000ffff0d7224 */ /* 0x000fe400078e0003 */
[----:B------:R-:W-:Y:S02]  /*25310*/  IMAD.MOV.U32 R11, RZ, RZ, 0x1f ;  /* 0x0000001fff0b7424 */ /* 0x000fe400078e00ff */
[----:B------:R-:W-:-:S07]  /*25320*/  IMAD.MOV.U32 R15, RZ, RZ, -0x1 ;  /* 0xffffffffff0f7424 */ /* 0x000fce00078e00ff */
[----:B012---:R-:W-:Y:S05]  /*25330*/  WARPSYNC.COLLECTIVE R15, `(.L_x_2712) ;  /* 0x000000000f087348 */ /* 0x007fea0003c00000 */
[----:B------:R3:W4:Y:S02]  /*25340*/  SHFL.IDX P6, R14, R13, R12, R11 ;  /* 0x0000000c0d0e7389 */ /* 0x00072400000c000b */
[----:B01234-:R-:W-:Y:S01]  /*25350*/  ENDCOLLECTIVE ;  /* 0x000000000000791b */ /* 0x01ffe20003800000 */
.L_x_2712:
[----:B------:R-:W-:Y:S05]  /*25360*/  BSYNC B0 ;  /* 0x0000000000007941 */ /* 0x000fea0003800000 */
.L_x_2711:
[----:B------:R-:W-:Y:S01]  /*25370*/  IMAD.MOV.U32 R5, RZ, RZ, R14 ;  /* 0x000000ffff057224 */ /* 0x000fe200078e000e */
[----:B------:R-:W-:Y:S06]  /*25380*/  BRA `(.L_x_2609) ;  /* 0xffffffd000fc7947 */ /* 0x000fec000383ffff */
.L_x_2614:
[----:B0-----:R0:W2:Y:S02]  /*25390*/  SYNCS.PHASECHK.TRANS64.TRYWAIT P0, [R9+URZ+0x31c20], R0 ;  /* 0x031c2000090075a7 */ /* 0x0010a4000800017f */
[----:B--2---:R-:W-:Y:S05]  /*253a0*/  @!P0 NANOSLEEP.SYNCS 0x989680 ;  /* 0x009896800000895d */ /* 0x004fea0003900000 */
[----:B------:R-:W2:Y:S02]  /*253b0*/  @!P0 SYNCS.PHASECHK.TRANS64 P0, [R9+URZ+0x31c20], R0 ;  /* 0x031c2000090085a7 */ /* 0x000ea4000800007f */
[----:B--2---:R-:W-:Y:S05]  /*253c0*/  @!P0 BRA `(.L_x_2614) ;  /* 0xfffffffc00f08947 */ /* 0x004fea000383ffff */
[----:B------:R-:W-:Y:S05]  /*253d0*/  BRA `(.L_x_2713) ;  /* 0xffffffd800747947 */ /* 0x000fea000383ffff */
.L_x_2615:
        /* <DEDUP_REMOVED lines=11> */
.L_x_2715:
[----:B------:R-:W-:Y:S05]  /*25490*/  BSYNC B0 ;  /* 0x0000000000007941 */ /* 0x000fea0003800000 */
.L_x_2714:
[----:B------:R-:W-:Y:S05]  /*254a0*/  BRA `(.L_x_2716) ;  /* 0xffffffd8005c7947 */ /* 0x000fea000383ffff */
.L_x_2616:
[----:B------:R-:W-:Y:S01]  /*254b0*/  BSSY B0, `(.L_x_2717) ;  /* 0x0000006000007945 */ /* 0x000fe20003800000 */
[----:B------:R-:W-:-:S07]  /*254c0*/  IMAD.MOV.U32 R15, RZ, RZ, -0x1 ;  /* 0xffffffffff0f7424 */ /* 0x000fce00078e00ff */
[----:B01----:R-:W-:Y:S05]  /*254d0*/  WARPSYNC.COLLECTIVE R15, `(.L_x_2718) ;  /* 0x000000000f0c7348 */ /* 0x003fea0003c00000 */
[----:B------:R-:W-:Y:S02]  /*254e0*/  ELECT P6, UR62, PT ;  /* 0x00000000003e782f */ /* 0x000fe400038c0000 */
[----:B------:R-:W-:Y:S01]  /*254f0*/  MOV R14, UR62 ;  /* 0x0000003e000e7c02 */ /* 0x000fe20008000f00 */
[----:B01----:R-:W-:Y:S10]  /*25500*/  ENDCOLLECTIVE ;  /* 0x000000000000791b */ /* 0x003ff40003800000 */
.L_x_2718:
[----:B------:R-:W-:Y:S05]  /*25510*/  BSYNC B0 ;  /* 0x0000000000007941 */ /* 0x000fea0003800000 */
.L_x_2717:
[----:B------:R-:W-:Y:S05]  /*25520*/  BRA `(.L_x_2719) ;  /* 0xffffffd800507947 */ /* 0x000fea000383ffff */
.L_x_2618:
[----:B0-----:R0:W2:Y:S02]  /*25530*/  SYNCS.PHASECHK.TRANS64.TRYWAIT P0, [R6+URZ], R3 ;  /* 0x00000003060075a7 */ /* 0x0010a4000800017f */
[----:B--2---:R-:W-:Y:S05]  /*25540*/  @!P0 NANOSLEEP.SYNCS 0x989680 ;  /* 0x009896800000895d */ /* 0x004fea0003900000 */
[----:B------:R-:W2:Y:S02]  /*25550*/  @!P0 SYNCS.PHASECHK.TRANS64 P0, [R6+URZ], R3 ;  /* 0x00000003060085a7 */ /* 0x000ea4000800007f */
[----:B--2---:R-:W-:Y:S05]  /*25560*/  @!P0 BRA `(.L_x_2618) ;  /* 0xfffffffc00f08947 */ /* 0x004fea000383ffff */
[----:B------:R-:W-:Y:S05]  /*25570*/  BRA `(.L_x_2720) ;  /* 0xffffffd8008c7947 */ /* 0x000fea000383ffff */
.L_x_2619:
[----:B--2---:R2:W3:Y:S02]  /*25580*/  SYNCS.PHASECHK.TRANS64.TRYWAIT P0, [R7+URZ], R2 ;  /* 0x00000002070075a7 */ /* 0x0044e4000800017f */
[----:B---3--:R-:W-:Y:S05]  /*25590*/  @!P0 NANOSLEEP.SYNCS 0x989680 ;  /* 0x009896800000895d */ /* 0x008fea0003900000 */
[----:B------:R-:W3:Y:S02]  /*255a0*/  @!P0 SYNCS.PHASECHK.TRANS64 P0, [R7+URZ], R2 ;  /* 0x00000002070085a7 */ /* 0x000ee4000800007f */
[----:B---3--:R-:W-:Y:S05]  /*255b0*/  @!P0 BRA `(.L_x_2619) ;  /* 0xfffffffc00f08947 */ /* 0x008fea000383ffff */
[----:B------:R-:W-:Y:S05]  /*255c0*/  BRA `(.L_x_2721) ;  /* 0xffffffd800807947 */ /* 0x000fea000383ffff */
.L_x_2621:
[----:B---3--:R3:W4:Y:S02]  /*255d0*/  SYNCS.PHASECHK.TRANS64.TRYWAIT P0, [R4+URZ], R3 ;  /* 0x00000003040075a7 */ /* 0x008724000800017f */
[----:B----4-:R-:W-:Y:S05]  /*255e0*/  @!P0 NANOSLEEP.SYNCS 0x989680 ;  /* 0x009896800000895d */ /* 0x010fea0003900000 */
[----:B------:R-:W4:Y:S02]  /*255f0*/  @!P0 SYNCS.PHASECHK.TRANS64 P0, [R4+URZ], R3 ;  /* 0x00000003040085a7 */ /* 0x000f24000800007f */
[----:B----4-:R-:W-:Y:S05]  /*25600*/  @!P0 BRA `(.L_x_2621) ;  /* 0xfffffffc00f08947 */ /* 0x010fea000383ffff */
[----:B------:R-:W-:Y:S05]  /*25610*/  BRA `(.L_x_2722) ;  /* 0xffffffd800847947 */ /* 0x000fea000383ffff */
.L_x_2723:
        /* <DEDUP_REMOVED lines=14> */
.L_x_2732:


//--------------------- .nv.global.init           --------------------------
	.section	.nv.global.init,"aw",@progbits
.nv.global.init:
	.type		$str$20,@object
	.size		$str$20,($str$21 - $str$20)
$str$20:
        /*0000*/ 	.byte	0x28, 0x61, 0x64, 0x64, 0x72, 0x65, 0x73, 0x73, 0x20, 0x26, 0x20, 0x6d, 0x61, 0x73, 0x6b, 0x29
        /*0010*/ 	.byte	0x20, 0x3d, 0x3d, 0x20, 0x30, 0x00
	.type		$str$21,@object
	.size		$str$21,(__unnamed_5 - $str$21)
$str$21:
        /*0016*/ 	.byte	0x2f, 0x74, 0x6d, 0x70, 0x2f, 0x6f, 0x73, 0x73, 0x5f, 0x6b, 0x65, 0x72, 0x6e, 0x65, 0x6c, 0x73
        /*0026*/ 	.byte	0x5f, 0x73, 0x72, 0x63, 0x2f, 0x66, 0x6c, 0x61, 0x73, 0x68, 0x5f, 0x61, 0x74, 0x74, 0x65, 0x6e
        /*0036*/ 	.byte	0x74, 0x69, 0x6f, 0x6e, 0x2f, 0x63, 0x73, 0x72, 0x63, 0x2f, 0x63, 0x75, 0x74, 0x6c, 0x61, 0x73
        /*0046*/ 	.byte	0x73, 0x2f, 0x69, 0x6e, 0x63, 0x6c, 0x75, 0x64, 0x65, 0x2f, 0x63, 0x75, 0x74, 0x65, 0x2f, 0x70
        /*0056*/ 	.byte	0x6f, 0x69, 0x6e, 0x74, 0x65, 0x72, 0x5f, 0x66, 0x6c, 0x61, 0x67, 0x67, 0x65, 0x64, 0x2e, 0x68
        /*0066*/ 	.byte	0x70, 0x70, 0x00
	.type		__unnamed_5,@object
	.size		__unnamed_5,(__unnamed_4 - __unnamed_5)
__unnamed_5:
        /* <DEDUP_REMOVED lines=24> */
	.type		__unnamed_4,@object
	.size		__unnamed_4,(__unnamed_9 - __unnamed_4)
__unnamed_4:
        /* <DEDUP_REMOVED lines=24> */
	.type		__unnamed_9,@object
	.size		__unnamed_9,(__unnamed_3 - __unnamed_9)
__unnamed_9:
        /* <DEDUP_REMOVED lines=24> */
        /*04e9*/ 	.byte	0x00
	.type		__unnamed_3,@object
	.size		__unnamed_3,(__unnamed_7 - __unnamed_3)
__unnamed_3:
        /* <DEDUP_REMOVED lines=29> */
	.type		__unnamed_7,@object
	.size		__unnamed_7,(__unnamed_2 - __unnamed_7)
__unnamed_7:
        /* <DEDUP_REMOVED lines=29> */
	.type		__unnamed_2,@object
	.size		__unnamed_2,(__unnamed_8 - __unnamed_2)
__unnamed_2:
        /* <DEDUP_REMOVED lines=29> */
	.type		__unnamed_8,@object
	.size		__unnamed_8,(__unnamed_1 - __unnamed_8)
__unnamed_8:
        /* <DEDUP_REMOVED lines=29> */
	.type		__unnamed_1,@object
	.size		__unnamed_1,(__unnamed_6 - __unnamed_1)
__unnamed_1:
        /* <DEDUP_REMOVED lines=28> */
        /*0dda*/ 	.byte	0x31, 0x33, 0x38, 0x32, 0x34, 0x3e, 0x3e, 0x3e, 0x3e, 0x3e, 0x20, 0x26, 0x5d, 0x00
	.type		__unnamed_6,@object
	.size		__unnamed_6,(.L_5 - __unnamed_6)
__unnamed_6:
        /* <DEDUP_REMOVED lines=29> */
.L_5:


//--------------------- .nv.shared._ZN7cutlass13device_kernelIN5flash11enable_sm90INS1_16FlashAttnFwdSm90INS1_25CollectiveMainloopFwdSm90ILi2EN4cute5tupleIJNS5_1CILi1EEES8_S8_EEENS6_IJNS7_ILi192EEENS7_ILi144EEENS7_ILi96EEEEEELi96ENS_6half_tEfNS_4arch4Sm90ELb0ELb0ELb0ELb0ELb0ELb0ELb0ELb0ELb1ELb1ELb0ELb0EEENS1_21CollectiveEpilogueFwdINS6_IJSA_SC_SB_EEES9_SE_SG_Li384ELb0ELb1ELb0ELb0EEENS1_29StaticPersistentTileSchedulerILb0EEEEEEEEEvNT_6ParamsE --------------------------
	.section	.nv.shared._ZN7cutlass13device_kernelIN5flash11enable_sm90INS1_16FlashAttnFwdSm90INS1_25CollectiveMainloopFwdSm90ILi2EN4cute5tupleIJNS5_1CILi1EEES8_S8_EEENS6_IJNS7_ILi192EEENS7_ILi144EEENS7_ILi96EEEEEELi96ENS_6half_tEfNS_4arch4Sm90ELb0ELb0ELb0ELb0ELb0ELb0ELb0ELb0ELb1ELb1ELb0ELb0EEENS1_21CollectiveEpilogueFwdINS6_IJSA_SC_SB_EEES9_SE_SG_Li384ELb0ELb1ELb0ELb0EEENS1_29StaticPersistentTileSchedulerILb0EEEEEEEEEvNT_6ParamsE,"aw",@nobits
	.sectionflags	@""
	.align	16
	.zero		1024


//--------------------- .nv.shared.reserved.0     --------------------------
	.section	.nv.shared.reserved.0,"aw",@nobits
	.weak		__nv_reservedSMEM_offset_0_alias
	.size		__nv_reservedSMEM_offset_0_alias, 0, 0
	.other		__nv_reservedSMEM_offset_0_alias,@"STO_CUDA_RESERVED_SHARED STV_DEFAULT"
__nv_reservedSMEM_offset_0_alias:
	.zero		0


//--------------------- .nv.global                --------------------------
	.section	.nv.global,"aw",@nobits
.nv.global:
	.type		_ZN73_INTERNAL_2fa88d85_37_flash_fwd_hdim96_fp16_packgqa_sm90_cu_9d2915ae_36954cute1_E,@object
	.size		_ZN73_INTERNAL_2fa88d85_37_flash_fwd_hdim96_fp16_packgqa_sm90_cu_9d2915ae_36954cute1_E,(_ZN73_INTERNAL_2fa88d85_37_flash_fwd_hdim96_fp16_packgqa_sm90_cu_9d2915ae_36954cuda3std3__45__cpo6cbeginE - _ZN73_INTERNAL_2fa88d85_37_flash_fwd_hdim96_fp16_packgqa_sm90_cu_9d2915ae_36954cute1_E)
_ZN73_INTERNAL_2fa88d85_37_flash_fwd_hdim96_fp16_packgqa_sm90_cu_9d2915ae_36954cute1_E:
	.zero		1
	.type		_ZN73_INTERNAL_2fa88d85_37_flash_fwd_hdim96_fp16_packgqa_sm90_cu_9d2915ae_36954cuda3std3__45__cpo6cbeginE,@object
	.size		_ZN73_INTERNAL_2fa88d85_37_flash_fwd_hdim96_fp16_packgqa_sm90_cu_9d2915ae_36954cuda3std3__45__cpo6cbeginE,(_ZN73_INTERNAL_2fa88d85_37_flash_fwd_hdim96_fp16_packgqa_sm90_cu_9d2915ae_36954cuda3std3__48in_placeE - _ZN73_INTERNAL_2fa88d85_37_flash_fwd_hdim96_fp16_packgqa_sm90_cu_9d2915ae_36954cuda3std3__45__cpo6cbeginE)
_ZN73_INTERNAL_2fa88d85_37_flash_fwd_hdim96_fp16_packgqa_sm90_cu_9d2915ae_36954cuda3std3__45__cpo6cbeginE:
	.zero		1
	.type		_ZN73_INTERNAL_2fa88d85_37_flash_fwd_hdim96_fp16_packgqa_sm90_cu_9d2915ae_36954cuda3std3__48in_placeE,@object
	.size		_ZN73_INTERNAL_2fa88d85_37_flash_fwd_hdim96_fp16_packgqa_sm90_cu_9d2915ae_36954cuda3std3__48in_placeE,(_ZN73_INTERNAL_2fa88d85_37_flash_fwd_hdim96_fp16_packgqa_sm90_cu_9d2915ae_36954cuda3std6ranges3__45__cpo9iter_moveE - _ZN73_INTERNAL_2fa88d85_37_flash_fwd_hdim96_fp16_packgqa_sm90_cu_9d2915ae_36954cuda3std3__48in_placeE)
_ZN73_INTERNAL_2fa88d85_37_flash_fwd_hdim96_fp16_packgqa_sm90_cu_9d2915ae_36954cuda3std3__48in_placeE:
	.zero		1
	.type		_ZN73_INTERNAL_2fa88d85_37_flash_fwd_hdim96_fp16_packgqa_sm90_cu_9d2915ae_36954cuda3std6ranges3__45__cpo9iter_moveE,@object
	.size		_ZN73_INTERNAL_2fa88d85_37_flash_fwd_hdim96_fp16_packgqa_sm90_cu_9d2915ae_36954cuda3std6ranges3__45__cpo9iter_moveE,(_ZN73_INTERNAL_2fa88d85_37_flash_fwd_hdim96_fp16_packgqa_sm90_cu_9d2915ae_36954cuda3std3__45__cpo5beginE - _ZN73_INTERNAL_2fa88d85_37_flash_fwd_hdim96_fp16_packgqa_sm90_cu_9d2915ae_36954cuda3std6ranges3__45__cpo9iter_moveE)
_ZN73_INTERNAL_2fa88d85_37_flash_fwd_hdim96_fp16_packgqa_sm90_cu_9d2915ae_36954cuda3std6ranges3__45__cpo9iter_moveE:
	.zero		1
	.type		_ZN73_INTERNAL_2fa88d85_37_flash_fwd_hdim96_fp16_packgqa_sm90_cu_9d2915ae_36954cuda3std3__45__cpo5beginE,@object
	.size		_ZN73_INTERNAL_2fa88d85_37_flash_fwd_hdim96_fp16_packgqa_sm90_cu_9d2915ae_36954cuda3std3__45__cpo5beginE,(_ZN73_INTERNAL_2fa88d85_37_flash_fwd_hdim96_fp16_packgqa_sm90_cu_9d2915ae_36954cuda3std3__475_GLOBAL__N__2fa88d85_37_flash_fwd_hdim96_fp16_packgqa_sm90_cu_9d2915ae_36956ignoreE - _ZN73_INTERNAL_2fa88d85_37_flash_fwd_hdim96_fp16_packgqa_sm90_cu_9d2915ae_36954cuda3std3__45__cpo5beginE)
_ZN73_INTERNAL_2fa88d85_37_flash_fwd_hdim96_fp16_packgqa_sm90_cu_9d2915ae_36954cuda3std3__45__cpo5beginE:
	.zero		1
	.type		_ZN73_INTERNAL_2fa88d85_37_flash_fwd_hdim96_fp16_packgqa_sm90_cu_9d2915ae_36954cuda3std3__475_GLOBAL__N__2fa88d85_37_flash_fwd_hdim96_fp16_packgqa_sm90_cu_9d2915ae_36956ignoreE,@object
	.size		_ZN73_INTERNAL_2fa88d85_37_flash_fwd_hdim96_fp16_packgqa_sm90_cu_9d2915ae_36954cuda3std3__475_GLOBAL__N__2fa88d85_37_flash_fwd_hdim96_fp16_packgqa_sm90_cu_9d2915ae_36956ignoreE,(_ZN73_INTERNAL_2fa88d85_37_flash_fwd_hdim96_fp16_packgqa_sm90_cu_9d2915ae_36954cute7productE - _ZN73_INTERNAL_2fa88d85_37_flash_fwd_hdim96_fp16_packgqa_sm90_cu_9d2915ae_36954cuda3std3__475_GLOBAL__N__2fa88d85_37_flash_fwd_hdim96_fp16_packgqa_sm90_cu_9d2915ae_36956ignoreE)
_ZN73_INTERNAL_2fa88d85_37_flash_fwd_hdim96_fp16_packgqa_sm90_cu_9d2915ae_36954cuda3std3__475_GLOBAL__N__2fa88d85_37_flash_fwd_hdim96_fp16_packgqa_sm90_cu_9d2915ae_36956ignoreE:
	.zero		1
	.type		_ZN73_INTERNAL_2fa88d85_37_flash_fwd_hdim96_fp16_packgqa_sm90_cu_9d2915ae_36954cute7productE,@object
	.size		_ZN73_INTERNAL_2fa88d85_37_flash_fwd_hdim96_fp16_packgqa_sm90_cu_9d2915ae_36954cute7productE,(_ZN73_INTERNAL_2fa88d85_37_flash_fwd_hdim96_fp16_packgqa_sm90_cu_9d2915ae_36954cuda3std3__45__cpo3endE - _ZN73_INTERNAL_2fa88d85_37_flash_fwd_hdim96_fp16_packgqa_sm90_cu_9d2915ae_36954cute7productE)
_ZN73_INTERNAL_2fa88d85_37_flash_fwd_hdim96_fp16_packgqa_sm90_cu_9d2915ae_36954cute7productE:
	.zero		1
	.type		_ZN73_INTERNAL_2fa88d85_37_flash_fwd_hdim96_fp16_packgqa_sm90_cu_9d2915ae_36954cuda3std3__45__cpo3endE,@object
	.size		_ZN73_INTERNAL_2fa88d85_37_flash_fwd_hdim96_fp16_packgqa_sm90_cu_9d2915ae_36954cuda3std3__45__cpo3endE,(_ZN73_INTERNAL_2fa88d85_37_flash_fwd_hdim96_fp16_packgqa_sm90_cu_9d2915ae_36954cuda3std3__419piecewise_constructE - _ZN73_INTERNAL_2fa88d85_37_flash_fwd_hdim96_fp16_packgqa_sm90_cu_9d2915ae_36954cuda3std3__45__cpo3endE)
_ZN73_INTERNAL_2fa88d85_37_flash_fwd_hdim96_fp16_packgqa_sm90_cu_9d2915ae_36954cuda3std3__45__cpo3endE:
	.zero		1
	.type		_ZN73_INTERNAL_2fa88d85_37_flash_fwd_hdim96_fp16_packgqa_sm90_cu_9d2915ae_36954cuda3std3__419piecewise_constructE,@object
	.size		_ZN73_INTERNAL_2fa88d85_37_flash_fwd_hdim96_fp16_packgqa_sm90_cu_9d2915ae_36954cuda3std3__419piecewise_constructE,(_ZN73_INTERNAL_2fa88d85_37_flash_fwd_hdim96_fp16_packgqa_sm90_cu_9d2915ae_36954cuda3std3__45__cpo4cendE - _ZN73_INTERNAL_2fa88d85_37_flash_fwd_hdim96_fp16_packgqa_sm90_cu_9d2915ae_36954cuda3std3__419piecewise_constructE)
_ZN73_INTERNAL_2fa88d85_37_flash_fwd_hdim96_fp16_packgqa_sm90_cu_9d2915ae_36954cuda3std3__419piecewise_constructE:
	.zero		1
	.type		_ZN73_INTERNAL_2fa88d85_37_flash_fwd_hdim96_fp16_packgqa_sm90_cu_9d2915ae_36954cuda3std3__45__cpo4cendE,@object
	.size		_ZN73_INTERNAL_2fa88d85_37_flash_fwd_hdim96_fp16_packgqa_sm90_cu_9d2915ae_36954cuda3std3__45__cpo4cendE,(_ZN73_INTERNAL_2fa88d85_37_flash_fwd_hdim96_fp16_packgqa_sm90_cu_9d2915ae_36954cuda3std6ranges3__45__cpo4swapE - _ZN73_INTERNAL_2fa88d85_37_flash_fwd_hdim96_fp16_packgqa_sm90_cu_9d2915ae_36954cuda3std3__45__cpo4cendE)
_ZN73_INTERNAL_2fa88d85_37_flash_fwd_hdim96_fp16_packgqa_sm90_cu_9d2915ae_36954cuda3std3__45__cpo4cendE:
	.zero		1
	.type		_ZN73_INTERNAL_2fa88d85_37_flash_fwd_hdim96_fp16_packgqa_sm90_cu_9d2915ae_36954cuda3std6ranges3__45__cpo4swapE,@object
	.size		_ZN73_INTERNAL_2fa88d85_37_flash_fwd_hdim96_fp16_packgqa_sm90_cu_9d2915ae_36954cuda3std6ranges3__45__cpo4swapE,(.L_16 - _ZN73_INTERNAL_2fa88d85_37_flash_fwd_hdim96_fp16_packgqa_sm90_cu_9d2915ae_36954cuda3std6ranges3__45__cpo4swapE)
_ZN73_INTERNAL_2fa88d85_37_flash_fwd_hdim96_fp16_packgqa_sm90_cu_9d2915ae_36954cuda3std6ranges3__45__cpo4swapE:
	.zero		1
.L_16:


//--------------------- .nv.shared._ZN7cutlass13device_kernelIN5flash11enable_sm90INS1_16FlashAttnFwdSm90INS1_25CollectiveMainloopFwdSm90ILi2EN4cute5tupleIJNS5_1CILi1EEES8_S8_EEENS6_IJNS7_ILi192EEENS7_ILi144EEENS7_ILi96EEEEEELi96ENS_6half_tEfNS_4arch4Sm90ELb0ELb0ELb0ELb1ELb0ELb0ELb0ELb0ELb1ELb1ELb0ELb0EEENS1_21CollectiveEpilogueFwdINS6_IJSA_SC_SB_EEES9_SE_SG_Li384ELb1ELb1ELb0ELb0EEENS1_36VarlenDynamicPersistentTileSchedulerILi192ELi144ELi384ELi128ELb0ELb1ELb1ELb0ELb1ELb1EEEEEEEEEvNT_6ParamsE --------------------------
	.section	.nv.shared._ZN7cutlass13device_kernelIN5flash11enable_sm90INS1_16FlashAttnFwdSm90INS1_25CollectiveMainloopFwdSm90ILi2EN4cute5tupleIJNS5_1CILi1EEES8_S8_EEENS6_IJNS7_ILi192EEENS7_ILi144EEENS7_ILi96EEEEEELi96ENS_6half_tEfNS_4arch4Sm90ELb0ELb0ELb0ELb1ELb0ELb0ELb0ELb0ELb1ELb1ELb0ELb0EEENS1_21CollectiveEpilogueFwdINS6_IJSA_SC_SB_EEES9_SE_SG_Li384ELb1ELb1ELb0ELb0EEENS1_36VarlenDynamicPersistentTileSchedulerILi192ELi144ELi384ELi128ELb0ELb1ELb1ELb0ELb1ELb1EEEEEEEEEvNT_6ParamsE,"aw",@nobits
	.sectionflags	@""
	.align	16
	.zero		1024


//--------------------- .nv.shared._ZN7cutlass13device_kernelIN5flash11enable_sm90INS1_16FlashAttnFwdSm90INS1_25CollectiveMainloopFwdSm90ILi2EN4cute5tupleIJNS5_1CILi1EEES8_S8_EEENS6_IJNS7_ILi192EEENS7_ILi144EEENS7_ILi96EEEEEELi96ENS_6half_tEfNS_4arch4Sm90ELb0ELb0ELb0ELb1ELb0ELb1ELb0ELb0ELb1ELb1ELb0ELb0EEENS1_21CollectiveEpilogueFwdINS6_IJSA_SC_SB_EEES9_SE_SG_Li384ELb1ELb1ELb0ELb0EEENS1_36VarlenDynamicPersistentTileSchedulerILi192ELi144ELi384ELi128ELb0ELb1ELb1ELb0ELb1ELb1EEEEEEEEEvNT_6ParamsE --------------------------
	.section	.nv.shared._ZN7cutlass13device_kernelIN5flash11enable_sm90INS1_16FlashAttnFwdSm90INS1_25CollectiveMainloopFwdSm90ILi2EN4cute5tupleIJNS5_1CILi1EEES8_S8_EEENS6_IJNS7_ILi192EEENS7_ILi144EEENS7_ILi96EEEEEELi96ENS_6half_tEfNS_4arch4Sm90ELb0ELb0ELb0ELb1ELb0ELb1ELb0ELb0ELb1ELb1ELb0ELb0EEENS1_21CollectiveEpilogueFwdINS6_IJSA_SC_SB_EEES9_SE_SG_Li384ELb1ELb1ELb0ELb0EEENS1_36VarlenDynamicPersistentTileSchedulerILi192ELi144ELi384ELi128ELb0ELb1ELb1ELb0ELb1ELb1EEEEEEEEEvNT_6ParamsE,"aw",@nobits
	.sectionflags	@""
	.align	16
	.zero		1024


//--------------------- .nv.shared._ZN7cutlass13device_kernelIN5flash11enable_sm90INS1_16FlashAttnFwdSm90INS1_25CollectiveMainloopFwdSm90ILi2EN4cute5tupleIJNS5_1CILi1EEES8_S8_EEENS6_IJNS7_ILi192EEENS7_ILi128EEENS7_ILi96EEEEEELi96ENS_6half_tEfNS_4arch4Sm90ELb0ELb1ELb0ELb0ELb0ELb0ELb0ELb0ELb1ELb1ELb0ELb0EEENS1_21CollectiveEpilogueFwdINS6_IJSA_SC_SB_EEES9_SE_SG_Li384ELb0ELb1ELb0ELb0EEENS1_30DynamicPersistentTileSchedulerILi384ELi128ELb0ELb1ELb1EEEEEEEEEvNT_6ParamsE --------------------------
	.section	.nv.shared._ZN7cutlass13device_kernelIN5flash11enable_sm90INS1_16FlashAttnFwdSm90INS1_25CollectiveMainloopFwdSm90ILi2EN4cute5tupleIJNS5_1CILi1EEES8_S8_EEENS6_IJNS7_ILi192EEENS7_ILi128EEENS7_ILi96EEEEEELi96ENS_6half_tEfNS_4arch4Sm90ELb0ELb1ELb0ELb0ELb0ELb0ELb0ELb0ELb1ELb1ELb0ELb0EEENS1_21CollectiveEpilogueFwdINS6_IJSA_SC_SB_EEES9_SE_SG_Li384ELb0ELb1ELb0ELb0EEENS1_30DynamicPersistentTileSchedulerILi384ELi128ELb0ELb1ELb1EEEEEEEEEvNT_6ParamsE,"aw",@nobits
	.sectionflags	@""
	.align	16
	.zero		1024


//--------------------- .nv.shared._ZN7cutlass13device_kernelIN5flash11enable_sm90INS1_16FlashAttnFwdSm90INS1_25CollectiveMainloopFwdSm90ILi2EN4cute5tupleIJNS5_1CILi1EEES8_S8_EEENS6_IJNS7_ILi192EEENS7_ILi128EEENS7_ILi96EEEEEELi96ENS_6half_tEfNS_4arch4Sm90ELb0ELb1ELb0ELb1ELb0ELb0ELb0ELb0ELb1ELb1ELb0ELb0EEENS1_21CollectiveEpilogueFwdINS6_IJSA_SC_SB_EEES9_SE_SG_Li384ELb1ELb1ELb0ELb0EEENS1_36VarlenDynamicPersistentTileSchedulerILi192ELi128ELi384ELi128ELb0ELb1ELb1ELb1ELb0ELb1EEEEEEEEEvNT_6ParamsE --------------------------
	.section	.nv.shared._ZN7cutlass13device_kernelIN5flash11enable_sm90INS1_16FlashAttnFwdSm90INS1_25CollectiveMainloopFwdSm90ILi2EN4cute5tupleIJNS5_1CILi1EEES8_S8_EEENS6_IJNS7_ILi192EEENS7_ILi128EEENS7_ILi96EEEEEELi96ENS_6half_tEfNS_4arch4Sm90ELb0ELb1ELb0ELb1ELb0ELb0ELb0ELb0ELb1ELb1ELb0ELb0EEENS1_21CollectiveEpilogueFwdINS6_IJSA_SC_SB_EEES9_SE_SG_Li384ELb1ELb1ELb0ELb0EEENS1_36VarlenDynamicPersistentTileSchedulerILi192ELi128ELi384ELi128ELb0ELb1ELb1ELb1ELb0ELb1EEEEEEEEEvNT_6ParamsE,"aw",@nobits
	.sectionflags	@""
	.align	16
	.zero		1024


//--------------------- .nv.shared._ZN7cutlass13device_kernelIN5flash11enable_sm90INS1_16FlashAttnFwdSm90INS1_25CollectiveMainloopFwdSm90ILi2EN4cute5tupleIJNS5_1CILi1EEES8_S8_EEENS6_IJNS7_ILi192EEENS7_ILi128EEENS7_ILi96EEEEEELi96ENS_6half_tEfNS_4arch4Sm90ELb0ELb1ELb0ELb1ELb0ELb1ELb0ELb0ELb1ELb1ELb0ELb0EEENS1_21CollectiveEpilogueFwdINS6_IJSA_SC_SB_EEES9_SE_SG_Li384ELb1ELb1ELb0ELb0EEENS1_36VarlenDynamicPersistentTileSchedulerILi192ELi128ELi384ELi128ELb0ELb1ELb1ELb1ELb0ELb1EEEEEEEEEvNT_6ParamsE --------------------------
	.section	.nv.shared._ZN7cutlass13device_kernelIN5flash11enable_sm90INS1_16FlashAttnFwdSm90INS1_25CollectiveMainloopFwdSm90ILi2EN4cute5tupleIJNS5_1CILi1EEES8_S8_EEENS6_IJNS7_ILi192EEENS7_ILi128EEENS7_ILi96EEEEEELi96ENS_6half_tEfNS_4arch4Sm90ELb0ELb1ELb0ELb1ELb0ELb1ELb0ELb0ELb1ELb1ELb0ELb0EEENS1_21CollectiveEpilogueFwdINS6_IJSA_SC_SB_EEES9_SE_SG_Li384ELb1ELb1ELb0ELb0EEENS1_36VarlenDynamicPersistentTileSchedulerILi192ELi128ELi384ELi128ELb0ELb1ELb1ELb1ELb0ELb1EEEEEEEEEvNT_6ParamsE,"aw",@nobits
	.sectionflags	@""
	.align	16
	.zero		1024


//--------------------- .nv.shared._ZN7cutlass13device_kernelIN5flash11enable_sm90INS1_16FlashAttnFwdSm90INS1_25CollectiveMainloopFwdSm90ILi2EN4cute5tupleIJNS5_1CILi1EEES8_S8_EEENS6_IJNS7_ILi192EEENS7_ILi144EEENS7_ILi96EEEEEELi96ENS_6half_tEfNS_4arch4Sm90ELb1ELb0ELb0ELb0ELb0ELb0ELb0ELb0ELb1ELb1ELb0ELb0EEENS1_21CollectiveEpilogueFwdINS6_IJSA_SC_SB_EEES9_SE_SG_Li384ELb0ELb1ELb0ELb0EEENS1_30DynamicPersistentTileSchedulerILi384ELi128ELb0ELb1ELb1EEEEEEEEEvNT_6ParamsE --------------------------
	.section	.nv.shared._ZN7cutlass13device_kernelIN5flash11enable_sm90INS1_16FlashAttnFwdSm90INS1_25CollectiveMainloopFwdSm90ILi2EN4cute5tupleIJNS5_1CILi1EEES8_S8_EEENS6_IJNS7_ILi192EEENS7_ILi144EEENS7_ILi96EEEEEELi96ENS_6half_tEfNS_4arch4Sm90ELb1ELb0ELb0ELb0ELb0ELb0ELb0ELb0ELb1ELb1ELb0ELb0EEENS1_21CollectiveEpilogueFwdINS6_IJSA_SC_SB_EEES9_SE_SG_Li384ELb0ELb1ELb0ELb0EEENS1_30DynamicPersistentTileSchedulerILi384ELi128ELb0ELb1ELb1EEEEEEEEEvNT_6ParamsE,"aw",@nobits
	.sectionflags	@""
	.align	16
	.zero		1024


//--------------------- .nv.shared._ZN7cutlass13device_kernelIN5flash11enable_sm90INS1_16FlashAttnFwdSm90INS1_25CollectiveMainloopFwdSm90ILi2EN4cute5tupleIJNS5_1CILi1EEES8_S8_EEENS6_IJNS7_ILi192EEENS7_ILi144EEENS7_ILi96EEEEEELi96ENS_6half_tEfNS_4arch4Sm90ELb1ELb0ELb0ELb1ELb0ELb0ELb0ELb0ELb1ELb1ELb0ELb0EEENS1_21CollectiveEpilogueFwdINS6_IJSA_SC_SB_EEES9_SE_SG_Li384ELb1ELb1ELb0ELb0EEENS1_36VarlenDynamicPersistentTileSchedulerILi192ELi144ELi384ELi128ELb0ELb1ELb1ELb1ELb1ELb1EEEEEEEEEvNT_6ParamsE --------------------------
	.section	.nv.shared._ZN7cutlass13device_kernelIN5flash11enable_sm90INS1_16FlashAttnFwdSm90INS1_25CollectiveMainloopFwdSm90ILi2EN4cute5tupleIJNS5_1CILi1EEES8_S8_EEENS6_IJNS7_ILi192EEENS7_ILi144EEENS7_ILi96EEEEEELi96ENS_6half_tEfNS_4arch4Sm90ELb1ELb0ELb0ELb1ELb0ELb0ELb0ELb0ELb1ELb1ELb0ELb0EEENS1_21CollectiveEpilogueFwdINS6_IJSA_SC_SB_EEES9_SE_SG_Li384ELb1ELb1ELb0ELb0EEENS1_36VarlenDynamicPersistentTileSchedulerILi192ELi144ELi384ELi128ELb0ELb1ELb1ELb1ELb1ELb1EEEEEEEEEvNT_6ParamsE,"aw",@nobits
	.sectionflags	@""
	.align	16
	.zero		1024


//--------------------- .nv.shared._ZN7cutlass13device_kernelIN5flash11enable_sm90INS1_16FlashAttnFwdSm90INS1_25CollectiveMainloopFwdSm90ILi2EN4cute5tupleIJNS5_1CILi1EEES8_S8_EEENS6_IJNS7_ILi192EEENS7_ILi144EEENS7_ILi96EEEEEELi96ENS_6half_tEfNS_4arch4Sm90ELb1ELb0ELb0ELb1ELb0ELb1ELb0ELb0ELb1ELb1ELb0ELb0EEENS1_21CollectiveEpilogueFwdINS6_IJSA_SC_SB_EEES9_SE_SG_Li384ELb1ELb1ELb0ELb0EEENS1_36VarlenDynamicPersistentTileSchedulerILi192ELi144ELi384ELi128ELb0ELb1ELb1ELb1ELb1ELb1EEEEEEEEEvNT_6ParamsE --------------------------
	.section	.nv.shared._ZN7cutlass13device_kernelIN5flash11enable_sm90INS1_16FlashAttnFwdSm90INS1_25CollectiveMainloopFwdSm90ILi2EN4cute5tupleIJNS5_1CILi1EEES8_S8_EEENS6_IJNS7_ILi192EEENS7_ILi144EEENS7_ILi96EEEEEELi96ENS_6half_tEfNS_4arch4Sm90ELb1ELb0ELb0ELb1ELb0ELb1ELb0ELb0ELb1ELb1ELb0ELb0EEENS1_21CollectiveEpilogueFwdINS6_IJSA_SC_SB_EEES9_SE_SG_Li384ELb1ELb1ELb0ELb0EEENS1_36VarlenDynamicPersistentTileSchedulerILi192ELi144ELi384ELi128ELb0ELb1ELb1ELb1ELb1ELb1EEEEEEEEEvNT_6ParamsE,"aw",@nobits
	.sectionflags	@""
	.align	16
	.zero		1024


//--------------------- .nv.constant0._ZN7cutlass13device_kernelIN5flash11enable_sm90INS1_16FlashAttnFwdSm90INS1_25CollectiveMainloopFwdSm90ILi2EN4cute5tupleIJNS5_1CILi1EEES8_S8_EEENS6_IJNS7_ILi192EEENS7_ILi144EEENS7_ILi96EEEEEELi96ENS_6half_tEfNS_4arch4Sm90ELb0ELb0ELb0ELb0ELb0ELb0ELb0ELb0ELb1ELb1ELb0ELb0EEENS1_21CollectiveEpilogueFwdINS6_IJSA_SC_SB_EEES9_SE_SG_Li384ELb0ELb1ELb0ELb0EEENS1_29StaticPersistentTileSchedulerILb0EEEEEEEEEvNT_6ParamsE --------------------------
	.section	.nv.constant0._ZN7cutlass13device_kernelIN5flash11enable_sm90INS1_16FlashAttnFwdSm90INS1_25CollectiveMainloopFwdSm90ILi2EN4cute5tupleIJNS5_1CILi1EEES8_S8_EEENS6_IJNS7_ILi192EEENS7_ILi144EEENS7_ILi96EEEEEELi96ENS_6half_tEfNS_4arch4Sm90ELb0ELb0ELb0ELb0ELb0ELb0ELb0ELb0ELb1ELb1ELb0ELb0EEENS1_21CollectiveEpilogueFwdINS6_IJSA_SC_SB_EEES9_SE_SG_Li384ELb0ELb1ELb0ELb0EEENS1_29StaticPersistentTileSchedulerILb0EEEEEEEEEvNT_6ParamsE,"a",@progbits
	.sectionflags	@""
	.align	4
.nv.constant0._ZN7cutlass13device_kernelIN5flash11enable_sm90INS1_16FlashAttnFwdSm90INS1_25CollectiveMainloopFwdSm90ILi2EN4cute5tupleIJNS5_1CILi1EEES8_S8_EEENS6_IJNS7_ILi192EEENS7_ILi144EEENS7_ILi96EEEEEELi96ENS_6half_tEfNS_4arch4Sm90ELb0ELb0ELb0ELb0ELb0ELb0ELb0ELb0ELb1ELb1ELb0ELb0EEENS1_21CollectiveEpilogueFwdINS6_IJSA_SC_SB_EEES9_SE_SG_Li384ELb0ELb1ELb0ELb0EEENS1_29StaticPersistentTileSchedulerILb0EEEEEEEEEvNT_6ParamsE:
	.zero		3200


//--------------------- .nv.constant0._ZN7cutlass13device_kernelIN5flash11enable_sm90INS1_16FlashAttnFwdSm90INS1_25CollectiveMainloopFwdSm90ILi2EN4cute5tupleIJNS5_1CILi1EEES8_S8_EEENS6_IJNS7_ILi192EEENS7_ILi144EEENS7_ILi96EEEEEELi96ENS_6half_tEfNS_4arch4Sm90ELb0ELb0ELb0ELb1ELb0ELb0ELb0ELb0ELb1ELb1ELb0ELb0EEENS1_21CollectiveEpilogueFwdINS6_IJSA_SC_SB_EEES9_SE_SG_Li384ELb1ELb1ELb0ELb0EEENS1_36VarlenDynamicPersistentTileSchedulerILi192ELi144ELi384ELi128ELb0ELb1ELb1ELb0ELb1ELb1EEEEEEEEEvNT_6ParamsE --------------------------
	.section	.nv.constant0._ZN7cutlass13device_kernelIN5flash11enable_sm90INS1_16FlashAttnFwdSm90INS1_25CollectiveMainloopFwdSm90ILi2EN4cute5tupleIJNS5_1CILi1EEES8_S8_EEENS6_IJNS7_ILi192EEENS7_ILi144EEENS7_ILi96EEEEEELi96ENS_6half_tEfNS_4arch4Sm90ELb0ELb0ELb0ELb1ELb0ELb0ELb0ELb0ELb1ELb1ELb0ELb0EEENS1_21CollectiveEpilogueFwdINS6_IJSA_SC_SB_EEES9_SE_SG_Li384ELb1ELb1ELb0ELb0EEENS1_36VarlenDynamicPersistentTileSchedulerILi192ELi144ELi384ELi128ELb0ELb1ELb1ELb0ELb1ELb1EEEEEEEEEvNT_6ParamsE,"a",@progbits
	.sectionflags	@""
	.align	4
.nv.constant0._ZN7cutlass13device_kernelIN5flash11enable_sm90INS1_16FlashAttnFwdSm90INS1_25CollectiveMainloopFwdSm90ILi2EN4cute5tupleIJNS5_1CILi1EEES8_S8_EEENS6_IJNS7_ILi192EEENS7_ILi144EEENS7_ILi96EEEEEELi96ENS_6half_tEfNS_4arch4Sm90ELb0ELb0ELb0ELb1ELb0ELb0ELb0ELb0ELb1ELb1ELb0ELb0EEENS1_21CollectiveEpilogueFwdINS6_IJSA_SC_SB_EEES9_SE_SG_Li384ELb1ELb1ELb0ELb0EEENS1_36VarlenDynamicPersistentTileSchedulerILi192ELi144ELi384ELi128ELb0ELb1ELb1ELb0ELb1ELb1EEEEEEEEEvNT_6ParamsE:
	.zero		3328


//--------------------- .nv.constant0._ZN7cutlass13device_kernelIN5flash11enable_sm90INS1_16FlashAttnFwdSm90INS1_25CollectiveMainloopFwdSm90ILi2EN4cute5tupleIJNS5_1CILi1EEES8_S8_EEENS6_IJNS7_ILi192EEENS7_ILi144EEENS7_ILi96EEEEEELi96ENS_6half_tEfNS_4arch4Sm90ELb0ELb0ELb0ELb1ELb0ELb1ELb0ELb0ELb1ELb1ELb0ELb0EEENS1_21CollectiveEpilogueFwdINS6_IJSA_SC_SB_EEES9_SE_SG_Li384ELb1ELb1ELb0ELb0EEENS1_36VarlenDynamicPersistentTileSchedulerILi192ELi144ELi384ELi128ELb0ELb1ELb1ELb0ELb1ELb1EEEEEEEEEvNT_6ParamsE --------------------------
	.section	.nv.constant0._ZN7cutlass13device_kernelIN5flash11enable_sm90INS1_16FlashAttnFwdSm90INS1_25CollectiveMainloopFwdSm90ILi2EN4cute5tupleIJNS5_1CILi1EEES8_S8_EEENS6_IJNS7_ILi192EEENS7_ILi144EEENS7_ILi96EEEEEELi96ENS_6half_tEfNS_4arch4Sm90ELb0ELb0ELb0ELb1ELb0ELb1ELb0ELb0ELb1ELb1ELb0ELb0EEENS1_21CollectiveEpilogueFwdINS6_IJSA_SC_SB_EEES9_SE_SG_Li384ELb1ELb1ELb0ELb0EEENS1_36VarlenDynamicPersistentTileSchedulerILi192ELi144ELi384ELi128ELb0ELb1ELb1ELb0ELb1ELb1EEEEEEEEEvNT_6ParamsE,"a",@progbits
	.sectionflags	@""
	.align	4
.nv.constant0._ZN7cutlass13device_kernelIN5flash11enable_sm90INS1_16FlashAttnFwdSm90INS1_25CollectiveMainloopFwdSm90ILi2EN4cute5tupleIJNS5_1CILi1EEES8_S8_EEENS6_IJNS7_ILi192EEENS7_ILi144EEENS7_ILi96EEEEEELi96ENS_6half_tEfNS_4arch4Sm90ELb0ELb0ELb0ELb1ELb0ELb1ELb0ELb0ELb1ELb1ELb0ELb0EEENS1_21CollectiveEpilogueFwdINS6_IJSA_SC_SB_EEES9_SE_SG_Li384ELb1ELb1ELb0ELb0EEENS1_36VarlenDynamicPersistentTileSchedulerILi192ELi144ELi384ELi128ELb0ELb1ELb1ELb0ELb1ELb1EEEEEEEEEvNT_6ParamsE:
	.zero		3328


//--------------------- .nv.constant0._ZN7cutlass13device_kernelIN5flash11enable_sm90INS1_16FlashAttnFwdSm90INS1_25CollectiveMainloopFwdSm90ILi2EN4cute5tupleIJNS5_1CILi1EEES8_S8_EEENS6_IJNS7_ILi192EEENS7_ILi128EEENS7_ILi96EEEEEELi96ENS_6half_tEfNS_4arch4Sm90ELb0ELb1ELb0ELb0ELb0ELb0ELb0ELb0ELb1ELb1ELb0ELb0EEENS1_21CollectiveEpilogueFwdINS6_IJSA_SC_SB_EEES9_SE_SG_Li384ELb0ELb1ELb0ELb0EEENS1_30DynamicPersistentTileSchedulerILi384ELi128ELb0ELb1ELb1EEEEEEEEEvNT_6ParamsE --------------------------
	.section	.nv.constant0._ZN7cutlass13device_kernelIN5flash11enable_sm90INS1_16FlashAttnFwdSm90INS1_25CollectiveMainloopFwdSm90ILi2EN4cute5tupleIJNS5_1CILi1EEES8_S8_EEENS6_IJNS7_ILi192EEENS7_ILi128EEENS7_ILi96EEEEEELi96ENS_6half_tEfNS_4arch4Sm90ELb0ELb1ELb0ELb0ELb0ELb0ELb0ELb0ELb1ELb1ELb0ELb0EEENS1_21CollectiveEpilogueFwdINS6_IJSA_SC_SB_EEES9_SE_SG_Li384ELb0ELb1ELb0ELb0EEENS1_30DynamicPersistentTileSchedulerILi384ELi128ELb0ELb1ELb1EEEEEEEEEvNT_6ParamsE,"a",@progbits
	.sectionflags	@""
	.align	4
.nv.constant0._ZN7cutlass13device_kernelIN5flash11enable_sm90INS1_16FlashAttnFwdSm90INS1_25CollectiveMainloopFwdSm90ILi2EN4cute5tupleIJNS5_1CILi1EEES8_S8_EEENS6_IJNS7_ILi192EEENS7_ILi128EEENS7_ILi96EEEEEELi96ENS_6half_tEfNS_4arch4Sm90ELb0ELb1ELb0ELb0ELb0ELb0ELb0ELb0ELb1ELb1ELb0ELb0EEENS1_21CollectiveEpilogueFwdINS6_IJSA_SC_SB_EEES9_SE_SG_Li384ELb0ELb1ELb0ELb0EEENS1_30DynamicPersistentTileSchedulerILi384ELi128ELb0ELb1ELb1EEEEEEEEEvNT_6ParamsE:
	.zero		3328


//--------------------- .nv.constant0._ZN7cutlass13device_kernelIN5flash11enable_sm90INS1_16FlashAttnFwdSm90INS1_25CollectiveMainloopFwdSm90ILi2EN4cute5tupleIJNS5_1CILi1EEES8_S8_EEENS6_IJNS7_ILi192EEENS7_ILi128EEENS7_ILi96EEEEEELi96ENS_6half_tEfNS_4arch4Sm90ELb0ELb1ELb0ELb1ELb0ELb0ELb0ELb0ELb1ELb1ELb0ELb0EEENS1_21CollectiveEpilogueFwdINS6_IJSA_SC_SB_EEES9_SE_SG_Li384ELb1ELb1ELb0ELb0EEENS1_36VarlenDynamicPersistentTileSchedulerILi192ELi128ELi384ELi128ELb0ELb1ELb1ELb1ELb0ELb1EEEEEEEEEvNT_6ParamsE --------------------------
	.section	.nv.constant0._ZN7cutlass13device_kernelIN5flash11enable_sm90INS1_16FlashAttnFwdSm90INS1_25CollectiveMainloopFwdSm90ILi2EN4cute5tupleIJNS5_1CILi1EEES8_S8_EEENS6_IJNS7_ILi192EEENS7_ILi128EEENS7_ILi96EEEEEELi96ENS_6half_tEfNS_4arch4Sm90ELb0ELb1ELb0ELb1ELb0ELb0ELb0ELb0ELb1ELb1ELb0ELb0EEENS1_21CollectiveEpilogueFwdINS6_IJSA_SC_SB_EEES9_SE_SG_Li384ELb1ELb1ELb0ELb0EEENS1_36VarlenDynamicPersistentTileSchedulerILi192ELi128ELi384ELi128ELb0ELb1ELb1ELb1ELb0ELb1EEEEEEEEEvNT_6ParamsE,"a",@progbits
	.sectionflags	@""
	.align	4
.nv.constant0._ZN7cutlass13device_kernelIN5flash11enable_sm90INS1_16FlashAttnFwdSm90INS1_25CollectiveMainloopFwdSm90ILi2EN4cute5tupleIJNS5_1CILi1EEES8_S8_EEENS6_IJNS7_ILi192EEENS7_ILi128EEENS7_ILi96EEEEEELi96ENS_6half_tEfNS_4arch4Sm90ELb0ELb1ELb0ELb1ELb0ELb0ELb0ELb0ELb1ELb1ELb0ELb0EEENS1_21CollectiveEpilogueFwdINS6_IJSA_SC_SB_EEES9_SE_SG_Li384ELb1ELb1ELb0ELb0EEENS1_36VarlenDynamicPersistentTileSchedulerILi192ELi128ELi384ELi128ELb0ELb1ELb1ELb1ELb0ELb1EEEEEEEEEvNT_6ParamsE:
	.zero		3328


//--------------------- .nv.constant0._ZN7cutlass13device_kernelIN5flash11enable_sm90INS1_16FlashAttnFwdSm90INS1_25CollectiveMainloopFwdSm90ILi2EN4cute5tupleIJNS5_1CILi1EEES8_S8_EEENS6_IJNS7_ILi192EEENS7_ILi128EEENS7_ILi96EEEEEELi96ENS_6half_tEfNS_4arch4Sm90ELb0ELb1ELb0ELb1ELb0ELb1ELb0ELb0ELb1ELb1ELb0ELb0EEENS1_21CollectiveEpilogueFwdINS6_IJSA_SC_SB_EEES9_SE_SG_Li384ELb1ELb1ELb0ELb0EEENS1_36VarlenDynamicPersistentTileSchedulerILi192ELi128ELi384ELi128ELb0ELb1ELb1ELb1ELb0ELb1EEEEEEEEEvNT_6ParamsE --------------------------
	.section	.nv.constant0._ZN7cutlass13device_kernelIN5flash11enable_sm90INS1_16FlashAttnFwdSm90INS1_25CollectiveMainloopFwdSm90ILi2EN4cute5tupleIJNS5_1CILi1EEES8_S8_EEENS6_IJNS7_ILi192EEENS7_ILi128EEENS7_ILi96EEEEEELi96ENS_6half_tEfNS_4arch4Sm90ELb0ELb1ELb0ELb1ELb0ELb1ELb0ELb0ELb1ELb1ELb0ELb0EEENS1_21CollectiveEpilogueFwdINS6_IJSA_SC_SB_EEES9_SE_SG_Li384ELb1ELb1ELb0ELb0EEENS1_36VarlenDynamicPersistentTileSchedulerILi192ELi128ELi384ELi128ELb0ELb1ELb1ELb1ELb0ELb1EEEEEEEEEvNT_6ParamsE,"a",@progbits
	.sectionflags	@""
	.align	4
.nv.constant0._ZN7cutlass13device_kernelIN5flash11enable_sm90INS1_16FlashAttnFwdSm90INS1_25CollectiveMainloopFwdSm90ILi2EN4cute5tupleIJNS5_1CILi1EEES8_S8_EEENS6_IJNS7_ILi192EEENS7_ILi128EEENS7_ILi96EEEEEELi96ENS_6half_tEfNS_4arch4Sm90ELb0ELb1ELb0ELb1ELb0ELb1ELb0ELb0ELb1ELb1ELb0ELb0EEENS1_21CollectiveEpilogueFwdINS6_IJSA_SC_SB_EEES9_SE_SG_Li384ELb1ELb1ELb0ELb0EEENS1_36VarlenDynamicPersistentTileSchedulerILi192ELi128ELi384ELi128ELb0ELb1ELb1ELb1ELb0ELb1EEEEEEEEEvNT_6ParamsE:
	.zero		3328


//--------------------- .nv.constant0._ZN7cutlass13device_kernelIN5flash11enable_sm90INS1_16FlashAttnFwdSm90INS1_25CollectiveMainloopFwdSm90ILi2EN4cute5tupleIJNS5_1CILi1EEES8_S8_EEENS6_IJNS7_ILi192EEENS7_ILi144EEENS7_ILi96EEEEEELi96ENS_6half_tEfNS_4arch4Sm90ELb1ELb0ELb0ELb0ELb0ELb0ELb0ELb0ELb1ELb1ELb0ELb0EEENS1_21CollectiveEpilogueFwdINS6_IJSA_SC_SB_EEES9_SE_SG_Li384ELb0ELb1ELb0ELb0EEENS1_30DynamicPersistentTileSchedulerILi384ELi128ELb0ELb1ELb1EEEEEEEEEvNT_6ParamsE --------------------------
	.section	.nv.constant0._ZN7cutlass13device_kernelIN5flash11enable_sm90INS1_16FlashAttnFwdSm90INS1_25CollectiveMainloopFwdSm90ILi2EN4cute5tupleIJNS5_1CILi1EEES8_S8_EEENS6_IJNS7_ILi192EEENS7_ILi144EEENS7_ILi96EEEEEELi96ENS_6half_tEfNS_4arch4Sm90ELb1ELb0ELb0ELb0ELb0ELb0ELb0ELb0ELb1ELb1ELb0ELb0EEENS1_21CollectiveEpilogueFwdINS6_IJSA_SC_SB_EEES9_SE_SG_Li384ELb0ELb1ELb0ELb0EEENS1_30DynamicPersistentTileSchedulerILi384ELi128ELb0ELb1ELb1EEEEEEEEEvNT_6ParamsE,"a",@progbits
	.sectionflags	@""
	.align	4
.nv.constant0._ZN7cutlass13device_kernelIN5flash11enable_sm90INS1_16FlashAttnFwdSm90INS1_25CollectiveMainloopFwdSm90ILi2EN4cute5tupleIJNS5_1CILi1EEES8_S8_EEENS6_IJNS7_ILi192EEENS7_ILi144EEENS7_ILi96EEEEEELi96ENS_6half_tEfNS_4arch4Sm90ELb1ELb0ELb0ELb0ELb0ELb0ELb0ELb0ELb1ELb1ELb0ELb0EEENS1_21CollectiveEpilogueFwdINS6_IJSA_SC_SB_EEES9_SE_SG_Li384ELb0ELb1ELb0ELb0EEENS1_30DynamicPersistentTileSchedulerILi384ELi128ELb0ELb1ELb1EEEEEEEEEvNT_6ParamsE:
	.zero		3328


//--------------------- .nv.constant0._ZN7cutlass13device_kernelIN5flash11enable_sm90INS1_16FlashAttnFwdSm90INS1_25CollectiveMainloopFwdSm90ILi2EN4cute5tupleIJNS5_1CILi1EEES8_S8_EEENS6_IJNS7_ILi192EEENS7_ILi144EEENS7_ILi96EEEEEELi96ENS_6half_tEfNS_4arch4Sm90ELb1ELb0ELb0ELb1ELb0ELb0ELb0ELb0ELb1ELb1ELb0ELb0EEENS1_21CollectiveEpilogueFwdINS6_IJSA_SC_SB_EEES9_SE_SG_Li384ELb1ELb1ELb0ELb0EEENS1_36VarlenDynamicPersistentTileSchedulerILi192ELi144ELi384ELi128ELb0ELb1ELb1ELb1ELb1ELb1EEEEEEEEEvNT_6ParamsE --------------------------
	.section	.nv.constant0._ZN7cutlass13device_kernelIN5flash11enable_sm90INS1_16FlashAttnFwdSm90INS1_25CollectiveMainloopFwdSm90ILi2EN4cute5tupleIJNS5_1CILi1EEES8_S8_EEENS6_IJNS7_ILi192EEENS7_ILi144EEENS7_ILi96EEEEEELi96ENS_6half_tEfNS_4arch4Sm90ELb1ELb0ELb0ELb1ELb0ELb0ELb0ELb0ELb1ELb1ELb0ELb0EEENS1_21CollectiveEpilogueFwdINS6_IJSA_SC_SB_EEES9_SE_SG_Li384ELb1ELb1ELb0ELb0EEENS1_36VarlenDynamicPersistentTileSchedulerILi192ELi144ELi384ELi128ELb0ELb1ELb1ELb1ELb1ELb1EEEEEEEEEvNT_6ParamsE,"a",@progbits
	.sectionflags	@""
	.align	4
.nv.constant0._ZN7cutlass13device_kernelIN5flash11enable_sm90INS1_16FlashAttnFwdSm90INS1_25CollectiveMainloopFwdSm90ILi2EN4cute5tupleIJNS5_1CILi1EEES8_S8_EEENS6_IJNS7_ILi192EEENS7_ILi144EEENS7_ILi96EEEEEELi96ENS_6half_tEfNS_4arch4Sm90ELb1ELb0ELb0ELb1ELb0ELb0ELb0ELb0ELb1ELb1ELb0ELb0EEENS1_21CollectiveEpilogueFwdINS6_IJSA_SC_SB_EEES9_SE_SG_Li384ELb1ELb1ELb0ELb0EEENS1_36VarlenDynamicPersistentTileSchedulerILi192ELi144ELi384ELi128ELb0ELb1ELb1ELb1ELb1ELb1EEEEEEEEEvNT_6ParamsE:
	.zero		3328


//--------------------- .nv.constant0._ZN7cutlass13device_kernelIN5flash11enable_sm90INS1_16FlashAttnFwdSm90INS1_25CollectiveMainloopFwdSm90ILi2EN4cute5tupleIJNS5_1CILi1EEES8_S8_EEENS6_IJNS7_ILi192EEENS7_ILi144EEENS7_ILi96EEEEEELi96ENS_6half_tEfNS_4arch4Sm90ELb1ELb0ELb0ELb1ELb0ELb1ELb0ELb0ELb1ELb1ELb0ELb0EEENS1_21CollectiveEpilogueFwdINS6_IJSA_SC_SB_EEES9_SE_SG_Li384ELb1ELb1ELb0ELb0EEENS1_36VarlenDynamicPersistentTileSchedulerILi192ELi144ELi384ELi128ELb0ELb1ELb1ELb1ELb1ELb1EEEEEEEEEvNT_6ParamsE --------------------------
	.section	.nv.constant0._ZN7cutlass13device_kernelIN5flash11enable_sm90INS1_16FlashAttnFwdSm90INS1_25CollectiveMainloopFwdSm90ILi2EN4cute5tupleIJNS5_1CILi1EEES8_S8_EEENS6_IJNS7_ILi192EEENS7_ILi144EEENS7_ILi96EEEEEELi96ENS_6half_tEfNS_4arch4Sm90ELb1ELb0ELb0ELb1ELb0ELb1ELb0ELb0ELb1ELb1ELb0ELb0EEENS1_21CollectiveEpilogueFwdINS6_IJSA_SC_SB_EEES9_SE_SG_Li384ELb1ELb1ELb0ELb0EEENS1_36VarlenDynamicPersistentTileSchedulerILi192ELi144ELi384ELi128ELb0ELb1ELb1ELb1ELb1ELb1EEEEEEEEEvNT_6ParamsE,"a",@progbits
	.sectionflags	@""
	.align	4
.nv.constant0._ZN7cutlass13device_kernelIN5flash11enable_sm90INS1_16FlashAttnFwdSm90INS1_25CollectiveMainloopFwdSm90ILi2EN4cute5tupleIJNS5_1CILi1EEES8_S8_EEENS6_IJNS7_ILi192EEENS7_ILi144EEENS7_ILi96EEEEEELi96ENS_6half_tEfNS_4arch4Sm90ELb1ELb0ELb0ELb1ELb0ELb1ELb0ELb0ELb1ELb1ELb0ELb0EEENS1_21CollectiveEpilogueFwdINS6_IJSA_SC_SB_EEES9_SE_SG_Li384ELb1ELb1ELb0ELb0EEENS1_36VarlenDynamicPersistentTileSchedulerILi192ELi144ELi384ELi128ELb0ELb1ELb1ELb1ELb1ELb1EEEEEEEEEvNT_6ParamsE:
	.zero		3328


//--------------------- SYMBOLS --------------------------

	.type		.nv.reservedSmem.offset0,@object
	.size		.nv.reservedSmem.offset0,0x4
	.type		__assertfail,@function
